	.target	sm_90a

	.elftype	@"ET_EXEC"


//--------------------- .note.nv.tkinfo           --------------------------
	.section	.note.nv.tkinfo,"",@"SHT_NOTE"
	.sectionflags	@"SHF_NOTE_NV_TKINFO"
	.tkinfo
        /*0018*/ 	.word	0x00000002
        /*0030*/ 	.string	""
        /*0030*/ 	.string	"ptxas"
        /*0030*/ 	.string	"Cuda compilation tools, release 13.0, V13.0.88"
        /*0030*/ 	.string	"Build cuda_13.0.r13.0/compiler.36424714_0"
        /*0030*/ 	.string	"-arch sm_90a -m 64 "



//--------------------- .note.nv.cuinfo           --------------------------
	.section	.note.nv.cuinfo,"",@"SHT_NOTE"
	.sectionflags	@"SHF_NOTE_NV_CUINFO"
        /*0018*/ 	.short	0x0002
        /*001a*/ 	.short	0x005a
        /*001c*/ 	.short	0x0082
	.zero		2


//--------------------- .nv.info                  --------------------------
	.section	.nv.info,"",@"SHT_CUDA_INFO"
	.align	4


	//----- nvinfo : EIATTR_REGCOUNT
	.align		4
        /*0000*/ 	.byte	0x04, 0x2f
        /*0002*/ 	.short	(.L_23 - .L_22)
	.align		4
.L_22:
        /*0004*/ 	.word	index@(_ZN7cutlass13device_kernelIN5flash11enable_sm90INS1_16FlashAttnFwdSm90INS1_25CollectiveMainloopFwdSm90ILi2EN4cute5tupleIJNS5_1CILi1EEES8_S8_EEENS6_IJNS7_ILi192EEENS7_ILi144EEENS7_ILi96EEEEEELi96ENS_10bfloat16_tEfNS_4arch4Sm90ELb1ELb0ELb0ELb1ELb0ELb1ELb0ELb0ELb1ELb1ELb0ELb0EEENS1_21CollectiveEpilogueFwdINS6_IJSA_SC_SB_EEES9_SE_SG_Li384ELb1ELb1ELb0ELb0EEENS1_36VarlenDynamicPersistentTileSchedulerILi192ELi144ELi384ELi128ELb0ELb1ELb1ELb1ELb1ELb1EEEEEEEEEvNT_6ParamsE)
        /*0008*/ 	.word	0x00000080


	//----- nvinfo : EIATTR_FRAME_SIZE
	.align		4
.L_23:
        /*000c*/ 	.byte	0x04, 0x11
        /*000e*/ 	.short	(.L_25 - .L_24)
	.align		4
.L_24:
        /*0010*/ 	.word	index@(_ZN7cutlass13device_kernelIN5flash11enable_sm90INS1_16FlashAttnFwdSm90INS1_25CollectiveMainloopFwdSm90ILi2EN4cute5tupleIJNS5_1CILi1EEES8_S8_EEENS6_IJNS7_ILi192EEENS7_ILi144EEENS7_ILi96EEEEEELi96ENS_10bfloat16_tEfNS_4arch4Sm90ELb1ELb0ELb0ELb1ELb0ELb1ELb0ELb0ELb1ELb1ELb0ELb0EEENS1_21CollectiveEpilogueFwdINS6_IJSA_SC_SB_EEES9_SE_SG_Li384ELb1ELb1ELb0ELb0EEENS1_36VarlenDynamicPersistentTileSchedulerILi192ELi144ELi384ELi128ELb0ELb1ELb1ELb1ELb1ELb1EEEEEEEEEvNT_6ParamsE)
        /*0014*/ 	.word	0x00000088


	//----- nvinfo : EIATTR_REGCOUNT
	.align		4
.L_25:
        /*0018*/ 	.byte	0x04, 0x2f
        /*001a*/ 	.short	(.L_27 - .L_26)
	.align		4
.L_26:
        /*001c*/ 	.word	index@(_ZN7cutlass13device_kernelIN5flash11enable_sm90INS1_16FlashAttnFwdSm90INS1_25CollectiveMainloopFwdSm90ILi2EN4cute5tupleIJNS5_1CILi1EEES8_S8_EEENS6_IJNS7_ILi192EEENS7_ILi144EEENS7_ILi96EEEEEELi96ENS_10bfloat16_tEfNS_4arch4Sm90ELb1ELb0ELb0ELb1ELb0ELb0ELb0ELb0ELb1ELb1ELb0ELb0EEENS1_21CollectiveEpilogueFwdINS6_IJSA_SC_SB_EEES9_SE_SG_Li384ELb1ELb1ELb0ELb0EEENS1_36VarlenDynamicPersistentTileSchedulerILi192ELi144ELi384ELi128ELb0ELb1ELb1ELb1ELb1ELb1EEEEEEEEEvNT_6ParamsE)
        /*0020*/ 	.word	0x00000080


	//----- nvinfo : EIATTR_FRAME_SIZE
	.align		4
.L_27:
        /*0024*/ 	.byte	0x04, 0x11
        /*0026*/ 	.short	(.L_29 - .L_28)
	.align		4
.L_28:
        /*0028*/ 	.word	index@(_ZN7cutlass13device_kernelIN5flash11enable_sm90INS1_16FlashAttnFwdSm90INS1_25CollectiveMainloopFwdSm90ILi2EN4cute5tupleIJNS5_1CILi1EEES8_S8_EEENS6_IJNS7_ILi192EEENS7_ILi144EEENS7_ILi96EEEEEELi96ENS_10bfloat16_tEfNS_4arch4Sm90ELb1ELb0ELb0ELb1ELb0ELb0ELb0ELb0ELb1ELb1ELb0ELb0EEENS1_21CollectiveEpilogueFwdINS6_IJSA_SC_SB_EEES9_SE_SG_Li384ELb1ELb1ELb0ELb0EEENS1_36VarlenDynamicPersistentTileSchedulerILi192ELi144ELi384ELi128ELb0ELb1ELb1ELb1ELb1ELb1EEEEEEEEEvNT_6ParamsE)
        /*002c*/ 	.word	0x00000038


	//----- nvinfo : EIATTR_REGCOUNT
	.align		4
.L_29:
        /*0030*/ 	.byte	0x04, 0x2f
        /*0032*/ 	.short	(.L_31 - .L_30)
	.align		4
.L_30:
        /*0034*/ 	.word	index@(_ZN7cutlass13device_kernelIN5flash11enable_sm90INS1_16FlashAttnFwdSm90INS1_25CollectiveMainloopFwdSm90ILi2EN4cute5tupleIJNS5_1CILi1EEES8_S8_EEENS6_IJNS7_ILi192EEENS7_ILi144EEENS7_ILi96EEEEEELi96ENS_10bfloat16_tEfNS_4arch4Sm90ELb1ELb0ELb0ELb0ELb0ELb0ELb0ELb0ELb1ELb1ELb0ELb0EEENS1_21CollectiveEpilogueFwdINS6_IJSA_SC_SB_EEES9_SE_SG_Li384ELb0ELb1ELb0ELb0EEENS1_30DynamicPersistentTileSchedulerILi384ELi128ELb0ELb1ELb1EEEEEEEEEvNT_6ParamsE)
        /*0038*/ 	.word	0x00000080


	//----- nvinfo : EIATTR_FRAME_SIZE
	.align		4
.L_31:
        /*003c*/ 	.byte	0x04, 0x11
        /*003e*/ 	.short	(.L_33 - .L_32)
	.align		4
.L_32:
        /*0040*/ 	.word	index@(_ZN7cutlass13device_kernelIN5flash11enable_sm90INS1_16FlashAttnFwdSm90INS1_25CollectiveMainloopFwdSm90ILi2EN4cute5tupleIJNS5_1CILi1EEES8_S8_EEENS6_IJNS7_ILi192EEENS7_ILi144EEENS7_ILi96EEEEEELi96ENS_10bfloat16_tEfNS_4arch4Sm90ELb1ELb0ELb0ELb0ELb0ELb0ELb0ELb0ELb1ELb1ELb0ELb0EEENS1_21CollectiveEpilogueFwdINS6_IJSA_SC_SB_EEES9_SE_SG_Li384ELb0ELb1ELb0ELb0EEENS1_30DynamicPersistentTileSchedulerILi384ELi128ELb0ELb1ELb1EEEEEEEEEvNT_6ParamsE)
        /*0044*/ 	.word	0x00000010


	//----- nvinfo : EIATTR_REGCOUNT
	.align		4
.L_33:
        /*0048*/ 	.byte	0x04, 0x2f
        /*004a*/ 	.short	(.L_35 - .L_34)
	.align		4
.L_34:
        /*004c*/ 	.word	index@(_ZN7cutlass13device_kernelIN5flash11enable_sm90INS1_16FlashAttnFwdSm90INS1_25CollectiveMainloopFwdSm90ILi2EN4cute5tupleIJNS5_1CILi1EEES8_S8_EEENS6_IJNS7_ILi192EEENS7_ILi128EEENS7_ILi96EEEEEELi96ENS_10bfloat16_tEfNS_4arch4Sm90ELb0ELb1ELb0ELb1ELb0ELb1ELb0ELb0ELb1ELb1ELb0ELb0EEENS1_21CollectiveEpilogueFwdINS6_IJSA_SC_SB_EEES9_SE_SG_Li384ELb1ELb1ELb0ELb0EEENS1_36VarlenDynamicPersistentTileSchedulerILi192ELi128ELi384ELi128ELb0ELb1ELb1ELb1ELb0ELb1EEEEEEEEEvNT_6ParamsE)
        /*0050*/ 	.word	0x00000080


	//----- nvinfo : EIATTR_FRAME_SIZE
	.align		4
.L_35:
        /*0054*/ 	.byte	0x04, 0x11
        /*0056*/ 	.short	(.L_37 - .L_36)
	.align		4
.L_36:
        /*0058*/ 	.word	index@(_ZN7cutlass13device_kernelIN5flash11enable_sm90INS1_16FlashAttnFwdSm90INS1_25CollectiveMainloopFwdSm90ILi2EN4cute5tupleIJNS5_1CILi1EEES8_S8_EEENS6_IJNS7_ILi192EEENS7_ILi128EEENS7_ILi96EEEEEELi96ENS_10bfloat16_tEfNS_4arch4Sm90ELb0ELb1ELb0ELb1ELb0ELb1ELb0ELb0ELb1ELb1ELb0ELb0EEENS1_21CollectiveEpilogueFwdINS6_IJSA_SC_SB_EEES9_SE_SG_Li384ELb1ELb1ELb0ELb0EEENS1_36VarlenDynamicPersistentTileSchedulerILi192ELi128ELi384ELi128ELb0ELb1ELb1ELb1ELb0ELb1EEEEEEEEEvNT_6ParamsE)
        /*005c*/ 	.word	0x00000060


	//----- nvinfo : EIATTR_REGCOUNT
	.align		4
.L_37:
        /*0060*/ 	.byte	0x04, 0x2f
        /*0062*/ 	.short	(.L_39 - .L_38)
	.align		4
.L_38:
        /*0064*/ 	.word	index@(_ZN7cutlass13device_kernelIN5flash11enable_sm90INS1_16FlashAttnFwdSm90INS1_25CollectiveMainloopFwdSm90ILi2EN4cute5tupleIJNS5_1CILi1EEES8_S8_EEENS6_IJNS7_ILi192EEENS7_ILi128EEENS7_ILi96EEEEEELi96ENS_10bfloat16_tEfNS_4arch4Sm90ELb0ELb1ELb0ELb1ELb0ELb0ELb0ELb0ELb1ELb1ELb0ELb0EEENS1_21CollectiveEpilogueFwdINS6_IJSA_SC_SB_EEES9_SE_SG_Li384ELb1ELb1ELb0ELb0EEENS1_36VarlenDynamicPersistentTileSchedulerILi192ELi128ELi384ELi128ELb0ELb1ELb1ELb1ELb0ELb1EEEEEEEEEvNT_6ParamsE)
        /*0068*/ 	.word	0x00000080


	//----- nvinfo : EIATTR_FRAME_SIZE
	.align		4
.L_39:
        /*006c*/ 	.byte	0x04, 0x11
        /*006e*/ 	.short	(.L_41 - .L_40)
	.align		4
.L_40:
        /*0070*/ 	.word	index@(_ZN7cutlass13device_kernelIN5flash11enable_sm90INS1_16FlashAttnFwdSm90INS1_25CollectiveMainloopFwdSm90ILi2EN4cute5tupleIJNS5_1CILi1EEES8_S8_EEENS6_IJNS7_ILi192EEENS7_ILi128EEENS7_ILi96EEEEEELi96ENS_10bfloat16_tEfNS_4arch4Sm90ELb0ELb1ELb0ELb1ELb0ELb0ELb0ELb0ELb1ELb1ELb0ELb0EEENS1_21CollectiveEpilogueFwdINS6_IJSA_SC_SB_EEES9_SE_SG_Li384ELb1ELb1ELb0ELb0EEENS1_36VarlenDynamicPersistentTileSchedulerILi192ELi128ELi384ELi128ELb0ELb1ELb1ELb1ELb0ELb1EEEEEEEEEvNT_6ParamsE)
        /*0074*/ 	.word	0x00000038


	//----- nvinfo : EIATTR_REGCOUNT
	.align		4
.L_41:
        /*0078*/ 	.byte	0x04, 0x2f
        /*007a*/ 	.short	(.L_43 - .L_42)
	.align		4
.L_42:
        /*007c*/ 	.word	index@(_ZN7cutlass13device_kernelIN5flash11enable_sm90INS1_16FlashAttnFwdSm90INS1_25CollectiveMainloopFwdSm90ILi2EN4cute5tupleIJNS5_1CILi1EEES8_S8_EEENS6_IJNS7_ILi192EEENS7_ILi128EEENS7_ILi96EEEEEELi96ENS_10bfloat16_tEfNS_4arch4Sm90ELb0ELb1ELb0ELb0ELb0ELb0ELb0ELb0ELb1ELb1ELb0ELb0EEENS1_21CollectiveEpilogueFwdINS6_IJSA_SC_SB_EEES9_SE_SG_Li384ELb0ELb1ELb0ELb0EEENS1_30DynamicPersistentTileSchedulerILi384ELi128ELb0ELb1ELb1EEEEEEEEEvNT_6ParamsE)
        /*0080*/ 	.word	0x00000080


	//----- nvinfo : EIATTR_FRAME_SIZE
	.align		4
.L_43:
        /*0084*/ 	.byte	0x04, 0x11
        /*0086*/ 	.short	(.L_45 - .L_44)
	.align		4
.L_44:
        /*0088*/ 	.word	index@(_ZN7cutlass13device_kernelIN5flash11enable_sm90INS1_16FlashAttnFwdSm90INS1_25CollectiveMainloopFwdSm90ILi2EN4cute5tupleIJNS5_1CILi1EEES8_S8_EEENS6_IJNS7_ILi192EEENS7_ILi128EEENS7_ILi96EEEEEELi96ENS_10bfloat16_tEfNS_4arch4Sm90ELb0ELb1ELb0ELb0ELb0ELb0ELb0ELb0ELb1ELb1ELb0ELb0EEENS1_21CollectiveEpilogueFwdINS6_IJSA_SC_SB_EEES9_SE_SG_Li384ELb0ELb1ELb0ELb0EEENS1_30DynamicPersistentTileSchedulerILi384ELi128ELb0ELb1ELb1EEEEEEEEEvNT_6ParamsE)
        /*008c*/ 	.word	0x00000000


	//----- nvinfo : EIATTR_REGCOUNT
	.align		4
.L_45:
        /*0090*/ 	.byte	0x04, 0x2f
        /*0092*/ 	.short	(.L_47 - .L_46)
	.align		4
.L_46:
        /*0094*/ 	.word	index@(_ZN7cutlass13device_kernelIN5flash11enable_sm90INS1_16FlashAttnFwdSm90INS1_25CollectiveMainloopFwdSm90ILi2EN4cute5tupleIJNS5_1CILi1EEES8_S8_EEENS6_IJNS7_ILi192EEENS7_ILi144EEENS7_ILi96EEEEEELi96ENS_10bfloat16_tEfNS_4arch4Sm90ELb0ELb0ELb0ELb1ELb0ELb1ELb0ELb0ELb1ELb1ELb0ELb0EEENS1_21CollectiveEpilogueFwdINS6_IJSA_SC_SB_EEES9_SE_SG_Li384ELb1ELb1ELb0ELb0EEENS1_36VarlenDynamicPersistentTileSchedulerILi192ELi144ELi384ELi128ELb0ELb1ELb1ELb0ELb1ELb1EEEEEEEEEvNT_6ParamsE)
        /*0098*/ 	.word	0x00000080


	//----- nvinfo : EIATTR_FRAME_SIZE
	.align		4
.L_47:
        /*009c*/ 	.byte	0x04, 0x11
        /*009e*/ 	.short	(.L_49 - .L_48)
	.align		4
.L_48:
        /*00a0*/ 	.word	index@(_ZN7cutlass13device_kernelIN5flash11enable_sm90INS1_16FlashAttnFwdSm90INS1_25CollectiveMainloopFwdSm90ILi2EN4cute5tupleIJNS5_1CILi1EEES8_S8_EEENS6_IJNS7_ILi192EEENS7_ILi144EEENS7_ILi96EEEEEELi96ENS_10bfloat16_tEfNS_4arch4Sm90ELb0ELb0ELb0ELb1ELb0ELb1ELb0ELb0ELb1ELb1ELb0ELb0EEENS1_21CollectiveEpilogueFwdINS6_IJSA_SC_SB_EEES9_SE_SG_Li384ELb1ELb1ELb0ELb0EEENS1_36VarlenDynamicPersistentTileSchedulerILi192ELi144ELi384ELi128ELb0ELb1ELb1ELb0ELb1ELb1EEEEEEEEEvNT_6ParamsE)
        /*00a4*/ 	.word	0x000000e8


	//----- nvinfo : EIATTR_REGCOUNT
	.align		4
.L_49:
        /*00a8*/ 	.byte	0x04, 0x2f
        /*00aa*/ 	.short	(.L_51 - .L_50)
	.align		4
.L_50:
        /*00ac*/ 	.word	index@(_ZN7cutlass13device_kernelIN5flash11enable_sm90INS1_16FlashAttnFwdSm90INS1_25CollectiveMainloopFwdSm90ILi2EN4cute5tupleIJNS5_1CILi1EEES8_S8_EEENS6_IJNS7_ILi192EEENS7_ILi144EEENS7_ILi96EEEEEELi96ENS_10bfloat16_tEfNS_4arch4Sm90ELb0ELb0ELb0ELb1ELb0ELb0ELb0ELb0ELb1ELb1ELb0ELb0EEENS1_21CollectiveEpilogueFwdINS6_IJSA_SC_SB_EEES9_SE_SG_Li384ELb1ELb1ELb0ELb0EEENS1_36VarlenDynamicPersistentTileSchedulerILi192ELi144ELi384ELi128ELb0ELb1ELb1ELb0ELb1ELb1EEEEEEEEEvNT_6ParamsE)
        /*00b0*/ 	.word	0x00000080


	//----- nvinfo : EIATTR_FRAME_SIZE
	.align		4
.L_51:
        /*00b4*/ 	.byte	0x04, 0x11
        /*00b6*/ 	.short	(.L_53 - .L_52)
	.align		4
.L_52:
        /*00b8*/ 	.word	index@(_ZN7cutlass13device_kernelIN5flash11enable_sm90INS1_16FlashAttnFwdSm90INS1_25CollectiveMainloopFwdSm90ILi2EN4cute5tupleIJNS5_1CILi1EEES8_S8_EEENS6_IJNS7_ILi192EEENS7_ILi144EEENS7_ILi96EEEEEELi96ENS_10bfloat16_tEfNS_4arch4Sm90ELb0ELb0ELb0ELb1ELb0ELb0ELb0ELb0ELb1ELb1ELb0ELb0EEENS1_21CollectiveEpilogueFwdINS6_IJSA_SC_SB_EEES9_SE_SG_Li384ELb1ELb1ELb0ELb0EEENS1_36VarlenDynamicPersistentTileSchedulerILi192ELi144ELi384ELi128ELb0ELb1ELb1ELb0ELb1ELb1EEEEEEEEEvNT_6ParamsE)
        /*00bc*/ 	.word	0x00000040


	//----- nvinfo : EIATTR_REGCOUNT
	.align		4
.L_53:
        /*00c0*/ 	.byte	0x04, 0x2f
        /*00c2*/ 	.short	(.L_55 - .L_54)
	.align		4
.L_54:
        /*00c4*/ 	.word	index@(_ZN7cutlass13device_kernelIN5flash11enable_sm90INS1_16FlashAttnFwdSm90INS1_25CollectiveMainloopFwdSm90ILi2EN4cute5tupleIJNS5_1CILi1EEES8_S8_EEENS6_IJNS7_ILi192EEENS7_ILi144EEENS7_ILi96EEEEEELi96ENS_10bfloat16_tEfNS_4arch4Sm90ELb0ELb0ELb0ELb0ELb0ELb0ELb0ELb0ELb1ELb1ELb0ELb0EEENS1_21CollectiveEpilogueFwdINS6_IJSA_SC_SB_EEES9_SE_SG_Li384ELb0ELb1ELb0ELb0EEENS1_29StaticPersistentTileSchedulerILb0EEEEEEEEEvNT_6ParamsE)
        /*00c8*/ 	.word	0x00000080


	//----- nvinfo : EIATTR_FRAME_SIZE
	.align		4
.L_55:
        /*00cc*/ 	.byte	0x04, 0x11
        /*00ce*/ 	.short	(.L_57 - .L_56)
	.align		4
.L_56:
        /*00d0*/ 	.word	index@(_ZN7cutlass13device_kernelIN5flash11enable_sm90INS1_16FlashAttnFwdSm90INS1_25CollectiveMainloopFwdSm90ILi2EN4cute5tupleIJNS5_1CILi1EEES8_S8_EEENS6_IJNS7_ILi192EEENS7_ILi144EEENS7_ILi96EEEEEELi96ENS_10bfloat16_tEfNS_4arch4Sm90ELb0ELb0ELb0ELb0ELb0ELb0ELb0ELb0ELb1ELb1ELb0ELb0EEENS1_21CollectiveEpilogueFwdINS6_IJSA_SC_SB_EEES9_SE_SG_Li384ELb0ELb1ELb0ELb0EEENS1_29StaticPersistentTileSchedulerILb0EEEEEEEEEvNT_6ParamsE)
        /*00d4*/ 	.word	0x00000028


	//----- nvinfo : EIATTR_MIN_STACK_SIZE
	.align		4
.L_57:
        /*00d8*/ 	.byte	0x04, 0x12
        /*00da*/ 	.short	(.L_59 - .L_58)
	.align		4
.L_58:
        /*00dc*/ 	.word	index@(_ZN7cutlass13device_kernelIN5flash11enable_sm90INS1_16FlashAttnFwdSm90INS1_25CollectiveMainloopFwdSm90ILi2EN4cute5tupleIJNS5_1CILi1EEES8_S8_EEENS6_IJNS7_ILi192EEENS7_ILi144EEENS7_ILi96EEEEEELi96ENS_10bfloat16_tEfNS_4arch4Sm90ELb0ELb0ELb0ELb0ELb0ELb0ELb0ELb0ELb1ELb1ELb0ELb0EEENS1_21CollectiveEpilogueFwdINS6_IJSA_SC_SB_EEES9_SE_SG_Li384ELb0ELb1ELb0ELb0EEENS1_29StaticPersistentTileSchedulerILb0EEEEEEEEEvNT_6ParamsE)
        /*00e0*/ 	.word	0x00000028


	//----- nvinfo : EIATTR_MIN_STACK_SIZE
	.align		4
.L_59:
        /*00e4*/ 	.byte	0x04, 0x12
        /*00e6*/ 	.short	(.L_61 - .L_60)
	.align		4
.L_60:
        /*00e8*/ 	.word	index@(_ZN7cutlass13device_kernelIN5flash11enable_sm90INS1_16FlashAttnFwdSm90INS1_25CollectiveMainloopFwdSm90ILi2EN4cute5tupleIJNS5_1CILi1EEES8_S8_EEENS6_IJNS7_ILi192EEENS7_ILi144EEENS7_ILi96EEEEEELi96ENS_10bfloat16_tEfNS_4arch4Sm90ELb0ELb0ELb0ELb1ELb0ELb0ELb0ELb0ELb1ELb1ELb0ELb0EEENS1_21CollectiveEpilogueFwdINS6_IJSA_SC_SB_EEES9_SE_SG_Li384ELb1ELb1ELb0ELb0EEENS1_36VarlenDynamicPersistentTileSchedulerILi192ELi144ELi384ELi128ELb0ELb1ELb1ELb0ELb1ELb1EEEEEEEEEvNT_6ParamsE)
        /*00ec*/ 	.word	0x00000040


	//----- nvinfo : EIATTR_MIN_STACK_SIZE
	.align		4
.L_61:
        /*00f0*/ 	.byte	0x04, 0x12
        /*00f2*/ 	.short	(.L_63 - .L_62)
	.align		4
.L_62:
        /*00f4*/ 	.word	index@(_ZN7cutlass13device_kernelIN5flash11enable_sm90INS1_16FlashAttnFwdSm90INS1_25CollectiveMainloopFwdSm90ILi2EN4cute5tupleIJNS5_1CILi1EEES8_S8_EEENS6_IJNS7_ILi192EEENS7_ILi144EEENS7_ILi96EEEEEELi96ENS_10bfloat16_tEfNS_4arch4Sm90ELb0ELb0ELb0ELb1ELb0ELb1ELb0ELb0ELb1ELb1ELb0ELb0EEENS1_21CollectiveEpilogueFwdINS6_IJSA_SC_SB_EEES9_SE_SG_Li384ELb1ELb1ELb0ELb0EEENS1_36VarlenDynamicPersistentTileSchedulerILi192ELi144ELi384ELi128ELb0ELb1ELb1ELb0ELb1ELb1EEEEEEEEEvNT_6ParamsE)
        /*00f8*/ 	.word	0x000000e8


	//----- nvinfo : EIATTR_MIN_STACK_SIZE
	.align		4
.L_63:
        /*00fc*/ 	.byte	0x04, 0x12
        /*00fe*/ 	.short	(.L_65 - .L_64)
	.align		4
.L_64:
        /*0100*/ 	.word	index@(_ZN7cutlass13device_kernelIN5flash11enable_sm90INS1_16FlashAttnFwdSm90INS1_25CollectiveMainloopFwdSm90ILi2EN4cute5tupleIJNS5_1CILi1EEES8_S8_EEENS6_IJNS7_ILi192EEENS7_ILi128EEENS7_ILi96EEEEEELi96ENS_10bfloat16_tEfNS_4arch4Sm90ELb0ELb1ELb0ELb0ELb0ELb0ELb0ELb0ELb1ELb1ELb0ELb0EEENS1_21CollectiveEpilogueFwdINS6_IJSA_SC_SB_EEES9_SE_SG_Li384ELb0ELb1ELb0ELb0EEENS1_30DynamicPersistentTileSchedulerILi384ELi128ELb0ELb1ELb1EEEEEEEEEvNT_6ParamsE)
        /*0104*/ 	.word	0x00000000


	//----- nvinfo : EIATTR_MIN_STACK_SIZE
	.align		4
.L_65:
        /*0108*/ 	.byte	0x04, 0x12
        /*010a*/ 	.short	(.L_67 - .L_66)
	.align		4
.L_66:
        /*010c*/ 	.word	index@(_ZN7cutlass13device_kernelIN5flash11enable_sm90INS1_16FlashAttnFwdSm90INS1_25CollectiveMainloopFwdSm90ILi2EN4cute5tupleIJNS5_1CILi1EEES8_S8_EEENS6_IJNS7_ILi192EEENS7_ILi128EEENS7_ILi96EEEEEELi96ENS_10bfloat16_tEfNS_4arch4Sm90ELb0ELb1ELb0ELb1ELb0ELb0ELb0ELb0ELb1ELb1ELb0ELb0EEENS1_21CollectiveEpilogueFwdINS6_IJSA_SC_SB_EEES9_SE_SG_Li384ELb1ELb1ELb0ELb0EEENS1_36VarlenDynamicPersistentTileSchedulerILi192ELi128ELi384ELi128ELb0ELb1ELb1ELb1ELb0ELb1EEEEEEEEEvNT_6ParamsE)
        /*0110*/ 	.word	0x00000038


	//----- nvinfo : EIATTR_MIN_STACK_SIZE
	.align		4
.L_67:
        /*0114*/ 	.byte	0x04, 0x12
        /*0116*/ 	.short	(.L_69 - .L_68)
	.align		4
.L_68:
        /*0118*/ 	.word	index@(_ZN7cutlass13device_kernelIN5flash11enable_sm90INS1_16FlashAttnFwdSm90INS1_25CollectiveMainloopFwdSm90ILi2EN4cute5tupleIJNS5_1CILi1EEES8_S8_EEENS6_IJNS7_ILi192EEENS7_ILi128EEENS7_ILi96EEEEEELi96ENS_10bfloat16_tEfNS_4arch4Sm90ELb0ELb1ELb0ELb1ELb0ELb1ELb0ELb0ELb1ELb1ELb0ELb0EEENS1_21CollectiveEpilogueFwdINS6_IJSA_SC_SB_EEES9_SE_SG_Li384ELb1ELb1ELb0ELb0EEENS1_36VarlenDynamicPersistentTileSchedulerILi192ELi128ELi384ELi128ELb0ELb1ELb1ELb1ELb0ELb1EEEEEEEEEvNT_6ParamsE)
        /*011c*/ 	.word	0x00000060


	//----- nvinfo : EIATTR_MIN_STACK_SIZE
	.align		4
.L_69:
        /*0120*/ 	.byte	0x04, 0x12
        /*0122*/ 	.short	(.L_71 - .L_70)
	.align		4
.L_70:
        /*0124*/ 	.word	index@(_ZN7cutlass13device_kernelIN5flash11enable_sm90INS1_16FlashAttnFwdSm90INS1_25CollectiveMainloopFwdSm90ILi2EN4cute5tupleIJNS5_1CILi1EEES8_S8_EEENS6_IJNS7_ILi192EEENS7_ILi144EEENS7_ILi96EEEEEELi96ENS_10bfloat16_tEfNS_4arch4Sm90ELb1ELb0ELb0ELb0ELb0ELb0ELb0ELb0ELb1ELb1ELb0ELb0EEENS1_21CollectiveEpilogueFwdINS6_IJSA_SC_SB_EEES9_SE_SG_Li384ELb0ELb1ELb0ELb0EEENS1_30DynamicPersistentTileSchedulerILi384ELi128ELb0ELb1ELb1EEEEEEEEEvNT_6ParamsE)
        /*0128*/ 	.word	0x00000010


	//----- nvinfo : EIATTR_MIN_STACK_SIZE
	.align		4
.L_71:
        /*012c*/ 	.byte	0x04, 0x12
        /*012e*/ 	.short	(.L_73 - .L_72)
	.align		4
.L_72:
        /*0130*/ 	.word	index@(_ZN7cutlass13device_kernelIN5flash11enable_sm90INS1_16FlashAttnFwdSm90INS1_25CollectiveMainloopFwdSm90ILi2EN4cute5tupleIJNS5_1CILi1EEES8_S8_EEENS6_IJNS7_ILi192EEENS7_ILi144EEENS7_ILi96EEEEEELi96ENS_10bfloat16_tEfNS_4arch4Sm90ELb1ELb0ELb0ELb1ELb0ELb0ELb0ELb0ELb1ELb1ELb0ELb0EEENS1_21CollectiveEpilogueFwdINS6_IJSA_SC_SB_EEES9_SE_SG_Li384ELb1ELb1ELb0ELb0EEENS1_36VarlenDynamicPersistentTileSchedulerILi192ELi144ELi384ELi128ELb0ELb1ELb1ELb1ELb1ELb1EEEEEEEEEvNT_6ParamsE)
        /*0134*/ 	.word	0x00000038


	//----- nvinfo : EIATTR_MIN_STACK_SIZE
	.align		4
.L_73:
        /*0138*/ 	.byte	0x04, 0x12
        /*013a*/ 	.short	(.L_75 - .L_74)
	.align		4
.L_74:
        /*013c*/ 	.word	index@(_ZN7cutlass13device_kernelIN5flash11enable_sm90INS1_16FlashAttnFwdSm90INS1_25CollectiveMainloopFwdSm90ILi2EN4cute5tupleIJNS5_1CILi1EEES8_S8_EEENS6_IJNS7_ILi192EEENS7_ILi144EEENS7_ILi96EEEEEELi96ENS_10bfloat16_tEfNS_4arch4Sm90ELb1ELb0ELb0ELb1ELb0ELb1ELb0ELb0ELb1ELb1ELb0ELb0EEENS1_21CollectiveEpilogueFwdINS6_IJSA_SC_SB_EEES9_SE_SG_Li384ELb1ELb1ELb0ELb0EEENS1_36VarlenDynamicPersistentTileSchedulerILi192ELi144ELi384ELi128ELb0ELb1ELb1ELb1ELb1ELb1EEEEEEEEEvNT_6ParamsE)
        /*0140*/ 	.word	0x00000088
.L_75:


//--------------------- .nv.compat                --------------------------
	.section	.nv.compat,"",@"SHT_CUDA_COMPAT_INFO"
	.align	4
        /*0000*/ 	.byte	0x02, 0x09, 0x01, 0x00, 0x02, 0x02, 0x04, 0x00, 0x02, 0x05, 0x05, 0x00, 0x03, 0x07, 0x01, 0x01
        /*0010*/ 	.byte	0x02, 0x03, 0x01, 0x00, 0x02, 0x06, 0x01, 0x00, 0x04, 0x0b, 0x08, 0x00, 0x00, 0x00, 0x00, 0x00
        /*0020*/ 	.byte	0x00, 0x00, 0x00, 0x00


//--------------------- .nv.info._ZN7cutlass13device_kernelIN5flash11enable_sm90INS1_16FlashAttnFwdSm90INS1_25CollectiveMainloopFwdSm90ILi2EN4cute5tupleIJNS5_1CILi1EEES8_S8_EEENS6_IJNS7_ILi192EEENS7_ILi144EEENS7_ILi96EEEEEELi96ENS_10bfloat16_tEfNS_4arch4Sm90ELb0ELb0ELb0ELb0ELb0ELb0ELb0ELb0ELb1ELb1ELb0ELb0EEENS1_21CollectiveEpilogueFwdINS6_IJSA_SC_SB_EEES9_SE_SG_Li384ELb0ELb1ELb0ELb0EEENS1_29StaticPersistentTileSchedulerILb0EEEEEEEEEvNT_6ParamsE --------------------------
	.section	.nv.info._ZN7cutlass13device_kernelIN5flash11enable_sm90INS1_16FlashAttnFwdSm90INS1_25CollectiveMainloopFwdSm90ILi2EN4cute5tupleIJNS5_1CILi1EEES8_S8_EEENS6_IJNS7_ILi192EEENS7_ILi144EEENS7_ILi96EEEEEELi96ENS_10bfloat16_tEfNS_4arch4Sm90ELb0ELb0ELb0ELb0ELb0ELb0ELb0ELb0ELb1ELb1ELb0ELb0EEENS1_21CollectiveEpilogueFwdINS6_IJSA_SC_SB_EEES9_SE_SG_Li384ELb0ELb1ELb0ELb0EEENS1_29StaticPersistentTileSchedulerILb0EEEEEEEEEvNT_6ParamsE,"",@"SHT_CUDA_INFO"
	.sectionflags	@""
	.align	4


	//----- nvinfo : EIATTR_CUDA_API_VERSION
	.align		4
        /*0000*/ 	.byte	0x04, 0x37
        /*0002*/ 	.short	(.L_77 - .L_76)
.L_76:
        /*0004*/ 	.word	0x00000082


	//----- nvinfo : EIATTR_KPARAM_INFO
	.align		4
.L_77:
        /*0008*/ 	.byte	0x04, 0x17
        /*000a*/ 	.short	(.L_79 - .L_78)
.L_78:
        /*000c*/ 	.word	0x00000000
        /*0010*/ 	.short	0x0000
        /*0012*/ 	.short	0x0070
        /*0014*/ 	.byte	0x00, 0xf0, 0x01, 0x28


	//----- nvinfo : EIATTR_SPARSE_MMA_MASK
	.align		4
.L_79:
        /*0018*/ 	.byte	0x03, 0x50
        /*001a*/ 	.short	0x0000


	//----- nvinfo : EIATTR_MAXREG_COUNT
	.align		4
        /*001c*/ 	.byte	0x03, 0x1b
        /*001e*/ 	.short	0x0080


	//----- nvinfo : EIATTR_NUM_BARRIERS
	.align		4
        /*0020*/ 	.byte	0x02, 0x4c
        /*0022*/ 	.byte	0x10
	.zero		1


	//----- nvinfo : EIATTR_EXTERNS
	.align		4
        /*0024*/ 	.byte	0x04, 0x0f
        /*0026*/ 	.short	(.L_81 - .L_80)


	//   ....[0]....
	.align		4
.L_80:
        /*0028*/ 	.word	index@(__assertfail)


	//----- nvinfo : EIATTR_ANNOTATIONS
	.align		4
.L_81:
        /*002c*/ 	.byte	0x04, 0x55
        /*002e*/ 	.short	(.L_83 - .L_82)


	//   ....[0]....
.L_82:
        /*0030*/ 	.word	0x00000001
        /*0034*/ 	.byte	0x30, 0x09, 0x00, 0x00, 0x01, 0x00, 0x00, 0x00, 0x30, 0x0a, 0x00, 0x00, 0x01, 0x00, 0x00, 0x00
        /* <DEDUP_REMOVED lines=10> */
        /*00e4*/ 	.byte	0x30, 0xde, 0x00, 0x00


	//----- nvinfo : EIATTR_MERCURY_ISA_VERSION
	.align		4
.L_83:
        /*00e8*/ 	.byte	0x03, 0x5f
        /*00ea*/ 	.short	0x0101


	//----- nvinfo : EIATTR_INT_WARP_WIDE_INSTR_OFFSETS
	.align		4
        /*00ec*/ 	.byte	0x04, 0x31
        /*00ee*/ 	.short	(.L_85 - .L_84)


	//   ....[0]....
.L_84:
        /*00f0*/ 	.word	0x00000120


	//   ....[1]....
        /*00f4*/ 	.word	0x000001c0


	//   ....[2]....
        /*00f8*/ 	.word	0x00000230


	//----- nvinfo : EIATTR_COOP_GROUP_MASK_REGIDS
	.align		4
.L_85:
        /*00fc*/ 	.byte	0x04, 0x29
        /*00fe*/ 	.short	(.L_87 - .L_86)


	//   ....[0]....
.L_86:
        /*0100*/ 	.word	0xffffffff


	//   ....[1]....
        /*0104*/ 	.word	0xffffffff


	//   ....[2]....
        /*0108*/ 	.word	0xffffffff


	//   ....[3]....
        /*010c*/ 	.word	0xffffffff


	//   ....[4]....
        /*0110*/ 	.word	0xffffffff


	//   ....[5]....
        /*0114*/ 	.word	0xffffffff


	//   ....[6]....
        /*0118*/ 	.word	0xffffffff


	//   ....[7]....
        /*011c*/ 	.word	0xffffffff


	//   ....[8]....
        /*0120*/ 	.word	0xffffffff


	//   ....[9]....
        /*0124*/ 	.word	0xffffffff


	//   ....[10]....
        /*0128*/ 	.word	0xffffffff


	//   ....[11]....
        /*012c*/ 	.word	0xffffffff


	//   ....[12]....
        /*0130*/ 	.word	0xffffffff


	//   ....[13]....
        /*0134*/ 	.word	0xffffffff


	//   ....[14]....
        /*0138*/ 	.word	0xffffffff


	//   ....[15]....
        /*013c*/ 	.word	0xffffffff


	//   ....[16]....
        /*0140*/ 	.word	0xffffffff


	//   ....[17]....
        /*0144*/ 	.word	0xffffffff


	//   ....[18]....
        /*0148*/ 	.word	0xffffffff


	//   ....[19]....
        /*014c*/ 	.word	0xffffffff


	//   ....[20]....
        /*0150*/ 	.word	0xffffffff


	//   ....[21]....
        /*0154*/ 	.word	0xffffffff


	//   ....[22]....
        /*0158*/ 	.word	0xffffffff


	//   ....[23]....
        /*015c*/ 	.word	0xffffffff


	//   ....[24]....
        /*0160*/ 	.word	0xffffffff


	//   ....[25]....
        /*0164*/ 	.word	0xffffffff


	//   ....[26]....
        /*0168*/ 	.word	0xffffffff


	//   ....[27]....
        /*016c*/ 	.word	0xffffffff


	//   ....[28]....
        /*0170*/ 	.word	0xffffffff


	//   ....[29]....
        /*0174*/ 	.word	0xffffffff


	//   ....[30]....
        /*0178*/ 	.word	0xffffffff


	//   ....[31]....
        /*017c*/ 	.word	0xffffffff


	//   ....[32]....
        /*0180*/ 	.word	0xffffffff


	//   ....[33]....
        /*0184*/ 	.word	0xffffffff


	//   ....[34]....
        /*0188*/ 	.word	0xffffffff


	//   ....[35]....
        /*018c*/ 	.word	0xffffffff


	//   ....[36]....
        /*0190*/ 	.word	0xffffffff


	//   ....[37]....
        /*0194*/ 	.word	0xffffffff


	//   ....[38]....
        /*0198*/ 	.word	0xffffffff


	//   ....[39]....
        /*019c*/ 	.word	0xffffffff


	//   ....[40]....
        /*01a0*/ 	.word	0xffffffff


	//   ....[41]....
        /*01a4*/ 	.word	0xffffffff


	//   ....[42]....
        /*01a8*/ 	.word	0xffffffff


	//   ....[43]....
        /*01ac*/ 	.word	0xffffffff


	//   ....[44]....
        /*01b0*/ 	.word	0x0500000f


	//   ....[45]....
        /*01b4*/ 	.word	0x0500000f


	//   ....[46]....
        /*01b8*/ 	.word	0x0500000f


	//   ....[47]....
        /*01bc*/ 	.word	0x0500000f


	//   ....[48]....
        /*01c0*/ 	.word	0x0500000f


	//   ....[49]....
        /*01c4*/ 	.word	0x0500000f


	//   ....[50]....
        /*01c8*/ 	.word	0x0500000f


	//   ....[51]....
        /*01cc*/ 	.word	0x0500000f


	//   ....[52]....
        /*01d0*/ 	.word	0x0500000f


	//   ....[53]....
        /*01d4*/ 	.word	0x0500000f


	//   ....[54]....
        /*01d8*/ 	.word	0x0500000f


	//   ....[55]....
        /*01dc*/ 	.word	0x0500000f


	//   ....[56]....
        /*01e0*/ 	.word	0x0500000f


	//   ....[57]....
        /*01e4*/ 	.word	0x0500000f


	//----- nvinfo : EIATTR_COOP_GROUP_INSTR_OFFSETS
	.align		4
.L_87:
        /*01e8*/ 	.byte	0x04, 0x28
        /*01ea*/ 	.short	(.L_89 - .L_88)


	//   ....[0]....
.L_88:
        /*01ec*/ 	.word	0x00000060


	//   ....[1]....
        /*01f0*/ 	.word	0x00000130


	//   ....[2]....
        /*01f4*/ 	.word	0x000001e0


	//   ....[3]....
        /*01f8*/ 	.word	0x000003a0


	//   ....[4]....
        /*01fc*/ 	.word	0x00000500


	//   ....[5]....
        /*0200*/ 	.word	0x00000620


	//   ....[6]....
        /*0204*/ 	.word	0x00000780


	//   ....[7]....
        /*0208*/ 	.word	0x00000ef0


	//   ....[8]....
        /*020c*/ 	.word	0x00003190


	//   ....[9]....
        /*0210*/ 	.word	0x00003230


	//   ....[10]....
        /*0214*/ 	.word	0x000037c0


	//   ....[11]....
        /*0218*/ 	.word	0x00003850


	//   ....[12]....
        /*021c*/ 	.word	0x000048b0


	//   ....[13]....
        /*0220*/ 	.word	0x00006650


	//   ....[14]....
        /*0224*/ 	.word	0x00006670


	//   ....[15]....
        /*0228*/ 	.word	0x00006cd0


	//   ....[16]....
        /*022c*/ 	.word	0x00006d50


	//   ....[17]....
        /*0230*/ 	.word	0x00008160


	//   ....[18]....
        /*0234*/ 	.word	0x00008260


	//   ....[19]....
        /*0238*/ 	.word	0x000082c0


	//   ....[20]....
        /*023c*/ 	.word	0x00008410


	//   ....[21]....
        /*0240*/ 	.word	0x00008430


	//   ....[22]....
        /*0244*/ 	.word	0x00009340


	//   ....[23]....
        /*0248*/ 	.word	0x00009370


	//   ....[24]....
        /*024c*/ 	.word	0x000093d0


	//   ....[25]....
        /*0250*/ 	.word	0x00009430


	//   ....[26]....
        /*0254*/ 	.word	0x000098d0


	//   ....[27]....
        /*0258*/ 	.word	0x00009910


	//   ....[28]....
        /*025c*/ 	.word	0x00009a40


	//   ....[29]....
        /*0260*/ 	.word	0x00009a80


	//   ....[30]....
        /*0264*/ 	.word	0x0000a480


	//   ....[31]....
        /*0268*/ 	.word	0x0000b020


	//   ....[32]....
        /*026c*/ 	.word	0x0000b050


	//   ....[33]....
        /*0270*/ 	.word	0x0000b070


	//   ....[34]....
        /*0274*/ 	.word	0x0000b120


	//   ....[35]....
        /*0278*/ 	.word	0x0000b140


	//   ....[36]....
        /*027c*/ 	.word	0x0000b1e0


	//   ....[37]....
        /*0280*/ 	.word	0x0000b200


	//   ....[38]....
        /*0284*/ 	.word	0x0000b210


	//   ....[39]....
        /*0288*/ 	.word	0x0000b2a0


	//   ....[40]....
        /*028c*/ 	.word	0x0000b2f0


	//   ....[41]....
        /*0290*/ 	.word	0x0000b300


	//   ....[42]....
        /*0294*/ 	.word	0x0000b330


	//   ....[43]....
        /*0298*/ 	.word	0x0000ddb0


	//   ....[44]....
        /*029c*/ 	.word	0x0000e290


	//   ....[45]....
        /*02a0*/ 	.word	0x0000e400


	//   ....[46]....
        /*02a4*/ 	.word	0x0000e450


	//   ....[47]....
        /*02a8*/ 	.word	0x0000e4f0


	//   ....[48]....
        /*02ac*/ 	.word	0x0000e600


	//   ....[49]....
        /*02b0*/ 	.word	0x0000e660


	//   ....[50]....
        /*02b4*/ 	.word	0x0000e780


	//   ....[51]....
        /*02b8*/ 	.word	0x0000e7e0


	//   ....[52]....
        /*02bc*/ 	.word	0x0000e890


	//   ....[53]....
        /*02c0*/ 	.word	0x0000e960


	//   ....[54]....
        /*02c4*/ 	.word	0x0000ea30


	//   ....[55]....
        /*02c8*/ 	.word	0x0000eab0


	//   ....[56]....
        /*02cc*/ 	.word	0x0000eba0


	//   ....[57]....
        /*02d0*/ 	.word	0x0000ef30


	//----- nvinfo : EIATTR_REG_RECONFIG
	.align		4
.L_89:
        /*02d4*/ 	.byte	0x01, 0x54
	.zero		2


	//----- nvinfo : EIATTR_SYSCALL_OFFSETS
	.align		4
        /*02d8*/ 	.byte	0x04, 0x46
        /*02da*/ 	.short	(.L_91 - .L_90)


	//   ....[0]....
.L_90:
        /*02dc*/ 	.word	0x00001270


	//   ....[1]....
        /*02e0*/ 	.word	0x0000a100


	//   ....[2]....
        /*02e4*/ 	.word	0x0000a240


	//   ....[3]....
        /*02e8*/ 	.word	0x0000a330


	//   ....[4]....
        /*02ec*/ 	.word	0x0000ab20


	//----- nvinfo : EIATTR_MBARRIER_INSTR_OFFSETS
	.align		4
.L_91:
        /*02f0*/ 	.byte	0x04, 0x39
        /*02f2*/ 	.short	(.L_93 - .L_92)


	//   ....[0]....
.L_92:
        /*02f4*/ 	.word	0x00000250
        /*02f8*/ 	.word	0x000000ff
        /*02fc*/ 	.word	0x00031c00
        /*0300*/ 	.short	0x0100
        /*0302*/ 	.byte	0x08
	.zero		1


	//   ....[1]....
        /*0304*/ 	.word	0x00000260
        /*0308*/ 	.word	0x000000ff
        /*030c*/ 	.word	0x00031c20
        /*0310*/ 	.short	0x0100
        /*0312*/ 	.byte	0x08
	.zero		1


	//   ....[2]....
        /*0314*/ 	.word	0x00000350
        /*0318*/ 	.word	0x000000ff
        /*031c*/ 	.word	0x00031c30
        /*0320*/ 	.short	0x0100
        /*0322*/ 	.byte	0x08
	.zero		1


	//   ....[3]....
        /*0324*/ 	.word	0x00000360
        /*0328*/ 	.word	0x000000ff
        /*032c*/ 	.word	0x00031c40
        /*0330*/ 	.short	0x0100
        /*0332*/ 	.byte	0x08
	.zero		1


	//   ....[4]....
        /*0334*/ 	.word	0x00000370
        /*0338*/ 	.word	0x000000ff
        /*033c*/ 	.word	0x00031c38
        /*0340*/ 	.short	0x0100
        /*0342*/ 	.byte	0x08
	.zero		1


	//   ....[5]....
        /*0344*/ 	.word	0x00000380
        /*0348*/ 	.word	0x000000ff
        /*034c*/ 	.word	0x00031c48
        /*0350*/ 	.short	0x0100
        /*0352*/ 	.byte	0x08
	.zero		1


	//   ....[6]....
        /*0354*/ 	.word	0x000004b0
        /*0358*/ 	.word	0x000000ff
        /*035c*/ 	.word	0x00031c50
        /*0360*/ 	.short	0x0100
        /*0362*/ 	.byte	0x08
	.zero		1


	//   ....[7]....
        /*0364*/ 	.word	0x000004c0
        /*0368*/ 	.word	0x000000ff
        /*036c*/ 	.word	0x00031c60
        /*0370*/ 	.short	0x0100
        /*0372*/ 	.byte	0x08
	.zero		1


	//   ....[8]....
        /*0374*/ 	.word	0x000004d0
        /*0378*/ 	.word	0x000000ff
        /*037c*/ 	.word	0x00031c58
        /*0380*/ 	.short	0x0100
        /*0382*/ 	.byte	0x08
	.zero		1


	//   ....[9]....
        /*0384*/ 	.word	0x000004e0
        /*0388*/ 	.word	0x000000ff
        /*038c*/ 	.word	0x00031c68
        /*0390*/ 	.short	0x0100
        /*0392*/ 	.byte	0x08
	.zero		1


	//   ....[10]....
        /*0394*/ 	.word	0x000005d0
        /*0398*/ 	.word	0x000000ff
        /*039c*/ 	.word	0x00031c70
        /*03a0*/ 	.short	0x0100
        /*03a2*/ 	.byte	0x06
	.zero		1


	//   ....[11]....
        /*03a4*/ 	.word	0x000005e0
        /*03a8*/ 	.word	0x000000ff
        /*03ac*/ 	.word	0x00031c80
        /*03b0*/ 	.short	0x0100
        /*03b2*/ 	.byte	0x06
	.zero		1


	//   ....[12]....
        /*03b4*/ 	.word	0x000005f0
        /*03b8*/ 	.word	0x000000ff
        /*03bc*/ 	.word	0x00031c78
        /*03c0*/ 	.short	0x0100
        /*03c2*/ 	.byte	0x06
	.zero		1


	//   ....[13]....
        /*03c4*/ 	.word	0x00000600
        /*03c8*/ 	.word	0x000000ff
        /*03cc*/ 	.word	0x00031c88
        /*03d0*/ 	.short	0x0100
        /*03d2*/ 	.byte	0x06
	.zero		1


	//   ....[14]....
        /*03d4*/ 	.word	0x00000730
        /*03d8*/ 	.word	0x000000ff
        /*03dc*/ 	.word	0x00031c90
        /*03e0*/ 	.short	0x0100
        /*03e2*/ 	.byte	0x08
	.zero		1


	//   ....[15]....
        /*03e4*/ 	.word	0x00000740
        /*03e8*/ 	.word	0x000000ff
        /*03ec*/ 	.word	0x00031ca0
        /*03f0*/ 	.short	0x0100
        /*03f2*/ 	.byte	0x08
	.zero		1


	//   ....[16]....
        /*03f4*/ 	.word	0x00000750
        /*03f8*/ 	.word	0x000000ff
        /*03fc*/ 	.word	0x00031c98
        /*0400*/ 	.short	0x0100
        /*0402*/ 	.byte	0x08
	.zero		1


	//   ....[17]....
        /*0404*/ 	.word	0x00000760
        /*0408*/ 	.word	0x000000ff
        /*040c*/ 	.word	0x00031ca8
        /*0410*/ 	.short	0x0100
        /*0412*/ 	.byte	0x08
	.zero		1


	//   ....[18]....
        /*0414*/ 	.word	0x00000890
        /*0418*/ 	.word	0x000000ff
        /*041c*/ 	.word	0x00031cb0
        /*0420*/ 	.short	0x0100
        /*0422*/ 	.byte	0x08
	.zero		1


	//   ....[19]....
        /*0424*/ 	.word	0x000008a0
        /*0428*/ 	.word	0x000000ff
        /*042c*/ 	.word	0x00031cc0
        /*0430*/ 	.short	0x0100
        /*0432*/ 	.byte	0x08
	.zero		1


	//   ....[20]....
        /*0434*/ 	.word	0x000008b0
        /*0438*/ 	.word	0x000000ff
        /*043c*/ 	.word	0x00031cb8
        /*0440*/ 	.short	0x0100
        /*0442*/ 	.byte	0x08
	.zero		1


	//   ....[21]....
        /*0444*/ 	.word	0x000008c0
        /*0448*/ 	.word	0x000000ff
        /*044c*/ 	.word	0x00031cc8
        /*0450*/ 	.short	0x0100
        /*0452*/ 	.byte	0x08
	.zero		1


	//   ....[22]....
        /*0454*/ 	.word	0x000012b0
        /*0458*/ 	.word	0x000000ff
        /*045c*/ 	.word	0x00031c00
        /*0460*/ 	.short	0x010a
        /*0462*/ 	.byte	0x25
	.zero		1


	//   ....[23]....
        /*0464*/ 	.word	0x00001320
        /*0468*/ 	.word	0x00000004
        /*046c*/ 	.word	0x00031c30
        /*0470*/ 	.short	0x010a
        /*0472*/ 	.byte	0x3f
	.zero		1


	//   ....[24]....
        /*0474*/ 	.word	0x00001390
        /*0478*/ 	.word	0x00000004
        /*047c*/ 	.word	0x00031c30
        /*0480*/ 	.short	0x010a
        /*0482*/ 	.byte	0x3f
	.zero		1


	//   ....[25]....
        /*0484*/ 	.word	0x00003220
        /*0488*/ 	.word	0x00000004
        /*048c*/ 	.word	0x00000000
        /*0490*/ 	.short	0x0101
        /*0492*/ 	.byte	0x3f
	.zero		1


	//   ....[26]....
        /*0494*/ 	.word	0x00004b50
        /*0498*/ 	.word	0x000000ff
        /*049c*/ 	.word	0x00031c30
        /*04a0*/ 	.short	0x010a
        /*04a2*/ 	.byte	0x04
	.zero		1


	//   ....[27]....
        /*04a4*/ 	.word	0x00004b90
        /*04a8*/ 	.word	0x000000ff
        /*04ac*/ 	.word	0x00031c30
        /*04b0*/ 	.short	0x010a
        /*04b2*/ 	.byte	0x04
	.zero		1


	//   ....[28]....
        /*04b4*/ 	.word	0x00006210
        /*04b8*/ 	.word	0x000000ff
        /*04bc*/ 	.word	0x00031c50
        /*04c0*/ 	.short	0x010a
        /*04c2*/ 	.byte	0x04
	.zero		1


	//   ....[29]....
        /*04c4*/ 	.word	0x00006250
        /*04c8*/ 	.word	0x000000ff
        /*04cc*/ 	.word	0x00031c50
        /*04d0*/ 	.short	0x010a
        /*04d2*/ 	.byte	0x04
	.zero		1


	//   ....[30]....
        /*04d4*/ 	.word	0x000074a0
        /*04d8*/ 	.word	0x0000000a
        /*04dc*/ 	.word	0x00000000
        /*04e0*/ 	.short	0x0101
        /*04e2*/ 	.byte	0x3f
	.zero		1


	//   ....[31]....
        /*04e4*/ 	.word	0x000075f0
        /*04e8*/ 	.word	0x00000008
        /*04ec*/ 	.word	0x00000000
        /*04f0*/ 	.short	0x0101
        /*04f2*/ 	.byte	0x3f
	.zero		1


	//   ....[32]....
        /*04f4*/ 	.word	0x000081d0
        /*04f8*/ 	.word	0x000000ff
        /*04fc*/ 	.word	0x00031c50
        /*0500*/ 	.short	0x010a
        /*0502*/ 	.byte	0x0c
	.zero		1


	//   ....[33]....
        /*0504*/ 	.word	0x00008210
        /*0508*/ 	.word	0x000000ff
        /*050c*/ 	.word	0x00031c50
        /*0510*/ 	.short	0x010a
        /*0512*/ 	.byte	0x0c
	.zero		1


	//   ....[34]....
        /*0514*/ 	.word	0x00008f50
        /*0518*/ 	.word	0x00000014
        /*051c*/ 	.word	0x00000000
        /*0520*/ 	.short	0x0101
        /*0522*/ 	.byte	0x3f
	.zero		1


	//   ....[35]....
        /*0524*/ 	.word	0x000098f0
        /*0528*/ 	.word	0x000000ff
        /*052c*/ 	.word	0x00000000
        /*0530*/ 	.short	0x0101
        /*0532*/ 	.byte	0x04
	.zero		1


	//   ....[36]....
        /*0534*/ 	.word	0x0000a6b0
        /*0538*/ 	.word	0x00000003
        /*053c*/ 	.word	0x00031c40
        /*0540*/ 	.short	0x010a
        /*0542*/ 	.byte	0x3f
	.zero		1


	//   ....[37]....
        /*0544*/ 	.word	0x0000b490
        /*0548*/ 	.word	0x000000ff
        /*054c*/ 	.word	0x00031c00
        /*0550*/ 	.short	0x0107
        /*0552*/ 	.byte	0x24
	.zero		1


	//   ....[38]....
        /*0554*/ 	.word	0x0000b500
        /*0558*/ 	.word	0x000000ff
        /*055c*/ 	.word	0x00031c00
        /*0560*/ 	.short	0x0101
        /*0562*/ 	.byte	0x24
	.zero		1


	//   ....[39]....
        /*0564*/ 	.word	0x0000b530
        /*0568*/ 	.word	0x000000ff
        /*056c*/ 	.word	0x00031c20
        /*0570*/ 	.short	0x010a
        /*0572*/ 	.byte	0x24
	.zero		1


	//   ....[40]....
        /*0574*/ 	.word	0x0000b820
        /*0578*/ 	.word	0x00000003
        /*057c*/ 	.word	0x00031c40
        /*0580*/ 	.short	0x010a
        /*0582*/ 	.byte	0x3f
	.zero		1


	//   ....[41]....
        /*0584*/ 	.word	0x0000bca0
        /*0588*/ 	.word	0x00000003
        /*058c*/ 	.word	0x00000060
        /*0590*/ 	.short	0x010a
        /*0592*/ 	.byte	0x3f
	.zero		1


	//   ....[42]....
        /*0594*/ 	.word	0x0000c390
        /*0598*/ 	.word	0x00000003
        /*059c*/ 	.word	0x00031c40
        /*05a0*/ 	.short	0x010a
        /*05a2*/ 	.byte	0x3f
	.zero		1


	//   ....[43]....
        /*05a4*/ 	.word	0x0000c810
        /*05a8*/ 	.word	0x0000000d
        /*05ac*/ 	.word	0x00000060
        /*05b0*/ 	.short	0x010a
        /*05b2*/ 	.byte	0x3f
	.zero		1


	//   ....[44]....
        /*05b4*/ 	.word	0x0000ce50
        /*05b8*/ 	.word	0x00000002
        /*05bc*/ 	.word	0x00031c40
        /*05c0*/ 	.short	0x010a
        /*05c2*/ 	.byte	0x3f
	.zero		1


	//   ....[45]....
        /*05c4*/ 	.word	0x0000d2e0
        /*05c8*/ 	.word	0x00000007
        /*05cc*/ 	.word	0x00000060
        /*05d0*/ 	.short	0x010a
        /*05d2*/ 	.byte	0x3f
	.zero		1


	//   ....[46]....
        /*05d4*/ 	.word	0x0000d7f0
        /*05d8*/ 	.word	0x00000003
        /*05dc*/ 	.word	0x00031c60
        /*05e0*/ 	.short	0x010a
        /*05e2*/ 	.byte	0x3f
	.zero		1


	//   ....[47]....
        /*05e4*/ 	.word	0x0000dd30
        /*05e8*/ 	.word	0x00000007
        /*05ec*/ 	.word	0x00031c20
        /*05f0*/ 	.short	0x010a
        /*05f2*/ 	.byte	0x3f
	.zero		1


	//   ....[48]....
        /*05f4*/ 	.word	0x0000ded0
        /*05f8*/ 	.word	0x00000005
        /*05fc*/ 	.word	0x00000000
        /*0600*/ 	.short	0x010a
        /*0602*/ 	.byte	0x3f
	.zero		1


	//   ....[49]....
        /*0604*/ 	.word	0x0000df40
        /*0608*/ 	.word	0x00000003
        /*060c*/ 	.word	0x00000000
        /*0610*/ 	.short	0x010a
        /*0612*/ 	.byte	0x3f
	.zero		1


	//   ....[50]....
        /*0614*/ 	.word	0x0000dfa0
        /*0618*/ 	.word	0x00000005
        /*061c*/ 	.word	0x00000000
        /*0620*/ 	.short	0x010a
        /*0622*/ 	.byte	0x3f
	.zero		1


	//   ....[51]....
        /*0624*/ 	.word	0x0000dfd0
        /*0628*/ 	.word	0x00000003
        /*062c*/ 	.word	0x00000000
        /*0630*/ 	.short	0x010a
        /*0632*/ 	.byte	0x3f
	.zero		1


	//   ....[52]....
        /*0634*/ 	.word	0x0000e040
        /*0638*/ 	.word	0x00000003
        /*063c*/ 	.word	0x00031c00
        /*0640*/ 	.short	0x010a
        /*0642*/ 	.byte	0x3f
	.zero		1


	//   ....[53]....
        /*0644*/ 	.word	0x0000e090
        /*0648*/ 	.word	0x00000004
        /*064c*/ 	.word	0x00031c30
        /*0650*/ 	.short	0x010a
        /*0652*/ 	.byte	0x3f
	.zero		1


	//   ....[54]....
        /*0654*/ 	.word	0x0000e0f0
        /*0658*/ 	.word	0x00000003
        /*065c*/ 	.word	0x00031c30
        /*0660*/ 	.short	0x010a
        /*0662*/ 	.byte	0x3f
	.zero		1


	//   ....[55]....
        /*0664*/ 	.word	0x0000e150
        /*0668*/ 	.word	0x00000003
        /*066c*/ 	.word	0x00031c50
        /*0670*/ 	.short	0x010a
        /*0672*/ 	.byte	0x3f
	.zero		1


	//   ....[56]....
        /*0674*/ 	.word	0x0000e1b0
        /*0678*/ 	.word	0x00000005
        /*067c*/ 	.word	0x00031c50
        /*0680*/ 	.short	0x010a
        /*0682*/ 	.byte	0x3f
	.zero		1


	//   ....[57]....
        /*0684*/ 	.word	0x0000e350
        /*0688*/ 	.word	0x00000003
        /*068c*/ 	.word	0x00031c40
        /*0690*/ 	.short	0x010a
        /*0692*/ 	.byte	0x3f
	.zero		1


	//   ....[58]....
        /*0694*/ 	.word	0x0000ebd0
        /*0698*/ 	.word	0x00000009
        /*069c*/ 	.word	0x00031c20
        /*06a0*/ 	.short	0x010a
        /*06a2*/ 	.byte	0x3f
	.zero		1


	//   ....[59]....
        /*06a4*/ 	.word	0x0000ec20
        /*06a8*/ 	.word	0x00000003
        /*06ac*/ 	.word	0x00031c40
        /*06b0*/ 	.short	0x010a
        /*06b2*/ 	.byte	0x3f
	.zero		1


	//   ....[60]....
        /*06b4*/ 	.word	0x0000ec70
        /*06b8*/ 	.word	0x00000003
        /*06bc*/ 	.word	0x00000060
        /*06c0*/ 	.short	0x010a
        /*06c2*/ 	.byte	0x3f
	.zero		1


	//   ....[61]....
        /*06c4*/ 	.word	0x0000ecc0
        /*06c8*/ 	.word	0x00000003
        /*06cc*/ 	.word	0x00031c40
        /*06d0*/ 	.short	0x010a
        /*06d2*/ 	.byte	0x3f
	.zero		1


	//   ....[62]....
        /*06d4*/ 	.word	0x0000ed10
        /*06d8*/ 	.word	0x0000000d
        /*06dc*/ 	.word	0x00000060
        /*06e0*/ 	.short	0x010a
        /*06e2*/ 	.byte	0x3f
	.zero		1


	//   ....[63]....
        /*06e4*/ 	.word	0x0000ed60
        /*06e8*/ 	.word	0x00000002
        /*06ec*/ 	.word	0x00031c40
        /*06f0*/ 	.short	0x010a
        /*06f2*/ 	.byte	0x3f
	.zero		1


	//   ....[64]....
        /*06f4*/ 	.word	0x0000edb0
        /*06f8*/ 	.word	0x00000007
        /*06fc*/ 	.word	0x00000060
        /*0700*/ 	.short	0x010a
        /*0702*/ 	.byte	0x3f
	.zero		1


	//   ....[65]....
        /*0704*/ 	.word	0x0000ee00
        /*0708*/ 	.word	0x00000003
        /*070c*/ 	.word	0x00031c60
        /*0710*/ 	.short	0x010a
        /*0712*/ 	.byte	0x3f
	.zero		1


	//   ....[66]....
        /*0714*/ 	.word	0x0000ee50
        /*0718*/ 	.word	0x00000007
        /*071c*/ 	.word	0x00031c20
        /*0720*/ 	.short	0x010a
        /*0722*/ 	.byte	0x3f
	.zero		1


	//   ....[67]....
        /*0724*/ 	.word	0x0000eff0
        /*0728*/ 	.word	0x00000005
        /*072c*/ 	.word	0x00000000
        /*0730*/ 	.short	0x010a
        /*0732*/ 	.byte	0x3f
	.zero		1


	//   ....[68]....
        /*0734*/ 	.word	0x0000f040
        /*0738*/ 	.word	0x00000003
        /*073c*/ 	.word	0x00000000
        /*0740*/ 	.short	0x010a
        /*0742*/ 	.byte	0x3f
	.zero		1


	//   ....[69]....
        /*0744*/ 	.word	0x0000f090
        /*0748*/ 	.word	0x00000005
        /*074c*/ 	.word	0x00000000
        /*0750*/ 	.short	0x010a
        /*0752*/ 	.byte	0x3f
	.zero		1


	//----- nvinfo : EIATTR_NUM_MBARRIERS
	.align		4
.L_93:
        /*0754*/ 	.byte	0x03, 0x38
        /*0756*/ 	.short	0x0016


	//----- nvinfo : EIATTR_EXIT_INSTR_OFFSETS
	.align		4
        /*0758*/ 	.byte	0x04, 0x1c
        /*075a*/ 	.short	(.L_95 - .L_94)


	//   ....[0]....
.L_94:
        /*075c*/ 	.word	0x00000a20


	//   ....[1]....
        /*0760*/ 	.word	0x00009bb0


	//   ....[2]....
        /*0764*/ 	.word	0x0000e020


	//----- nvinfo : EIATTR_MAX_THREADS
	.align		4
.L_95:
        /*0768*/ 	.byte	0x04, 0x05
        /*076a*/ 	.short	(.L_97 - .L_96)
.L_96:
        /*076c*/ 	.word	0x00000200
        /*0770*/ 	.word	0x00000001
        /*0774*/ 	.word	0x00000001


	//----- nvinfo : EIATTR_CRS_STACK_SIZE
	.align		4
.L_97:
        /*0778*/ 	.byte	0x04, 0x1e
        /*077a*/ 	.short	(.L_99 - .L_98)
.L_98:
        /*077c*/ 	.word	0x00000000


	//----- nvinfo : EIATTR_CBANK_PARAM_SIZE
	.align		4
.L_99:
        /*0780*/ 	.byte	0x03, 0x19
        /*0782*/ 	.short	0x0a70


	//----- nvinfo : EIATTR_PARAM_CBANK
	.align		4
        /*0784*/ 	.byte	0x04, 0x0a
        /*0786*/ 	.short	(.L_101 - .L_100)
	.align		4
.L_100:
        /*0788*/ 	.word	index@(.nv.constant0._ZN7cutlass13device_kernelIN5flash11enable_sm90INS1_16FlashAttnFwdSm90INS1_25CollectiveMainloopFwdSm90ILi2EN4cute5tupleIJNS5_1CILi1EEES8_S8_EEENS6_IJNS7_ILi192EEENS7_ILi144EEENS7_ILi96EEEEEELi96ENS_10bfloat16_tEfNS_4arch4Sm90ELb0ELb0ELb0ELb0ELb0ELb0ELb0ELb0ELb1ELb1ELb0ELb0EEENS1_21CollectiveEpilogueFwdINS6_IJSA_SC_SB_EEES9_SE_SG_Li384ELb0ELb1ELb0ELb0EEENS1_29StaticPersistentTileSchedulerILb0EEEEEEEEEvNT_6ParamsE)
        /*078c*/ 	.short	0x0210
        /*078e*/ 	.short	0x0a70


	//----- nvinfo : EIATTR_SW_WAR
	.align		4
.L_101:
        /*0790*/ 	.byte	0x04, 0x36
        /*0792*/ 	.short	(.L_103 - .L_102)
.L_102:
        /*0794*/ 	.word	0x00000008
.L_103:


//--------------------- .nv.info._ZN7cutlass13device_kernelIN5flash11enable_sm90INS1_16FlashAttnFwdSm90INS1_25CollectiveMainloopFwdSm90ILi2EN4cute5tupleIJNS5_1CILi1EEES8_S8_EEENS6_IJNS7_ILi192EEENS7_ILi144EEENS7_ILi96EEEEEELi96ENS_10bfloat16_tEfNS_4arch4Sm90ELb0ELb0ELb0ELb1ELb0ELb0ELb0ELb0ELb1ELb1ELb0ELb0EEENS1_21CollectiveEpilogueFwdINS6_IJSA_SC_SB_EEES9_SE_SG_Li384ELb1ELb1ELb0ELb0EEENS1_36VarlenDynamicPersistentTileSchedulerILi192ELi144ELi384ELi128ELb0ELb1ELb1ELb0ELb1ELb1EEEEEEEEEvNT_6ParamsE --------------------------
	.section	.nv.info._ZN7cutlass13device_kernelIN5flash11enable_sm90INS1_16FlashAttnFwdSm90INS1_25CollectiveMainloopFwdSm90ILi2EN4cute5tupleIJNS5_1CILi1EEES8_S8_EEENS6_IJNS7_ILi192EEENS7_ILi144EEENS7_ILi96EEEEEELi96ENS_10bfloat16_tEfNS_4arch4Sm90ELb0ELb0ELb0ELb1ELb0ELb0ELb0ELb0ELb1ELb1ELb0ELb0EEENS1_21CollectiveEpilogueFwdINS6_IJSA_SC_SB_EEES9_SE_SG_Li384ELb1ELb1ELb0ELb0EEENS1_36VarlenDynamicPersistentTileSchedulerILi192ELi144ELi384ELi128ELb0ELb1ELb1ELb0ELb1ELb1EEEEEEEEEvNT_6ParamsE,"",@"SHT_CUDA_INFO"
	.sectionflags	@""
	.align	4


	//----- nvinfo : EIATTR_CUDA_API_VERSION
	.align		4
        /*0000*/ 	.byte	0x04, 0x37
        /*0002*/ 	.short	(.L_105 - .L_104)
.L_104:
        /*0004*/ 	.word	0x00000082


	//----- nvinfo : EIATTR_KPARAM_INFO
	.align		4
.L_105:
        /*0008*/ 	.byte	0x04, 0x17
        /*000a*/ 	.short	(.L_107 - .L_106)
.L_106:
        /*000c*/ 	.word	0x00000000
        /*0010*/ 	.short	0x0000
        /*0012*/ 	.short	0x0070
        /*0014*/ 	.byte	0x00, 0xf0, 0x01, 0x2a


	//----- nvinfo : EIATTR_SPARSE_MMA_MASK
	.align		4
.L_107:
        /*0018*/ 	.byte	0x03, 0x50
        /*001a*/ 	.short	0x0000


	//----- nvinfo : EIATTR_MAXREG_COUNT
	.align		4
        /*001c*/ 	.byte	0x03, 0x1b
        /*001e*/ 	.short	0x0080


	//----- nvinfo : EIATTR_NUM_BARRIERS
	.align		4
        /*0020*/ 	.byte	0x02, 0x4c
        /*0022*/ 	.byte	0x10
	.zero		1


	//----- nvinfo : EIATTR_EXTERNS
	.align		4
        /*0024*/ 	.byte	0x04, 0x0f
        /*0026*/ 	.short	(.L_109 - .L_108)


	//   ....[0]....
	.align		4
.L_108:
        /*0028*/ 	.word	index@(__assertfail)


	//----- nvinfo : EIATTR_ANNOTATIONS
	.align		4
.L_109:
        /*002c*/ 	.byte	0x04, 0x55
        /*002e*/ 	.short	(.L_111 - .L_110)


	//   ....[0]....
.L_110:
        /* <DEDUP_REMOVED lines=22> */
        /*0184*/ 	.byte	0x30, 0x07, 0x01, 0x00, 0x01, 0x00, 0x00, 0x00, 0xa0, 0x0c, 0x01, 0x00


	//----- nvinfo : EIATTR_MERCURY_ISA_VERSION
	.align		4
.L_111:
        /*0190*/ 	.byte	0x03, 0x5f
        /*0192*/ 	.short	0x0101


	//----- nvinfo : EIATTR_UNUSED_LOAD_BYTE_OFFSET
	.align		4
        /*0194*/ 	.byte	0x04, 0x44
        /*0196*/ 	.short	(.L_113 - .L_112)


	//   ....[0]....
.L_112:
        /*0198*/ 	.word	0x00000a40
        /*019c*/ 	.word	0x0000fff0


	//   ....[1]....
        /*01a0*/ 	.word	0x00009030
        /*01a4*/ 	.word	0x0000fff0


	//----- nvinfo : EIATTR_INT_WARP_WIDE_INSTR_OFFSETS
	.align		4
.L_113:
        /*01a8*/ 	.byte	0x04, 0x31
        /*01aa*/ 	.short	(.L_115 - .L_114)


	//   ....[0]....
.L_114:
        /*01ac*/ 	.word	0x00000120


	//   ....[1]....
        /*01b0*/ 	.word	0x000001c0


	//   ....[2]....
        /*01b4*/ 	.word	0x00000230


	//   ....[3]....
        /*01b8*/ 	.word	0x0000bac0


	//   ....[4]....
        /*01bc*/ 	.word	0x0000bb50


	//   ....[5]....
        /*01c0*/ 	.word	0x0000f610


	//   ....[6]....
        /*01c4*/ 	.word	0x0000f6a0


	//----- nvinfo : EIATTR_COOP_GROUP_MASK_REGIDS
	.align		4
.L_115:
        /*01c8*/ 	.byte	0x04, 0x29
        /*01ca*/ 	.short	(.L_117 - .L_116)


	//   ....[0]....
.L_116:
        /*01cc*/ 	.word	0xffffffff


	//   ....[1]....
        /*01d0*/ 	.word	0xffffffff


	//   ....[2]....
        /*01d4*/ 	.word	0xffffffff


	//   ....[3]....
        /*01d8*/ 	.word	0xffffffff


	//   ....[4]....
        /*01dc*/ 	.word	0xffffffff


	//   ....[5]....
        /*01e0*/ 	.word	0xffffffff


	//   ....[6]....
        /*01e4*/ 	.word	0xffffffff


	//   ....[7]....
        /*01e8*/ 	.word	0xffffffff


	//   ....[8]....
        /*01ec*/ 	.word	0xffffffff


	//   ....[9]....
        /*01f0*/ 	.word	0xffffffff


	//   ....[10]....
        /*01f4*/ 	.word	0xffffffff


	//   ....[11]....
        /*01f8*/ 	.word	0xffffffff


	//   ....[12]....
        /*01fc*/ 	.word	0xffffffff


	//   ....[13]....
        /*0200*/ 	.word	0xffffffff


	//   ....[14]....
        /*0204*/ 	.word	0xffffffff


	//   ....[15]....
        /*0208*/ 	.word	0xffffffff


	//   ....[16]....
        /*020c*/ 	.word	0xffffffff


	//   ....[17]....
        /*0210*/ 	.word	0xffffffff


	//   ....[18]....
        /*0214*/ 	.word	0xffffffff


	//   ....[19]....
        /*0218*/ 	.word	0xffffffff


	//   ....[20]....
        /*021c*/ 	.word	0xffffffff


	//   ....[21]....
        /*0220*/ 	.word	0xffffffff


	//   ....[22]....
        /*0224*/ 	.word	0xffffffff


	//   ....[23]....
        /*0228*/ 	.word	0xffffffff


	//   ....[24]....
        /*022c*/ 	.word	0xffffffff


	//   ....[25]....
        /*0230*/ 	.word	0xffffffff


	//   ....[26]....
        /*0234*/ 	.word	0xffffffff


	//   ....[27]....
        /*0238*/ 	.word	0xffffffff


	//   ....[28]....
        /*023c*/ 	.word	0xffffffff


	//   ....[29]....
        /*0240*/ 	.word	0xffffffff


	//   ....[30]....
        /*0244*/ 	.word	0xffffffff


	//   ....[31]....
        /*0248*/ 	.word	0xffffffff


	//   ....[32]....
        /*024c*/ 	.word	0xffffffff


	//   ....[33]....
        /*0250*/ 	.word	0xffffffff


	//   ....[34]....
        /*0254*/ 	.word	0xffffffff


	//   ....[35]....
        /*0258*/ 	.word	0xffffffff


	//   ....[36]....
        /*025c*/ 	.word	0xffffffff


	//   ....[37]....
        /*0260*/ 	.word	0xffffffff


	//   ....[38]....
        /*0264*/ 	.word	0xffffffff


	//   ....[39]....
        /*0268*/ 	.word	0xffffffff


	//   ....[40]....
        /*026c*/ 	.word	0xffffffff


	//   ....[41]....
        /*0270*/ 	.word	0xffffffff


	//   ....[42]....
        /*0274*/ 	.word	0xffffffff


	//   ....[43]....
        /*0278*/ 	.word	0xffffffff


	//   ....[44]....
        /*027c*/ 	.word	0xffffffff


	//   ....[45]....
        /*0280*/ 	.word	0xffffffff


	//   ....[46]....
        /*0284*/ 	.word	0xffffffff


	//   ....[47]....
        /*0288*/ 	.word	0xffffffff


	//   ....[48]....
        /*028c*/ 	.word	0xffffffff


	//   ....[49]....
        /*0290*/ 	.word	0xffffffff


	//   ....[50]....
        /*0294*/ 	.word	0xffffffff


	//   ....[51]....
        /*0298*/ 	.word	0xffffffff


	//   ....[52]....
        /*029c*/ 	.word	0xffffffff


	//   ....[53]....
        /*02a0*/ 	.word	0xffffffff


	//   ....[54]....
        /*02a4*/ 	.word	0xffffffff


	//   ....[55]....
        /*02a8*/ 	.word	0xffffffff


	//   ....[56]....
        /*02ac*/ 	.word	0xffffffff


	//   ....[57]....
        /*02b0*/ 	.word	0xffffffff


	//   ....[58]....
        /*02b4*/ 	.word	0xffffffff


	//   ....[59]....
        /*02b8*/ 	.word	0xffffffff


	//   ....[60]....
        /*02bc*/ 	.word	0xffffffff


	//   ....[61]....
        /*02c0*/ 	.word	0xffffffff


	//   ....[62]....
        /*02c4*/ 	.word	0xffffffff


	//   ....[63]....
        /*02c8*/ 	.word	0xffffffff


	//   ....[64]....
        /*02cc*/ 	.word	0xffffffff


	//   ....[65]....
        /*02d0*/ 	.word	0xffffffff


	//   ....[66]....
        /*02d4*/ 	.word	0xffffffff


	//   ....[67]....
        /*02d8*/ 	.word	0xffffffff


	//   ....[68]....
        /*02dc*/ 	.word	0xffffffff


	//   ....[69]....
        /*02e0*/ 	.word	0xffffffff


	//   ....[70]....
        /*02e4*/ 	.word	0xffffffff


	//   ....[71]....
        /*02e8*/ 	.word	0xffffffff


	//   ....[72]....
        /*02ec*/ 	.word	0xffffffff


	//   ....[73]....
        /*02f0*/ 	.word	0xffffffff


	//   ....[74]....
        /*02f4*/ 	.word	0xffffffff


	//   ....[75]....
        /*02f8*/ 	.word	0xffffffff


	//   ....[76]....
        /*02fc*/ 	.word	0xffffffff


	//   ....[77]....
        /*0300*/ 	.word	0xffffffff


	//   ....[78]....
        /*0304*/ 	.word	0xffffffff


	//   ....[79]....
        /*0308*/ 	.word	0xffffffff


	//   ....[80]....
        /*030c*/ 	.word	0xffffffff


	//   ....[81]....
        /*0310*/ 	.word	0x0500000f


	//   ....[82]....
        /*0314*/ 	.word	0x0500000f


	//   ....[83]....
        /*0318*/ 	.word	0x0500000f


	//   ....[84]....
        /*031c*/ 	.word	0x0500000f


	//   ....[85]....
        /*0320*/ 	.word	0x0500000f


	//   ....[86]....
        /*0324*/ 	.word	0x0500000f


	//   ....[87]....
        /*0328*/ 	.word	0x0500000f


	//   ....[88]....
        /*032c*/ 	.word	0x0500000f


	//   ....[89]....
        /*0330*/ 	.word	0x0500000f


	//   ....[90]....
        /*0334*/ 	.word	0x0500000f


	//   ....[91]....
        /*0338*/ 	.word	0x0500000f


	//   ....[92]....
        /*033c*/ 	.word	0x0500000f


	//   ....[93]....
        /*0340*/ 	.word	0x0500000f


	//   ....[94]....
        /*0344*/ 	.word	0x0500000f


	//   ....[95]....
        /*0348*/ 	.word	0x0500000f


	//   ....[96]....
        /*034c*/ 	.word	0x0500000f


	//   ....[97]....
        /*0350*/ 	.word	0x0500000f


	//   ....[98]....
        /*0354*/ 	.word	0x0500000f


	//   ....[99]....
        /*0358*/ 	.word	0x0500000f


	//   ....[100]....
        /*035c*/ 	.word	0x0500000f


	//   ....[101]....
        /*0360*/ 	.word	0x0500000f


	//   ....[102]....
        /*0364*/ 	.word	0x0500000f


	//   ....[103]....
        /*0368*/ 	.word	0x0500000f


	//   ....[104]....
        /*036c*/ 	.word	0x0500000f


	//   ....[105]....
        /*0370*/ 	.word	0x0500000f


	//   ....[106]....
        /*0374*/ 	.word	0x0500000f


	//   ....[107]....
        /*0378*/ 	.word	0x0500000f


	//   ....[108]....
        /*037c*/ 	.word	0x0500000f


	//   ....[109]....
        /*0380*/ 	.word	0x0500000f


	//   ....[110]....
        /*0384*/ 	.word	0x0500000f


	//   ....[111]....
        /*0388*/ 	.word	0x0500000f


	//----- nvinfo : EIATTR_COOP_GROUP_INSTR_OFFSETS
	.align		4
.L_117:
        /*038c*/ 	.byte	0x04, 0x28
        /*038e*/ 	.short	(.L_119 - .L_118)


	//   ....[0]....
.L_118:
        /*0390*/ 	.word	0x00000060


	//   ....[1]....
        /*0394*/ 	.word	0x00000130


	//   ....[2]....
        /*0398*/ 	.word	0x000001e0


	//   ....[3]....
        /*039c*/ 	.word	0x000003a0


	//   ....[4]....
        /*03a0*/ 	.word	0x00000500


	//   ....[5]....
        /*03a4*/ 	.word	0x00000620


	//   ....[6]....
        /*03a8*/ 	.word	0x00000780


	//   ....[7]....
        /*03ac*/ 	.word	0x000013b0


	//   ....[8]....
        /*03b0*/ 	.word	0x00003620


	//   ....[9]....
        /*03b4*/ 	.word	0x00003730


	//   ....[10]....
        /*03b8*/ 	.word	0x00003a90


	//   ....[11]....
        /*03bc*/ 	.word	0x00003bc0


	//   ....[12]....
        /*03c0*/ 	.word	0x00004cb0


	//   ....[13]....
        /*03c4*/ 	.word	0x00006ca0


	//   ....[14]....
        /*03c8*/ 	.word	0x00006d40


	//   ....[15]....
        /*03cc*/ 	.word	0x00006d60


	//   ....[16]....
        /*03d0*/ 	.word	0x00006df0


	//   ....[17]....
        /*03d4*/ 	.word	0x00008590


	//   ....[18]....
        /*03d8*/ 	.word	0x00008690


	//   ....[19]....
        /*03dc*/ 	.word	0x000086f0


	//   ....[20]....
        /*03e0*/ 	.word	0x00008810


	//   ....[21]....
        /*03e4*/ 	.word	0x00008820


	//   ....[22]....
        /*03e8*/ 	.word	0x00009990


	//   ....[23]....
        /*03ec*/ 	.word	0x000099d0


	//   ....[24]....
        /*03f0*/ 	.word	0x00009a10


	//   ....[25]....
        /*03f4*/ 	.word	0x00009a40


	//   ....[26]....
        /*03f8*/ 	.word	0x00009ea0


	//   ....[27]....
        /*03fc*/ 	.word	0x00009eb0


	//   ....[28]....
        /*0400*/ 	.word	0x00009fc0


	//   ....[29]....
        /*0404*/ 	.word	0x00009fe0


	//   ....[30]....
        /*0408*/ 	.word	0x0000a810


	//   ....[31]....
        /*040c*/ 	.word	0x0000a820


	//   ....[32]....
        /*0410*/ 	.word	0x0000a920


	//   ....[33]....
        /*0414*/ 	.word	0x0000a940


	//   ....[34]....
        /*0418*/ 	.word	0x0000aab0


	//   ....[35]....
        /*041c*/ 	.word	0x0000ac80


	//   ....[36]....
        /*0420*/ 	.word	0x0000acb0


	//   ....[37]....
        /*0424*/ 	.word	0x0000ace0


	//   ....[38]....
        /*0428*/ 	.word	0x0000ad10


	//   ....[39]....
        /*042c*/ 	.word	0x0000ad40


	//   ....[40]....
        /*0430*/ 	.word	0x0000ad70


	//   ....[41]....
        /*0434*/ 	.word	0x0000aee0


	//   ....[42]....
        /*0438*/ 	.word	0x0000af10


	//   ....[43]....
        /*043c*/ 	.word	0x0000af40


	//   ....[44]....
        /*0440*/ 	.word	0x0000af70


	//   ....[45]....
        /*0444*/ 	.word	0x0000afa0


	//   ....[46]....
        /*0448*/ 	.word	0x0000afd0


	//   ....[47]....
        /*044c*/ 	.word	0x0000b060


	//   ....[48]....
        /*0450*/ 	.word	0x0000b090


	//   ....[49]....
        /*0454*/ 	.word	0x0000b110


	//   ....[50]....
        /*0458*/ 	.word	0x0000c080


	//   ....[51]....
        /*045c*/ 	.word	0x0000cd60


	//   ....[52]....
        /*0460*/ 	.word	0x0000cd80


	//   ....[53]....
        /*0464*/ 	.word	0x0000ce40


	//   ....[54]....
        /*0468*/ 	.word	0x0000ce60


	//   ....[55]....
        /*046c*/ 	.word	0x0000cf00


	//   ....[56]....
        /*0470*/ 	.word	0x0000cf20


	//   ....[57]....
        /*0474*/ 	.word	0x0000cf30


	//   ....[58]....
        /*0478*/ 	.word	0x0000cfc0


	//   ....[59]....
        /*047c*/ 	.word	0x0000d010


	//   ....[60]....
        /*0480*/ 	.word	0x0000d020


	//   ....[61]....
        /*0484*/ 	.word	0x0000d050


	//   ....[62]....
        /*0488*/ 	.word	0x0000d100


	//   ....[63]....
        /*048c*/ 	.word	0x0000fd20


	//   ....[64]....
        /*0490*/ 	.word	0x0000fd50


	//   ....[65]....
        /*0494*/ 	.word	0x0000fd90


	//   ....[66]....
        /*0498*/ 	.word	0x0000fdc0


	//   ....[67]....
        /*049c*/ 	.word	0x0000fdf0


	//   ....[68]....
        /*04a0*/ 	.word	0x0000fe20


	//   ....[69]....
        /*04a4*/ 	.word	0x0000fe50


	//   ....[70]....
        /*04a8*/ 	.word	0x0000fe80


	//   ....[71]....
        /*04ac*/ 	.word	0x00010000


	//   ....[72]....
        /*04b0*/ 	.word	0x00010030


	//   ....[73]....
        /*04b4*/ 	.word	0x00010060


	//   ....[74]....
        /*04b8*/ 	.word	0x00010090


	//   ....[75]....
        /*04bc*/ 	.word	0x000100c0


	//   ....[76]....
        /*04c0*/ 	.word	0x000100f0


	//   ....[77]....
        /*04c4*/ 	.word	0x000101b0


	//   ....[78]....
        /*04c8*/ 	.word	0x000101d0


	//   ....[79]....
        /*04cc*/ 	.word	0x00010240


	//   ....[80]....
        /*04d0*/ 	.word	0x000106b0


	//   ....[81]....
        /*04d4*/ 	.word	0x00010b90


	//   ....[82]....
        /*04d8*/ 	.word	0x00010d40


	//   ....[83]....
        /*04dc*/ 	.word	0x00010d90


	//   ....[84]....
        /*04e0*/ 	.word	0x00010df0


	//   ....[85]....
        /*04e4*/ 	.word	0x00010f00


	//   ....[86]....
        /*04e8*/ 	.word	0x00010f60


	//   ....[87]....
        /*04ec*/ 	.word	0x00011080


	//   ....[88]....
        /*04f0*/ 	.word	0x000110e0


	//   ....[89]....
        /*04f4*/ 	.word	0x00011190


	//   ....[90]....
        /*04f8*/ 	.word	0x00011260


	//   ....[91]....
        /*04fc*/ 	.word	0x00011330


	//   ....[92]....
        /*0500*/ 	.word	0x000113b0


	//   ....[93]....
        /*0504*/ 	.word	0x000114a0


	//   ....[94]....
        /*0508*/ 	.word	0x000117c0


	//   ....[95]....
        /*050c*/ 	.word	0x00011860


	//   ....[96]....
        /*0510*/ 	.word	0x00011980


	//   ....[97]....
        /*0514*/ 	.word	0x000119f0


	//   ....[98]....
        /*0518*/ 	.word	0x00011a60


	//   ....[99]....
        /*051c*/ 	.word	0x00011ad0


	//   ....[100]....
        /*0520*/ 	.word	0x00011b40


	//   ....[101]....
        /*0524*/ 	.word	0x00011bc0


	//   ....[102]....
        /*0528*/ 	.word	0x00011c50


	//   ....[103]....
        /*052c*/ 	.word	0x00011ce0


	//   ....[104]....
        /*0530*/ 	.word	0x00011d50


	//   ....[105]....
        /*0534*/ 	.word	0x00011dc0


	//   ....[106]....
        /*0538*/ 	.word	0x00011e30


	//   ....[107]....
        /*053c*/ 	.word	0x00011eb0


	//   ....[108]....
        /*0540*/ 	.word	0x00011f20


	//   ....[109]....
        /*0544*/ 	.word	0x00011fc0


	//   ....[110]....
        /*0548*/ 	.word	0x00012050


	//   ....[111]....
        /*054c*/ 	.word	0x00012170


	//----- nvinfo : EIATTR_REG_RECONFIG
	.align		4
.L_119:
        /*0550*/ 	.byte	0x01, 0x54
	.zero		2


	//----- nvinfo : EIATTR_SYSCALL_OFFSETS
	.align		4
        /*0554*/ 	.byte	0x04, 0x46
        /*0556*/ 	.short	(.L_121 - .L_120)


	//   ....[0]....
.L_120:
        /*0558*/ 	.word	0x00001560


	//   ....[1]....
        /*055c*/ 	.word	0x0000bcb0


	//   ....[2]....
        /*0560*/ 	.word	0x0000be00


	//   ....[3]....
        /*0564*/ 	.word	0x0000bf00


	//   ....[4]....
        /*0568*/ 	.word	0x0000c7e0


	//----- nvinfo : EIATTR_MBARRIER_INSTR_OFFSETS
	.align		4
.L_121:
        /*056c*/ 	.byte	0x04, 0x39
        /*056e*/ 	.short	(.L_123 - .L_122)


	//   ....[0]....
.L_122:
        /*0570*/ 	.word	0x00000250
        /*0574*/ 	.word	0x000000ff
        /*0578*/ 	.word	0x00031c00
        /*057c*/ 	.short	0x0100
        /*057e*/ 	.byte	0x08
	.zero		1


	//   ....[1]....
        /*0580*/ 	.word	0x00000260
        /*0584*/ 	.word	0x000000ff
        /*0588*/ 	.word	0x00031c20
        /*058c*/ 	.short	0x0100
        /*058e*/ 	.byte	0x08
	.zero		1


	//   ....[2]....
        /*0590*/ 	.word	0x00000350
        /*0594*/ 	.word	0x000000ff
        /*0598*/ 	.word	0x00031c30
        /*059c*/ 	.short	0x0100
        /*059e*/ 	.byte	0x08
	.zero		1


	//   ....[3]....
        /*05a0*/ 	.word	0x00000360
        /*05a4*/ 	.word	0x000000ff
        /*05a8*/ 	.word	0x00031c40
        /*05ac*/ 	.short	0x0100
        /*05ae*/ 	.byte	0x08
	.zero		1


	//   ....[4]....
        /*05b0*/ 	.word	0x00000370
        /*05b4*/ 	.word	0x000000ff
        /*05b8*/ 	.word	0x00031c38
        /*05bc*/ 	.short	0x0100
        /*05be*/ 	.byte	0x08
	.zero		1


	//   ....[5]....
        /*05c0*/ 	.word	0x00000380
        /*05c4*/ 	.word	0x000000ff
        /*05c8*/ 	.word	0x00031c48
        /*05cc*/ 	.short	0x0100
        /*05ce*/ 	.byte	0x08
	.zero		1


	//   ....[6]....
        /*05d0*/ 	.word	0x000004b0
        /*05d4*/ 	.word	0x000000ff
        /*05d8*/ 	.word	0x00031c50
        /*05dc*/ 	.short	0x0100
        /*05de*/ 	.byte	0x08
	.zero		1


	//   ....[7]....
        /*05e0*/ 	.word	0x000004c0
        /*05e4*/ 	.word	0x000000ff
        /*05e8*/ 	.word	0x00031c60
        /*05ec*/ 	.short	0x0100
        /*05ee*/ 	.byte	0x08
	.zero		1


	//   ....[8]....
        /*05f0*/ 	.word	0x000004d0
        /*05f4*/ 	.word	0x000000ff
        /*05f8*/ 	.word	0x00031c58
        /*05fc*/ 	.short	0x0100
        /*05fe*/ 	.byte	0x08
	.zero		1


	//   ....[9]....
        /*0600*/ 	.word	0x000004e0
        /*0604*/ 	.word	0x000000ff
        /*0608*/ 	.word	0x00031c68
        /*060c*/ 	.short	0x0100
        /*060e*/ 	.byte	0x08
	.zero		1


	//   ....[10]....
        /*0610*/ 	.word	0x000005d0
        /*0614*/ 	.word	0x000000ff
        /*0618*/ 	.word	0x00031c70
        /*061c*/ 	.short	0x0100
        /*061e*/ 	.byte	0x06
	.zero		1


	//   ....[11]....
        /*0620*/ 	.word	0x000005e0
        /*0624*/ 	.word	0x000000ff
        /*0628*/ 	.word	0x00031c80
        /*062c*/ 	.short	0x0100
        /*062e*/ 	.byte	0x06
	.zero		1


	//   ....[12]....
        /*0630*/ 	.word	0x000005f0
        /*0634*/ 	.word	0x000000ff
        /*0638*/ 	.word	0x00031c78
        /*063c*/ 	.short	0x0100
        /*063e*/ 	.byte	0x06
	.zero		1


	//   ....[13]....
        /*0640*/ 	.word	0x00000600
        /*0644*/ 	.word	0x000000ff
        /*0648*/ 	.word	0x00031c88
        /*064c*/ 	.short	0x0100
        /*064e*/ 	.byte	0x06
	.zero		1


	//   ....[14]....
        /*0650*/ 	.word	0x00000730
        /*0654*/ 	.word	0x000000ff
        /*0658*/ 	.word	0x00031c90
        /*065c*/ 	.short	0x0100
        /*065e*/ 	.byte	0x08
	.zero		1


	//   ....[15]....
        /*0660*/ 	.word	0x00000740
        /*0664*/ 	.word	0x000000ff
        /*0668*/ 	.word	0x00031ca0
        /*066c*/ 	.short	0x0100
        /*066e*/ 	.byte	0x08
	.zero		1


	//   ....[16]....
        /*0670*/ 	.word	0x00000750
        /*0674*/ 	.word	0x000000ff
        /*0678*/ 	.word	0x00031c98
        /*067c*/ 	.short	0x0100
        /*067e*/ 	.byte	0x08
	.zero		1


	//   ....[17]....
        /*0680*/ 	.word	0x00000760
        /*0684*/ 	.word	0x000000ff
        /*0688*/ 	.word	0x00031ca8
        /*068c*/ 	.short	0x0100
        /*068e*/ 	.byte	0x08
	.zero		1


	//   ....[18]....
        /*0690*/ 	.word	0x00000890
        /*0694*/ 	.word	0x000000ff
        /*0698*/ 	.word	0x00031cb0
        /*069c*/ 	.short	0x0100
        /*069e*/ 	.byte	0x08
	.zero		1


	//   ....[19]....
        /*06a0*/ 	.word	0x000008a0
        /*06a4*/ 	.word	0x000000ff
        /*06a8*/ 	.word	0x00031cc0
        /*06ac*/ 	.short	0x0100
        /*06ae*/ 	.byte	0x08
	.zero		1


	//   ....[20]....
        /*06b0*/ 	.word	0x000008b0
        /*06b4*/ 	.word	0x000000ff
        /*06b8*/ 	.word	0x00031cb8
        /*06bc*/ 	.short	0x0100
        /*06be*/ 	.byte	0x08
	.zero		1


	//   ....[21]....
        /*06c0*/ 	.word	0x000008c0
        /*06c4*/ 	.word	0x000000ff
        /*06c8*/ 	.word	0x00031cc8
        /*06cc*/ 	.short	0x0100
        /*06ce*/ 	.byte	0x08
	.zero		1


	//   ....[22]....
        /*06d0*/ 	.word	0x000015c0
        /*06d4*/ 	.word	0x000000ff
        /*06d8*/ 	.word	0x00031c00
        /*06dc*/ 	.short	0x010a
        /*06de*/ 	.byte	0x24
	.zero		1


	//   ....[23]....
        /*06e0*/ 	.word	0x00001630
        /*06e4*/ 	.word	0x00000004
        /*06e8*/ 	.word	0x00031c30
        /*06ec*/ 	.short	0x010a
        /*06ee*/ 	.byte	0x3f
	.zero		1


	//   ....[24]....
        /*06f0*/ 	.word	0x000016a0
        /*06f4*/ 	.word	0x00000004
        /*06f8*/ 	.word	0x00031c30
        /*06fc*/ 	.short	0x010a
        /*06fe*/ 	.byte	0x3f
	.zero		1


	//   ....[25]....
        /*0700*/ 	.word	0x00003710
        /*0704*/ 	.word	0x00000004
        /*0708*/ 	.word	0x00000000
        /*070c*/ 	.short	0x0101
        /*070e*/ 	.byte	0x3f
	.zero		1


	//   ....[26]....
        /*0710*/ 	.word	0x00004f50
        /*0714*/ 	.word	0x000000ff
        /*0718*/ 	.word	0x00031c30
        /*071c*/ 	.short	0x010a
        /*071e*/ 	.byte	0x06
	.zero		1


	//   ....[27]....
        /*0720*/ 	.word	0x00004f90
        /*0724*/ 	.word	0x000000ff
        /*0728*/ 	.word	0x00031c30
        /*072c*/ 	.short	0x010a
        /*072e*/ 	.byte	0x06
	.zero		1


	//   ....[28]....
        /*0730*/ 	.word	0x00006640
        /*0734*/ 	.word	0x000000ff
        /*0738*/ 	.word	0x00031c50
        /*073c*/ 	.short	0x010a
        /*073e*/ 	.byte	0x06
	.zero		1


	//   ....[29]....
        /*0740*/ 	.word	0x00006680
        /*0744*/ 	.word	0x000000ff
        /*0748*/ 	.word	0x00031c50
        /*074c*/ 	.short	0x010a
        /*074e*/ 	.byte	0x06
	.zero		1


	//   ....[30]....
        /*0750*/ 	.word	0x00007710
        /*0754*/ 	.word	0x0000000c
        /*0758*/ 	.word	0x00000000
        /*075c*/ 	.short	0x0101
        /*075e*/ 	.byte	0x3f
	.zero		1


	//   ....[31]....
        /*0760*/ 	.word	0x00007790
        /*0764*/ 	.word	0x00000014
        /*0768*/ 	.word	0x00000000
        /*076c*/ 	.short	0x0101
        /*076e*/ 	.byte	0x3f
	.zero		1


	//   ....[32]....
        /*0770*/ 	.word	0x00008600
        /*0774*/ 	.word	0x000000ff
        /*0778*/ 	.word	0x00031c50
        /*077c*/ 	.short	0x010a
        /*077e*/ 	.byte	0x09
	.zero		1


	//   ....[33]....
        /*0780*/ 	.word	0x00008640
        /*0784*/ 	.word	0x000000ff
        /*0788*/ 	.word	0x00031c50
        /*078c*/ 	.short	0x010a
        /*078e*/ 	.byte	0x09
	.zero		1


	//   ....[34]....
        /*0790*/ 	.word	0x00008cd0
        /*0794*/ 	.word	0x00000005
        /*0798*/ 	.word	0x00000000
        /*079c*/ 	.short	0x0101
        /*079e*/ 	.byte	0x3f
	.zero		1


	//   ....[35]....
        /*07a0*/ 	.word	0x00009ec0
        /*07a4*/ 	.word	0x000000ff
        /*07a8*/ 	.word	0x00000000
        /*07ac*/ 	.short	0x0101
        /*07ae*/ 	.byte	0x04
	.zero		1


	//   ....[36]....
        /*07b0*/ 	.word	0x0000c290
        /*07b4*/ 	.word	0x00000000
        /*07b8*/ 	.word	0x00031c40
        /*07bc*/ 	.short	0x010a
        /*07be*/ 	.byte	0x3f
	.zero		1


	//   ....[37]....
        /*07c0*/ 	.word	0x0000d1d0
        /*07c4*/ 	.word	0x00000016
        /*07c8*/ 	.word	0x00031c00
        /*07cc*/ 	.short	0x0107
        /*07ce*/ 	.byte	0x3f
	.zero		1


	//   ....[38]....
        /*07d0*/ 	.word	0x0000d2d0
        /*07d4*/ 	.word	0x00000016
        /*07d8*/ 	.word	0x00031c00
        /*07dc*/ 	.short	0x0101
        /*07de*/ 	.byte	0x3f
	.zero		1


	//   ....[39]....
        /*07e0*/ 	.word	0x0000d2f0
        /*07e4*/ 	.word	0x00000016
        /*07e8*/ 	.word	0x00031c20
        /*07ec*/ 	.short	0x010a
        /*07ee*/ 	.byte	0x3f
	.zero		1


	//   ....[40]....
        /*07f0*/ 	.word	0x0000d610
        /*07f4*/ 	.word	0x00000003
        /*07f8*/ 	.word	0x00031c40
        /*07fc*/ 	.short	0x010a
        /*07fe*/ 	.byte	0x3f
	.zero		1


	//   ....[41]....
        /*0800*/ 	.word	0x0000da90
        /*0804*/ 	.word	0x00000003
        /*0808*/ 	.word	0x00000060
        /*080c*/ 	.short	0x010a
        /*080e*/ 	.byte	0x3f
	.zero		1


	//   ....[42]....
        /*0810*/ 	.word	0x0000e1c0
        /*0814*/ 	.word	0x00000003
        /*0818*/ 	.word	0x00031c40
        /*081c*/ 	.short	0x010a
        /*081e*/ 	.byte	0x3f
	.zero		1


	//   ....[43]....
        /*0820*/ 	.word	0x0000e640
        /*0824*/ 	.word	0x0000000c
        /*0828*/ 	.word	0x00000060
        /*082c*/ 	.short	0x010a
        /*082e*/ 	.byte	0x3f
	.zero		1


	//   ....[44]....
        /*0830*/ 	.word	0x0000eca0
        /*0834*/ 	.word	0x00000002
        /*0838*/ 	.word	0x00031c40
        /*083c*/ 	.short	0x010a
        /*083e*/ 	.byte	0x3f
	.zero		1


	//   ....[45]....
        /*0840*/ 	.word	0x0000f130
        /*0844*/ 	.word	0x00000008
        /*0848*/ 	.word	0x00000060
        /*084c*/ 	.short	0x010a
        /*084e*/ 	.byte	0x3f
	.zero		1


	//   ....[46]....
        /*0850*/ 	.word	0x0000f740
        /*0854*/ 	.word	0x00000003
        /*0858*/ 	.word	0x00031c60
        /*085c*/ 	.short	0x010a
        /*085e*/ 	.byte	0x3f
	.zero		1


	//   ....[47]....
        /*0860*/ 	.word	0x00010630
        /*0864*/ 	.word	0x00000009
        /*0868*/ 	.word	0x00031c20
        /*086c*/ 	.short	0x010a
        /*086e*/ 	.byte	0x3f
	.zero		1


	//   ....[48]....
        /*0870*/ 	.word	0x000107d0
        /*0874*/ 	.word	0x00000005
        /*0878*/ 	.word	0x00000000
        /*087c*/ 	.short	0x010a
        /*087e*/ 	.byte	0x3f
	.zero		1


	//   ....[49]....
        /*0880*/ 	.word	0x00010840
        /*0884*/ 	.word	0x00000003
        /*0888*/ 	.word	0x00000000
        /*088c*/ 	.short	0x010a
        /*088e*/ 	.byte	0x3f
	.zero		1


	//   ....[50]....
        /*0890*/ 	.word	0x000108a0
        /*0894*/ 	.word	0x00000017
        /*0898*/ 	.word	0x00000000
        /*089c*/ 	.short	0x010a
        /*089e*/ 	.byte	0x3f
	.zero		1


	//   ....[51]....
        /*08a0*/ 	.word	0x000108d0
        /*08a4*/ 	.word	0x00000007
        /*08a8*/ 	.word	0x00000000
        /*08ac*/ 	.short	0x010a
        /*08ae*/ 	.byte	0x3f
	.zero		1


	//   ....[52]....
        /*08b0*/ 	.word	0x00010940
        /*08b4*/ 	.word	0x00000003
        /*08b8*/ 	.word	0x00031c00
        /*08bc*/ 	.short	0x010a
        /*08be*/ 	.byte	0x3f
	.zero		1


	//   ....[53]....
        /*08c0*/ 	.word	0x00010990
        /*08c4*/ 	.word	0x00000004
        /*08c8*/ 	.word	0x00031c30
        /*08cc*/ 	.short	0x010a
        /*08ce*/ 	.byte	0x3f
	.zero		1


	//   ....[54]....
        /*08d0*/ 	.word	0x000109f0
        /*08d4*/ 	.word	0x00000003
        /*08d8*/ 	.word	0x00031c30
        /*08dc*/ 	.short	0x010a
        /*08de*/ 	.byte	0x3f
	.zero		1


	//   ....[55]....
        /*08e0*/ 	.word	0x00010a50
        /*08e4*/ 	.word	0x00000003
        /*08e8*/ 	.word	0x00031c50
        /*08ec*/ 	.short	0x010a
        /*08ee*/ 	.byte	0x3f
	.zero		1


	//   ....[56]....
        /*08f0*/ 	.word	0x00010ab0
        /*08f4*/ 	.word	0x00000007
        /*08f8*/ 	.word	0x00031c50
        /*08fc*/ 	.short	0x010a
        /*08fe*/ 	.byte	0x3f
	.zero		1


	//   ....[57]....
        /*0900*/ 	.word	0x00010c50
        /*0904*/ 	.word	0x00000000
        /*0908*/ 	.word	0x00031c40
        /*090c*/ 	.short	0x010a
        /*090e*/ 	.byte	0x3f
	.zero		1


	//   ....[58]....
        /*0910*/ 	.word	0x000114e0
        /*0914*/ 	.word	0x00000016
        /*0918*/ 	.word	0x00031c20
        /*091c*/ 	.short	0x010a
        /*091e*/ 	.byte	0x3f
	.zero		1


	//   ....[59]....
        /*0920*/ 	.word	0x00011530
        /*0924*/ 	.word	0x00000003
        /*0928*/ 	.word	0x00031c40
        /*092c*/ 	.short	0x010a
        /*092e*/ 	.byte	0x3f
	.zero		1


	//   ....[60]....
        /*0930*/ 	.word	0x00011580
        /*0934*/ 	.word	0x00000003
        /*0938*/ 	.word	0x00000060
        /*093c*/ 	.short	0x010a
        /*093e*/ 	.byte	0x3f
	.zero		1


	//   ....[61]....
        /*0940*/ 	.word	0x000115d0
        /*0944*/ 	.word	0x00000003
        /*0948*/ 	.word	0x00031c40
        /*094c*/ 	.short	0x010a
        /*094e*/ 	.byte	0x3f
	.zero		1


	//   ....[62]....
        /*0950*/ 	.word	0x00011620
        /*0954*/ 	.word	0x0000000c
        /*0958*/ 	.word	0x00000060
        /*095c*/ 	.short	0x010a
        /*095e*/ 	.byte	0x3f
	.zero		1


	//   ....[63]....
        /*0960*/ 	.word	0x00011670
        /*0964*/ 	.word	0x00000002
        /*0968*/ 	.word	0x00031c40
        /*096c*/ 	.short	0x010a
        /*096e*/ 	.byte	0x3f
	.zero		1


	//   ....[64]....
        /*0970*/ 	.word	0x000116c0
        /*0974*/ 	.word	0x00000008
        /*0978*/ 	.word	0x00000060
        /*097c*/ 	.short	0x010a
        /*097e*/ 	.byte	0x3f
	.zero		1


	//   ....[65]....
        /*0980*/ 	.word	0x00011710
        /*0984*/ 	.word	0x00000003
        /*0988*/ 	.word	0x00031c60
        /*098c*/ 	.short	0x010a
        /*098e*/ 	.byte	0x3f
	.zero		1


	//   ....[66]....
        /*0990*/ 	.word	0x00012090
        /*0994*/ 	.word	0x00000009
        /*0998*/ 	.word	0x00031c20
        /*099c*/ 	.short	0x010a
        /*099e*/ 	.byte	0x3f
	.zero		1


	//   ....[67]....
        /*09a0*/ 	.word	0x00012230
        /*09a4*/ 	.word	0x00000005
        /*09a8*/ 	.word	0x00000000
        /*09ac*/ 	.short	0x010a
        /*09ae*/ 	.byte	0x3f
	.zero		1


	//   ....[68]....
        /*09b0*/ 	.word	0x00012280
        /*09b4*/ 	.word	0x00000003
        /*09b8*/ 	.word	0x00000000
        /*09bc*/ 	.short	0x010a
        /*09be*/ 	.byte	0x3f
	.zero		1


	//   ....[69]....
        /*09c0*/ 	.word	0x000122d0
        /*09c4*/ 	.word	0x00000017
        /*09c8*/ 	.word	0x00000000
        /*09cc*/ 	.short	0x010a
        /*09ce*/ 	.byte	0x3f
	.zero		1


	//----- nvinfo : EIATTR_NUM_MBARRIERS
	.align		4
.L_123:
        /*09d0*/ 	.byte	0x03, 0x38
        /*09d2*/ 	.short	0x0016


	//----- nvinfo : EIATTR_EXIT_INSTR_OFFSETS
	.align		4
        /*09d4*/ 	.byte	0x04, 0x1c
        /*09d6*/ 	.short	(.L_125 - .L_124)


	//   ....[0]....
.L_124:
        /*09d8*/ 	.word	0x00000a70


	//   ....[1]....
        /*09dc*/ 	.word	0x0000aa60


	//   ....[2]....
        /*09e0*/ 	.word	0x00010920


	//----- nvinfo : EIATTR_MAX_THREADS
	.align		4
.L_125:
        /*09e4*/ 	.byte	0x04, 0x05
        /*09e6*/ 	.short	(.L_127 - .L_126)
.L_126:
        /*09e8*/ 	.word	0x00000200
        /*09ec*/ 	.word	0x00000001
        /*09f0*/ 	.word	0x00000001


	//----- nvinfo : EIATTR_CRS_STACK_SIZE
	.align		4
.L_127:
        /*09f4*/ 	.byte	0x04, 0x1e
        /*09f6*/ 	.short	(.L_129 - .L_128)
.L_128:
        /*09f8*/ 	.word	0x00000000


	//----- nvinfo : EIATTR_CBANK_PARAM_SIZE
	.align		4
.L_129:
        /*09fc*/ 	.byte	0x03, 0x19
        /*09fe*/ 	.short	0x0af0


	//----- nvinfo : EIATTR_PARAM_CBANK
	.align		4
        /*0a00*/ 	.byte	0x04, 0x0a
        /*0a02*/ 	.short	(.L_131 - .L_130)
	.align		4
.L_130:
        /*0a04*/ 	.word	index@(.nv.constant0._ZN7cutlass13device_kernelIN5flash11enable_sm90INS1_16FlashAttnFwdSm90INS1_25CollectiveMainloopFwdSm90ILi2EN4cute5tupleIJNS5_1CILi1EEES8_S8_EEENS6_IJNS7_ILi192EEENS7_ILi144EEENS7_ILi96EEEEEELi96ENS_10bfloat16_tEfNS_4arch4Sm90ELb0ELb0ELb0ELb1ELb0ELb0ELb0ELb0ELb1ELb1ELb0ELb0EEENS1_21CollectiveEpilogueFwdINS6_IJSA_SC_SB_EEES9_SE_SG_Li384ELb1ELb1ELb0ELb0EEENS1_36VarlenDynamicPersistentTileSchedulerILi192ELi144ELi384ELi128ELb0ELb1ELb1ELb0ELb1ELb1EEEEEEEEEvNT_6ParamsE)
        /*0a08*/ 	.short	0x0210
        /*0a0a*/ 	.short	0x0af0


	//----- nvinfo : EIATTR_SW_WAR
	.align		4
.L_131:
        /*0a0c*/ 	.byte	0x04, 0x36
        /*0a0e*/ 	.short	(.L_133 - .L_132)
.L_132:
        /*0a10*/ 	.word	0x00000008
.L_133:


//--------------------- .nv.info._ZN7cutlass13device_kernelIN5flash11enable_sm90INS1_16FlashAttnFwdSm90INS1_25CollectiveMainloopFwdSm90ILi2EN4cute5tupleIJNS5_1CILi1EEES8_S8_EEENS6_IJNS7_ILi192EEENS7_ILi144EEENS7_ILi96EEEEEELi96ENS_10bfloat16_tEfNS_4arch4Sm90ELb0ELb0ELb0ELb1ELb0ELb1ELb0ELb0ELb1ELb1ELb0ELb0EEENS1_21CollectiveEpilogueFwdINS6_IJSA_SC_SB_EEES9_SE_SG_Li384ELb1ELb1ELb0ELb0EEENS1_36VarlenDynamicPersistentTileSchedulerILi192ELi144ELi384ELi128ELb0ELb1ELb1ELb0ELb1ELb1EEEEEEEEEvNT_6ParamsE --------------------------
	.section	.nv.info._ZN7cutlass13device_kernelIN5flash11enable_sm90INS1_16FlashAttnFwdSm90INS1_25CollectiveMainloopFwdSm90ILi2EN4cute5tupleIJNS5_1CILi1EEES8_S8_EEENS6_IJNS7_ILi192EEENS7_ILi144EEENS7_ILi96EEEEEELi96ENS_10bfloat16_tEfNS_4arch4Sm90ELb0ELb0ELb0ELb1ELb0ELb1ELb0ELb0ELb1ELb1ELb0ELb0EEENS1_21CollectiveEpilogueFwdINS6_IJSA_SC_SB_EEES9_SE_SG_Li384ELb1ELb1ELb0ELb0EEENS1_36VarlenDynamicPersistentTileSchedulerILi192ELi144ELi384ELi128ELb0ELb1ELb1ELb0ELb1ELb1EEEEEEEEEvNT_6ParamsE,"",@"SHT_CUDA_INFO"
	.sectionflags	@""
	.align	4


	//----- nvinfo : EIATTR_CUDA_API_VERSION
	.align		4
        /*0000*/ 	.byte	0x04, 0x37
        /*0002*/ 	.short	(.L_135 - .L_134)
.L_134:
        /*0004*/ 	.word	0x00000082


	//----- nvinfo : EIATTR_KPARAM_INFO
	.align		4
.L_135:
        /*0008*/ 	.byte	0x04, 0x17
        /*000a*/ 	.short	(.L_137 - .L_136)
.L_136:
        /*000c*/ 	.word	0x00000000
        /*0010*/ 	.short	0x0000
        /*0012*/ 	.short	0x0070
        /*0014*/ 	.byte	0x00, 0xf0, 0x01, 0x2a


	//----- nvinfo : EIATTR_SPARSE_MMA_MASK
	.align		4
.L_137:
        /*0018*/ 	.byte	0x03, 0x50
        /*001a*/ 	.short	0x0000


	//----- nvinfo : EIATTR_MAXREG_COUNT
	.align		4
        /*001c*/ 	.byte	0x03, 0x1b
        /*001e*/ 	.short	0x0080


	//----- nvinfo : EIATTR_NUM_BARRIERS
	.align		4
        /*0020*/ 	.byte	0x02, 0x4c
        /*0022*/ 	.byte	0x10
	.zero		1


	//----- nvinfo : EIATTR_EXTERNS
	.align		4
        /*0024*/ 	.byte	0x04, 0x0f
        /*0026*/ 	.short	(.L_139 - .L_138)


	//   ....[0]....
	.align		4
.L_138:
        /*0028*/ 	.word	index@(__assertfail)


	//----- nvinfo : EIATTR_ANNOTATIONS
	.align		4
.L_139:
        /*002c*/ 	.byte	0x04, 0x55
        /*002e*/ 	.short	(.L_141 - .L_140)


	//   ....[0]....
.L_140:
        /* <DEDUP_REMOVED lines=111> */


	//----- nvinfo : EIATTR_MERCURY_ISA_VERSION
	.align		4
.L_141:
        /*0708*/ 	.byte	0x03, 0x5f
        /*070a*/ 	.short	0x0101


	//----- nvinfo : EIATTR_UNUSED_LOAD_BYTE_OFFSET
	.align		4
        /*070c*/ 	.byte	0x04, 0x44
        /*070e*/ 	.short	(.L_143 - .L_142)


	//   ....[0]....
.L_142:
        /*0710*/ 	.word	0x00000ad0
        /*0714*/ 	.word	0x0000fff0


	//   ....[1]....
        /*0718*/ 	.word	0x00014b20
        /*071c*/ 	.word	0x0000fff0


	//----- nvinfo : EIATTR_INT_WARP_WIDE_INSTR_OFFSETS
	.align		4
.L_143:
        /*0720*/ 	.byte	0x04, 0x31
        /*0722*/ 	.short	(.L_145 - .L_144)


	//   ....[0]....
.L_144:
        /*0724*/ 	.word	0x00000180


	//   ....[1]....
        /*0728*/ 	.word	0x00000220


	//   ....[2]....
        /*072c*/ 	.word	0x00000290


	//   ....[3]....
        /*0730*/ 	.word	0x00018dd0


	//   ....[4]....
        /*0734*/ 	.word	0x00018e60


	//   ....[5]....
        /*0738*/ 	.word	0x0001c9a0


	//   ....[6]....
        /*073c*/ 	.word	0x0001ca30


	//----- nvinfo : EIATTR_COOP_GROUP_MASK_REGIDS
	.align		4
.L_145:
        /*0740*/ 	.byte	0x04, 0x29
        /*0742*/ 	.short	(.L_147 - .L_146)


	//   ....[0]....
.L_146:
        /*0744*/ 	.word	0xffffffff


	//   ....[1]....
        /*0748*/ 	.word	0xffffffff


	//   ....[2]....
        /*074c*/ 	.word	0xffffffff


	//   ....[3]....
        /*0750*/ 	.word	0xffffffff


	//   ....[4]....
        /*0754*/ 	.word	0xffffffff


	//   ....[5]....
        /*0758*/ 	.word	0xffffffff


	//   ....[6]....
        /*075c*/ 	.word	0xffffffff


	//   ....[7]....
        /*0760*/ 	.word	0xffffffff


	//   ....[8]....
        /*0764*/ 	.word	0xffffffff


	//   ....[9]....
        /*0768*/ 	.word	0xffffffff


	//   ....[10]....
        /*076c*/ 	.word	0xffffffff


	//   ....[11]....
        /*0770*/ 	.word	0xffffffff


	//   ....[12]....
        /*0774*/ 	.word	0xffffffff


	//   ....[13]....
        /*0778*/ 	.word	0xffffffff


	//   ....[14]....
        /*077c*/ 	.word	0xffffffff


	//   ....[15]....
        /*0780*/ 	.word	0xffffffff


	//   ....[16]....
        /*0784*/ 	.word	0xffffffff


	//   ....[17]....
        /*0788*/ 	.word	0xffffffff


	//   ....[18]....
        /*078c*/ 	.word	0xffffffff


	//   ....[19]....
        /*0790*/ 	.word	0xffffffff


	//   ....[20]....
        /*0794*/ 	.word	0xffffffff


	//   ....[21]....
        /*0798*/ 	.word	0xffffffff


	//   ....[22]....
        /*079c*/ 	.word	0xffffffff


	//   ....[23]....
        /*07a0*/ 	.word	0xffffffff


	//   ....[24]....
        /*07a4*/ 	.word	0xffffffff


	//   ....[25]....
        /*07a8*/ 	.word	0xffffffff


	//   ....[26]....
        /*07ac*/ 	.word	0xffffffff


	//   ....[27]....
        /*07b0*/ 	.word	0xffffffff


	//   ....[28]....
        /*07b4*/ 	.word	0xffffffff


	//   ....[29]....
        /*07b8*/ 	.word	0xffffffff


	//   ....[30]....
        /*07bc*/ 	.word	0xffffffff


	//   ....[31]....
        /*07c0*/ 	.word	0xffffffff


	//   ....[32]....
        /*07c4*/ 	.word	0xffffffff


	//   ....[33]....
        /*07c8*/ 	.word	0xffffffff


	//   ....[34]....
        /*07cc*/ 	.word	0xffffffff


	//   ....[35]....
        /*07d0*/ 	.word	0xffffffff


	//   ....[36]....
        /*07d4*/ 	.word	0xffffffff


	//   ....[37]....
        /*07d8*/ 	.word	0xffffffff


	//   ....[38]....
        /*07dc*/ 	.word	0xffffffff


	//   ....[39]....
        /*07e0*/ 	.word	0xffffffff


	//   ....[40]....
        /*07e4*/ 	.word	0xffffffff


	//   ....[41]....
        /*07e8*/ 	.word	0xffffffff


	//   ....[42]....
        /*07ec*/ 	.word	0xffffffff


	//   ....[43]....
        /*07f0*/ 	.word	0xffffffff


	//   ....[44]....
        /*07f4*/ 	.word	0xffffffff


	//   ....[45]....
        /*07f8*/ 	.word	0xffffffff


	//   ....[46]....
        /*07fc*/ 	.word	0xffffffff


	//   ....[47]....
        /*0800*/ 	.word	0xffffffff


	//   ....[48]....
        /*0804*/ 	.word	0xffffffff


	//   ....[49]....
        /*0808*/ 	.word	0xffffffff


	//   ....[50]....
        /*080c*/ 	.word	0xffffffff


	//   ....[51]....
        /*0810*/ 	.word	0xffffffff


	//   ....[52]....
        /*0814*/ 	.word	0xffffffff


	//   ....[53]....
        /*0818*/ 	.word	0xffffffff


	//   ....[54]....
        /*081c*/ 	.word	0xffffffff


	//   ....[55]....
        /*0820*/ 	.word	0xffffffff


	//   ....[56]....
        /*0824*/ 	.word	0xffffffff


	//   ....[57]....
        /*0828*/ 	.word	0xffffffff


	//   ....[58]....
        /*082c*/ 	.word	0xffffffff


	//   ....[59]....
        /*0830*/ 	.word	0xffffffff


	//   ....[60]....
        /*0834*/ 	.word	0xffffffff


	//   ....[61]....
        /*0838*/ 	.word	0xffffffff


	//   ....[62]....
        /*083c*/ 	.word	0xffffffff


	//   ....[63]....
        /*0840*/ 	.word	0xffffffff


	//   ....[64]....
        /*0844*/ 	.word	0xffffffff


	//   ....[65]....
        /*0848*/ 	.word	0xffffffff


	//   ....[66]....
        /*084c*/ 	.word	0xffffffff


	//   ....[67]....
        /*0850*/ 	.word	0xffffffff


	//   ....[68]....
        /*0854*/ 	.word	0xffffffff


	//   ....[69]....
        /*0858*/ 	.word	0xffffffff


	//   ....[70]....
        /*085c*/ 	.word	0xffffffff


	//   ....[71]....
        /*0860*/ 	.word	0xffffffff


	//   ....[72]....
        /*0864*/ 	.word	0xffffffff


	//   ....[73]....
        /*0868*/ 	.word	0xffffffff


	//   ....[74]....
        /*086c*/ 	.word	0xffffffff


	//   ....[75]....
        /*0870*/ 	.word	0xffffffff


	//   ....[76]....
        /*0874*/ 	.word	0xffffffff


	//   ....[77]....
        /*0878*/ 	.word	0xffffffff


	//   ....[78]....
        /*087c*/ 	.word	0xffffffff


	//   ....[79]....
        /*0880*/ 	.word	0xffffffff


	//   ....[80]....
        /*0884*/ 	.word	0xffffffff


	//   ....[81]....
        /*0888*/ 	.word	0xffffffff


	//   ....[82]....
        /*088c*/ 	.word	0xffffffff


	//   ....[83]....
        /*0890*/ 	.word	0xffffffff


	//   ....[84]....
        /*0894*/ 	.word	0xffffffff


	//   ....[85]....
        /*0898*/ 	.word	0xffffffff


	//   ....[86]....
        /*089c*/ 	.word	0xffffffff


	//   ....[87]....
        /*08a0*/ 	.word	0xffffffff


	//   ....[88]....
        /*08a4*/ 	.word	0xffffffff


	//   ....[89]....
        /*08a8*/ 	.word	0xffffffff


	//   ....[90]....
        /*08ac*/ 	.word	0x0500000f


	//   ....[91]....
        /*08b0*/ 	.word	0x0500000f


	//   ....[92]....
        /*08b4*/ 	.word	0x0500000f


	//   ....[93]....
        /*08b8*/ 	.word	0x0500000f


	//   ....[94]....
        /*08bc*/ 	.word	0x0500000f


	//   ....[95]....
        /*08c0*/ 	.word	0x0500000f


	//   ....[96]....
        /*08c4*/ 	.word	0x0500000f


	//   ....[97]....
        /*08c8*/ 	.word	0x0500000f


	//   ....[98]....
        /*08cc*/ 	.word	0x0500000f


	//   ....[99]....
        /*08d0*/ 	.word	0x0500000f


	//   ....[100]....
        /*08d4*/ 	.word	0x0500000f


	//   ....[101]....
        /*08d8*/ 	.word	0x0500000f


	//   ....[102]....
        /*08dc*/ 	.word	0x0500000f


	//   ....[103]....
        /*08e0*/ 	.word	0x0500000f


	//   ....[104]....
        /*08e4*/ 	.word	0x0500000f


	//   ....[105]....
        /*08e8*/ 	.word	0x0500000f


	//   ....[106]....
        /*08ec*/ 	.word	0x0500000f


	//   ....[107]....
        /*08f0*/ 	.word	0x0500000f


	//   ....[108]....
        /*08f4*/ 	.word	0x0500000f


	//   ....[109]....
        /*08f8*/ 	.word	0x0500000f


	//   ....[110]....
        /*08fc*/ 	.word	0x0500000f


	//   ....[111]....
        /*0900*/ 	.word	0x0500000f


	//   ....[112]....
        /*0904*/ 	.word	0x0500000f


	//   ....[113]....
        /*0908*/ 	.word	0x0500000f


	//   ....[114]....
        /*090c*/ 	.word	0x0500000f


	//   ....[115]....
        /*0910*/ 	.word	0x0500000f


	//   ....[116]....
        /*0914*/ 	.word	0x0500000f


	//   ....[117]....
        /*0918*/ 	.word	0x0500000f


	//   ....[118]....
        /*091c*/ 	.word	0x0500000f


	//   ....[119]....
        /*0920*/ 	.word	0x0500000f


	//   ....[120]....
        /*0924*/ 	.word	0x0500000f


	//   ....[121]....
        /*0928*/ 	.word	0x0500000f


	//   ....[122]....
        /*092c*/ 	.word	0x0500000f


	//   ....[123]....
        /*0930*/ 	.word	0x0500000f


	//   ....[124]....
        /*0934*/ 	.word	0x0500000f


	//   ....[125]....
        /*0938*/ 	.word	0x0500000f


	//   ....[126]....
        /*093c*/ 	.word	0x0500000f


	//   ....[127]....
        /*0940*/ 	.word	0x0500000f


	//   ....[128]....
        /*0944*/ 	.word	0x0500000f


	//   ....[129]....
        /*0948*/ 	.word	0x0500000f


	//   ....[130]....
        /*094c*/ 	.word	0x0500000f


	//   ....[131]....
        /*0950*/ 	.word	0x0500000f


	//   ....[132]....
        /*0954*/ 	.word	0x0500000f


	//   ....[133]....
        /*0958*/ 	.word	0x0500000f


	//   ....[134]....
        /*095c*/ 	.word	0x0500000f


	//----- nvinfo : EIATTR_COOP_GROUP_INSTR_OFFSETS
	.align		4
.L_147:
        /*0960*/ 	.byte	0x04, 0x28
        /*0962*/ 	.short	(.L_149 - .L_148)


	//   ....[0]....
.L_148:
        /*0964*/ 	.word	0x00000060


	//   ....[1]....
        /*0968*/ 	.word	0x00000190


	//   ....[2]....
        /*096c*/ 	.word	0x00000240


	//   ....[3]....
        /*0970*/ 	.word	0x00000400


	//   ....[4]....
        /*0974*/ 	.word	0x00000560


	//   ....[5]....
        /*0978*/ 	.word	0x00000680


	//   ....[6]....
        /*097c*/ 	.word	0x000007e0


	//   ....[7]....
        /*0980*/ 	.word	0x000070d0


	//   ....[8]....
        /*0984*/ 	.word	0x000076a0


	//   ....[9]....
        /*0988*/ 	.word	0x000076b0


	//   ....[10]....
        /*098c*/ 	.word	0x000076c0


	//   ....[11]....
        /*0990*/ 	.word	0x000076d0


	//   ....[12]....
        /*0994*/ 	.word	0x00009440


	//   ....[13]....
        /*0998*/ 	.word	0x00009450


	//   ....[14]....
        /*099c*/ 	.word	0x00009460


	//   ....[15]....
        /*09a0*/ 	.word	0x00009470


	//   ....[16]....
        /*09a4*/ 	.word	0x0000da70


	//   ....[17]....
        /*09a8*/ 	.word	0x0000da90


	//   ....[18]....
        /*09ac*/ 	.word	0x0000de90


	//   ....[19]....
        /*09b0*/ 	.word	0x0000deb0


	//   ....[20]....
        /*09b4*/ 	.word	0x0000f290


	//   ....[21]....
        /*09b8*/ 	.word	0x00011e60


	//   ....[22]....
        /*09bc*/ 	.word	0x00011e80


	//   ....[23]....
        /*09c0*/ 	.word	0x00012410


	//   ....[24]....
        /*09c4*/ 	.word	0x00012430


	//   ....[25]....
        /*09c8*/ 	.word	0x00013d00


	//   ....[26]....
        /*09cc*/ 	.word	0x00014180


	//   ....[27]....
        /*09d0*/ 	.word	0x00014480


	//   ....[28]....
        /*09d4*/ 	.word	0x000144b0


	//   ....[29]....
        /*09d8*/ 	.word	0x000144f0


	//   ....[30]....
        /*09dc*/ 	.word	0x000154e0


	//   ....[31]....
        /*09e0*/ 	.word	0x00015510


	//   ....[32]....
        /*09e4*/ 	.word	0x00015550


	//   ....[33]....
        /*09e8*/ 	.word	0x00015570


	//   ....[34]....
        /*09ec*/ 	.word	0x00015a60


	//   ....[35]....
        /*09f0*/ 	.word	0x00015a80


	//   ....[36]....
        /*09f4*/ 	.word	0x00015b80


	//   ....[37]....
        /*09f8*/ 	.word	0x00015ba0


	//   ....[38]....
        /*09fc*/ 	.word	0x000163f0


	//   ....[39]....
        /*0a00*/ 	.word	0x00016400


	//   ....[40]....
        /*0a04*/ 	.word	0x00016560


	//   ....[41]....
        /*0a08*/ 	.word	0x00016570


	//   ....[42]....
        /*0a0c*/ 	.word	0x00016710


	//   ....[43]....
        /*0a10*/ 	.word	0x00016900


	//   ....[44]....
        /*0a14*/ 	.word	0x00016930


	//   ....[45]....
        /*0a18*/ 	.word	0x00016960


	//   ....[46]....
        /*0a1c*/ 	.word	0x00016990


	//   ....[47]....
        /*0a20*/ 	.word	0x000169c0


	//   ....[48]....
        /*0a24*/ 	.word	0x000169f0


	//   ....[49]....
        /*0a28*/ 	.word	0x00016b60


	//   ....[50]....
        /*0a2c*/ 	.word	0x00016b90


	//   ....[51]....
        /*0a30*/ 	.word	0x00016bc0


	//   ....[52]....
        /*0a34*/ 	.word	0x00016bf0


	//   ....[53]....
        /*0a38*/ 	.word	0x00016c20


	//   ....[54]....
        /*0a3c*/ 	.word	0x00016c50


	//   ....[55]....
        /*0a40*/ 	.word	0x00016ce0


	//   ....[56]....
        /*0a44*/ 	.word	0x00016d10


	//   ....[57]....
        /*0a48*/ 	.word	0x00016d90


	//   ....[58]....
        /*0a4c*/ 	.word	0x00017910


	//   ....[59]....
        /*0a50*/ 	.word	0x00019390


	//   ....[60]....
        /*0a54*/ 	.word	0x0001a0c0


	//   ....[61]....
        /*0a58*/ 	.word	0x0001a0e0


	//   ....[62]....
        /*0a5c*/ 	.word	0x0001a1a0


	//   ....[63]....
        /*0a60*/ 	.word	0x0001a1c0


	//   ....[64]....
        /*0a64*/ 	.word	0x0001a260


	//   ....[65]....
        /*0a68*/ 	.word	0x0001a280


	//   ....[66]....
        /*0a6c*/ 	.word	0x0001a290


	//   ....[67]....
        /*0a70*/ 	.word	0x0001a320


	//   ....[68]....
        /*0a74*/ 	.word	0x0001a340


	//   ....[69]....
        /*0a78*/ 	.word	0x0001a3b0


	//   ....[70]....
        /*0a7c*/ 	.word	0x0001a3f0


	//   ....[71]....
        /*0a80*/ 	.word	0x0001a460


	//   ....[72]....
        /*0a84*/ 	.word	0x0001d0d0


	//   ....[73]....
        /*0a88*/ 	.word	0x0001d100


	//   ....[74]....
        /*0a8c*/ 	.word	0x0001d140


	//   ....[75]....
        /*0a90*/ 	.word	0x0001d170


	//   ....[76]....
        /*0a94*/ 	.word	0x0001d1a0


	//   ....[77]....
        /*0a98*/ 	.word	0x0001d1d0


	//   ....[78]....
        /*0a9c*/ 	.word	0x0001d200


	//   ....[79]....
        /*0aa0*/ 	.word	0x0001d230


	//   ....[80]....
        /*0aa4*/ 	.word	0x0001d3b0


	//   ....[81]....
        /*0aa8*/ 	.word	0x0001d3e0


	//   ....[82]....
        /*0aac*/ 	.word	0x0001d410


	//   ....[83]....
        /*0ab0*/ 	.word	0x0001d440


	//   ....[84]....
        /*0ab4*/ 	.word	0x0001d470


	//   ....[85]....
        /*0ab8*/ 	.word	0x0001d4a0


	//   ....[86]....
        /*0abc*/ 	.word	0x0001d560


	//   ....[87]....
        /*0ac0*/ 	.word	0x0001d580


	//   ....[88]....
        /*0ac4*/ 	.word	0x0001d5f0


	//   ....[89]....
        /*0ac8*/ 	.word	0x0001da60


	//   ....[90]....
        /*0acc*/ 	.word	0x0001dec0


	//   ....[91]....
        /*0ad0*/ 	.word	0x0001df70


	//   ....[92]....
        /*0ad4*/ 	.word	0x0001e000


	//   ....[93]....
        /*0ad8*/ 	.word	0x0001e050


	//   ....[94]....
        /*0adc*/ 	.word	0x0001e0a0


	//   ....[95]....
        /*0ae0*/ 	.word	0x0001e180


	//   ....[96]....
        /*0ae4*/ 	.word	0x0001e210


	//   ....[97]....
        /*0ae8*/ 	.word	0x0001e270


	//   ....[98]....
        /*0aec*/ 	.word	0x0001e2d0


	//   ....[99]....
        /*0af0*/ 	.word	0x0001e4e0


	//   ....[100]....
        /*0af4*/ 	.word	0x0001e530


	//   ....[101]....
        /*0af8*/ 	.word	0x0001e5c0


	//   ....[102]....
        /*0afc*/ 	.word	0x0001e650


	//   ....[103]....
        /*0b00*/ 	.word	0x0001e710


	//   ....[104]....
        /*0b04*/ 	.word	0x0001e9f0


	//   ....[105]....
        /*0b08*/ 	.word	0x0001eba0


	//   ....[106]....
        /*0b0c*/ 	.word	0x0001ebf0


	//   ....[107]....
        /*0b10*/ 	.word	0x0001ec50


	//   ....[108]....
        /*0b14*/ 	.word	0x0001ed60


	//   ....[109]....
        /*0b18*/ 	.word	0x0001edc0


	//   ....[110]....
        /*0b1c*/ 	.word	0x0001eee0


	//   ....[111]....
        /*0b20*/ 	.word	0x0001ef40


	//   ....[112]....
        /*0b24*/ 	.word	0x0001efe0


	//   ....[113]....
        /*0b28*/ 	.word	0x0001f0b0


	//   ....[114]....
        /*0b2c*/ 	.word	0x0001f130


	//   ....[115]....
        /*0b30*/ 	.word	0x0001f1f0


	//   ....[116]....
        /*0b34*/ 	.word	0x0001f270


	//   ....[117]....
        /*0b38*/ 	.word	0x0001f620


	//   ....[118]....
        /*0b3c*/ 	.word	0x0001f6c0


	//   ....[119]....
        /*0b40*/ 	.word	0x0001f7e0


	//   ....[120]....
        /*0b44*/ 	.word	0x0001f850


	//   ....[121]....
        /*0b48*/ 	.word	0x0001f8c0


	//   ....[122]....
        /*0b4c*/ 	.word	0x0001f930


	//   ....[123]....
        /*0b50*/ 	.word	0x0001f9a0


	//   ....[124]....
        /*0b54*/ 	.word	0x0001fa20


	//   ....[125]....
        /*0b58*/ 	.word	0x0001fab0


	//   ....[126]....
        /*0b5c*/ 	.word	0x0001fb40


	//   ....[127]....
        /*0b60*/ 	.word	0x0001fbb0


	//   ....[128]....
        /*0b64*/ 	.word	0x0001fc20


	//   ....[129]....
        /*0b68*/ 	.word	0x0001fc90


	//   ....[130]....
        /*0b6c*/ 	.word	0x0001fd10


	//   ....[131]....
        /*0b70*/ 	.word	0x0001fd80


	//   ....[132]....
        /*0b74*/ 	.word	0x0001fe20


	//   ....[133]....
        /*0b78*/ 	.word	0x0001feb0


	//   ....[134]....
        /*0b7c*/ 	.word	0x0001ffd0


	//----- nvinfo : EIATTR_REG_RECONFIG
	.align		4
.L_149:
        /*0b80*/ 	.byte	0x01, 0x54
	.zero		2


	//----- nvinfo : EIATTR_SYSCALL_OFFSETS
	.align		4
        /*0b84*/ 	.byte	0x04, 0x46
        /*0b86*/ 	.short	(.L_151 - .L_150)


	//   ....[0]....
.L_150:
        /*0b88*/ 	.word	0x00001bc0


	//   ....[1]....
        /*0b8c*/ 	.word	0x00001d10


	//   ....[2]....
        /*0b90*/ 	.word	0x000072a0


	//   ....[3]....
        /*0b94*/ 	.word	0x00007620


	//   ....[4]....
        /*0b98*/ 	.word	0x00018fc0


	//   ....[5]....
        /*0b9c*/ 	.word	0x00019110


	//   ....[6]....
        /*0ba0*/ 	.word	0x00019210


	//   ....[7]....
        /*0ba4*/ 	.word	0x00019b40


	//----- nvinfo : EIATTR_MBARRIER_INSTR_OFFSETS
	.align		4
.L_151:
        /*0ba8*/ 	.byte	0x04, 0x39
        /*0baa*/ 	.short	(.L_153 - .L_152)


	//   ....[0]....
.L_152:
        /*0bac*/ 	.word	0x000002b0
        /*0bb0*/ 	.word	0x000000ff
        /*0bb4*/ 	.word	0x00031c00
        /*0bb8*/ 	.short	0x0100
        /*0bba*/ 	.byte	0x08
	.zero		1


	//   ....[1]....
        /*0bbc*/ 	.word	0x000002c0
        /*0bc0*/ 	.word	0x000000ff
        /*0bc4*/ 	.word	0x00031c20
        /*0bc8*/ 	.short	0x0100
        /*0bca*/ 	.byte	0x08
	.zero		1


	//   ....[2]....
        /*0bcc*/ 	.word	0x000003b0
        /*0bd0*/ 	.word	0x000000ff
        /*0bd4*/ 	.word	0x00031c30
        /*0bd8*/ 	.short	0x0100
        /*0bda*/ 	.byte	0x08
	.zero		1


	//   ....[3]....
        /*0bdc*/ 	.word	0x000003c0
        /*0be0*/ 	.word	0x000000ff
        /*0be4*/ 	.word	0x00031c40
        /*0be8*/ 	.short	0x0100
        /*0bea*/ 	.byte	0x08
	.zero		1


	//   ....[4]....
        /*0bec*/ 	.word	0x000003d0
        /*0bf0*/ 	.word	0x000000ff
        /*0bf4*/ 	.word	0x00031c38
        /*0bf8*/ 	.short	0x0100
        /*0bfa*/ 	.byte	0x08
	.zero		1


	//   ....[5]....
        /*0bfc*/ 	.word	0x000003e0
        /*0c00*/ 	.word	0x000000ff
        /*0c04*/ 	.word	0x00031c48
        /*0c08*/ 	.short	0x0100
        /*0c0a*/ 	.byte	0x08
	.zero		1


	//   ....[6]....
        /*0c0c*/ 	.word	0x00000510
        /*0c10*/ 	.word	0x000000ff
        /*0c14*/ 	.word	0x00031c50
        /*0c18*/ 	.short	0x0100
        /*0c1a*/ 	.byte	0x08
	.zero		1


	//   ....[7]....
        /*0c1c*/ 	.word	0x00000520
        /*0c20*/ 	.word	0x000000ff
        /*0c24*/ 	.word	0x00031c60
        /*0c28*/ 	.short	0x0100
        /*0c2a*/ 	.byte	0x08
	.zero		1


	//   ....[8]....
        /*0c2c*/ 	.word	0x00000530
        /*0c30*/ 	.word	0x000000ff
        /*0c34*/ 	.word	0x00031c58
        /*0c38*/ 	.short	0x0100
        /*0c3a*/ 	.byte	0x08
	.zero		1


	//   ....[9]....
        /*0c3c*/ 	.word	0x00000540
        /*0c40*/ 	.word	0x000000ff
        /*0c44*/ 	.word	0x00031c68
        /*0c48*/ 	.short	0x0100
        /*0c4a*/ 	.byte	0x08
	.zero		1


	//   ....[10]....
        /*0c4c*/ 	.word	0x00000630
        /*0c50*/ 	.word	0x000000ff
        /*0c54*/ 	.word	0x00031c70
        /*0c58*/ 	.short	0x0100
        /*0c5a*/ 	.byte	0x06
	.zero		1


	//   ....[11]....
        /*0c5c*/ 	.word	0x00000640
        /*0c60*/ 	.word	0x000000ff
        /*0c64*/ 	.word	0x00031c80
        /*0c68*/ 	.short	0x0100
        /*0c6a*/ 	.byte	0x06
	.zero		1


	//   ....[12]....
        /*0c6c*/ 	.word	0x00000650
        /*0c70*/ 	.word	0x000000ff
        /*0c74*/ 	.word	0x00031c78
        /*0c78*/ 	.short	0x0100
        /*0c7a*/ 	.byte	0x06
	.zero		1


	//   ....[13]....
        /*0c7c*/ 	.word	0x00000660
        /*0c80*/ 	.word	0x000000ff
        /*0c84*/ 	.word	0x00031c88
        /*0c88*/ 	.short	0x0100
        /*0c8a*/ 	.byte	0x06
	.zero		1


	//   ....[14]....
        /*0c8c*/ 	.word	0x00000790
        /*0c90*/ 	.word	0x000000ff
        /*0c94*/ 	.word	0x00031c90
        /*0c98*/ 	.short	0x0100
        /*0c9a*/ 	.byte	0x08
	.zero		1


	//   ....[15]....
        /*0c9c*/ 	.word	0x000007a0
        /*0ca0*/ 	.word	0x000000ff
        /*0ca4*/ 	.word	0x00031ca0
        /*0ca8*/ 	.short	0x0100
        /*0caa*/ 	.byte	0x08
	.zero		1


	//   ....[16]....
        /*0cac*/ 	.word	0x000007b0
        /*0cb0*/ 	.word	0x000000ff
        /*0cb4*/ 	.word	0x00031c98
        /*0cb8*/ 	.short	0x0100
        /*0cba*/ 	.byte	0x08
	.zero		1


	//   ....[17]....
        /*0cbc*/ 	.word	0x000007c0
        /*0cc0*/ 	.word	0x000000ff
        /*0cc4*/ 	.word	0x00031ca8
        /*0cc8*/ 	.short	0x0100
        /*0cca*/ 	.byte	0x08
	.zero		1


	//   ....[18]....
        /*0ccc*/ 	.word	0x000008f0
        /*0cd0*/ 	.word	0x000000ff
        /*0cd4*/ 	.word	0x00031cb0
        /*0cd8*/ 	.short	0x0100
        /*0cda*/ 	.byte	0x08
	.zero		1


	//   ....[19]....
        /*0cdc*/ 	.word	0x00000900
        /*0ce0*/ 	.word	0x000000ff
        /*0ce4*/ 	.word	0x00031cc0
        /*0ce8*/ 	.short	0x0100
        /*0cea*/ 	.byte	0x08
	.zero		1


	//   ....[20]....
        /*0cec*/ 	.word	0x00000910
        /*0cf0*/ 	.word	0x000000ff
        /*0cf4*/ 	.word	0x00031cb8
        /*0cf8*/ 	.short	0x0100
        /*0cfa*/ 	.byte	0x08
	.zero		1


	//   ....[21]....
        /*0cfc*/ 	.word	0x00000920
        /*0d00*/ 	.word	0x000000ff
        /*0d04*/ 	.word	0x00031cc8
        /*0d08*/ 	.short	0x0100
        /*0d0a*/ 	.byte	0x08
	.zero		1


	//   ....[22]....
        /*0d0c*/ 	.word	0x000031e0
        /*0d10*/ 	.word	0x00000015
        /*0d14*/ 	.word	0x00031c90
        /*0d18*/ 	.short	0x010a
        /*0d1a*/ 	.byte	0x3f
	.zero		1


	//   ....[23]....
        /*0d1c*/ 	.word	0x00004cc0
        /*0d20*/ 	.word	0x00000015
        /*0d24*/ 	.word	0x00031c90
        /*0d28*/ 	.short	0x010a
        /*0d2a*/ 	.byte	0x3f
	.zero		1


	//   ....[24]....
        /*0d2c*/ 	.word	0x000067b0
        /*0d30*/ 	.word	0x00000015
        /*0d34*/ 	.word	0x00031c90
        /*0d38*/ 	.short	0x010a
        /*0d3a*/ 	.byte	0x3f
	.zero		1


	//   ....[25]....
        /*0d3c*/ 	.word	0x00006a20
        /*0d40*/ 	.word	0x00000020
        /*0d44*/ 	.word	0x00000000
        /*0d48*/ 	.short	0x0101
        /*0d4a*/ 	.byte	0x3f
	.zero		1


	//   ....[26]....
        /*0d4c*/ 	.word	0x00006a60
        /*0d50*/ 	.word	0x00000015
        /*0d54*/ 	.word	0x00031cb0
        /*0d58*/ 	.short	0x010a
        /*0d5a*/ 	.byte	0x3f
	.zero		1


	//   ....[27]....
        /*0d5c*/ 	.word	0x00006da0
        /*0d60*/ 	.word	0x00000015
        /*0d64*/ 	.word	0x00000000
        /*0d68*/ 	.short	0x0101
        /*0d6a*/ 	.byte	0x3f
	.zero		1


	//   ....[28]....
        /*0d6c*/ 	.word	0x00007340
        /*0d70*/ 	.word	0x00000010
        /*0d74*/ 	.word	0x00031c00
        /*0d78*/ 	.short	0x010a
        /*0d7a*/ 	.byte	0x3f
	.zero		1


	//   ....[29]....
        /*0d7c*/ 	.word	0x00007390
        /*0d80*/ 	.word	0x00000010
        /*0d84*/ 	.word	0x00031c00
        /*0d88*/ 	.short	0x010a
        /*0d8a*/ 	.byte	0x3f
	.zero		1


	//   ....[30]....
        /*0d8c*/ 	.word	0x00007e10
        /*0d90*/ 	.word	0x00000010
        /*0d94*/ 	.word	0x00031c00
        /*0d98*/ 	.short	0x010a
        /*0d9a*/ 	.byte	0x3f
	.zero		1


	//   ....[31]....
        /*0d9c*/ 	.word	0x00009920
        /*0da0*/ 	.word	0x00000010
        /*0da4*/ 	.word	0x00031c00
        /*0da8*/ 	.short	0x010a
        /*0daa*/ 	.byte	0x3f
	.zero		1


	//   ....[32]....
        /*0dac*/ 	.word	0x0000b190
        /*0db0*/ 	.word	0x00000000
        /*0db4*/ 	.word	0x00031c30
        /*0db8*/ 	.short	0x010a
        /*0dba*/ 	.byte	0x3f
	.zero		1


	//   ....[33]....
        /*0dbc*/ 	.word	0x0000b260
        /*0dc0*/ 	.word	0x00000000
        /*0dc4*/ 	.word	0x00031c30
        /*0dc8*/ 	.short	0x010a
        /*0dca*/ 	.byte	0x3f
	.zero		1


	//   ....[34]....
        /*0dcc*/ 	.word	0x0000e410
        /*0dd0*/ 	.word	0x00000000
        /*0dd4*/ 	.word	0x00000000
        /*0dd8*/ 	.short	0x0101
        /*0dda*/ 	.byte	0x3f
	.zero		1


	//   ....[35]....
        /*0ddc*/ 	.word	0x0000f570
        /*0de0*/ 	.word	0x0000000e
        /*0de4*/ 	.word	0x00031c30
        /*0de8*/ 	.short	0x010a
        /*0dea*/ 	.byte	0x3f
	.zero		1


	//   ....[36]....
        /*0dec*/ 	.word	0x0000f5c0
        /*0df0*/ 	.word	0x0000000e
        /*0df4*/ 	.word	0x00031c30
        /*0df8*/ 	.short	0x010a
        /*0dfa*/ 	.byte	0x3f
	.zero		1


	//   ....[37]....
        /*0dfc*/ 	.word	0x00011b70
        /*0e00*/ 	.word	0x0000000f
        /*0e04*/ 	.word	0x00031c50
        /*0e08*/ 	.short	0x010a
        /*0e0a*/ 	.byte	0x3f
	.zero		1


	//   ....[38]....
        /*0e0c*/ 	.word	0x00011bc0
        /*0e10*/ 	.word	0x0000000f
        /*0e14*/ 	.word	0x00031c50
        /*0e18*/ 	.short	0x010a
        /*0e1a*/ 	.byte	0x3f
	.zero		1


	//   ....[39]....
        /*0e1c*/ 	.word	0x00012e20
        /*0e20*/ 	.word	0x0000004c
        /*0e24*/ 	.word	0x00000000
        /*0e28*/ 	.short	0x0101
        /*0e2a*/ 	.byte	0x3f
	.zero		1


	//   ....[40]....
        /*0e2c*/ 	.word	0x00012e90
        /*0e30*/ 	.word	0x0000004b
        /*0e34*/ 	.word	0x00000000
        /*0e38*/ 	.short	0x0101
        /*0e3a*/ 	.byte	0x3f
	.zero		1


	//   ....[41]....
        /*0e3c*/ 	.word	0x00013d90
        /*0e40*/ 	.word	0x00000009
        /*0e44*/ 	.word	0x00031c50
        /*0e48*/ 	.short	0x010a
        /*0e4a*/ 	.byte	0x3f
	.zero		1


	//   ....[42]....
        /*0e4c*/ 	.word	0x00013e40
        /*0e50*/ 	.word	0x00000009
        /*0e54*/ 	.word	0x00031c50
        /*0e58*/ 	.short	0x010a
        /*0e5a*/ 	.byte	0x3f
	.zero		1


	//   ....[43]....
        /*0e5c*/ 	.word	0x000147b0
        /*0e60*/ 	.word	0x00000008
        /*0e64*/ 	.word	0x00000000
        /*0e68*/ 	.short	0x0101
        /*0e6a*/ 	.byte	0x3f
	.zero		1


	//   ....[44]....
        /*0e6c*/ 	.word	0x00015a70
        /*0e70*/ 	.word	0x00000000
        /*0e74*/ 	.word	0x00000000
        /*0e78*/ 	.short	0x0101
        /*0e7a*/ 	.byte	0x3f
	.zero		1


	//   ....[45]....
        /*0e7c*/ 	.word	0x000179f0
        /*0e80*/ 	.word	0x00000016
        /*0e84*/ 	.word	0x00031c20
        /*0e88*/ 	.short	0x010a
        /*0e8a*/ 	.byte	0x3f
	.zero		1


	//   ....[46]....
        /*0e8c*/ 	.word	0x00017ab0
        /*0e90*/ 	.word	0x00000008
        /*0e94*/ 	.word	0x00031ca0
        /*0e98*/ 	.short	0x010a
        /*0e9a*/ 	.byte	0x3f
	.zero		1


	//   ....[47]....
        /*0e9c*/ 	.word	0x00017ee0
        /*0ea0*/ 	.word	0x00000008
        /*0ea4*/ 	.word	0x00031cc0
        /*0ea8*/ 	.short	0x010a
        /*0eaa*/ 	.byte	0x3f
	.zero		1


	//   ....[48]....
        /*0eac*/ 	.word	0x00018440
        /*0eb0*/ 	.word	0x00000008
        /*0eb4*/ 	.word	0x00031ca0
        /*0eb8*/ 	.short	0x010a
        /*0eba*/ 	.byte	0x3f
	.zero		1


	//   ....[49]....
        /*0ebc*/ 	.word	0x00018860
        /*0ec0*/ 	.word	0x00000008
        /*0ec4*/ 	.word	0x00031cc0
        /*0ec8*/ 	.short	0x010a
        /*0eca*/ 	.byte	0x3f
	.zero		1


	//   ....[50]....
        /*0ecc*/ 	.word	0x000195d0
        /*0ed0*/ 	.word	0x00000000
        /*0ed4*/ 	.word	0x00031c40
        /*0ed8*/ 	.short	0x010a
        /*0eda*/ 	.byte	0x3f
	.zero		1


	//   ....[51]....
        /*0edc*/ 	.word	0x0001a530
        /*0ee0*/ 	.word	0x00000016
        /*0ee4*/ 	.word	0x00031c00
        /*0ee8*/ 	.short	0x0107
        /*0eea*/ 	.byte	0x3f
	.zero		1


	//   ....[52]....
        /*0eec*/ 	.word	0x0001a620
        /*0ef0*/ 	.word	0x00000016
        /*0ef4*/ 	.word	0x00031c00
        /*0ef8*/ 	.short	0x0101
        /*0efa*/ 	.byte	0x3f
	.zero		1


	//   ....[53]....
        /*0efc*/ 	.word	0x0001a640
        /*0f00*/ 	.word	0x00000016
        /*0f04*/ 	.word	0x00031c20
        /*0f08*/ 	.short	0x010a
        /*0f0a*/ 	.byte	0x3f
	.zero		1


	//   ....[54]....
        /*0f0c*/ 	.word	0x0001a980
        /*0f10*/ 	.word	0x00000003
        /*0f14*/ 	.word	0x00031c40
        /*0f18*/ 	.short	0x010a
        /*0f1a*/ 	.byte	0x3f
	.zero		1


	//   ....[55]....
        /*0f1c*/ 	.word	0x0001ae00
        /*0f20*/ 	.word	0x00000003
        /*0f24*/ 	.word	0x00000060
        /*0f28*/ 	.short	0x010a
        /*0f2a*/ 	.byte	0x3f
	.zero		1


	//   ....[56]....
        /*0f2c*/ 	.word	0x0001b540
        /*0f30*/ 	.word	0x00000003
        /*0f34*/ 	.word	0x00031c40
        /*0f38*/ 	.short	0x010a
        /*0f3a*/ 	.byte	0x3f
	.zero		1


	//   ....[57]....
        /*0f3c*/ 	.word	0x0001b9c0
        /*0f40*/ 	.word	0x0000000c
        /*0f44*/ 	.word	0x00000060
        /*0f48*/ 	.short	0x010a
        /*0f4a*/ 	.byte	0x3f
	.zero		1


	//   ....[58]....
        /*0f4c*/ 	.word	0x0001c030
        /*0f50*/ 	.word	0x00000002
        /*0f54*/ 	.word	0x00031c40
        /*0f58*/ 	.short	0x010a
        /*0f5a*/ 	.byte	0x3f
	.zero		1


	//   ....[59]....
        /*0f5c*/ 	.word	0x0001c4c0
        /*0f60*/ 	.word	0x00000007
        /*0f64*/ 	.word	0x00000060
        /*0f68*/ 	.short	0x010a
        /*0f6a*/ 	.byte	0x3f
	.zero		1


	//   ....[60]....
        /*0f6c*/ 	.word	0x0001cae0
        /*0f70*/ 	.word	0x00000003
        /*0f74*/ 	.word	0x00031c60
        /*0f78*/ 	.short	0x010a
        /*0f7a*/ 	.byte	0x3f
	.zero		1


	//   ....[61]....
        /*0f7c*/ 	.word	0x0001d9e0
        /*0f80*/ 	.word	0x00000009
        /*0f84*/ 	.word	0x00031c20
        /*0f88*/ 	.short	0x010a
        /*0f8a*/ 	.byte	0x3f
	.zero		1


	//   ....[62]....
        /*0f8c*/ 	.word	0x0001db70
        /*0f90*/ 	.word	0x00000005
        /*0f94*/ 	.word	0x00000000
        /*0f98*/ 	.short	0x010a
        /*0f9a*/ 	.byte	0x3f
	.zero		1


	//   ....[63]....
        /*0f9c*/ 	.word	0x0001dbe0
        /*0fa0*/ 	.word	0x00000003
        /*0fa4*/ 	.word	0x00000000
        /*0fa8*/ 	.short	0x010a
        /*0faa*/ 	.byte	0x3f
	.zero		1


	//   ....[64]....
        /*0fac*/ 	.word	0x0001dc40
        /*0fb0*/ 	.word	0x00000017
        /*0fb4*/ 	.word	0x00000000
        /*0fb8*/ 	.short	0x010a
        /*0fba*/ 	.byte	0x3f
	.zero		1


	//   ....[65]....
        /*0fbc*/ 	.word	0x0001dc70
        /*0fc0*/ 	.word	0x00000007
        /*0fc4*/ 	.word	0x00000000
        /*0fc8*/ 	.short	0x010a
        /*0fca*/ 	.byte	0x3f
	.zero		1


	//   ....[66]....
        /*0fcc*/ 	.word	0x0001dcd0
        /*0fd0*/ 	.word	0x00000015
        /*0fd4*/ 	.word	0x00031c90
        /*0fd8*/ 	.short	0x010a
        /*0fda*/ 	.byte	0x3f
	.zero		1


	//   ....[67]....
        /*0fdc*/ 	.word	0x0001dd20
        /*0fe0*/ 	.word	0x00000015
        /*0fe4*/ 	.word	0x00031c90
        /*0fe8*/ 	.short	0x010a
        /*0fea*/ 	.byte	0x3f
	.zero		1


	//   ....[68]....
        /*0fec*/ 	.word	0x0001dd70
        /*0ff0*/ 	.word	0x00000015
        /*0ff4*/ 	.word	0x00031c90
        /*0ff8*/ 	.short	0x010a
        /*0ffa*/ 	.byte	0x3f
	.zero		1


	//   ....[69]....
        /*0ffc*/ 	.word	0x0001ddc0
        /*1000*/ 	.word	0x00000015
        /*1004*/ 	.word	0x00031cb0
        /*1008*/ 	.short	0x010a
        /*100a*/ 	.byte	0x3f
	.zero		1


	//   ....[70]....
        /*100c*/ 	.word	0x0001e0d0
        /*1010*/ 	.word	0x00000010
        /*1014*/ 	.word	0x00031c00
        /*1018*/ 	.short	0x010a
        /*101a*/ 	.byte	0x3f
	.zero		1


	//   ....[71]....
        /*101c*/ 	.word	0x0001e300
        /*1020*/ 	.word	0x00000010
        /*1024*/ 	.word	0x00031c00
        /*1028*/ 	.short	0x010a
        /*102a*/ 	.byte	0x3f
	.zero		1


	//   ....[72]....
        /*102c*/ 	.word	0x0001e350
        /*1030*/ 	.word	0x00000000
        /*1034*/ 	.word	0x00031c30
        /*1038*/ 	.short	0x010a
        /*103a*/ 	.byte	0x3f
	.zero		1


	//   ....[73]....
        /*103c*/ 	.word	0x0001e3a0
        /*1040*/ 	.word	0x0000000e
        /*1044*/ 	.word	0x00031c30
        /*1048*/ 	.short	0x010a
        /*104a*/ 	.byte	0x3f
	.zero		1


	//   ....[74]....
        /*104c*/ 	.word	0x0001e3f0
        /*1050*/ 	.word	0x0000000f
        /*1054*/ 	.word	0x00031c50
        /*1058*/ 	.short	0x010a
        /*105a*/ 	.byte	0x3f
	.zero		1


	//   ....[75]....
        /*105c*/ 	.word	0x0001e440
        /*1060*/ 	.word	0x00000009
        /*1064*/ 	.word	0x00031c50
        /*1068*/ 	.short	0x010a
        /*106a*/ 	.byte	0x3f
	.zero		1


	//   ....[76]....
        /*106c*/ 	.word	0x0001e7d0
        /*1070*/ 	.word	0x00000016
        /*1074*/ 	.word	0x00031c20
        /*1078*/ 	.short	0x010a
        /*107a*/ 	.byte	0x3f
	.zero		1


	//   ....[77]....
        /*107c*/ 	.word	0x0001e820
        /*1080*/ 	.word	0x00000008
        /*1084*/ 	.word	0x00031ca0
        /*1088*/ 	.short	0x010a
        /*108a*/ 	.byte	0x3f
	.zero		1


	//   ....[78]....
        /*108c*/ 	.word	0x0001e870
        /*1090*/ 	.word	0x00000008
        /*1094*/ 	.word	0x00031cc0
        /*1098*/ 	.short	0x010a
        /*109a*/ 	.byte	0x3f
	.zero		1


	//   ....[79]....
        /*109c*/ 	.word	0x0001e8c0
        /*10a0*/ 	.word	0x00000008
        /*10a4*/ 	.word	0x00031ca0
        /*10a8*/ 	.short	0x010a
        /*10aa*/ 	.byte	0x3f
	.zero		1


	//   ....[80]....
        /*10ac*/ 	.word	0x0001e910
        /*10b0*/ 	.word	0x00000008
        /*10b4*/ 	.word	0x00031cc0
        /*10b8*/ 	.short	0x010a
        /*10ba*/ 	.byte	0x3f
	.zero		1


	//   ....[81]....
        /*10bc*/ 	.word	0x0001eab0
        /*10c0*/ 	.word	0x00000000
        /*10c4*/ 	.word	0x00031c40
        /*10c8*/ 	.short	0x010a
        /*10ca*/ 	.byte	0x3f
	.zero		1


	//   ....[82]....
        /*10cc*/ 	.word	0x0001f340
        /*10d0*/ 	.word	0x00000016
        /*10d4*/ 	.word	0x00031c20
        /*10d8*/ 	.short	0x010a
        /*10da*/ 	.byte	0x3f
	.zero		1


	//   ....[83]....
        /*10dc*/ 	.word	0x0001f390
        /*10e0*/ 	.word	0x00000003
        /*10e4*/ 	.word	0x00031c40
        /*10e8*/ 	.short	0x010a
        /*10ea*/ 	.byte	0x3f
	.zero		1


	//   ....[84]....
        /*10ec*/ 	.word	0x0001f3e0
        /*10f0*/ 	.word	0x00000003
        /*10f4*/ 	.word	0x00000060
        /*10f8*/ 	.short	0x010a
        /*10fa*/ 	.byte	0x3f
	.zero		1


	//   ....[85]....
        /*10fc*/ 	.word	0x0001f430
        /*1100*/ 	.word	0x00000003
        /*1104*/ 	.word	0x00031c40
        /*1108*/ 	.short	0x010a
        /*110a*/ 	.byte	0x3f
	.zero		1


	//   ....[86]....
        /*110c*/ 	.word	0x0001f480
        /*1110*/ 	.word	0x0000000c
        /*1114*/ 	.word	0x00000060
        /*1118*/ 	.short	0x010a
        /*111a*/ 	.byte	0x3f
	.zero		1


	//   ....[87]....
        /*111c*/ 	.word	0x0001f4d0
        /*1120*/ 	.word	0x00000002
        /*1124*/ 	.word	0x00031c40
        /*1128*/ 	.short	0x010a
        /*112a*/ 	.byte	0x3f
	.zero		1


	//   ....[88]....
        /*112c*/ 	.word	0x0001f520
        /*1130*/ 	.word	0x00000007
        /*1134*/ 	.word	0x00000060
        /*1138*/ 	.short	0x010a
        /*113a*/ 	.byte	0x3f
	.zero		1


	//   ....[89]....
        /*113c*/ 	.word	0x0001f570
        /*1140*/ 	.word	0x00000003
        /*1144*/ 	.word	0x00031c60
        /*1148*/ 	.short	0x010a
        /*114a*/ 	.byte	0x3f
	.zero		1


	//   ....[90]....
        /*114c*/ 	.word	0x0001fef0
        /*1150*/ 	.word	0x00000009
        /*1154*/ 	.word	0x00031c20
        /*1158*/ 	.short	0x010a
        /*115a*/ 	.byte	0x3f
	.zero		1


	//   ....[91]....
        /*115c*/ 	.word	0x00020090
        /*1160*/ 	.word	0x00000005
        /*1164*/ 	.word	0x00000000
        /*1168*/ 	.short	0x010a
        /*116a*/ 	.byte	0x3f
	.zero		1


	//   ....[92]....
        /*116c*/ 	.word	0x000200e0
        /*1170*/ 	.word	0x00000003
        /*1174*/ 	.word	0x00000000
        /*1178*/ 	.short	0x010a
        /*117a*/ 	.byte	0x3f
	.zero		1


	//   ....[93]....
        /*117c*/ 	.word	0x00020130
        /*1180*/ 	.word	0x00000017
        /*1184*/ 	.word	0x00000000
        /*1188*/ 	.short	0x010a
        /*118a*/ 	.byte	0x3f
	.zero		1


	//----- nvinfo : EIATTR_NUM_MBARRIERS
	.align		4
.L_153:
        /*118c*/ 	.byte	0x03, 0x38
        /*118e*/ 	.short	0x0016


	//----- nvinfo : EIATTR_EXIT_INSTR_OFFSETS
	.align		4
        /*1190*/ 	.byte	0x04, 0x1c
        /*1192*/ 	.short	(.L_155 - .L_154)


	//   ....[0]....
.L_154:
        /*1194*/ 	.word	0x0001dcc0


	//----- nvinfo : EIATTR_MAX_THREADS
	.align		4
.L_155:
        /*1198*/ 	.byte	0x04, 0x05
        /*119a*/ 	.short	(.L_157 - .L_156)
.L_156:
        /*119c*/ 	.word	0x00000200
        /*11a0*/ 	.word	0x00000001
        /*11a4*/ 	.word	0x00000001


	//----- nvinfo : EIATTR_CRS_STACK_SIZE
	.align		4
.L_157:
        /*11a8*/ 	.byte	0x04, 0x1e
        /*11aa*/ 	.short	(.L_159 - .L_158)
.L_158:
        /*11ac*/ 	.word	0x00000000


	//----- nvinfo : EIATTR_CBANK_PARAM_SIZE
	.align		4
.L_159:
        /*11b0*/ 	.byte	0x03, 0x19
        /*11b2*/ 	.short	0x0af0


	//----- nvinfo : EIATTR_PARAM_CBANK
	.align		4
        /*11b4*/ 	.byte	0x04, 0x0a
        /*11b6*/ 	.short	(.L_161 - .L_160)
	.align		4
.L_160:
        /*11b8*/ 	.word	index@(.nv.constant0._ZN7cutlass13device_kernelIN5flash11enable_sm90INS1_16FlashAttnFwdSm90INS1_25CollectiveMainloopFwdSm90ILi2EN4cute5tupleIJNS5_1CILi1EEES8_S8_EEENS6_IJNS7_ILi192EEENS7_ILi144EEENS7_ILi96EEEEEELi96ENS_10bfloat16_tEfNS_4arch4Sm90ELb0ELb0ELb0ELb1ELb0ELb1ELb0ELb0ELb1ELb1ELb0ELb0EEENS1_21CollectiveEpilogueFwdINS6_IJSA_SC_SB_EEES9_SE_SG_Li384ELb1ELb1ELb0ELb0EEENS1_36VarlenDynamicPersistentTileSchedulerILi192ELi144ELi384ELi128ELb0ELb1ELb1ELb0ELb1ELb1EEEEEEEEEvNT_6ParamsE)
        /*11bc*/ 	.short	0x0210
        /*11be*/ 	.short	0x0af0


	//----- nvinfo : EIATTR_SW_WAR
	.align		4
.L_161:
        /*11c0*/ 	.byte	0x04, 0x36
        /*11c2*/ 	.short	(.L_163 - .L_162)
.L_162:
        /*11c4*/ 	.word	0x00000008
.L_163:


//--------------------- .nv.info._ZN7cutlass13device_kernelIN5flash11enable_sm90INS1_16FlashAttnFwdSm90INS1_25CollectiveMainloopFwdSm90ILi2EN4cute5tupleIJNS5_1CILi1EEES8_S8_EEENS6_IJNS7_ILi192EEENS7_ILi128EEENS7_ILi96EEEEEELi96ENS_10bfloat16_tEfNS_4arch4Sm90ELb0ELb1ELb0ELb0ELb0ELb0ELb0ELb0ELb1ELb1ELb0ELb0EEENS1_21CollectiveEpilogueFwdINS6_IJSA_SC_SB_EEES9_SE_SG_Li384ELb0ELb1ELb0ELb0EEENS1_30DynamicPersistentTileSchedulerILi384ELi128ELb0ELb1ELb1EEEEEEEEEvNT_6ParamsE --------------------------
	.section	.nv.info._ZN7cutlass13device_kernelIN5flash11enable_sm90INS1_16FlashAttnFwdSm90INS1_25CollectiveMainloopFwdSm90ILi2EN4cute5tupleIJNS5_1CILi1EEES8_S8_EEENS6_IJNS7_ILi192EEENS7_ILi128EEENS7_ILi96EEEEEELi96ENS_10bfloat16_tEfNS_4arch4Sm90ELb0ELb1ELb0ELb0ELb0ELb0ELb0ELb0ELb1ELb1ELb0ELb0EEENS1_21CollectiveEpilogueFwdINS6_IJSA_SC_SB_EEES9_SE_SG_Li384ELb0ELb1ELb0ELb0EEENS1_30DynamicPersistentTileSchedulerILi384ELi128ELb0ELb1ELb1EEEEEEEEEvNT_6ParamsE,"",@"SHT_CUDA_INFO"
	.sectionflags	@""
	.align	4


	//----- nvinfo : EIATTR_CUDA_API_VERSION
	.align		4
        /*0000*/ 	.byte	0x04, 0x37
        /*0002*/ 	.short	(.L_165 - .L_164)
.L_164:
        /*0004*/ 	.word	0x00000082


	//----- nvinfo : EIATTR_KPARAM_INFO
	.align		4
.L_165:
        /*0008*/ 	.byte	0x04, 0x17
        /*000a*/ 	.short	(.L_167 - .L_166)
.L_166:
        /*000c*/ 	.word	0x00000000
        /*0010*/ 	.short	0x0000
        /*0012*/ 	.short	0x0070
        /*0014*/ 	.byte	0x00, 0xf0, 0x01, 0x2a


	//----- nvinfo : EIATTR_SPARSE_MMA_MASK
	.align		4
.L_167:
        /*0018*/ 	.byte	0x03, 0x50
        /*001a*/ 	.short	0x0000


	//----- nvinfo : EIATTR_MAXREG_COUNT
	.align		4
        /*001c*/ 	.byte	0x03, 0x1b
        /*001e*/ 	.short	0x0080


	//----- nvinfo : EIATTR_NUM_BARRIERS
	.align		4
        /*0020*/ 	.byte	0x02, 0x4c
        /*0022*/ 	.byte	0x10
	.zero		1


	//----- nvinfo : EIATTR_EXTERNS
	.align		4
        /*0024*/ 	.byte	0x04, 0x0f
        /*0026*/ 	.short	(.L_169 - .L_168)


	//   ....[0]....
	.align		4
.L_168:
        /*0028*/ 	.word	index@(__assertfail)


	//----- nvinfo : EIATTR_MERCURY_ISA_VERSION
	.align		4
.L_169:
        /*002c*/ 	.byte	0x03, 0x5f
        /*002e*/ 	.short	0x0101


	//----- nvinfo : EIATTR_INT_WARP_WIDE_INSTR_OFFSETS
	.align		4
        /*0030*/ 	.byte	0x04, 0x31
        /*0032*/ 	.short	(.L_171 - .L_170)


	//   ....[0]....
.L_170:
        /*0034*/ 	.word	0x00000120


	//   ....[1]....
        /*0038*/ 	.word	0x00000160


	//   ....[2]....
        /*003c*/ 	.word	0x000001d0


	//   ....[3]....
        /*0040*/ 	.word	0x00010190


	//   ....[4]....
        /*0044*/ 	.word	0x00010220


	//   ....[5]....
        /*0048*/ 	.word	0x00013a00


	//   ....[6]....
        /*004c*/ 	.word	0x00013a90


	//----- nvinfo : EIATTR_COOP_GROUP_MASK_REGIDS
	.align		4
.L_171:
        /*0050*/ 	.byte	0x04, 0x29
        /*0052*/ 	.short	(.L_173 - .L_172)


	//   ....[0]....
.L_172:
        /*0054*/ 	.word	0xffffffff


	//   ....[1]....
        /*0058*/ 	.word	0xffffffff


	//   ....[2]....
        /*005c*/ 	.word	0xffffffff


	//   ....[3]....
        /*0060*/ 	.word	0xffffffff


	//   ....[4]....
        /*0064*/ 	.word	0xffffffff


	//   ....[5]....
        /*0068*/ 	.word	0xffffffff


	//   ....[6]....
        /*006c*/ 	.word	0xffffffff


	//   ....[7]....
        /*0070*/ 	.word	0xffffffff


	//   ....[8]....
        /*0074*/ 	.word	0xffffffff


	//   ....[9]....
        /*0078*/ 	.word	0xffffffff


	//   ....[10]....
        /*007c*/ 	.word	0xffffffff


	//   ....[11]....
        /*0080*/ 	.word	0xffffffff


	//   ....[12]....
        /*0084*/ 	.word	0xffffffff


	//   ....[13]....
        /*0088*/ 	.word	0xffffffff


	//   ....[14]....
        /*008c*/ 	.word	0xffffffff


	//   ....[15]....
        /*0090*/ 	.word	0xffffffff


	//   ....[16]....
        /*0094*/ 	.word	0xffffffff


	//   ....[17]....
        /*0098*/ 	.word	0xffffffff


	//   ....[18]....
        /*009c*/ 	.word	0xffffffff


	//   ....[19]....
        /*00a0*/ 	.word	0xffffffff


	//   ....[20]....
        /*00a4*/ 	.word	0xffffffff


	//   ....[21]....
        /*00a8*/ 	.word	0xffffffff


	//   ....[22]....
        /*00ac*/ 	.word	0xffffffff


	//   ....[23]....
        /*00b0*/ 	.word	0xffffffff


	//   ....[24]....
        /*00b4*/ 	.word	0xffffffff


	//   ....[25]....
        /*00b8*/ 	.word	0xffffffff


	//   ....[26]....
        /*00bc*/ 	.word	0xffffffff


	//   ....[27]....
        /*00c0*/ 	.word	0xffffffff


	//   ....[28]....
        /*00c4*/ 	.word	0xffffffff


	//   ....[29]....
        /*00c8*/ 	.word	0xffffffff


	//   ....[30]....
        /*00cc*/ 	.word	0xffffffff


	//   ....[31]....
        /*00d0*/ 	.word	0xffffffff


	//   ....[32]....
        /*00d4*/ 	.word	0xffffffff


	//   ....[33]....
        /*00d8*/ 	.word	0xffffffff


	//   ....[34]....
        /*00dc*/ 	.word	0xffffffff


	//   ....[35]....
        /*00e0*/ 	.word	0xffffffff


	//   ....[36]....
        /*00e4*/ 	.word	0xffffffff


	//   ....[37]....
        /*00e8*/ 	.word	0xffffffff


	//   ....[38]....
        /*00ec*/ 	.word	0xffffffff


	//   ....[39]....
        /*00f0*/ 	.word	0xffffffff


	//   ....[40]....
        /*00f4*/ 	.word	0xffffffff


	//   ....[41]....
        /*00f8*/ 	.word	0xffffffff


	//   ....[42]....
        /*00fc*/ 	.word	0xffffffff


	//   ....[43]....
        /*0100*/ 	.word	0xffffffff


	//   ....[44]....
        /*0104*/ 	.word	0xffffffff


	//   ....[45]....
        /*0108*/ 	.word	0xffffffff


	//   ....[46]....
        /*010c*/ 	.word	0xffffffff


	//   ....[47]....
        /*0110*/ 	.word	0xffffffff


	//   ....[48]....
        /*0114*/ 	.word	0xffffffff


	//   ....[49]....
        /*0118*/ 	.word	0xffffffff


	//   ....[50]....
        /*011c*/ 	.word	0xffffffff


	//   ....[51]....
        /*0120*/ 	.word	0xffffffff


	//   ....[52]....
        /*0124*/ 	.word	0xffffffff


	//   ....[53]....
        /*0128*/ 	.word	0xffffffff


	//   ....[54]....
        /*012c*/ 	.word	0xffffffff


	//   ....[55]....
        /*0130*/ 	.word	0xffffffff


	//   ....[56]....
        /*0134*/ 	.word	0xffffffff


	//   ....[57]....
        /*0138*/ 	.word	0xffffffff


	//   ....[58]....
        /*013c*/ 	.word	0xffffffff


	//   ....[59]....
        /*0140*/ 	.word	0xffffffff


	//   ....[60]....
        /*0144*/ 	.word	0xffffffff


	//   ....[61]....
        /*0148*/ 	.word	0xffffffff


	//   ....[62]....
        /*014c*/ 	.word	0xffffffff


	//   ....[63]....
        /*0150*/ 	.word	0xffffffff


	//   ....[64]....
        /*0154*/ 	.word	0xffffffff


	//   ....[65]....
        /*0158*/ 	.word	0xffffffff


	//   ....[66]....
        /*015c*/ 	.word	0x0500000f


	//   ....[67]....
        /*0160*/ 	.word	0x0500000f


	//   ....[68]....
        /*0164*/ 	.word	0x0500000f


	//   ....[69]....
        /*0168*/ 	.word	0x0500000f


	//   ....[70]....
        /*016c*/ 	.word	0x0500000f


	//   ....[71]....
        /*0170*/ 	.word	0x0500000f


	//   ....[72]....
        /*0174*/ 	.word	0x0500000f


	//   ....[73]....
        /*0178*/ 	.word	0x0500000f


	//   ....[74]....
        /*017c*/ 	.word	0x0500000f


	//   ....[75]....
        /*0180*/ 	.word	0x0500000f


	//   ....[76]....
        /*0184*/ 	.word	0x0500000f


	//   ....[77]....
        /*0188*/ 	.word	0x0500000f


	//   ....[78]....
        /*018c*/ 	.word	0x0500000f


	//   ....[79]....
        /*0190*/ 	.word	0x0500000f


	//   ....[80]....
        /*0194*/ 	.word	0x0500000f


	//----- nvinfo : EIATTR_COOP_GROUP_INSTR_OFFSETS
	.align		4
.L_173:
        /*0198*/ 	.byte	0x04, 0x28
        /*019a*/ 	.short	(.L_175 - .L_174)


	//   ....[0]....
.L_174:
        /*019c*/ 	.word	0x00000060


	//   ....[1]....
        /*01a0*/ 	.word	0x00000130


	//   ....[2]....
        /*01a4*/ 	.word	0x00000180


	//   ....[3]....
        /*01a8*/ 	.word	0x000003b0


	//   ....[4]....
        /*01ac*/ 	.word	0x00000510


	//   ....[5]....
        /*01b0*/ 	.word	0x00000630


	//   ....[6]....
        /*01b4*/ 	.word	0x00000790


	//   ....[7]....
        /*01b8*/ 	.word	0x000018d0


	//   ....[8]....
        /*01bc*/ 	.word	0x00001f90


	//   ....[9]....
        /*01c0*/ 	.word	0x00002e10


	//   ....[10]....
        /*01c4*/ 	.word	0x000035a0


	//   ....[11]....
        /*01c8*/ 	.word	0x000036b0


	//   ....[12]....
        /*01cc*/ 	.word	0x00003fa0


	//   ....[13]....
        /*01d0*/ 	.word	0x00004000


	//   ....[14]....
        /*01d4*/ 	.word	0x00004bd0


	//   ....[15]....
        /*01d8*/ 	.word	0x00005880


	//   ....[16]....
        /*01dc*/ 	.word	0x00005af0


	//   ....[17]....
        /*01e0*/ 	.word	0x000066d0


	//   ....[18]....
        /*01e4*/ 	.word	0x000067d0


	//   ....[19]....
        /*01e8*/ 	.word	0x00007010


	//   ....[20]....
        /*01ec*/ 	.word	0x000070a0


	//   ....[21]....
        /*01f0*/ 	.word	0x00008060


	//   ....[22]....
        /*01f4*/ 	.word	0x00008af0


	//   ....[23]....
        /*01f8*/ 	.word	0x00008b40


	//   ....[24]....
        /*01fc*/ 	.word	0x000090c0


	//   ....[25]....
        /*0200*/ 	.word	0x00009130


	//   ....[26]....
        /*0204*/ 	.word	0x0000a380


	//   ....[27]....
        /*0208*/ 	.word	0x0000aa50


	//   ....[28]....
        /*020c*/ 	.word	0x0000af80


	//   ....[29]....
        /*0210*/ 	.word	0x0000bb50


	//   ....[30]....
        /*0214*/ 	.word	0x0000bc50


	//   ....[31]....
        /*0218*/ 	.word	0x0000c4c0


	//   ....[32]....
        /*021c*/ 	.word	0x0000c530


	//   ....[33]....
        /*0220*/ 	.word	0x0000d4e0


	//   ....[34]....
        /*0224*/ 	.word	0x0000d5f0


	//   ....[35]....
        /*0228*/ 	.word	0x0000d650


	//   ....[36]....
        /*022c*/ 	.word	0x0000d770


	//   ....[37]....
        /*0230*/ 	.word	0x0000d790


	//   ....[38]....
        /*0234*/ 	.word	0x0000e680


	//   ....[39]....
        /*0238*/ 	.word	0x0000e6b0


	//   ....[40]....
        /*023c*/ 	.word	0x0000e6e0


	//   ....[41]....
        /*0240*/ 	.word	0x0000e710


	//   ....[42]....
        /*0244*/ 	.word	0x0000ec20


	//   ....[43]....
        /*0248*/ 	.word	0x0000ec50


	//   ....[44]....
        /*024c*/ 	.word	0x0000ed50


	//   ....[45]....
        /*0250*/ 	.word	0x0000ed70


	//   ....[46]....
        /*0254*/ 	.word	0x0000f410


	//   ....[47]....
        /*0258*/ 	.word	0x0000f420


	//   ....[48]....
        /*025c*/ 	.word	0x0000f520


	//   ....[49]....
        /*0260*/ 	.word	0x0000f540


	//   ....[50]....
        /*0264*/ 	.word	0x0000f6e0


	//   ....[51]....
        /*0268*/ 	.word	0x00010760


	//   ....[52]....
        /*026c*/ 	.word	0x000112b0


	//   ....[53]....
        /*0270*/ 	.word	0x000112e0


	//   ....[54]....
        /*0274*/ 	.word	0x00011350


	//   ....[55]....
        /*0278*/ 	.word	0x000113b0


	//   ....[56]....
        /*027c*/ 	.word	0x00011400


	//   ....[57]....
        /*0280*/ 	.word	0x00011460


	//   ....[58]....
        /*0284*/ 	.word	0x00011480


	//   ....[59]....
        /*0288*/ 	.word	0x000114b0


	//   ....[60]....
        /*028c*/ 	.word	0x000114d0


	//   ....[61]....
        /*0290*/ 	.word	0x00011530


	//   ....[62]....
        /*0294*/ 	.word	0x00011570


	//   ....[63]....
        /*0298*/ 	.word	0x00011610


	//   ....[64]....
        /*029c*/ 	.word	0x00014040


	//   ....[65]....
        /*02a0*/ 	.word	0x00014210


	//   ....[66]....
        /*02a4*/ 	.word	0x00014830


	//   ....[67]....
        /*02a8*/ 	.word	0x00014990


	//   ....[68]....
        /*02ac*/ 	.word	0x000149f0


	//   ....[69]....
        /*02b0*/ 	.word	0x00014aa0


	//   ....[70]....
        /*02b4*/ 	.word	0x00014b70


	//   ....[71]....
        /*02b8*/ 	.word	0x00014bf0


	//   ....[72]....
        /*02bc*/ 	.word	0x00014cc0


	//   ....[73]....
        /*02c0*/ 	.word	0x00014d40


	//   ....[74]....
        /*02c4*/ 	.word	0x00014e30


	//   ....[75]....
        /*02c8*/ 	.word	0x00014ea0


	//   ....[76]....
        /*02cc*/ 	.word	0x00014f80


	//   ....[77]....
        /*02d0*/ 	.word	0x00014ff0


	//   ....[78]....
        /*02d4*/ 	.word	0x000150c0


	//   ....[79]....
        /*02d8*/ 	.word	0x000153d0


	//   ....[80]....
        /*02dc*/ 	.word	0x000154f0


	//----- nvinfo : EIATTR_REG_RECONFIG
	.align		4
.L_175:
        /*02e0*/ 	.byte	0x01, 0x54
	.zero		2


	//----- nvinfo : EIATTR_SYSCALL_OFFSETS
	.align		4
        /*02e4*/ 	.byte	0x04, 0x46
        /*02e6*/ 	.short	(.L_177 - .L_176)


	//   ....[0]....
.L_176:
        /*02e8*/ 	.word	0x00001ac0


	//   ....[1]....
        /*02ec*/ 	.word	0x00010380


	//   ....[2]....
        /*02f0*/ 	.word	0x000104d0


	//   ....[3]....
        /*02f4*/ 	.word	0x000105c0


	//   ....[4]....
        /*02f8*/ 	.word	0x00010dd0


	//----- nvinfo : EIATTR_MBARRIER_INSTR_OFFSETS
	.align		4
.L_177:
        /*02fc*/ 	.byte	0x04, 0x39
        /*02fe*/ 	.short	(.L_179 - .L_178)


	//   ....[0]....
.L_178:
        /*0300*/ 	.word	0x00000260
        /*0304*/ 	.word	0x000000ff
        /*0308*/ 	.word	0x0002d800
        /*030c*/ 	.short	0x0100
        /*030e*/ 	.byte	0x08
	.zero		1


	//   ....[1]....
        /*0310*/ 	.word	0x00000270
        /*0314*/ 	.word	0x000000ff
        /*0318*/ 	.word	0x0002d820
        /*031c*/ 	.short	0x0100
        /*031e*/ 	.byte	0x08
	.zero		1


	//   ....[2]....
        /*0320*/ 	.word	0x00000360
        /*0324*/ 	.word	0x000000ff
        /*0328*/ 	.word	0x0002d830
        /*032c*/ 	.short	0x0100
        /*032e*/ 	.byte	0x08
	.zero		1


	//   ....[3]....
        /*0330*/ 	.word	0x00000370
        /*0334*/ 	.word	0x000000ff
        /*0338*/ 	.word	0x0002d840
        /*033c*/ 	.short	0x0100
        /*033e*/ 	.byte	0x08
	.zero		1


	//   ....[4]....
        /*0340*/ 	.word	0x00000380
        /*0344*/ 	.word	0x000000ff
        /*0348*/ 	.word	0x0002d838
        /*034c*/ 	.short	0x0100
        /*034e*/ 	.byte	0x08
	.zero		1


	//   ....[5]....
        /*0350*/ 	.word	0x00000390
        /*0354*/ 	.word	0x000000ff
        /*0358*/ 	.word	0x0002d848
        /*035c*/ 	.short	0x0100
        /*035e*/ 	.byte	0x08
	.zero		1


	//   ....[6]....
        /*0360*/ 	.word	0x000004c0
        /*0364*/ 	.word	0x000000ff
        /*0368*/ 	.word	0x0002d850
        /*036c*/ 	.short	0x0100
        /*036e*/ 	.byte	0x08
	.zero		1


	//   ....[7]....
        /*0370*/ 	.word	0x000004d0
        /*0374*/ 	.word	0x000000ff
        /*0378*/ 	.word	0x0002d860
        /*037c*/ 	.short	0x0100
        /*037e*/ 	.byte	0x08
	.zero		1


	//   ....[8]....
        /*0380*/ 	.word	0x000004e0
        /*0384*/ 	.word	0x000000ff
        /*0388*/ 	.word	0x0002d858
        /*038c*/ 	.short	0x0100
        /*038e*/ 	.byte	0x08
	.zero		1


	//   ....[9]....
        /*0390*/ 	.word	0x000004f0
        /*0394*/ 	.word	0x000000ff
        /*0398*/ 	.word	0x0002d868
        /*039c*/ 	.short	0x0100
        /*039e*/ 	.byte	0x08
	.zero		1


	//   ....[10]....
        /*03a0*/ 	.word	0x000005e0
        /*03a4*/ 	.word	0x000000ff
        /*03a8*/ 	.word	0x0002d870
        /*03ac*/ 	.short	0x0100
        /*03ae*/ 	.byte	0x06
	.zero		1


	//   ....[11]....
        /*03b0*/ 	.word	0x000005f0
        /*03b4*/ 	.word	0x000000ff
        /*03b8*/ 	.word	0x0002d880
        /*03bc*/ 	.short	0x0100
        /*03be*/ 	.byte	0x06
	.zero		1


	//   ....[12]....
        /*03c0*/ 	.word	0x00000600
        /*03c4*/ 	.word	0x000000ff
        /*03c8*/ 	.word	0x0002d878
        /*03cc*/ 	.short	0x0100
        /*03ce*/ 	.byte	0x06
	.zero		1


	//   ....[13]....
        /*03d0*/ 	.word	0x00000610
        /*03d4*/ 	.word	0x000000ff
        /*03d8*/ 	.word	0x0002d888
        /*03dc*/ 	.short	0x0100
        /*03de*/ 	.byte	0x06
	.zero		1


	//   ....[14]....
        /*03e0*/ 	.word	0x00000740
        /*03e4*/ 	.word	0x000000ff
        /*03e8*/ 	.word	0x0002d890
        /*03ec*/ 	.short	0x0100
        /*03ee*/ 	.byte	0x08
	.zero		1


	//   ....[15]....
        /*03f0*/ 	.word	0x00000750
        /*03f4*/ 	.word	0x000000ff
        /*03f8*/ 	.word	0x0002d8a0
        /*03fc*/ 	.short	0x0100
        /*03fe*/ 	.byte	0x08
	.zero		1


	//   ....[16]....
        /*0400*/ 	.word	0x00000760
        /*0404*/ 	.word	0x000000ff
        /*0408*/ 	.word	0x0002d898
        /*040c*/ 	.short	0x0100
        /*040e*/ 	.byte	0x08
	.zero		1


	//   ....[17]....
        /*0410*/ 	.word	0x00000770
        /*0414*/ 	.word	0x000000ff
        /*0418*/ 	.word	0x0002d8a8
        /*041c*/ 	.short	0x0100
        /*041e*/ 	.byte	0x08
	.zero		1


	//   ....[18]....
        /*0420*/ 	.word	0x000008a0
        /*0424*/ 	.word	0x000000ff
        /*0428*/ 	.word	0x0002d8b0
        /*042c*/ 	.short	0x0100
        /*042e*/ 	.byte	0x08
	.zero		1


	//   ....[19]....
        /*0430*/ 	.word	0x000008b0
        /*0434*/ 	.word	0x000000ff
        /*0438*/ 	.word	0x0002d8c0
        /*043c*/ 	.short	0x0100
        /*043e*/ 	.byte	0x08
	.zero		1


	//   ....[20]....
        /*0440*/ 	.word	0x000008c0
        /*0444*/ 	.word	0x000000ff
        /*0448*/ 	.word	0x0002d8b8
        /*044c*/ 	.short	0x0100
        /*044e*/ 	.byte	0x08
	.zero		1


	//   ....[21]....
        /*0450*/ 	.word	0x000008d0
        /*0454*/ 	.word	0x000000ff
        /*0458*/ 	.word	0x0002d8c8
        /*045c*/ 	.short	0x0100
        /*045e*/ 	.byte	0x08
	.zero		1


	//   ....[22]....
        /*0460*/ 	.word	0x00001b40
        /*0464*/ 	.word	0x000000ff
        /*0468*/ 	.word	0x0002d800
        /*046c*/ 	.short	0x010a
        /*046e*/ 	.byte	0x2a
	.zero		1


	//   ....[23]....
        /*0470*/ 	.word	0x00001bc0
        /*0474*/ 	.word	0x00000005
        /*0478*/ 	.word	0x0002d830
        /*047c*/ 	.short	0x010a
        /*047e*/ 	.byte	0x3f
	.zero		1


	//   ....[24]....
        /*0480*/ 	.word	0x00001c20
        /*0484*/ 	.word	0x00000005
        /*0488*/ 	.word	0x0002d830
        /*048c*/ 	.short	0x010a
        /*048e*/ 	.byte	0x3f
	.zero		1


	//   ....[25]....
        /*0490*/ 	.word	0x000020c0
        /*0494*/ 	.word	0x00000000
        /*0498*/ 	.word	0x00000000
        /*049c*/ 	.short	0x0101
        /*049e*/ 	.byte	0x3f
	.zero		1


	//   ....[26]....
        /*04a0*/ 	.word	0x00005000
        /*04a4*/ 	.word	0x000000ff
        /*04a8*/ 	.word	0x0002d830
        /*04ac*/ 	.short	0x010a
        /*04ae*/ 	.byte	0x06
	.zero		1


	//   ....[27]....
        /*04b0*/ 	.word	0x00005040
        /*04b4*/ 	.word	0x000000ff
        /*04b8*/ 	.word	0x0002d830
        /*04bc*/ 	.short	0x010a
        /*04be*/ 	.byte	0x06
	.zero		1


	//   ....[28]....
        /*04c0*/ 	.word	0x000052e0
        /*04c4*/ 	.word	0x000000ff
        /*04c8*/ 	.word	0x0002d850
        /*04cc*/ 	.short	0x010a
        /*04ce*/ 	.byte	0x06
	.zero		1


	//   ....[29]....
        /*04d0*/ 	.word	0x00005320
        /*04d4*/ 	.word	0x000000ff
        /*04d8*/ 	.word	0x0002d850
        /*04dc*/ 	.short	0x010a
        /*04de*/ 	.byte	0x06
	.zero		1


	//   ....[30]....
        /*04e0*/ 	.word	0x000058f0
        /*04e4*/ 	.word	0x00000008
        /*04e8*/ 	.word	0x00000000
        /*04ec*/ 	.short	0x0101
        /*04ee*/ 	.byte	0x3f
	.zero		1


	//   ....[31]....
        /*04f0*/ 	.word	0x00007320
        /*04f4*/ 	.word	0x00000036
        /*04f8*/ 	.word	0x00000000
        /*04fc*/ 	.short	0x0101
        /*04fe*/ 	.byte	0x3f
	.zero		1


	//   ....[32]....
        /*0500*/ 	.word	0x00008420
        /*0504*/ 	.word	0x000000ff
        /*0508*/ 	.word	0x0002d830
        /*050c*/ 	.short	0x010a
        /*050e*/ 	.byte	0x06
	.zero		1


	//   ....[33]....
        /*0510*/ 	.word	0x00008460
        /*0514*/ 	.word	0x000000ff
        /*0518*/ 	.word	0x0002d830
        /*051c*/ 	.short	0x010a
        /*051e*/ 	.byte	0x06
	.zero		1


	//   ....[34]....
        /*0520*/ 	.word	0x00008700
        /*0524*/ 	.word	0x000000ff
        /*0528*/ 	.word	0x0002d850
        /*052c*/ 	.short	0x010a
        /*052e*/ 	.byte	0x06
	.zero		1


	//   ....[35]....
        /*0530*/ 	.word	0x00008740
        /*0534*/ 	.word	0x000000ff
        /*0538*/ 	.word	0x0002d850
        /*053c*/ 	.short	0x010a
        /*053e*/ 	.byte	0x06
	.zero		1


	//   ....[36]....
        /*0540*/ 	.word	0x00009940
        /*0544*/ 	.word	0x0000001e
        /*0548*/ 	.word	0x00000000
        /*054c*/ 	.short	0x0101
        /*054e*/ 	.byte	0x3f
	.zero		1


	//   ....[37]....
        /*0550*/ 	.word	0x000099d0
        /*0554*/ 	.word	0x00000036
        /*0558*/ 	.word	0x00000000
        /*055c*/ 	.short	0x0101
        /*055e*/ 	.byte	0x3f
	.zero		1


	//   ....[38]....
        /*0560*/ 	.word	0x0000a510
        /*0564*/ 	.word	0x000000ff
        /*0568*/ 	.word	0x0002d830
        /*056c*/ 	.short	0x010a
        /*056e*/ 	.byte	0x06
	.zero		1


	//   ....[39]....
        /*0570*/ 	.word	0x0000a550
        /*0574*/ 	.word	0x000000ff
        /*0578*/ 	.word	0x0002d830
        /*057c*/ 	.short	0x010a
        /*057e*/ 	.byte	0x06
	.zero		1


	//   ....[40]....
        /*0580*/ 	.word	0x0000a7f0
        /*0584*/ 	.word	0x000000ff
        /*0588*/ 	.word	0x0002d850
        /*058c*/ 	.short	0x010a
        /*058e*/ 	.byte	0x06
	.zero		1


	//   ....[41]....
        /*0590*/ 	.word	0x0000a830
        /*0594*/ 	.word	0x000000ff
        /*0598*/ 	.word	0x0002d850
        /*059c*/ 	.short	0x010a
        /*059e*/ 	.byte	0x06
	.zero		1


	//   ....[42]....
        /*05a0*/ 	.word	0x0000adc0
        /*05a4*/ 	.word	0x0000000a
        /*05a8*/ 	.word	0x00000000
        /*05ac*/ 	.short	0x0101
        /*05ae*/ 	.byte	0x3f
	.zero		1


	//   ....[43]....
        /*05b0*/ 	.word	0x0000c930
        /*05b4*/ 	.word	0x00000036
        /*05b8*/ 	.word	0x00000000
        /*05bc*/ 	.short	0x0101
        /*05be*/ 	.byte	0x3f
	.zero		1


	//   ....[44]....
        /*05c0*/ 	.word	0x0000d560
        /*05c4*/ 	.word	0x000000ff
        /*05c8*/ 	.word	0x0002d850
        /*05cc*/ 	.short	0x010a
        /*05ce*/ 	.byte	0x09
	.zero		1


	//   ....[45]....
        /*05d0*/ 	.word	0x0000d5a0
        /*05d4*/ 	.word	0x000000ff
        /*05d8*/ 	.word	0x0002d850
        /*05dc*/ 	.short	0x010a
        /*05de*/ 	.byte	0x09
	.zero		1


	//   ....[46]....
        /*05e0*/ 	.word	0x0000dbe0
        /*05e4*/ 	.word	0x00000000
        /*05e8*/ 	.word	0x00000000
        /*05ec*/ 	.short	0x0101
        /*05ee*/ 	.byte	0x3f
	.zero		1


	//   ....[47]....
        /*05f0*/ 	.word	0x0000ec40
        /*05f4*/ 	.word	0x000000ff
        /*05f8*/ 	.word	0x00000000
        /*05fc*/ 	.short	0x0101
        /*05fe*/ 	.byte	0x05
	.zero		1


	//   ....[48]....
        /*0600*/ 	.word	0x00010990
        /*0604*/ 	.word	0x00000003
        /*0608*/ 	.word	0x0002d840
        /*060c*/ 	.short	0x010a
        /*060e*/ 	.byte	0x3f
	.zero		1


	//   ....[49]....
        /*0610*/ 	.word	0x00011710
        /*0614*/ 	.word	0x00000011
        /*0618*/ 	.word	0x0002d800
        /*061c*/ 	.short	0x0107
        /*061e*/ 	.byte	0x3f
	.zero		1


	//   ....[50]....
        /*0620*/ 	.word	0x000117e0
        /*0624*/ 	.word	0x00000011
        /*0628*/ 	.word	0x0002d800
        /*062c*/ 	.short	0x0101
        /*062e*/ 	.byte	0x3f
	.zero		1


	//   ....[51]....
        /*0630*/ 	.word	0x00011800
        /*0634*/ 	.word	0x00000011
        /*0638*/ 	.word	0x0002d820
        /*063c*/ 	.short	0x010a
        /*063e*/ 	.byte	0x3f
	.zero		1


	//   ....[52]....
        /*0640*/ 	.word	0x00011b20
        /*0644*/ 	.word	0x00000003
        /*0648*/ 	.word	0x0002d840
        /*064c*/ 	.short	0x010a
        /*064e*/ 	.byte	0x3f
	.zero		1


	//   ....[53]....
        /*0650*/ 	.word	0x00011f50
        /*0654*/ 	.word	0x00000002
        /*0658*/ 	.word	0x00000060
        /*065c*/ 	.short	0x010a
        /*065e*/ 	.byte	0x3f
	.zero		1


	//   ....[54]....
        /*0660*/ 	.word	0x00012670
        /*0664*/ 	.word	0x00000003
        /*0668*/ 	.word	0x0002d840
        /*066c*/ 	.short	0x010a
        /*066e*/ 	.byte	0x3f
	.zero		1


	//   ....[55]....
        /*0670*/ 	.word	0x00012aa0
        /*0674*/ 	.word	0x0000000c
        /*0678*/ 	.word	0x00000060
        /*067c*/ 	.short	0x010a
        /*067e*/ 	.byte	0x3f
	.zero		1


	//   ....[56]....
        /*0680*/ 	.word	0x000130d0
        /*0684*/ 	.word	0x00000002
        /*0688*/ 	.word	0x0002d840
        /*068c*/ 	.short	0x010a
        /*068e*/ 	.byte	0x3f
	.zero		1


	//   ....[57]....
        /*0690*/ 	.word	0x00013540
        /*0694*/ 	.word	0x00000008
        /*0698*/ 	.word	0x00000060
        /*069c*/ 	.short	0x010a
        /*069e*/ 	.byte	0x3f
	.zero		1


	//   ....[58]....
        /*06a0*/ 	.word	0x00013b30
        /*06a4*/ 	.word	0x00000003
        /*06a8*/ 	.word	0x0002d860
        /*06ac*/ 	.short	0x010a
        /*06ae*/ 	.byte	0x3f
	.zero		1


	//   ....[59]....
        /*06b0*/ 	.word	0x00014190
        /*06b4*/ 	.word	0x00000009
        /*06b8*/ 	.word	0x0002d820
        /*06bc*/ 	.short	0x010a
        /*06be*/ 	.byte	0x3f
	.zero		1


	//   ....[60]....
        /*06c0*/ 	.word	0x00014330
        /*06c4*/ 	.word	0x00000007
        /*06c8*/ 	.word	0x00000000
        /*06cc*/ 	.short	0x010a
        /*06ce*/ 	.byte	0x3f
	.zero		1


	//   ....[61]....
        /*06d0*/ 	.word	0x000143a0
        /*06d4*/ 	.word	0x00000003
        /*06d8*/ 	.word	0x00000000
        /*06dc*/ 	.short	0x010a
        /*06de*/ 	.byte	0x3f
	.zero		1


	//   ....[62]....
        /*06e0*/ 	.word	0x00014400
        /*06e4*/ 	.word	0x00000005
        /*06e8*/ 	.word	0x00000000
        /*06ec*/ 	.short	0x010a
        /*06ee*/ 	.byte	0x3f
	.zero		1


	//   ....[63]....
        /*06f0*/ 	.word	0x00014430
        /*06f4*/ 	.word	0x00000003
        /*06f8*/ 	.word	0x00000000
        /*06fc*/ 	.short	0x010a
        /*06fe*/ 	.byte	0x3f
	.zero		1


	//   ....[64]....
        /*0700*/ 	.word	0x000144a0
        /*0704*/ 	.word	0x00000003
        /*0708*/ 	.word	0x0002d800
        /*070c*/ 	.short	0x010a
        /*070e*/ 	.byte	0x3f
	.zero		1


	//   ....[65]....
        /*0710*/ 	.word	0x000144f0
        /*0714*/ 	.word	0x00000005
        /*0718*/ 	.word	0x0002d830
        /*071c*/ 	.short	0x010a
        /*071e*/ 	.byte	0x3f
	.zero		1


	//   ....[66]....
        /*0720*/ 	.word	0x00014550
        /*0724*/ 	.word	0x00000007
        /*0728*/ 	.word	0x0002d830
        /*072c*/ 	.short	0x010a
        /*072e*/ 	.byte	0x3f
	.zero		1


	//   ....[67]....
        /*0730*/ 	.word	0x000145b0
        /*0734*/ 	.word	0x00000007
        /*0738*/ 	.word	0x0002d850
        /*073c*/ 	.short	0x010a
        /*073e*/ 	.byte	0x3f
	.zero		1


	//   ....[68]....
        /*0740*/ 	.word	0x00014610
        /*0744*/ 	.word	0x00000005
        /*0748*/ 	.word	0x0002d830
        /*074c*/ 	.short	0x010a
        /*074e*/ 	.byte	0x3f
	.zero		1


	//   ....[69]....
        /*0750*/ 	.word	0x00014670
        /*0754*/ 	.word	0x00000005
        /*0758*/ 	.word	0x0002d850
        /*075c*/ 	.short	0x010a
        /*075e*/ 	.byte	0x3f
	.zero		1


	//   ....[70]....
        /*0760*/ 	.word	0x000146d0
        /*0764*/ 	.word	0x00000005
        /*0768*/ 	.word	0x0002d830
        /*076c*/ 	.short	0x010a
        /*076e*/ 	.byte	0x3f
	.zero		1


	//   ....[71]....
        /*0770*/ 	.word	0x00014730
        /*0774*/ 	.word	0x00000005
        /*0778*/ 	.word	0x0002d850
        /*077c*/ 	.short	0x010a
        /*077e*/ 	.byte	0x3f
	.zero		1


	//   ....[72]....
        /*0780*/ 	.word	0x00014790
        /*0784*/ 	.word	0x00000007
        /*0788*/ 	.word	0x0002d850
        /*078c*/ 	.short	0x010a
        /*078e*/ 	.byte	0x3f
	.zero		1


	//   ....[73]....
        /*0790*/ 	.word	0x000148e0
        /*0794*/ 	.word	0x00000003
        /*0798*/ 	.word	0x0002d840
        /*079c*/ 	.short	0x010a
        /*079e*/ 	.byte	0x3f
	.zero		1


	//   ....[74]....
        /*07a0*/ 	.word	0x000150f0
        /*07a4*/ 	.word	0x00000011
        /*07a8*/ 	.word	0x0002d820
        /*07ac*/ 	.short	0x010a
        /*07ae*/ 	.byte	0x3f
	.zero		1


	//   ....[75]....
        /*07b0*/ 	.word	0x00015140
        /*07b4*/ 	.word	0x00000003
        /*07b8*/ 	.word	0x0002d840
        /*07bc*/ 	.short	0x010a
        /*07be*/ 	.byte	0x3f
	.zero		1


	//   ....[76]....
        /*07c0*/ 	.word	0x00015190
        /*07c4*/ 	.word	0x00000002
        /*07c8*/ 	.word	0x00000060
        /*07cc*/ 	.short	0x010a
        /*07ce*/ 	.byte	0x3f
	.zero		1


	//   ....[77]....
        /*07d0*/ 	.word	0x000151e0
        /*07d4*/ 	.word	0x00000003
        /*07d8*/ 	.word	0x0002d840
        /*07dc*/ 	.short	0x010a
        /*07de*/ 	.byte	0x3f
	.zero		1


	//   ....[78]....
        /*07e0*/ 	.word	0x00015230
        /*07e4*/ 	.word	0x0000000c
        /*07e8*/ 	.word	0x00000060
        /*07ec*/ 	.short	0x010a
        /*07ee*/ 	.byte	0x3f
	.zero		1


	//   ....[79]....
        /*07f0*/ 	.word	0x00015280
        /*07f4*/ 	.word	0x00000002
        /*07f8*/ 	.word	0x0002d840
        /*07fc*/ 	.short	0x010a
        /*07fe*/ 	.byte	0x3f
	.zero		1


	//   ....[80]....
        /*0800*/ 	.word	0x000152d0
        /*0804*/ 	.word	0x00000008
        /*0808*/ 	.word	0x00000060
        /*080c*/ 	.short	0x010a
        /*080e*/ 	.byte	0x3f
	.zero		1


	//   ....[81]....
        /*0810*/ 	.word	0x00015320
        /*0814*/ 	.word	0x00000003
        /*0818*/ 	.word	0x0002d860
        /*081c*/ 	.short	0x010a
        /*081e*/ 	.byte	0x3f
	.zero		1


	//   ....[82]....
        /*0820*/ 	.word	0x00015410
        /*0824*/ 	.word	0x00000009
        /*0828*/ 	.word	0x0002d820
        /*082c*/ 	.short	0x010a
        /*082e*/ 	.byte	0x3f
	.zero		1


	//   ....[83]....
        /*0830*/ 	.word	0x000155b0
        /*0834*/ 	.word	0x00000007
        /*0838*/ 	.word	0x00000000
        /*083c*/ 	.short	0x010a
        /*083e*/ 	.byte	0x3f
	.zero		1


	//   ....[84]....
        /*0840*/ 	.word	0x00015600
        /*0844*/ 	.word	0x00000003
        /*0848*/ 	.word	0x00000000
        /*084c*/ 	.short	0x010a
        /*084e*/ 	.byte	0x3f
	.zero		1


	//   ....[85]....
        /*0850*/ 	.word	0x00015650
        /*0854*/ 	.word	0x00000005
        /*0858*/ 	.word	0x00000000
        /*085c*/ 	.short	0x010a
        /*085e*/ 	.byte	0x3f
	.zero		1


	//----- nvinfo : EIATTR_NUM_MBARRIERS
	.align		4
.L_179:
        /*0860*/ 	.byte	0x03, 0x38
        /*0862*/ 	.short	0x0016


	//----- nvinfo : EIATTR_EXIT_INSTR_OFFSETS
	.align		4
        /*0864*/ 	.byte	0x04, 0x1c
        /*0866*/ 	.short	(.L_181 - .L_180)


	//   ....[0]....
.L_180:
        /*0868*/ 	.word	0x00000a30


	//   ....[1]....
        /*086c*/ 	.word	0x0000f670


	//   ....[2]....
        /*0870*/ 	.word	0x00014480


	//----- nvinfo : EIATTR_MAX_THREADS
	.align		4
.L_181:
        /*0874*/ 	.byte	0x04, 0x05
        /*0876*/ 	.short	(.L_183 - .L_182)
.L_182:
        /*0878*/ 	.word	0x00000200
        /*087c*/ 	.word	0x00000001
        /*0880*/ 	.word	0x00000001


	//----- nvinfo : EIATTR_CRS_STACK_SIZE
	.align		4
.L_183:
        /*0884*/ 	.byte	0x04, 0x1e
        /*0886*/ 	.short	(.L_185 - .L_184)
.L_184:
        /*0888*/ 	.word	0x00000000


	//----- nvinfo : EIATTR_CBANK_PARAM_SIZE
	.align		4
.L_185:
        /*088c*/ 	.byte	0x03, 0x19
        /*088e*/ 	.short	0x0af0


	//----- nvinfo : EIATTR_PARAM_CBANK
	.align		4
        /*0890*/ 	.byte	0x04, 0x0a
        /*0892*/ 	.short	(.L_187 - .L_186)
	.align		4
.L_186:
        /*0894*/ 	.word	index@(.nv.constant0._ZN7cutlass13device_kernelIN5flash11enable_sm90INS1_16FlashAttnFwdSm90INS1_25CollectiveMainloopFwdSm90ILi2EN4cute5tupleIJNS5_1CILi1EEES8_S8_EEENS6_IJNS7_ILi192EEENS7_ILi128EEENS7_ILi96EEEEEELi96ENS_10bfloat16_tEfNS_4arch4Sm90ELb0ELb1ELb0ELb0ELb0ELb0ELb0ELb0ELb1ELb1ELb0ELb0EEENS1_21CollectiveEpilogueFwdINS6_IJSA_SC_SB_EEES9_SE_SG_Li384ELb0ELb1ELb0ELb0EEENS1_30DynamicPersistentTileSchedulerILi384ELi128ELb0ELb1ELb1EEEEEEEEEvNT_6ParamsE)
        /*0898*/ 	.short	0x0210
        /*089a*/ 	.short	0x0af0


	//----- nvinfo : EIATTR_SW_WAR
	.align		4
.L_187:
        /*089c*/ 	.byte	0x04, 0x36
        /*089e*/ 	.short	(.L_189 - .L_188)
.L_188:
        /*08a0*/ 	.word	0x00000008
.L_189:


//--------------------- .nv.info._ZN7cutlass13device_kernelIN5flash11enable_sm90INS1_16FlashAttnFwdSm90INS1_25CollectiveMainloopFwdSm90ILi2EN4cute5tupleIJNS5_1CILi1EEES8_S8_EEENS6_IJNS7_ILi192EEENS7_ILi128EEENS7_ILi96EEEEEELi96ENS_10bfloat16_tEfNS_4arch4Sm90ELb0ELb1ELb0ELb1ELb0ELb0ELb0ELb0ELb1ELb1ELb0ELb0EEENS1_21CollectiveEpilogueFwdINS6_IJSA_SC_SB_EEES9_SE_SG_Li384ELb1ELb1ELb0ELb0EEENS1_36VarlenDynamicPersistentTileSchedulerILi192ELi128ELi384ELi128ELb0ELb1ELb1ELb1ELb0ELb1EEEEEEEEEvNT_6ParamsE --------------------------
	.section	.nv.info._ZN7cutlass13device_kernelIN5flash11enable_sm90INS1_16FlashAttnFwdSm90INS1_25CollectiveMainloopFwdSm90ILi2EN4cute5tupleIJNS5_1CILi1EEES8_S8_EEENS6_IJNS7_ILi192EEENS7_ILi128EEENS7_ILi96EEEEEELi96ENS_10bfloat16_tEfNS_4arch4Sm90ELb0ELb1ELb0ELb1ELb0ELb0ELb0ELb0ELb1ELb1ELb0ELb0EEENS1_21CollectiveEpilogueFwdINS6_IJSA_SC_SB_EEES9_SE_SG_Li384ELb1ELb1ELb0ELb0EEENS1_36VarlenDynamicPersistentTileSchedulerILi192ELi128ELi384ELi128ELb0ELb1ELb1ELb1ELb0ELb1EEEEEEEEEvNT_6ParamsE,"",@"SHT_CUDA_INFO"
	.sectionflags	@""
	.align	4


	//----- nvinfo : EIATTR_CUDA_API_VERSION
	.align		4
        /*0000*/ 	.byte	0x04, 0x37
        /*0002*/ 	.short	(.L_191 - .L_190)
.L_190:
        /*0004*/ 	.word	0x00000082


	//----- nvinfo : EIATTR_KPARAM_INFO
	.align		4
.L_191:
        /*0008*/ 	.byte	0x04, 0x17
        /*000a*/ 	.short	(.L_193 - .L_192)
.L_192:
        /*000c*/ 	.word	0x00000000
        /*0010*/ 	.short	0x0000
        /*0012*/ 	.short	0x0070
        /*0014*/ 	.byte	0x00, 0xf0, 0x01, 0x2a


	//----- nvinfo : EIATTR_SPARSE_MMA_MASK
	.align		4
.L_193:
        /*0018*/ 	.byte	0x03, 0x50
        /*001a*/ 	.short	0x0000


	//----- nvinfo : EIATTR_MAXREG_COUNT
	.align		4
        /*001c*/ 	.byte	0x03, 0x1b
        /*001e*/ 	.short	0x0080


	//----- nvinfo : EIATTR_NUM_BARRIERS
	.align		4
        /*0020*/ 	.byte	0x02, 0x4c
        /*0022*/ 	.byte	0x10
	.zero		1


	//----- nvinfo : EIATTR_EXTERNS
	.align		4
        /*0024*/ 	.byte	0x04, 0x0f
        /*0026*/ 	.short	(.L_195 - .L_194)


	//   ....[0]....
	.align		4
.L_194:
        /*0028*/ 	.word	index@(__assertfail)


	//----- nvinfo : EIATTR_ANNOTATIONS
	.align		4
.L_195:
        /*002c*/ 	.byte	0x04, 0x55
        /*002e*/ 	.short	(.L_197 - .L_196)


	//   ....[0]....
.L_196:
        /* <DEDUP_REMOVED lines=23> */


	//----- nvinfo : EIATTR_MERCURY_ISA_VERSION
	.align		4
.L_197:
        /*0190*/ 	.byte	0x03, 0x5f
        /*0192*/ 	.short	0x0101


	//----- nvinfo : EIATTR_UNUSED_LOAD_BYTE_OFFSET
	.align		4
        /*0194*/ 	.byte	0x04, 0x44
        /*0196*/ 	.short	(.L_199 - .L_198)


	//   ....[0]....
.L_198:
        /*0198*/ 	.word	0x00000a50
        /*019c*/ 	.word	0x0000fff0


	//   ....[1]....
        /*01a0*/ 	.word	0x0000e090
        /*01a4*/ 	.word	0x0000fff0


	//----- nvinfo : EIATTR_INT_WARP_WIDE_INSTR_OFFSETS
	.align		4
.L_199:
        /*01a8*/ 	.byte	0x04, 0x31
        /*01aa*/ 	.short	(.L_201 - .L_200)


	//   ....[0]....
.L_200:
        /*01ac*/ 	.word	0x00000130


	//   ....[1]....
        /*01b0*/ 	.word	0x00000170


	//   ....[2]....
        /*01b4*/ 	.word	0x000001e0


	//   ....[3]....
        /*01b8*/ 	.word	0x000112b0


	//   ....[4]....
        /*01bc*/ 	.word	0x00011340


	//   ....[5]....
        /*01c0*/ 	.word	0x00014e30


	//   ....[6]....
        /*01c4*/ 	.word	0x00014ec0


	//----- nvinfo : EIATTR_COOP_GROUP_MASK_REGIDS
	.align		4
.L_201:
        /*01c8*/ 	.byte	0x04, 0x29
        /*01ca*/ 	.short	(.L_203 - .L_202)


	//   ....[0]....
.L_202:
        /*01cc*/ 	.word	0xffffffff


	//   ....[1]....
        /*01d0*/ 	.word	0xffffffff


	//   ....[2]....
        /*01d4*/ 	.word	0xffffffff


	//   ....[3]....
        /*01d8*/ 	.word	0xffffffff


	//   ....[4]....
        /*01dc*/ 	.word	0xffffffff


	//   ....[5]....
        /*01e0*/ 	.word	0xffffffff


	//   ....[6]....
        /*01e4*/ 	.word	0xffffffff


	//   ....[7]....
        /*01e8*/ 	.word	0xffffffff


	//   ....[8]....
        /*01ec*/ 	.word	0xffffffff


	//   ....[9]....
        /*01f0*/ 	.word	0xffffffff


	//   ....[10]....
        /*01f4*/ 	.word	0xffffffff


	//   ....[11]....
        /*01f8*/ 	.word	0xffffffff


	//   ....[12]....
        /*01fc*/ 	.word	0xffffffff


	//   ....[13]....
        /*0200*/ 	.word	0xffffffff


	//   ....[14]....
        /*0204*/ 	.word	0xffffffff


	//   ....[15]....
        /*0208*/ 	.word	0xffffffff


	//   ....[16]....
        /*020c*/ 	.word	0xffffffff


	//   ....[17]....
        /*0210*/ 	.word	0xffffffff


	//   ....[18]....
        /*0214*/ 	.word	0xffffffff


	//   ....[19]....
        /*0218*/ 	.word	0xffffffff


	//   ....[20]....
        /*021c*/ 	.word	0xffffffff


	//   ....[21]....
        /*0220*/ 	.word	0xffffffff


	//   ....[22]....
        /*0224*/ 	.word	0xffffffff


	//   ....[23]....
        /*0228*/ 	.word	0xffffffff


	//   ....[24]....
        /*022c*/ 	.word	0xffffffff


	//   ....[25]....
        /*0230*/ 	.word	0xffffffff


	//   ....[26]....
        /*0234*/ 	.word	0xffffffff


	//   ....[27]....
        /*0238*/ 	.word	0xffffffff


	//   ....[28]....
        /*023c*/ 	.word	0xffffffff


	//   ....[29]....
        /*0240*/ 	.word	0xffffffff


	//   ....[30]....
        /*0244*/ 	.word	0xffffffff


	//   ....[31]....
        /*0248*/ 	.word	0xffffffff


	//   ....[32]....
        /*024c*/ 	.word	0xffffffff


	//   ....[33]....
        /*0250*/ 	.word	0xffffffff


	//   ....[34]....
        /*0254*/ 	.word	0xffffffff


	//   ....[35]....
        /*0258*/ 	.word	0xffffffff


	//   ....[36]....
        /*025c*/ 	.word	0xffffffff


	//   ....[37]....
        /*0260*/ 	.word	0xffffffff


	//   ....[38]....
        /*0264*/ 	.word	0xffffffff


	//   ....[39]....
        /*0268*/ 	.word	0xffffffff


	//   ....[40]....
        /*026c*/ 	.word	0xffffffff


	//   ....[41]....
        /*0270*/ 	.word	0xffffffff


	//   ....[42]....
        /*0274*/ 	.word	0xffffffff


	//   ....[43]....
        /*0278*/ 	.word	0xffffffff


	//   ....[44]....
        /*027c*/ 	.word	0xffffffff


	//   ....[45]....
        /*0280*/ 	.word	0xffffffff


	//   ....[46]....
        /*0284*/ 	.word	0xffffffff


	//   ....[47]....
        /*0288*/ 	.word	0xffffffff


	//   ....[48]....
        /*028c*/ 	.word	0xffffffff


	//   ....[49]....
        /*0290*/ 	.word	0xffffffff


	//   ....[50]....
        /*0294*/ 	.word	0xffffffff


	//   ....[51]....
        /*0298*/ 	.word	0xffffffff


	//   ....[52]....
        /*029c*/ 	.word	0xffffffff


	//   ....[53]....
        /*02a0*/ 	.word	0xffffffff


	//   ....[54]....
        /*02a4*/ 	.word	0xffffffff


	//   ....[55]....
        /*02a8*/ 	.word	0xffffffff


	//   ....[56]....
        /*02ac*/ 	.word	0xffffffff


	//   ....[57]....
        /*02b0*/ 	.word	0xffffffff


	//   ....[58]....
        /*02b4*/ 	.word	0xffffffff


	//   ....[59]....
        /*02b8*/ 	.word	0xffffffff


	//   ....[60]....
        /*02bc*/ 	.word	0xffffffff


	//   ....[61]....
        /*02c0*/ 	.word	0xffffffff


	//   ....[62]....
        /*02c4*/ 	.word	0xffffffff


	//   ....[63]....
        /*02c8*/ 	.word	0xffffffff


	//   ....[64]....
        /*02cc*/ 	.word	0xffffffff


	//   ....[65]....
        /*02d0*/ 	.word	0xffffffff


	//   ....[66]....
        /*02d4*/ 	.word	0xffffffff


	//   ....[67]....
        /*02d8*/ 	.word	0xffffffff


	//   ....[68]....
        /*02dc*/ 	.word	0xffffffff


	//   ....[69]....
        /*02e0*/ 	.word	0xffffffff


	//   ....[70]....
        /*02e4*/ 	.word	0xffffffff


	//   ....[71]....
        /*02e8*/ 	.word	0xffffffff


	//   ....[72]....
        /*02ec*/ 	.word	0xffffffff


	//   ....[73]....
        /*02f0*/ 	.word	0xffffffff


	//   ....[74]....
        /*02f4*/ 	.word	0xffffffff


	//   ....[75]....
        /*02f8*/ 	.word	0xffffffff


	//   ....[76]....
        /*02fc*/ 	.word	0xffffffff


	//   ....[77]....
        /*0300*/ 	.word	0xffffffff


	//   ....[78]....
        /*0304*/ 	.word	0xffffffff


	//   ....[79]....
        /*0308*/ 	.word	0xffffffff


	//   ....[80]....
        /*030c*/ 	.word	0xffffffff


	//   ....[81]....
        /*0310*/ 	.word	0xffffffff


	//   ....[82]....
        /*0314*/ 	.word	0xffffffff


	//   ....[83]....
        /*0318*/ 	.word	0xffffffff


	//   ....[84]....
        /*031c*/ 	.word	0xffffffff


	//   ....[85]....
        /*0320*/ 	.word	0xffffffff


	//   ....[86]....
        /*0324*/ 	.word	0xffffffff


	//   ....[87]....
        /*0328*/ 	.word	0xffffffff


	//   ....[88]....
        /*032c*/ 	.word	0xffffffff


	//   ....[89]....
        /*0330*/ 	.word	0xffffffff


	//   ....[90]....
        /*0334*/ 	.word	0xffffffff


	//   ....[91]....
        /*0338*/ 	.word	0xffffffff


	//   ....[92]....
        /*033c*/ 	.word	0xffffffff


	//   ....[93]....
        /*0340*/ 	.word	0xffffffff


	//   ....[94]....
        /*0344*/ 	.word	0xffffffff


	//   ....[95]....
        /*0348*/ 	.word	0xffffffff


	//   ....[96]....
        /*034c*/ 	.word	0xffffffff


	//   ....[97]....
        /*0350*/ 	.word	0x0500000f


	//   ....[98]....
        /*0354*/ 	.word	0x0500000f


	//   ....[99]....
        /*0358*/ 	.word	0x0500000f


	//   ....[100]....
        /*035c*/ 	.word	0x0500000f


	//   ....[101]....
        /*0360*/ 	.word	0x0500000f


	//   ....[102]....
        /*0364*/ 	.word	0x0500000f


	//   ....[103]....
        /*0368*/ 	.word	0x0500000f


	//   ....[104]....
        /*036c*/ 	.word	0x0500000f


	//   ....[105]....
        /*0370*/ 	.word	0x0500000f


	//   ....[106]....
        /*0374*/ 	.word	0x0500000f


	//   ....[107]....
        /*0378*/ 	.word	0x0500000f


	//   ....[108]....
        /*037c*/ 	.word	0x0500000f


	//   ....[109]....
        /*0380*/ 	.word	0x0500000f


	//   ....[110]....
        /*0384*/ 	.word	0x0500000f


	//   ....[111]....
        /*0388*/ 	.word	0x0500000f


	//   ....[112]....
        /*038c*/ 	.word	0x0500000f


	//   ....[113]....
        /*0390*/ 	.word	0x0500000f


	//   ....[114]....
        /*0394*/ 	.word	0x0500000f


	//   ....[115]....
        /*0398*/ 	.word	0x0500000f


	//   ....[116]....
        /*039c*/ 	.word	0x0500000f


	//   ....[117]....
        /*03a0*/ 	.word	0x0500000f


	//   ....[118]....
        /*03a4*/ 	.word	0x0500000f


	//   ....[119]....
        /*03a8*/ 	.word	0x0500000f


	//   ....[120]....
        /*03ac*/ 	.word	0x0500000f


	//   ....[121]....
        /*03b0*/ 	.word	0x0500000f


	//   ....[122]....
        /*03b4*/ 	.word	0x0500000f


	//   ....[123]....
        /*03b8*/ 	.word	0x0500000f


	//   ....[124]....
        /*03bc*/ 	.word	0x0500000f


	//   ....[125]....
        /*03c0*/ 	.word	0x0500000f


	//   ....[126]....
        /*03c4*/ 	.word	0x0500000f


	//   ....[127]....
        /*03c8*/ 	.word	0x0500000f


	//----- nvinfo : EIATTR_COOP_GROUP_INSTR_OFFSETS
	.align		4
.L_203:
        /*03cc*/ 	.byte	0x04, 0x28
        /*03ce*/ 	.short	(.L_205 - .L_204)


	//   ....[0]....
.L_204:
        /*03d0*/ 	.word	0x00000070


	//   ....[1]....
        /*03d4*/ 	.word	0x00000140


	//   ....[2]....
        /*03d8*/ 	.word	0x00000190


	//   ....[3]....
        /*03dc*/ 	.word	0x000003c0


	//   ....[4]....
        /*03e0*/ 	.word	0x00000520


	//   ....[5]....
        /*03e4*/ 	.word	0x00000640


	//   ....[6]....
        /*03e8*/ 	.word	0x000007a0


	//   ....[7]....
        /*03ec*/ 	.word	0x00001a30


	//   ....[8]....
        /*03f0*/ 	.word	0x000020c0


	//   ....[9]....
        /*03f4*/ 	.word	0x00002440


	//   ....[10]....
        /*03f8*/ 	.word	0x00003700


	//   ....[11]....
        /*03fc*/ 	.word	0x00003810


	//   ....[12]....
        /*0400*/ 	.word	0x000040d0


	//   ....[13]....
        /*0404*/ 	.word	0x00004130


	//   ....[14]....
        /*0408*/ 	.word	0x00004d30


	//   ....[15]....
        /*040c*/ 	.word	0x000059b0


	//   ....[16]....
        /*0410*/ 	.word	0x00005c30


	//   ....[17]....
        /*0414*/ 	.word	0x00006810


	//   ....[18]....
        /*0418*/ 	.word	0x00006910


	//   ....[19]....
        /*041c*/ 	.word	0x00007190


	//   ....[20]....
        /*0420*/ 	.word	0x00007200


	//   ....[21]....
        /*0424*/ 	.word	0x000081a0


	//   ....[22]....
        /*0428*/ 	.word	0x00008c50


	//   ....[23]....
        /*042c*/ 	.word	0x00008ca0


	//   ....[24]....
        /*0430*/ 	.word	0x000091f0


	//   ....[25]....
        /*0434*/ 	.word	0x00009240


	//   ....[26]....
        /*0438*/ 	.word	0x0000a4e0


	//   ....[27]....
        /*043c*/ 	.word	0x0000ae30


	//   ....[28]....
        /*0440*/ 	.word	0x0000b0d0


	//   ....[29]....
        /*0444*/ 	.word	0x0000bca0


	//   ....[30]....
        /*0448*/ 	.word	0x0000bda0


	//   ....[31]....
        /*044c*/ 	.word	0x0000c620


	//   ....[32]....
        /*0450*/ 	.word	0x0000c680


	//   ....[33]....
        /*0454*/ 	.word	0x0000d630


	//   ....[34]....
        /*0458*/ 	.word	0x0000d740


	//   ....[35]....
        /*045c*/ 	.word	0x0000d7a0


	//   ....[36]....
        /*0460*/ 	.word	0x0000d8b0


	//   ....[37]....
        /*0464*/ 	.word	0x0000d8d0


	//   ....[38]....
        /*0468*/ 	.word	0x0000ea60


	//   ....[39]....
        /*046c*/ 	.word	0x0000eaa0


	//   ....[40]....
        /*0470*/ 	.word	0x0000ead0


	//   ....[41]....
        /*0474*/ 	.word	0x0000eb10


	//   ....[42]....
        /*0478*/ 	.word	0x0000efc0


	//   ....[43]....
        /*047c*/ 	.word	0x0000efe0


	//   ....[44]....
        /*0480*/ 	.word	0x0000f0f0


	//   ....[45]....
        /*0484*/ 	.word	0x0000f110


	//   ....[46]....
        /*0488*/ 	.word	0x0000f9e0


	//   ....[47]....
        /*048c*/ 	.word	0x0000f9f0


	//   ....[48]....
        /*0490*/ 	.word	0x0000faf0


	//   ....[49]....
        /*0494*/ 	.word	0x0000fb10


	//   ....[50]....
        /*0498*/ 	.word	0x0000fc90


	//   ....[51]....
        /*049c*/ 	.word	0x0000fe80


	//   ....[52]....
        /*04a0*/ 	.word	0x0000feb0


	//   ....[53]....
        /*04a4*/ 	.word	0x0000fee0


	//   ....[54]....
        /*04a8*/ 	.word	0x0000ff10


	//   ....[55]....
        /*04ac*/ 	.word	0x0000ff40


	//   ....[56]....
        /*04b0*/ 	.word	0x0000ff70


	//   ....[57]....
        /*04b4*/ 	.word	0x000100e0


	//   ....[58]....
        /*04b8*/ 	.word	0x00010110


	//   ....[59]....
        /*04bc*/ 	.word	0x00010140


	//   ....[60]....
        /*04c0*/ 	.word	0x00010170


	//   ....[61]....
        /*04c4*/ 	.word	0x000101a0


	//   ....[62]....
        /*04c8*/ 	.word	0x000101d0


	//   ....[63]....
        /*04cc*/ 	.word	0x00010270


	//   ....[64]....
        /*04d0*/ 	.word	0x000102d0


	//   ....[65]....
        /*04d4*/ 	.word	0x00010370


	//   ....[66]....
        /*04d8*/ 	.word	0x00011830


	//   ....[67]....
        /*04dc*/ 	.word	0x00012540


	//   ....[68]....
        /*04e0*/ 	.word	0x00012550


	//   ....[69]....
        /*04e4*/ 	.word	0x00012570


	//   ....[70]....
        /*04e8*/ 	.word	0x00012630


	//   ....[71]....
        /*04ec*/ 	.word	0x00012650


	//   ....[72]....
        /*04f0*/ 	.word	0x000126f0


	//   ....[73]....
        /*04f4*/ 	.word	0x00012710


	//   ....[74]....
        /*04f8*/ 	.word	0x00012720


	//   ....[75]....
        /*04fc*/ 	.word	0x000127b0


	//   ....[76]....
        /*0500*/ 	.word	0x00012800


	//   ....[77]....
        /*0504*/ 	.word	0x00012810


	//   ....[78]....
        /*0508*/ 	.word	0x00012840


	//   ....[79]....
        /*050c*/ 	.word	0x00015570


	//   ....[80]....
        /*0510*/ 	.word	0x000155c0


	//   ....[81]....
        /*0514*/ 	.word	0x000155f0


	//   ....[82]....
        /*0518*/ 	.word	0x00015620


	//   ....[83]....
        /*051c*/ 	.word	0x00015630


	//   ....[84]....
        /*0520*/ 	.word	0x00015660


	//   ....[85]....
        /*0524*/ 	.word	0x00015690


	//   ....[86]....
        /*0528*/ 	.word	0x000156c0


	//   ....[87]....
        /*052c*/ 	.word	0x00015840


	//   ....[88]....
        /*0530*/ 	.word	0x00015870


	//   ....[89]....
        /*0534*/ 	.word	0x000158a0


	//   ....[90]....
        /*0538*/ 	.word	0x000158d0


	//   ....[91]....
        /*053c*/ 	.word	0x00015900


	//   ....[92]....
        /*0540*/ 	.word	0x00015930


	//   ....[93]....
        /*0544*/ 	.word	0x000159f0


	//   ....[94]....
        /*0548*/ 	.word	0x00015a10


	//   ....[95]....
        /*054c*/ 	.word	0x00015a80


	//   ....[96]....
        /*0550*/ 	.word	0x00016120


	//   ....[97]....
        /*0554*/ 	.word	0x00016780


	//   ....[98]....
        /*0558*/ 	.word	0x00016940


	//   ....[99]....
        /*055c*/ 	.word	0x00016990


	//   ....[100]....
        /*0560*/ 	.word	0x000169f0


	//   ....[101]....
        /*0564*/ 	.word	0x00016b00


	//   ....[102]....
        /*0568*/ 	.word	0x00016b60


	//   ....[103]....
        /*056c*/ 	.word	0x00016c80


	//   ....[104]....
        /*0570*/ 	.word	0x00016ce0


	//   ....[105]....
        /*0574*/ 	.word	0x00016d80


	//   ....[106]....
        /*0578*/ 	.word	0x00016e50


	//   ....[107]....
        /*057c*/ 	.word	0x00016f50


	//   ....[108]....
        /*0580*/ 	.word	0x00016fd0


	//   ....[109]....
        /*0584*/ 	.word	0x000170c0


	//   ....[110]....
        /*0588*/ 	.word	0x000173d0


	//   ....[111]....
        /*058c*/ 	.word	0x00017470


	//   ....[112]....
        /*0590*/ 	.word	0x00017590


	//   ....[113]....
        /*0594*/ 	.word	0x00017600


	//   ....[114]....
        /*0598*/ 	.word	0x00017670


	//   ....[115]....
        /*059c*/ 	.word	0x000176e0


	//   ....[116]....
        /*05a0*/ 	.word	0x00017750


	//   ....[117]....
        /*05a4*/ 	.word	0x000177d0


	//   ....[118]....
        /*05a8*/ 	.word	0x00017860


	//   ....[119]....
        /*05ac*/ 	.word	0x000178f0


	//   ....[120]....
        /*05b0*/ 	.word	0x00017960


	//   ....[121]....
        /*05b4*/ 	.word	0x000179d0


	//   ....[122]....
        /*05b8*/ 	.word	0x00017a40


	//   ....[123]....
        /*05bc*/ 	.word	0x00017ac0


	//   ....[124]....
        /*05c0*/ 	.word	0x00017b30


	//   ....[125]....
        /*05c4*/ 	.word	0x00017bd0


	//   ....[126]....
        /*05c8*/ 	.word	0x00017c60


	//   ....[127]....
        /*05cc*/ 	.word	0x00017d80


	//----- nvinfo : EIATTR_REG_RECONFIG
	.align		4
.L_205:
        /*05d0*/ 	.byte	0x01, 0x54
	.zero		2


	//----- nvinfo : EIATTR_SYSCALL_OFFSETS
	.align		4
        /*05d4*/ 	.byte	0x04, 0x46
        /*05d6*/ 	.short	(.L_207 - .L_206)


	//   ....[0]....
.L_206:
        /*05d8*/ 	.word	0x00001c20


	//   ....[1]....
        /*05dc*/ 	.word	0x000114a0


	//   ....[2]....
        /*05e0*/ 	.word	0x000115f0


	//   ....[3]....
        /*05e4*/ 	.word	0x000116e0


	//   ....[4]....
        /*05e8*/ 	.word	0x00011fb0


	//----- nvinfo : EIATTR_MBARRIER_INSTR_OFFSETS
	.align		4
.L_207:
        /*05ec*/ 	.byte	0x04, 0x39
        /*05ee*/ 	.short	(.L_209 - .L_208)


	//   ....[0]....
.L_208:
        /*05f0*/ 	.word	0x00000270
        /*05f4*/ 	.word	0x000000ff
        /*05f8*/ 	.word	0x0002d800
        /*05fc*/ 	.short	0x0100
        /*05fe*/ 	.byte	0x08
	.zero		1


	//   ....[1]....
        /*0600*/ 	.word	0x00000280
        /*0604*/ 	.word	0x000000ff
        /*0608*/ 	.word	0x0002d820
        /*060c*/ 	.short	0x0100
        /*060e*/ 	.byte	0x08
	.zero		1


	//   ....[2]....
        /*0610*/ 	.word	0x00000370
        /*0614*/ 	.word	0x000000ff
        /*0618*/ 	.word	0x0002d830
        /*061c*/ 	.short	0x0100
        /*061e*/ 	.byte	0x08
	.zero		1


	//   ....[3]....
        /*0620*/ 	.word	0x00000380
        /*0624*/ 	.word	0x000000ff
        /*0628*/ 	.word	0x0002d840
        /*062c*/ 	.short	0x0100
        /*062e*/ 	.byte	0x08
	.zero		1


	//   ....[4]....
        /*0630*/ 	.word	0x00000390
        /*0634*/ 	.word	0x000000ff
        /*0638*/ 	.word	0x0002d838
        /*063c*/ 	.short	0x0100
        /*063e*/ 	.byte	0x08
	.zero		1


	//   ....[5]....
        /*0640*/ 	.word	0x000003a0
        /*0644*/ 	.word	0x000000ff
        /*0648*/ 	.word	0x0002d848
        /*064c*/ 	.short	0x0100
        /*064e*/ 	.byte	0x08
	.zero		1


	//   ....[6]....
        /*0650*/ 	.word	0x000004d0
        /*0654*/ 	.word	0x000000ff
        /*0658*/ 	.word	0x0002d850
        /*065c*/ 	.short	0x0100
        /*065e*/ 	.byte	0x08
	.zero		1


	//   ....[7]....
        /*0660*/ 	.word	0x000004e0
        /*0664*/ 	.word	0x000000ff
        /*0668*/ 	.word	0x0002d860
        /*066c*/ 	.short	0x0100
        /*066e*/ 	.byte	0x08
	.zero		1


	//   ....[8]....
        /*0670*/ 	.word	0x000004f0
        /*0674*/ 	.word	0x000000ff
        /*0678*/ 	.word	0x0002d858
        /*067c*/ 	.short	0x0100
        /*067e*/ 	.byte	0x08
	.zero		1


	//   ....[9]....
        /*0680*/ 	.word	0x00000500
        /*0684*/ 	.word	0x000000ff
        /*0688*/ 	.word	0x0002d868
        /*068c*/ 	.short	0x0100
        /*068e*/ 	.byte	0x08
	.zero		1


	//   ....[10]....
        /*0690*/ 	.word	0x000005f0
        /*0694*/ 	.word	0x000000ff
        /*0698*/ 	.word	0x0002d870
        /*069c*/ 	.short	0x0100
        /*069e*/ 	.byte	0x06
	.zero		1


	//   ....[11]....
        /*06a0*/ 	.word	0x00000600
        /*06a4*/ 	.word	0x000000ff
        /*06a8*/ 	.word	0x0002d880
        /*06ac*/ 	.short	0x0100
        /*06ae*/ 	.byte	0x06
	.zero		1


	//   ....[12]....
        /*06b0*/ 	.word	0x00000610
        /*06b4*/ 	.word	0x000000ff
        /*06b8*/ 	.word	0x0002d878
        /*06bc*/ 	.short	0x0100
        /*06be*/ 	.byte	0x06
	.zero		1


	//   ....[13]....
        /*06c0*/ 	.word	0x00000620
        /*06c4*/ 	.word	0x000000ff
        /*06c8*/ 	.word	0x0002d888
        /*06cc*/ 	.short	0x0100
        /*06ce*/ 	.byte	0x06
	.zero		1


	//   ....[14]....
        /*06d0*/ 	.word	0x00000750
        /*06d4*/ 	.word	0x000000ff
        /*06d8*/ 	.word	0x0002d890
        /*06dc*/ 	.short	0x0100
        /*06de*/ 	.byte	0x08
	.zero		1


	//   ....[15]....
        /*06e0*/ 	.word	0x00000760
        /*06e4*/ 	.word	0x000000ff
        /*06e8*/ 	.word	0x0002d8a0
        /*06ec*/ 	.short	0x0100
        /*06ee*/ 	.byte	0x08
	.zero		1


	//   ....[16]....
        /*06f0*/ 	.word	0x00000770
        /*06f4*/ 	.word	0x000000ff
        /*06f8*/ 	.word	0x0002d898
        /*06fc*/ 	.short	0x0100
        /*06fe*/ 	.byte	0x08
	.zero		1


	//   ....[17]....
        /*0700*/ 	.word	0x00000780
        /*0704*/ 	.word	0x000000ff
        /*0708*/ 	.word	0x0002d8a8
        /*070c*/ 	.short	0x0100
        /*070e*/ 	.byte	0x08
	.zero		1


	//   ....[18]....
        /*0710*/ 	.word	0x000008b0
        /*0714*/ 	.word	0x000000ff
        /*0718*/ 	.word	0x0002d8b0
        /*071c*/ 	.short	0x0100
        /*071e*/ 	.byte	0x08
	.zero		1


	//   ....[19]....
        /*0720*/ 	.word	0x000008c0
        /*0724*/ 	.word	0x000000ff
        /*0728*/ 	.word	0x0002d8c0
        /*072c*/ 	.short	0x0100
        /*072e*/ 	.byte	0x08
	.zero		1


	//   ....[20]....
        /*0730*/ 	.word	0x000008d0
        /*0734*/ 	.word	0x000000ff
        /*0738*/ 	.word	0x0002d8b8
        /*073c*/ 	.short	0x0100
        /*073e*/ 	.byte	0x08
	.zero		1


	//   ....[21]....
        /*0740*/ 	.word	0x000008e0
        /*0744*/ 	.word	0x000000ff
        /*0748*/ 	.word	0x0002d8c8
        /*074c*/ 	.short	0x0100
        /*074e*/ 	.byte	0x08
	.zero		1


	//   ....[22]....
        /*0750*/ 	.word	0x00001ca0
        /*0754*/ 	.word	0x000000ff
        /*0758*/ 	.word	0x0002d800
        /*075c*/ 	.short	0x010a
        /*075e*/ 	.byte	0x2a
	.zero		1


	//   ....[23]....
        /*0760*/ 	.word	0x00001d20
        /*0764*/ 	.word	0x00000005
        /*0768*/ 	.word	0x0002d830
        /*076c*/ 	.short	0x010a
        /*076e*/ 	.byte	0x3f
	.zero		1


	//   ....[24]....
        /*0770*/ 	.word	0x00001d80
        /*0774*/ 	.word	0x00000005
        /*0778*/ 	.word	0x0002d830
        /*077c*/ 	.short	0x010a
        /*077e*/ 	.byte	0x3f
	.zero		1


	//   ....[25]....
        /*0780*/ 	.word	0x000021f0
        /*0784*/ 	.word	0x00000000
        /*0788*/ 	.word	0x00000000
        /*078c*/ 	.short	0x0101
        /*078e*/ 	.byte	0x3f
	.zero		1


	//   ....[26]....
        /*0790*/ 	.word	0x00005160
        /*0794*/ 	.word	0x000000ff
        /*0798*/ 	.word	0x0002d830
        /*079c*/ 	.short	0x010a
        /*079e*/ 	.byte	0x06
	.zero		1


	//   ....[27]....
        /*07a0*/ 	.word	0x000051a0
        /*07a4*/ 	.word	0x000000ff
        /*07a8*/ 	.word	0x0002d830
        /*07ac*/ 	.short	0x010a
        /*07ae*/ 	.byte	0x06
	.zero		1


	//   ....[28]....
        /*07b0*/ 	.word	0x00005440
        /*07b4*/ 	.word	0x000000ff
        /*07b8*/ 	.word	0x0002d850
        /*07bc*/ 	.short	0x010a
        /*07be*/ 	.byte	0x06
	.zero		1


	//   ....[29]....
        /*07c0*/ 	.word	0x00005480
        /*07c4*/ 	.word	0x000000ff
        /*07c8*/ 	.word	0x0002d850
        /*07cc*/ 	.short	0x010a
        /*07ce*/ 	.byte	0x06
	.zero		1


	//   ....[30]....
        /*07d0*/ 	.word	0x00005a70
        /*07d4*/ 	.word	0x00000007
        /*07d8*/ 	.word	0x00000000
        /*07dc*/ 	.short	0x0101
        /*07de*/ 	.byte	0x3f
	.zero		1


	//   ....[31]....
        /*07e0*/ 	.word	0x00007600
        /*07e4*/ 	.word	0x00000036
        /*07e8*/ 	.word	0x00000000
        /*07ec*/ 	.short	0x0101
        /*07ee*/ 	.byte	0x3f
	.zero		1


	//   ....[32]....
        /*07f0*/ 	.word	0x00008580
        /*07f4*/ 	.word	0x000000ff
        /*07f8*/ 	.word	0x0002d830
        /*07fc*/ 	.short	0x010a
        /*07fe*/ 	.byte	0x06
	.zero		1


	//   ....[33]....
        /*0800*/ 	.word	0x000085c0
        /*0804*/ 	.word	0x000000ff
        /*0808*/ 	.word	0x0002d830
        /*080c*/ 	.short	0x010a
        /*080e*/ 	.byte	0x06
	.zero		1


	//   ....[34]....
        /*0810*/ 	.word	0x00008860
        /*0814*/ 	.word	0x000000ff
        /*0818*/ 	.word	0x0002d850
        /*081c*/ 	.short	0x010a
        /*081e*/ 	.byte	0x06
	.zero		1


	//   ....[35]....
        /*0820*/ 	.word	0x000088a0
        /*0824*/ 	.word	0x000000ff
        /*0828*/ 	.word	0x0002d850
        /*082c*/ 	.short	0x010a
        /*082e*/ 	.byte	0x06
	.zero		1


	//   ....[36]....
        /*0830*/ 	.word	0x00009a80
        /*0834*/ 	.word	0x0000002a
        /*0838*/ 	.word	0x00000000
        /*083c*/ 	.short	0x0101
        /*083e*/ 	.byte	0x3f
	.zero		1


	//   ....[37]....
        /*0840*/ 	.word	0x00009b10
        /*0844*/ 	.word	0x00000037
        /*0848*/ 	.word	0x00000000
        /*084c*/ 	.short	0x0101
        /*084e*/ 	.byte	0x3f
	.zero		1


	//   ....[38]....
        /*0850*/ 	.word	0x0000a660
        /*0854*/ 	.word	0x000000ff
        /*0858*/ 	.word	0x0002d830
        /*085c*/ 	.short	0x010a
        /*085e*/ 	.byte	0x06
	.zero		1


	//   ....[39]....
        /*0860*/ 	.word	0x0000a6a0
        /*0864*/ 	.word	0x000000ff
        /*0868*/ 	.word	0x0002d830
        /*086c*/ 	.short	0x010a
        /*086e*/ 	.byte	0x06
	.zero		1


	//   ....[40]....
        /*0870*/ 	.word	0x0000a940
        /*0874*/ 	.word	0x000000ff
        /*0878*/ 	.word	0x0002d850
        /*087c*/ 	.short	0x010a
        /*087e*/ 	.byte	0x06
	.zero		1


	//   ....[41]....
        /*0880*/ 	.word	0x0000a980
        /*0884*/ 	.word	0x000000ff
        /*0888*/ 	.word	0x0002d850
        /*088c*/ 	.short	0x010a
        /*088e*/ 	.byte	0x06
	.zero		1


	//   ....[42]....
        /*0890*/ 	.word	0x0000af30
        /*0894*/ 	.word	0x00000009
        /*0898*/ 	.word	0x00000000
        /*089c*/ 	.short	0x0101
        /*089e*/ 	.byte	0x3f
	.zero		1


	//   ....[43]....
        /*08a0*/ 	.word	0x0000ca90
        /*08a4*/ 	.word	0x00000036
        /*08a8*/ 	.word	0x00000000
        /*08ac*/ 	.short	0x0101
        /*08ae*/ 	.byte	0x3f
	.zero		1


	//   ....[44]....
        /*08b0*/ 	.word	0x0000d6b0
        /*08b4*/ 	.word	0x000000ff
        /*08b8*/ 	.word	0x0002d850
        /*08bc*/ 	.short	0x010a
        /*08be*/ 	.byte	0x09
	.zero		1


	//   ....[45]....
        /*08c0*/ 	.word	0x0000d6f0
        /*08c4*/ 	.word	0x000000ff
        /*08c8*/ 	.word	0x0002d850
        /*08cc*/ 	.short	0x010a
        /*08ce*/ 	.byte	0x09
	.zero		1


	//   ....[46]....
        /*08d0*/ 	.word	0x0000dd30
        /*08d4*/ 	.word	0x00000006
        /*08d8*/ 	.word	0x00000000
        /*08dc*/ 	.short	0x0101
        /*08de*/ 	.byte	0x3f
	.zero		1


	//   ....[47]....
        /*08e0*/ 	.word	0x0000eff0
        /*08e4*/ 	.word	0x000000ff
        /*08e8*/ 	.word	0x00000000
        /*08ec*/ 	.short	0x0101
        /*08ee*/ 	.byte	0x04
	.zero		1


	//   ....[48]....
        /*08f0*/ 	.word	0x00011a50
        /*08f4*/ 	.word	0x00000000
        /*08f8*/ 	.word	0x0002d840
        /*08fc*/ 	.short	0x010a
        /*08fe*/ 	.byte	0x3f
	.zero		1


	//   ....[49]....
        /*0900*/ 	.word	0x000129d0
        /*0904*/ 	.word	0x00000016
        /*0908*/ 	.word	0x0002d800
        /*090c*/ 	.short	0x0107
        /*090e*/ 	.byte	0x3f
	.zero		1


	//   ....[50]....
        /*0910*/ 	.word	0x00012ad0
        /*0914*/ 	.word	0x00000016
        /*0918*/ 	.word	0x0002d800
        /*091c*/ 	.short	0x0101
        /*091e*/ 	.byte	0x3f
	.zero		1


	//   ....[51]....
        /*0920*/ 	.word	0x00012af0
        /*0924*/ 	.word	0x00000016
        /*0928*/ 	.word	0x0002d820
        /*092c*/ 	.short	0x010a
        /*092e*/ 	.byte	0x3f
	.zero		1


	//   ....[52]....
        /*0930*/ 	.word	0x00012e10
        /*0934*/ 	.word	0x00000003
        /*0938*/ 	.word	0x0002d840
        /*093c*/ 	.short	0x010a
        /*093e*/ 	.byte	0x3f
	.zero		1


	//   ....[53]....
        /*0940*/ 	.word	0x00013290
        /*0944*/ 	.word	0x00000003
        /*0948*/ 	.word	0x00000060
        /*094c*/ 	.short	0x010a
        /*094e*/ 	.byte	0x3f
	.zero		1


	//   ....[54]....
        /*0950*/ 	.word	0x000139d0
        /*0954*/ 	.word	0x00000003
        /*0958*/ 	.word	0x0002d840
        /*095c*/ 	.short	0x010a
        /*095e*/ 	.byte	0x3f
	.zero		1


	//   ....[55]....
        /*0960*/ 	.word	0x00013e50
        /*0964*/ 	.word	0x0000000c
        /*0968*/ 	.word	0x00000060
        /*096c*/ 	.short	0x010a
        /*096e*/ 	.byte	0x3f
	.zero		1


	//   ....[56]....
        /*0970*/ 	.word	0x000144c0
        /*0974*/ 	.word	0x00000002
        /*0978*/ 	.word	0x0002d840
        /*097c*/ 	.short	0x010a
        /*097e*/ 	.byte	0x3f
	.zero		1


	//   ....[57]....
        /*0980*/ 	.word	0x00014950
        /*0984*/ 	.word	0x00000007
        /*0988*/ 	.word	0x00000060
        /*098c*/ 	.short	0x010a
        /*098e*/ 	.byte	0x3f
	.zero		1


	//   ....[58]....
        /*0990*/ 	.word	0x00014f70
        /*0994*/ 	.word	0x00000003
        /*0998*/ 	.word	0x0002d860
        /*099c*/ 	.short	0x010a
        /*099e*/ 	.byte	0x3f
	.zero		1


	//   ....[59]....
        /*09a0*/ 	.word	0x000160a0
        /*09a4*/ 	.word	0x00000009
        /*09a8*/ 	.word	0x0002d820
        /*09ac*/ 	.short	0x010a
        /*09ae*/ 	.byte	0x3f
	.zero		1


	//   ....[60]....
        /*09b0*/ 	.word	0x00016240
        /*09b4*/ 	.word	0x00000005
        /*09b8*/ 	.word	0x00000000
        /*09bc*/ 	.short	0x010a
        /*09be*/ 	.byte	0x3f
	.zero		1


	//   ....[61]....
        /*09c0*/ 	.word	0x000162b0
        /*09c4*/ 	.word	0x00000003
        /*09c8*/ 	.word	0x00000000
        /*09cc*/ 	.short	0x010a
        /*09ce*/ 	.byte	0x3f
	.zero		1


	//   ....[62]....
        /*09d0*/ 	.word	0x00016310
        /*09d4*/ 	.word	0x00000017
        /*09d8*/ 	.word	0x00000000
        /*09dc*/ 	.short	0x010a
        /*09de*/ 	.byte	0x3f
	.zero		1


	//   ....[63]....
        /*09e0*/ 	.word	0x00016340
        /*09e4*/ 	.word	0x00000007
        /*09e8*/ 	.word	0x00000000
        /*09ec*/ 	.short	0x010a
        /*09ee*/ 	.byte	0x3f
	.zero		1


	//   ....[64]....
        /*09f0*/ 	.word	0x000163b0
        /*09f4*/ 	.word	0x00000003
        /*09f8*/ 	.word	0x0002d800
        /*09fc*/ 	.short	0x010a
        /*09fe*/ 	.byte	0x3f
	.zero		1


	//   ....[65]....
        /*0a00*/ 	.word	0x00016400
        /*0a04*/ 	.word	0x00000005
        /*0a08*/ 	.word	0x0002d830
        /*0a0c*/ 	.short	0x010a
        /*0a0e*/ 	.byte	0x3f
	.zero		1


	//   ....[66]....
        /*0a10*/ 	.word	0x00016460
        /*0a14*/ 	.word	0x00000007
        /*0a18*/ 	.word	0x0002d830
        /*0a1c*/ 	.short	0x010a
        /*0a1e*/ 	.byte	0x3f
	.zero		1


	//   ....[67]....
        /*0a20*/ 	.word	0x000164c0
        /*0a24*/ 	.word	0x00000007
        /*0a28*/ 	.word	0x0002d850
        /*0a2c*/ 	.short	0x010a
        /*0a2e*/ 	.byte	0x3f
	.zero		1


	//   ....[68]....
        /*0a30*/ 	.word	0x00016520
        /*0a34*/ 	.word	0x00000005
        /*0a38*/ 	.word	0x0002d830
        /*0a3c*/ 	.short	0x010a
        /*0a3e*/ 	.byte	0x3f
	.zero		1


	//   ....[69]....
        /*0a40*/ 	.word	0x00016580
        /*0a44*/ 	.word	0x00000005
        /*0a48*/ 	.word	0x0002d850
        /*0a4c*/ 	.short	0x010a
        /*0a4e*/ 	.byte	0x3f
	.zero		1


	//   ....[70]....
        /*0a50*/ 	.word	0x000165e0
        /*0a54*/ 	.word	0x00000005
        /*0a58*/ 	.word	0x0002d830
        /*0a5c*/ 	.short	0x010a
        /*0a5e*/ 	.byte	0x3f
	.zero		1


	//   ....[71]....
        /*0a60*/ 	.word	0x00016640
        /*0a64*/ 	.word	0x00000005
        /*0a68*/ 	.word	0x0002d850
        /*0a6c*/ 	.short	0x010a
        /*0a6e*/ 	.byte	0x3f
	.zero		1


	//   ....[72]....
        /*0a70*/ 	.word	0x000166a0
        /*0a74*/ 	.word	0x00000007
        /*0a78*/ 	.word	0x0002d850
        /*0a7c*/ 	.short	0x010a
        /*0a7e*/ 	.byte	0x3f
	.zero		1


	//   ....[73]....
        /*0a80*/ 	.word	0x00016840
        /*0a84*/ 	.word	0x00000000
        /*0a88*/ 	.word	0x0002d840
        /*0a8c*/ 	.short	0x010a
        /*0a8e*/ 	.byte	0x3f
	.zero		1


	//   ....[74]....
        /*0a90*/ 	.word	0x000170f0
        /*0a94*/ 	.word	0x00000016
        /*0a98*/ 	.word	0x0002d820
        /*0a9c*/ 	.short	0x010a
        /*0a9e*/ 	.byte	0x3f
	.zero		1


	//   ....[75]....
        /*0aa0*/ 	.word	0x00017140
        /*0aa4*/ 	.word	0x00000003
        /*0aa8*/ 	.word	0x0002d840
        /*0aac*/ 	.short	0x010a
        /*0aae*/ 	.byte	0x3f
	.zero		1


	//   ....[76]....
        /*0ab0*/ 	.word	0x00017190
        /*0ab4*/ 	.word	0x00000003
        /*0ab8*/ 	.word	0x00000060
        /*0abc*/ 	.short	0x010a
        /*0abe*/ 	.byte	0x3f
	.zero		1


	//   ....[77]....
        /*0ac0*/ 	.word	0x000171e0
        /*0ac4*/ 	.word	0x00000003
        /*0ac8*/ 	.word	0x0002d840
        /*0acc*/ 	.short	0x010a
        /*0ace*/ 	.byte	0x3f
	.zero		1


	//   ....[78]....
        /*0ad0*/ 	.word	0x00017230
        /*0ad4*/ 	.word	0x0000000c
        /*0ad8*/ 	.word	0x00000060
        /*0adc*/ 	.short	0x010a
        /*0ade*/ 	.byte	0x3f
	.zero		1


	//   ....[79]....
        /*0ae0*/ 	.word	0x00017280
        /*0ae4*/ 	.word	0x00000002
        /*0ae8*/ 	.word	0x0002d840
        /*0aec*/ 	.short	0x010a
        /*0aee*/ 	.byte	0x3f
	.zero		1


	//   ....[80]....
        /*0af0*/ 	.word	0x000172d0
        /*0af4*/ 	.word	0x00000007
        /*0af8*/ 	.word	0x00000060
        /*0afc*/ 	.short	0x010a
        /*0afe*/ 	.byte	0x3f
	.zero		1


	//   ....[81]....
        /*0b00*/ 	.word	0x00017320
        /*0b04*/ 	.word	0x00000003
        /*0b08*/ 	.word	0x0002d860
        /*0b0c*/ 	.short	0x010a
        /*0b0e*/ 	.byte	0x3f
	.zero		1


	//   ....[82]....
        /*0b10*/ 	.word	0x00017ca0
        /*0b14*/ 	.word	0x00000009
        /*0b18*/ 	.word	0x0002d820
        /*0b1c*/ 	.short	0x010a
        /*0b1e*/ 	.byte	0x3f
	.zero		1


	//   ....[83]....
        /*0b20*/ 	.word	0x00017e40
        /*0b24*/ 	.word	0x00000005
        /*0b28*/ 	.word	0x00000000
        /*0b2c*/ 	.short	0x010a
        /*0b2e*/ 	.byte	0x3f
	.zero		1


	//   ....[84]....
        /*0b30*/ 	.word	0x00017e90
        /*0b34*/ 	.word	0x00000003
        /*0b38*/ 	.word	0x00000000
        /*0b3c*/ 	.short	0x010a
        /*0b3e*/ 	.byte	0x3f
	.zero		1


	//   ....[85]....
        /*0b40*/ 	.word	0x00017ee0
        /*0b44*/ 	.word	0x00000017
        /*0b48*/ 	.word	0x00000000
        /*0b4c*/ 	.short	0x010a
        /*0b4e*/ 	.byte	0x3f
	.zero		1


	//----- nvinfo : EIATTR_NUM_MBARRIERS
	.align		4
.L_209:
        /*0b50*/ 	.byte	0x03, 0x38
        /*0b52*/ 	.short	0x0016


	//----- nvinfo : EIATTR_EXIT_INSTR_OFFSETS
	.align		4
        /*0b54*/ 	.byte	0x04, 0x1c
        /*0b56*/ 	.short	(.L_211 - .L_210)


	//   ....[0]....
.L_210:
        /*0b58*/ 	.word	0x00000a80


	//   ....[1]....
        /*0b5c*/ 	.word	0x0000fc40


	//   ....[2]....
        /*0b60*/ 	.word	0x00016390


	//----- nvinfo : EIATTR_MAX_THREADS
	.align		4
.L_211:
        /*0b64*/ 	.byte	0x04, 0x05
        /*0b66*/ 	.short	(.L_213 - .L_212)
.L_212:
        /*0b68*/ 	.word	0x00000200
        /*0b6c*/ 	.word	0x00000001
        /*0b70*/ 	.word	0x00000001


	//----- nvinfo : EIATTR_CRS_STACK_SIZE
	.align		4
.L_213:
        /*0b74*/ 	.byte	0x04, 0x1e
        /*0b76*/ 	.short	(.L_215 - .L_214)
.L_214:
        /*0b78*/ 	.word	0x00000000


	//----- nvinfo : EIATTR_CBANK_PARAM_SIZE
	.align		4
.L_215:
        /*0b7c*/ 	.byte	0x03, 0x19
        /*0b7e*/ 	.short	0x0af0


	//----- nvinfo : EIATTR_PARAM_CBANK
	.align		4
        /*0b80*/ 	.byte	0x04, 0x0a
        /*0b82*/ 	.short	(.L_217 - .L_216)
	.align		4
.L_216:
        /*0b84*/ 	.word	index@(.nv.constant0._ZN7cutlass13device_kernelIN5flash11enable_sm90INS1_16FlashAttnFwdSm90INS1_25CollectiveMainloopFwdSm90ILi2EN4cute5tupleIJNS5_1CILi1EEES8_S8_EEENS6_IJNS7_ILi192EEENS7_ILi128EEENS7_ILi96EEEEEELi96ENS_10bfloat16_tEfNS_4arch4Sm90ELb0ELb1ELb0ELb1ELb0ELb0ELb0ELb0ELb1ELb1ELb0ELb0EEENS1_21CollectiveEpilogueFwdINS6_IJSA_SC_SB_EEES9_SE_SG_Li384ELb1ELb1ELb0ELb0EEENS1_36VarlenDynamicPersistentTileSchedulerILi192ELi128ELi384ELi128ELb0ELb1ELb1ELb1ELb0ELb1EEEEEEEEEvNT_6ParamsE)
        /*0b88*/ 	.short	0x0210
        /*0b8a*/ 	.short	0x0af0


	//----- nvinfo : EIATTR_SW_WAR
	.align		4
.L_217:
        /*0b8c*/ 	.byte	0x04, 0x36
        /*0b8e*/ 	.short	(.L_219 - .L_218)
.L_218:
        /*0b90*/ 	.word	0x00000008
.L_219:


//--------------------- .nv.info._ZN7cutlass13device_kernelIN5flash11enable_sm90INS1_16FlashAttnFwdSm90INS1_25CollectiveMainloopFwdSm90ILi2EN4cute5tupleIJNS5_1CILi1EEES8_S8_EEENS6_IJNS7_ILi192EEENS7_ILi128EEENS7_ILi96EEEEEELi96ENS_10bfloat16_tEfNS_4arch4Sm90ELb0ELb1ELb0ELb1ELb0ELb1ELb0ELb0ELb1ELb1ELb0ELb0EEENS1_21CollectiveEpilogueFwdINS6_IJSA_SC_SB_EEES9_SE_SG_Li384ELb1ELb1ELb0ELb0EEENS1_36VarlenDynamicPersistentTileSchedulerILi192ELi128ELi384ELi128ELb0ELb1ELb1ELb1ELb0ELb1EEEEEEEEEvNT_6ParamsE --------------------------
	.section	.nv.info._ZN7cutlass13device_kernelIN5flash11enable_sm90INS1_16FlashAttnFwdSm90INS1_25CollectiveMainloopFwdSm90ILi2EN4cute5tupleIJNS5_1CILi1EEES8_S8_EEENS6_IJNS7_ILi192EEENS7_ILi128EEENS7_ILi96EEEEEELi96ENS_10bfloat16_tEfNS_4arch4Sm90ELb0ELb1ELb0ELb1ELb0ELb1ELb0ELb0ELb1ELb1ELb0ELb0EEENS1_21CollectiveEpilogueFwdINS6_IJSA_SC_SB_EEES9_SE_SG_Li384ELb1ELb1ELb0ELb0EEENS1_36VarlenDynamicPersistentTileSchedulerILi192ELi128ELi384ELi128ELb0ELb1ELb1ELb1ELb0ELb1EEEEEEEEEvNT_6ParamsE,"",@"SHT_CUDA_INFO"
	.sectionflags	@""
	.align	4


	//----- nvinfo : EIATTR_CUDA_API_VERSION
	.align		4
        /*0000*/ 	.byte	0x04, 0x37
        /*0002*/ 	.short	(.L_221 - .L_220)
.L_220:
        /*0004*/ 	.word	0x00000082


	//----- nvinfo : EIATTR_KPARAM_INFO
	.align		4
.L_221:
        /*0008*/ 	.byte	0x04, 0x17
        /*000a*/ 	.short	(.L_223 - .L_222)
.L_222:
        /*000c*/ 	.word	0x00000000
        /*0010*/ 	.short	0x0000
        /*0012*/ 	.short	0x0070
        /*0014*/ 	.byte	0x00, 0xf0, 0x01, 0x2a


	//----- nvinfo : EIATTR_SPARSE_MMA_MASK
	.align		4
.L_223:
        /*0018*/ 	.byte	0x03, 0x50
        /*001a*/ 	.short	0x0000


	//----- nvinfo : EIATTR_MAXREG_COUNT
	.align		4
        /*001c*/ 	.byte	0x03, 0x1b
        /*001e*/ 	.short	0x0080


	//----- nvinfo : EIATTR_NUM_BARRIERS
	.align		4
        /*0020*/ 	.byte	0x02, 0x4c
        /*0022*/ 	.byte	0x10
	.zero		1


	//----- nvinfo : EIATTR_EXTERNS
	.align		4
        /*0024*/ 	.byte	0x04, 0x0f
        /*0026*/ 	.short	(.L_225 - .L_224)


	//   ....[0]....
	.align		4
.L_224:
        /*0028*/ 	.word	index@(__assertfail)


	//----- nvinfo : EIATTR_ANNOTATIONS
	.align		4
.L_225:
        /*002c*/ 	.byte	0x04, 0x55
        /*002e*/ 	.short	(.L_227 - .L_226)


	//   ....[0]....
.L_226:
        /* <DEDUP_REMOVED lines=84> */


	//----- nvinfo : EIATTR_MERCURY_ISA_VERSION
	.align		4
.L_227:
        /*0558*/ 	.byte	0x03, 0x5f
        /*055a*/ 	.short	0x0101


	//----- nvinfo : EIATTR_UNUSED_LOAD_BYTE_OFFSET
	.align		4
        /*055c*/ 	.byte	0x04, 0x44
        /*055e*/ 	.short	(.L_229 - .L_228)


	//   ....[0]....
.L_228:
        /*0560*/ 	.word	0x00000ae0
        /*0564*/ 	.word	0x0000fff0


	//   ....[1]....
        /*0568*/ 	.word	0x00018e00
        /*056c*/ 	.word	0x0000fff0


	//----- nvinfo : EIATTR_INT_WARP_WIDE_INSTR_OFFSETS
	.align		4
.L_229:
        /*0570*/ 	.byte	0x04, 0x31
        /*0572*/ 	.short	(.L_231 - .L_230)


	//   ....[0]....
.L_230:
        /*0574*/ 	.word	0x00000190


	//   ....[1]....
        /*0578*/ 	.word	0x000001d0


	//   ....[2]....
        /*057c*/ 	.word	0x00000240


	//   ....[3]....
        /*0580*/ 	.word	0x0001db40


	//   ....[4]....
        /*0584*/ 	.word	0x0001dbd0


	//   ....[5]....
        /*0588*/ 	.word	0x00021700


	//   ....[6]....
        /*058c*/ 	.word	0x00021790


	//----- nvinfo : EIATTR_COOP_GROUP_MASK_REGIDS
	.align		4
.L_231:
        /*0590*/ 	.byte	0x04, 0x29
        /*0592*/ 	.short	(.L_233 - .L_232)


	//   ....[0]....
.L_232:
        /*0594*/ 	.word	0xffffffff


	//   ....[1]....
        /*0598*/ 	.word	0xffffffff


	//   ....[2]....
        /*059c*/ 	.word	0xffffffff


	//   ....[3]....
        /*05a0*/ 	.word	0xffffffff


	//   ....[4]....
        /*05a4*/ 	.word	0xffffffff


	//   ....[5]....
        /*05a8*/ 	.word	0xffffffff


	//   ....[6]....
        /*05ac*/ 	.word	0xffffffff


	//   ....[7]....
        /*05b0*/ 	.word	0xffffffff


	//   ....[8]....
        /*05b4*/ 	.word	0xffffffff


	//   ....[9]....
        /*05b8*/ 	.word	0xffffffff


	//   ....[10]....
        /*05bc*/ 	.word	0xffffffff


	//   ....[11]....
        /*05c0*/ 	.word	0xffffffff


	//   ....[12]....
        /*05c4*/ 	.word	0xffffffff


	//   ....[13]....
        /*05c8*/ 	.word	0xffffffff


	//   ....[14]....
        /*05cc*/ 	.word	0xffffffff


	//   ....[15]....
        /*05d0*/ 	.word	0xffffffff


	//   ....[16]....
        /*05d4*/ 	.word	0xffffffff


	//   ....[17]....
        /*05d8*/ 	.word	0xffffffff


	//   ....[18]....
        /*05dc*/ 	.word	0xffffffff


	//   ....[19]....
        /*05e0*/ 	.word	0xffffffff


	//   ....[20]....
        /*05e4*/ 	.word	0xffffffff


	//   ....[21]....
        /*05e8*/ 	.word	0xffffffff


	//   ....[22]....
        /*05ec*/ 	.word	0xffffffff


	//   ....[23]....
        /*05f0*/ 	.word	0xffffffff


	//   ....[24]....
        /*05f4*/ 	.word	0xffffffff


	//   ....[25]....
        /*05f8*/ 	.word	0xffffffff


	//   ....[26]....
        /*05fc*/ 	.word	0xffffffff


	//   ....[27]....
        /*0600*/ 	.word	0xffffffff


	//   ....[28]....
        /*0604*/ 	.word	0xffffffff


	//   ....[29]....
        /*0608*/ 	.word	0xffffffff


	//   ....[30]....
        /*060c*/ 	.word	0xffffffff


	//   ....[31]....
        /*0610*/ 	.word	0xffffffff


	//   ....[32]....
        /*0614*/ 	.word	0xffffffff


	//   ....[33]....
        /*0618*/ 	.word	0xffffffff


	//   ....[34]....
        /*061c*/ 	.word	0xffffffff


	//   ....[35]....
        /*0620*/ 	.word	0xffffffff


	//   ....[36]....
        /*0624*/ 	.word	0xffffffff


	//   ....[37]....
        /*0628*/ 	.word	0xffffffff


	//   ....[38]....
        /*062c*/ 	.word	0xffffffff


	//   ....[39]....
        /*0630*/ 	.word	0xffffffff


	//   ....[40]....
        /*0634*/ 	.word	0xffffffff


	//   ....[41]....
        /*0638*/ 	.word	0xffffffff


	//   ....[42]....
        /*063c*/ 	.word	0xffffffff


	//   ....[43]....
        /*0640*/ 	.word	0xffffffff


	//   ....[44]....
        /*0644*/ 	.word	0xffffffff


	//   ....[45]....
        /*0648*/ 	.word	0xffffffff


	//   ....[46]....
        /*064c*/ 	.word	0xffffffff


	//   ....[47]....
        /*0650*/ 	.word	0xffffffff


	//   ....[48]....
        /*0654*/ 	.word	0xffffffff


	//   ....[49]....
        /*0658*/ 	.word	0xffffffff


	//   ....[50]....
        /*065c*/ 	.word	0xffffffff


	//   ....[51]....
        /*0660*/ 	.word	0xffffffff


	//   ....[52]....
        /*0664*/ 	.word	0xffffffff


	//   ....[53]....
        /*0668*/ 	.word	0xffffffff


	//   ....[54]....
        /*066c*/ 	.word	0xffffffff


	//   ....[55]....
        /*0670*/ 	.word	0xffffffff


	//   ....[56]....
        /*0674*/ 	.word	0xffffffff


	//   ....[57]....
        /*0678*/ 	.word	0xffffffff


	//   ....[58]....
        /*067c*/ 	.word	0xffffffff


	//   ....[59]....
        /*0680*/ 	.word	0xffffffff


	//   ....[60]....
        /*0684*/ 	.word	0xffffffff


	//   ....[61]....
        /*0688*/ 	.word	0xffffffff


	//   ....[62]....
        /*068c*/ 	.word	0xffffffff


	//   ....[63]....
        /*0690*/ 	.word	0xffffffff


	//   ....[64]....
        /*0694*/ 	.word	0xffffffff


	//   ....[65]....
        /*0698*/ 	.word	0xffffffff


	//   ....[66]....
        /*069c*/ 	.word	0xffffffff


	//   ....[67]....
        /*06a0*/ 	.word	0xffffffff


	//   ....[68]....
        /*06a4*/ 	.word	0xffffffff


	//   ....[69]....
        /*06a8*/ 	.word	0xffffffff


	//   ....[70]....
        /*06ac*/ 	.word	0xffffffff


	//   ....[71]....
        /*06b0*/ 	.word	0xffffffff


	//   ....[72]....
        /*06b4*/ 	.word	0xffffffff


	//   ....[73]....
        /*06b8*/ 	.word	0xffffffff


	//   ....[74]....
        /*06bc*/ 	.word	0xffffffff


	//   ....[75]....
        /*06c0*/ 	.word	0xffffffff


	//   ....[76]....
        /*06c4*/ 	.word	0xffffffff


	//   ....[77]....
        /*06c8*/ 	.word	0xffffffff


	//   ....[78]....
        /*06cc*/ 	.word	0xffffffff


	//   ....[79]....
        /*06d0*/ 	.word	0xffffffff


	//   ....[80]....
        /*06d4*/ 	.word	0xffffffff


	//   ....[81]....
        /*06d8*/ 	.word	0xffffffff


	//   ....[82]....
        /*06dc*/ 	.word	0xffffffff


	//   ....[83]....
        /*06e0*/ 	.word	0xffffffff


	//   ....[84]....
        /*06e4*/ 	.word	0xffffffff


	//   ....[85]....
        /*06e8*/ 	.word	0xffffffff


	//   ....[86]....
        /*06ec*/ 	.word	0xffffffff


	//   ....[87]....
        /*06f0*/ 	.word	0xffffffff


	//   ....[88]....
        /*06f4*/ 	.word	0xffffffff


	//   ....[89]....
        /*06f8*/ 	.word	0xffffffff


	//   ....[90]....
        /*06fc*/ 	.word	0xffffffff


	//   ....[91]....
        /*0700*/ 	.word	0xffffffff


	//   ....[92]....
        /*0704*/ 	.word	0xffffffff


	//   ....[93]....
        /*0708*/ 	.word	0xffffffff


	//   ....[94]....
        /*070c*/ 	.word	0xffffffff


	//   ....[95]....
        /*0710*/ 	.word	0xffffffff


	//   ....[96]....
        /*0714*/ 	.word	0xffffffff


	//   ....[97]....
        /*0718*/ 	.word	0xffffffff


	//   ....[98]....
        /*071c*/ 	.word	0xffffffff


	//   ....[99]....
        /*0720*/ 	.word	0xffffffff


	//   ....[100]....
        /*0724*/ 	.word	0xffffffff


	//   ....[101]....
        /*0728*/ 	.word	0xffffffff


	//   ....[102]....
        /*072c*/ 	.word	0xffffffff


	//   ....[103]....
        /*0730*/ 	.word	0xffffffff


	//   ....[104]....
        /*0734*/ 	.word	0xffffffff


	//   ....[105]....
        /*0738*/ 	.word	0xffffffff


	//   ....[106]....
        /*073c*/ 	.word	0x0500000f


	//   ....[107]....
        /*0740*/ 	.word	0x0500000f


	//   ....[108]....
        /*0744*/ 	.word	0x0500000f


	//   ....[109]....
        /*0748*/ 	.word	0x0500000f


	//   ....[110]....
        /*074c*/ 	.word	0x0500000f


	//   ....[111]....
        /*0750*/ 	.word	0x0500000f


	//   ....[112]....
        /*0754*/ 	.word	0x0500000f


	//   ....[113]....
        /*0758*/ 	.word	0x0500000f


	//   ....[114]....
        /*075c*/ 	.word	0x0500000f


	//   ....[115]....
        /*0760*/ 	.word	0x0500000f


	//   ....[116]....
        /*0764*/ 	.word	0x0500000f


	//   ....[117]....
        /*0768*/ 	.word	0x0500000f


	//   ....[118]....
        /*076c*/ 	.word	0x0500000f


	//   ....[119]....
        /*0770*/ 	.word	0x0500000f


	//   ....[120]....
        /*0774*/ 	.word	0x0500000f


	//   ....[121]....
        /*0778*/ 	.word	0x0500000f


	//   ....[122]....
        /*077c*/ 	.word	0x0500000f


	//   ....[123]....
        /*0780*/ 	.word	0x0500000f


	//   ....[124]....
        /*0784*/ 	.word	0x0500000f


	//   ....[125]....
        /*0788*/ 	.word	0x0500000f


	//   ....[126]....
        /*078c*/ 	.word	0x0500000f


	//   ....[127]....
        /*0790*/ 	.word	0x0500000f


	//   ....[128]....
        /*0794*/ 	.word	0x0500000f


	//   ....[129]....
        /*0798*/ 	.word	0x0500000f


	//   ....[130]....
        /*079c*/ 	.word	0x0500000f


	//   ....[131]....
        /*07a0*/ 	.word	0x0500000f


	//   ....[132]....
        /*07a4*/ 	.word	0x0500000f


	//   ....[133]....
        /*07a8*/ 	.word	0x0500000f


	//   ....[134]....
        /*07ac*/ 	.word	0x0500000f


	//   ....[135]....
        /*07b0*/ 	.word	0x0500000f


	//   ....[136]....
        /*07b4*/ 	.word	0x0500000f


	//   ....[137]....
        /*07b8*/ 	.word	0x0500000f


	//   ....[138]....
        /*07bc*/ 	.word	0x0500000f


	//   ....[139]....
        /*07c0*/ 	.word	0x0500000f


	//   ....[140]....
        /*07c4*/ 	.word	0x0500000f


	//   ....[141]....
        /*07c8*/ 	.word	0x0500000f


	//   ....[142]....
        /*07cc*/ 	.word	0x0500000f


	//   ....[143]....
        /*07d0*/ 	.word	0x0500000f


	//   ....[144]....
        /*07d4*/ 	.word	0x0500000f


	//   ....[145]....
        /*07d8*/ 	.word	0x0500000f


	//   ....[146]....
        /*07dc*/ 	.word	0x0500000f


	//   ....[147]....
        /*07e0*/ 	.word	0x0500000f


	//   ....[148]....
        /*07e4*/ 	.word	0x0500000f


	//   ....[149]....
        /*07e8*/ 	.word	0x0500000f


	//   ....[150]....
        /*07ec*/ 	.word	0x0500000f


	//----- nvinfo : EIATTR_COOP_GROUP_INSTR_OFFSETS
	.align		4
.L_233:
        /*07f0*/ 	.byte	0x04, 0x28
        /*07f2*/ 	.short	(.L_235 - .L_234)


	//   ....[0]....
.L_234:
        /*07f4*/ 	.word	0x00000070


	//   ....[1]....
        /*07f8*/ 	.word	0x000001a0


	//   ....[2]....
        /*07fc*/ 	.word	0x000001f0


	//   ....[3]....
        /*0800*/ 	.word	0x00000420


	//   ....[4]....
        /*0804*/ 	.word	0x00000580


	//   ....[5]....
        /*0808*/ 	.word	0x000006a0


	//   ....[6]....
        /*080c*/ 	.word	0x00000800


	//   ....[7]....
        /*0810*/ 	.word	0x00007760


	//   ....[8]....
        /*0814*/ 	.word	0x00007ed0


	//   ....[9]....
        /*0818*/ 	.word	0x00007ee0


	//   ....[10]....
        /*081c*/ 	.word	0x00007ef0


	//   ....[11]....
        /*0820*/ 	.word	0x00007f00


	//   ....[12]....
        /*0824*/ 	.word	0x00009f40


	//   ....[13]....
        /*0828*/ 	.word	0x00009f50


	//   ....[14]....
        /*082c*/ 	.word	0x00009f60


	//   ....[15]....
        /*0830*/ 	.word	0x00009f70


	//   ....[16]....
        /*0834*/ 	.word	0x0000c150


	//   ....[17]....
        /*0838*/ 	.word	0x0000d110


	//   ....[18]....
        /*083c*/ 	.word	0x0000d810


	//   ....[19]....
        /*0840*/ 	.word	0x0000d8b0


	//   ....[20]....
        /*0844*/ 	.word	0x0000df80


	//   ....[21]....
        /*0848*/ 	.word	0x0000dff0


	//   ....[22]....
        /*084c*/ 	.word	0x0000eee0


	//   ....[23]....
        /*0850*/ 	.word	0x0000f9c0


	//   ....[24]....
        /*0854*/ 	.word	0x00010100


	//   ....[25]....
        /*0858*/ 	.word	0x00010b10


	//   ....[26]....
        /*085c*/ 	.word	0x00010b30


	//   ....[27]....
        /*0860*/ 	.word	0x000118f0


	//   ....[28]....
        /*0864*/ 	.word	0x00011930


	//   ....[29]....
        /*0868*/ 	.word	0x00012690


	//   ....[30]....
        /*086c*/ 	.word	0x00013350


	//   ....[31]....
        /*0870*/ 	.word	0x00013370


	//   ....[32]....
        /*0874*/ 	.word	0x00013aa0


	//   ....[33]....
        /*0878*/ 	.word	0x00013ae0


	//   ....[34]....
        /*087c*/ 	.word	0x00014cf0


	//   ....[35]....
        /*0880*/ 	.word	0x00015430


	//   ....[36]....
        /*0884*/ 	.word	0x00015bb0


	//   ....[37]....
        /*0888*/ 	.word	0x000165b0


	//   ....[38]....
        /*088c*/ 	.word	0x000165d0


	//   ....[39]....
        /*0890*/ 	.word	0x000172f0


	//   ....[40]....
        /*0894*/ 	.word	0x00017310


	//   ....[41]....
        /*0898*/ 	.word	0x00018130


	//   ....[42]....
        /*089c*/ 	.word	0x00018800


	//   ....[43]....
        /*08a0*/ 	.word	0x00018830


	//   ....[44]....
        /*08a4*/ 	.word	0x00018880


	//   ....[45]....
        /*08a8*/ 	.word	0x00018890


	//   ....[46]....
        /*08ac*/ 	.word	0x00019850


	//   ....[47]....
        /*08b0*/ 	.word	0x00019890


	//   ....[48]....
        /*08b4*/ 	.word	0x000198d0


	//   ....[49]....
        /*08b8*/ 	.word	0x000198e0


	//   ....[50]....
        /*08bc*/ 	.word	0x00019e20


	//   ....[51]....
        /*08c0*/ 	.word	0x00019e40


	//   ....[52]....
        /*08c4*/ 	.word	0x00019f60


	//   ....[53]....
        /*08c8*/ 	.word	0x00019f80


	//   ....[54]....
        /*08cc*/ 	.word	0x0001a7d0


	//   ....[55]....
        /*08d0*/ 	.word	0x0001a7e0


	//   ....[56]....
        /*08d4*/ 	.word	0x0001a940


	//   ....[57]....
        /*08d8*/ 	.word	0x0001a950


	//   ....[58]....
        /*08dc*/ 	.word	0x0001aaf0


	//   ....[59]....
        /*08e0*/ 	.word	0x0001ace0


	//   ....[60]....
        /*08e4*/ 	.word	0x0001ad10


	//   ....[61]....
        /*08e8*/ 	.word	0x0001ad40


	//   ....[62]....
        /*08ec*/ 	.word	0x0001ad70


	//   ....[63]....
        /*08f0*/ 	.word	0x0001ada0


	//   ....[64]....
        /*08f4*/ 	.word	0x0001add0


	//   ....[65]....
        /*08f8*/ 	.word	0x0001af40


	//   ....[66]....
        /*08fc*/ 	.word	0x0001af70


	//   ....[67]....
        /*0900*/ 	.word	0x0001afa0


	//   ....[68]....
        /*0904*/ 	.word	0x0001afd0


	//   ....[69]....
        /*0908*/ 	.word	0x0001b000


	//   ....[70]....
        /*090c*/ 	.word	0x0001b030


	//   ....[71]....
        /*0910*/ 	.word	0x0001b0d0


	//   ....[72]....
        /*0914*/ 	.word	0x0001b130


	//   ....[73]....
        /*0918*/ 	.word	0x0001b1d0


	//   ....[74]....
        /*091c*/ 	.word	0x0001c2b0


	//   ....[75]....
        /*0920*/ 	.word	0x0001e0d0


	//   ....[76]....
        /*0924*/ 	.word	0x0001ede0


	//   ....[77]....
        /*0928*/ 	.word	0x0001ee00


	//   ....[78]....
        /*092c*/ 	.word	0x0001eed0


	//   ....[79]....
        /*0930*/ 	.word	0x0001eef0


	//   ....[80]....
        /*0934*/ 	.word	0x0001ef90


	//   ....[81]....
        /*0938*/ 	.word	0x0001efb0


	//   ....[82]....
        /*093c*/ 	.word	0x0001efc0


	//   ....[83]....
        /*0940*/ 	.word	0x0001f050


	//   ....[84]....
        /*0944*/ 	.word	0x0001f070


	//   ....[85]....
        /*0948*/ 	.word	0x0001f0e0


	//   ....[86]....
        /*094c*/ 	.word	0x0001f120


	//   ....[87]....
        /*0950*/ 	.word	0x0001f190


	//   ....[88]....
        /*0954*/ 	.word	0x00021e30


	//   ....[89]....
        /*0958*/ 	.word	0x00021e60


	//   ....[90]....
        /*095c*/ 	.word	0x00021ea0


	//   ....[91]....
        /*0960*/ 	.word	0x00021ed0


	//   ....[92]....
        /*0964*/ 	.word	0x00021f00


	//   ....[93]....
        /*0968*/ 	.word	0x00021f30


	//   ....[94]....
        /*096c*/ 	.word	0x00021f60


	//   ....[95]....
        /*0970*/ 	.word	0x00021f90


	//   ....[96]....
        /*0974*/ 	.word	0x00022110


	//   ....[97]....
        /*0978*/ 	.word	0x00022140


	//   ....[98]....
        /*097c*/ 	.word	0x00022170


	//   ....[99]....
        /*0980*/ 	.word	0x000221a0


	//   ....[100]....
        /*0984*/ 	.word	0x000221d0


	//   ....[101]....
        /*0988*/ 	.word	0x00022200


	//   ....[102]....
        /*098c*/ 	.word	0x000222c0


	//   ....[103]....
        /*0990*/ 	.word	0x000222e0


	//   ....[104]....
        /*0994*/ 	.word	0x00022350


	//   ....[105]....
        /*0998*/ 	.word	0x000229f0


	//   ....[106]....
        /*099c*/ 	.word	0x00022e50


	//   ....[107]....
        /*09a0*/ 	.word	0x00022ef0


	//   ....[108]....
        /*09a4*/ 	.word	0x00022f80


	//   ....[109]....
        /*09a8*/ 	.word	0x00022fd0


	//   ....[110]....
        /*09ac*/ 	.word	0x00023020


	//   ....[111]....
        /*09b0*/ 	.word	0x000230f0


	//   ....[112]....
        /*09b4*/ 	.word	0x00023180


	//   ....[113]....
        /*09b8*/ 	.word	0x000231e0


	//   ....[114]....
        /*09bc*/ 	.word	0x00023240


	//   ....[115]....
        /*09c0*/ 	.word	0x00023590


	//   ....[116]....
        /*09c4*/ 	.word	0x000235e0


	//   ....[117]....
        /*09c8*/ 	.word	0x00023670


	//   ....[118]....
        /*09cc*/ 	.word	0x00023700


	//   ....[119]....
        /*09d0*/ 	.word	0x000237c0


	//   ....[120]....
        /*09d4*/ 	.word	0x00023aa0


	//   ....[121]....
        /*09d8*/ 	.word	0x00023c60


	//   ....[122]....
        /*09dc*/ 	.word	0x00023cb0


	//   ....[123]....
        /*09e0*/ 	.word	0x00023d10


	//   ....[124]....
        /*09e4*/ 	.word	0x00023e20


	//   ....[125]....
        /*09e8*/ 	.word	0x00023e80


	//   ....[126]....
        /*09ec*/ 	.word	0x00023fa0


	//   ....[127]....
        /*09f0*/ 	.word	0x00024000


	//   ....[128]....
        /*09f4*/ 	.word	0x000240a0


	//   ....[129]....
        /*09f8*/ 	.word	0x00024170


	//   ....[130]....
        /*09fc*/ 	.word	0x000241f0


	//   ....[131]....
        /*0a00*/ 	.word	0x000242b0


	//   ....[132]....
        /*0a04*/ 	.word	0x00024330


	//   ....[133]....
        /*0a08*/ 	.word	0x000246e0


	//   ....[134]....
        /*0a0c*/ 	.word	0x00024780


	//   ....[135]....
        /*0a10*/ 	.word	0x000248a0


	//   ....[136]....
        /*0a14*/ 	.word	0x00024910


	//   ....[137]....
        /*0a18*/ 	.word	0x00024980


	//   ....[138]....
        /*0a1c*/ 	.word	0x000249f0


	//   ....[139]....
        /*0a20*/ 	.word	0x00024a60


	//   ....[140]....
        /*0a24*/ 	.word	0x00024ae0


	//   ....[141]....
        /*0a28*/ 	.word	0x00024b70


	//   ....[142]....
        /*0a2c*/ 	.word	0x00024c00


	//   ....[143]....
        /*0a30*/ 	.word	0x00024c70


	//   ....[144]....
        /*0a34*/ 	.word	0x00024ce0


	//   ....[145]....
        /*0a38*/ 	.word	0x00024d50


	//   ....[146]....
        /*0a3c*/ 	.word	0x00024dd0


	//   ....[147]....
        /*0a40*/ 	.word	0x00024e40


	//   ....[148]....
        /*0a44*/ 	.word	0x00024ee0


	//   ....[149]....
        /*0a48*/ 	.word	0x00024f70


	//   ....[150]....
        /*0a4c*/ 	.word	0x000250a0


	//----- nvinfo : EIATTR_REG_RECONFIG
	.align		4
.L_235:
        /*0a50*/ 	.byte	0x01, 0x54
	.zero		2


	//----- nvinfo : EIATTR_SYSCALL_OFFSETS
	.align		4
        /*0a54*/ 	.byte	0x04, 0x46
        /*0a56*/ 	.short	(.L_237 - .L_236)


	//   ....[0]....
.L_236:
        /*0a58*/ 	.word	0x00001da0


	//   ....[1]....
        /*0a5c*/ 	.word	0x00001ef0


	//   ....[2]....
        /*0a60*/ 	.word	0x00007960


	//   ....[3]....
        /*0a64*/ 	.word	0x00007c80


	//   ....[4]....
        /*0a68*/ 	.word	0x0001dd30


	//   ....[5]....
        /*0a6c*/ 	.word	0x0001de80


	//   ....[6]....
        /*0a70*/ 	.word	0x0001df70


	//   ....[7]....
        /*0a74*/ 	.word	0x0001e850


	//----- nvinfo : EIATTR_MBARRIER_INSTR_OFFSETS
	.align		4
.L_237:
        /*0a78*/ 	.byte	0x04, 0x39
        /*0a7a*/ 	.short	(.L_239 - .L_238)


	//   ....[0]....
.L_238:
        /*0a7c*/ 	.word	0x000002d0
        /*0a80*/ 	.word	0x000000ff
        /*0a84*/ 	.word	0x0002d800
        /*0a88*/ 	.short	0x0100
        /*0a8a*/ 	.byte	0x08
	.zero		1


	//   ....[1]....
        /*0a8c*/ 	.word	0x000002e0
        /*0a90*/ 	.word	0x000000ff
        /*0a94*/ 	.word	0x0002d820
        /*0a98*/ 	.short	0x0100
        /*0a9a*/ 	.byte	0x08
	.zero		1


	//   ....[2]....
        /*0a9c*/ 	.word	0x000003d0
        /*0aa0*/ 	.word	0x000000ff
        /*0aa4*/ 	.word	0x0002d830
        /*0aa8*/ 	.short	0x0100
        /*0aaa*/ 	.byte	0x08
	.zero		1


	//   ....[3]....
        /*0aac*/ 	.word	0x000003e0
        /*0ab0*/ 	.word	0x000000ff
        /*0ab4*/ 	.word	0x0002d840
        /*0ab8*/ 	.short	0x0100
        /*0aba*/ 	.byte	0x08
	.zero		1


	//   ....[4]....
        /*0abc*/ 	.word	0x000003f0
        /*0ac0*/ 	.word	0x000000ff
        /*0ac4*/ 	.word	0x0002d838
        /*0ac8*/ 	.short	0x0100
        /*0aca*/ 	.byte	0x08
	.zero		1


	//   ....[5]....
        /*0acc*/ 	.word	0x00000400
        /*0ad0*/ 	.word	0x000000ff
        /*0ad4*/ 	.word	0x0002d848
        /*0ad8*/ 	.short	0x0100
        /*0ada*/ 	.byte	0x08
	.zero		1


	//   ....[6]....
        /*0adc*/ 	.word	0x00000530
        /*0ae0*/ 	.word	0x000000ff
        /*0ae4*/ 	.word	0x0002d850
        /*0ae8*/ 	.short	0x0100
        /*0aea*/ 	.byte	0x08
	.zero		1


	//   ....[7]....
        /*0aec*/ 	.word	0x00000540
        /*0af0*/ 	.word	0x000000ff
        /*0af4*/ 	.word	0x0002d860
        /*0af8*/ 	.short	0x0100
        /*0afa*/ 	.byte	0x08
	.zero		1


	//   ....[8]....
        /*0afc*/ 	.word	0x00000550
        /*0b00*/ 	.word	0x000000ff
        /*0b04*/ 	.word	0x0002d858
        /*0b08*/ 	.short	0x0100
        /*0b0a*/ 	.byte	0x08
	.zero		1


	//   ....[9]....
        /*0b0c*/ 	.word	0x00000560
        /*0b10*/ 	.word	0x000000ff
        /*0b14*/ 	.word	0x0002d868
        /*0b18*/ 	.short	0x0100
        /*0b1a*/ 	.byte	0x08
	.zero		1


	//   ....[10]....
        /*0b1c*/ 	.word	0x00000650
        /*0b20*/ 	.word	0x000000ff
        /*0b24*/ 	.word	0x0002d870
        /*0b28*/ 	.short	0x0100
        /*0b2a*/ 	.byte	0x06
	.zero		1


	//   ....[11]....
        /*0b2c*/ 	.word	0x00000660
        /*0b30*/ 	.word	0x000000ff
        /*0b34*/ 	.word	0x0002d880
        /*0b38*/ 	.short	0x0100
        /*0b3a*/ 	.byte	0x06
	.zero		1


	//   ....[12]....
        /*0b3c*/ 	.word	0x00000670
        /*0b40*/ 	.word	0x000000ff
        /*0b44*/ 	.word	0x0002d878
        /*0b48*/ 	.short	0x0100
        /*0b4a*/ 	.byte	0x06
	.zero		1


	//   ....[13]....
        /*0b4c*/ 	.word	0x00000680
        /*0b50*/ 	.word	0x000000ff
        /*0b54*/ 	.word	0x0002d888
        /*0b58*/ 	.short	0x0100
        /*0b5a*/ 	.byte	0x06
	.zero		1


	//   ....[14]....
        /*0b5c*/ 	.word	0x000007b0
        /*0b60*/ 	.word	0x000000ff
        /*0b64*/ 	.word	0x0002d890
        /*0b68*/ 	.short	0x0100
        /*0b6a*/ 	.byte	0x08
	.zero		1


	//   ....[15]....
        /*0b6c*/ 	.word	0x000007c0
        /*0b70*/ 	.word	0x000000ff
        /*0b74*/ 	.word	0x0002d8a0
        /*0b78*/ 	.short	0x0100
        /*0b7a*/ 	.byte	0x08
	.zero		1


	//   ....[16]....
        /*0b7c*/ 	.word	0x000007d0
        /*0b80*/ 	.word	0x000000ff
        /*0b84*/ 	.word	0x0002d898
        /*0b88*/ 	.short	0x0100
        /*0b8a*/ 	.byte	0x08
	.zero		1


	//   ....[17]....
        /*0b8c*/ 	.word	0x000007e0
        /*0b90*/ 	.word	0x000000ff
        /*0b94*/ 	.word	0x0002d8a8
        /*0b98*/ 	.short	0x0100
        /*0b9a*/ 	.byte	0x08
	.zero		1


	//   ....[18]....
        /*0b9c*/ 	.word	0x00000910
        /*0ba0*/ 	.word	0x000000ff
        /*0ba4*/ 	.word	0x0002d8b0
        /*0ba8*/ 	.short	0x0100
        /*0baa*/ 	.byte	0x08
	.zero		1


	//   ....[19]....
        /*0bac*/ 	.word	0x00000920
        /*0bb0*/ 	.word	0x000000ff
        /*0bb4*/ 	.word	0x0002d8c0
        /*0bb8*/ 	.short	0x0100
        /*0bba*/ 	.byte	0x08
	.zero		1


	//   ....[20]....
        /*0bbc*/ 	.word	0x00000930
        /*0bc0*/ 	.word	0x000000ff
        /*0bc4*/ 	.word	0x0002d8b8
        /*0bc8*/ 	.short	0x0100
        /*0bca*/ 	.byte	0x08
	.zero		1


	//   ....[21]....
        /*0bcc*/ 	.word	0x00000940
        /*0bd0*/ 	.word	0x000000ff
        /*0bd4*/ 	.word	0x0002d8c8
        /*0bd8*/ 	.short	0x0100
        /*0bda*/ 	.byte	0x08
	.zero		1


	//   ....[22]....
        /*0bdc*/ 	.word	0x00003420
        /*0be0*/ 	.word	0x0000000e
        /*0be4*/ 	.word	0x0002d890
        /*0be8*/ 	.short	0x010a
        /*0bea*/ 	.byte	0x3f
	.zero		1


	//   ....[23]....
        /*0bec*/ 	.word	0x00004f40
        /*0bf0*/ 	.word	0x0000000e
        /*0bf4*/ 	.word	0x0002d890
        /*0bf8*/ 	.short	0x010a
        /*0bfa*/ 	.byte	0x3f
	.zero		1


	//   ....[24]....
        /*0bfc*/ 	.word	0x00006a20
        /*0c00*/ 	.word	0x0000000e
        /*0c04*/ 	.word	0x0002d890
        /*0c08*/ 	.short	0x010a
        /*0c0a*/ 	.byte	0x3f
	.zero		1


	//   ....[25]....
        /*0c0c*/ 	.word	0x00006c90
        /*0c10*/ 	.word	0x0000001c
        /*0c14*/ 	.word	0x00000000
        /*0c18*/ 	.short	0x0101
        /*0c1a*/ 	.byte	0x3f
	.zero		1


	//   ....[26]....
        /*0c1c*/ 	.word	0x00006cd0
        /*0c20*/ 	.word	0x0000000e
        /*0c24*/ 	.word	0x0002d8b0
        /*0c28*/ 	.short	0x010a
        /*0c2a*/ 	.byte	0x3f
	.zero		1


	//   ....[27]....
        /*0c2c*/ 	.word	0x00006ff0
        /*0c30*/ 	.word	0x0000000e
        /*0c34*/ 	.word	0x00000000
        /*0c38*/ 	.short	0x0101
        /*0c3a*/ 	.byte	0x3f
	.zero		1


	//   ....[28]....
        /*0c3c*/ 	.word	0x00007a00
        /*0c40*/ 	.word	0x00000002
        /*0c44*/ 	.word	0x0002d800
        /*0c48*/ 	.short	0x010a
        /*0c4a*/ 	.byte	0x3f
	.zero		1


	//   ....[29]....
        /*0c4c*/ 	.word	0x00007a50
        /*0c50*/ 	.word	0x00000002
        /*0c54*/ 	.word	0x0002d800
        /*0c58*/ 	.short	0x010a
        /*0c5a*/ 	.byte	0x3f
	.zero		1


	//   ....[30]....
        /*0c5c*/ 	.word	0x00008630
        /*0c60*/ 	.word	0x00000002
        /*0c64*/ 	.word	0x0002d800
        /*0c68*/ 	.short	0x010a
        /*0c6a*/ 	.byte	0x3f
	.zero		1


	//   ....[31]....
        /*0c6c*/ 	.word	0x0000a3f0
        /*0c70*/ 	.word	0x00000002
        /*0c74*/ 	.word	0x0002d800
        /*0c78*/ 	.short	0x010a
        /*0c7a*/ 	.byte	0x3f
	.zero		1


	//   ....[32]....
        /*0c7c*/ 	.word	0x0000bd20
        /*0c80*/ 	.word	0x0000000b
        /*0c84*/ 	.word	0x0002d830
        /*0c88*/ 	.short	0x010a
        /*0c8a*/ 	.byte	0x3f
	.zero		1


	//   ....[33]....
        /*0c8c*/ 	.word	0x0000bd90
        /*0c90*/ 	.word	0x0000000b
        /*0c94*/ 	.word	0x0002d830
        /*0c98*/ 	.short	0x010a
        /*0c9a*/ 	.byte	0x3f
	.zero		1


	//   ....[34]....
        /*0c9c*/ 	.word	0x0000c3c0
        /*0ca0*/ 	.word	0x00000000
        /*0ca4*/ 	.word	0x00000000
        /*0ca8*/ 	.short	0x0101
        /*0caa*/ 	.byte	0x3f
	.zero		1


	//   ....[35]....
        /*0cac*/ 	.word	0x0000f3b0
        /*0cb0*/ 	.word	0x00000009
        /*0cb4*/ 	.word	0x0002d830
        /*0cb8*/ 	.short	0x010a
        /*0cba*/ 	.byte	0x3f
	.zero		1


	//   ....[36]....
        /*0cbc*/ 	.word	0x0000f400
        /*0cc0*/ 	.word	0x00000009
        /*0cc4*/ 	.word	0x0002d830
        /*0cc8*/ 	.short	0x010a
        /*0cca*/ 	.byte	0x3f
	.zero		1


	//   ....[37]....
        /*0ccc*/ 	.word	0x0000f810
        /*0cd0*/ 	.word	0x00000009
        /*0cd4*/ 	.word	0x0002d850
        /*0cd8*/ 	.short	0x010a
        /*0cda*/ 	.byte	0x3f
	.zero		1


	//   ....[38]....
        /*0cdc*/ 	.word	0x0000f850
        /*0ce0*/ 	.word	0x00000009
        /*0ce4*/ 	.word	0x0002d850
        /*0ce8*/ 	.short	0x010a
        /*0cea*/ 	.byte	0x3f
	.zero		1


	//   ....[39]....
        /*0cec*/ 	.word	0x0000ff70
        /*0cf0*/ 	.word	0x00000009
        /*0cf4*/ 	.word	0x00000000
        /*0cf8*/ 	.short	0x0101
        /*0cfa*/ 	.byte	0x3f
	.zero		1


	//   ....[40]....
        /*0cfc*/ 	.word	0x00010900
        /*0d00*/ 	.word	0x00000008
        /*0d04*/ 	.word	0x00000000
        /*0d08*/ 	.short	0x0101
        /*0d0a*/ 	.byte	0x3f
	.zero		1


	//   ....[41]....
        /*0d0c*/ 	.word	0x00012a60
        /*0d10*/ 	.word	0x00000000
        /*0d14*/ 	.word	0x0002d830
        /*0d18*/ 	.short	0x010a
        /*0d1a*/ 	.byte	0x3f
	.zero		1


	//   ....[42]....
        /*0d1c*/ 	.word	0x00012ab0
        /*0d20*/ 	.word	0x00000000
        /*0d24*/ 	.word	0x0002d830
        /*0d28*/ 	.short	0x010a
        /*0d2a*/ 	.byte	0x3f
	.zero		1


	//   ....[43]....
        /*0d2c*/ 	.word	0x00012ec0
        /*0d30*/ 	.word	0x00000006
        /*0d34*/ 	.word	0x0002d850
        /*0d38*/ 	.short	0x010a
        /*0d3a*/ 	.byte	0x3f
	.zero		1


	//   ....[44]....
        /*0d3c*/ 	.word	0x00012f00
        /*0d40*/ 	.word	0x00000006
        /*0d44*/ 	.word	0x0002d850
        /*0d48*/ 	.short	0x010a
        /*0d4a*/ 	.byte	0x3f
	.zero		1


	//   ....[45]....
        /*0d4c*/ 	.word	0x00013f80
        /*0d50*/ 	.word	0x0000000b
        /*0d54*/ 	.word	0x00000000
        /*0d58*/ 	.short	0x0101
        /*0d5a*/ 	.byte	0x3f
	.zero		1


	//   ....[46]....
        /*0d5c*/ 	.word	0x00013f90
        /*0d60*/ 	.word	0x00000009
        /*0d64*/ 	.word	0x00000000
        /*0d68*/ 	.short	0x0101
        /*0d6a*/ 	.byte	0x3f
	.zero		1


	//   ....[47]....
        /*0d6c*/ 	.word	0x00014e40
        /*0d70*/ 	.word	0x00000000
        /*0d74*/ 	.word	0x0002d830
        /*0d78*/ 	.short	0x010a
        /*0d7a*/ 	.byte	0x3f
	.zero		1


	//   ....[48]....
        /*0d7c*/ 	.word	0x00014e90
        /*0d80*/ 	.word	0x00000000
        /*0d84*/ 	.word	0x0002d830
        /*0d88*/ 	.short	0x010a
        /*0d8a*/ 	.byte	0x3f
	.zero		1


	//   ....[49]....
        /*0d8c*/ 	.word	0x000152a0
        /*0d90*/ 	.word	0x00000006
        /*0d94*/ 	.word	0x0002d850
        /*0d98*/ 	.short	0x010a
        /*0d9a*/ 	.byte	0x3f
	.zero		1


	//   ....[50]....
        /*0d9c*/ 	.word	0x000152e0
        /*0da0*/ 	.word	0x00000006
        /*0da4*/ 	.word	0x0002d850
        /*0da8*/ 	.short	0x010a
        /*0daa*/ 	.byte	0x3f
	.zero		1


	//   ....[51]....
        /*0dac*/ 	.word	0x000159b0
        /*0db0*/ 	.word	0x0000000a
        /*0db4*/ 	.word	0x00000000
        /*0db8*/ 	.short	0x0101
        /*0dba*/ 	.byte	0x3f
	.zero		1


	//   ....[52]....
        /*0dbc*/ 	.word	0x000163a0
        /*0dc0*/ 	.word	0x00000000
        /*0dc4*/ 	.word	0x00000000
        /*0dc8*/ 	.short	0x0101
        /*0dca*/ 	.byte	0x3f
	.zero		1


	//   ....[53]....
        /*0dcc*/ 	.word	0x000181b0
        /*0dd0*/ 	.word	0x0000000a
        /*0dd4*/ 	.word	0x0002d850
        /*0dd8*/ 	.short	0x010a
        /*0dda*/ 	.byte	0x3f
	.zero		1


	//   ....[54]....
        /*0ddc*/ 	.word	0x00018260
        /*0de0*/ 	.word	0x0000000a
        /*0de4*/ 	.word	0x0002d850
        /*0de8*/ 	.short	0x010a
        /*0dea*/ 	.byte	0x3f
	.zero		1


	//   ....[55]....
        /*0dec*/ 	.word	0x00018a40
        /*0df0*/ 	.word	0x00000007
        /*0df4*/ 	.word	0x00000000
        /*0df8*/ 	.short	0x0101
        /*0dfa*/ 	.byte	0x3f
	.zero		1


	//   ....[56]....
        /*0dfc*/ 	.word	0x00019e30
        /*0e00*/ 	.word	0x00000000
        /*0e04*/ 	.word	0x00000000
        /*0e08*/ 	.short	0x0101
        /*0e0a*/ 	.byte	0x3f
	.zero		1


	//   ....[57]....
        /*0e0c*/ 	.word	0x0001c390
        /*0e10*/ 	.word	0x00000016
        /*0e14*/ 	.word	0x0002d820
        /*0e18*/ 	.short	0x010a
        /*0e1a*/ 	.byte	0x3f
	.zero		1


	//   ....[58]....
        /*0e1c*/ 	.word	0x0001c420
        /*0e20*/ 	.word	0x0000000b
        /*0e24*/ 	.word	0x0002d8a0
        /*0e28*/ 	.short	0x010a
        /*0e2a*/ 	.byte	0x3f
	.zero		1


	//   ....[59]....
        /*0e2c*/ 	.word	0x0001c870
        /*0e30*/ 	.word	0x0000000b
        /*0e34*/ 	.word	0x0002d8c0
        /*0e38*/ 	.short	0x010a
        /*0e3a*/ 	.byte	0x3f
	.zero		1


	//   ....[60]....
        /*0e3c*/ 	.word	0x0001cd80
        /*0e40*/ 	.word	0x00000006
        /*0e44*/ 	.word	0x0002d8a0
        /*0e48*/ 	.short	0x010a
        /*0e4a*/ 	.byte	0x3f
	.zero		1


	//   ....[61]....
        /*0e4c*/ 	.word	0x0001d1c0
        /*0e50*/ 	.word	0x00000006
        /*0e54*/ 	.word	0x0002d8c0
        /*0e58*/ 	.short	0x010a
        /*0e5a*/ 	.byte	0x3f
	.zero		1


	//   ....[62]....
        /*0e5c*/ 	.word	0x0001e2f0
        /*0e60*/ 	.word	0x00000000
        /*0e64*/ 	.word	0x0002d840
        /*0e68*/ 	.short	0x010a
        /*0e6a*/ 	.byte	0x3f
	.zero		1


	//   ....[63]....
        /*0e6c*/ 	.word	0x0001f260
        /*0e70*/ 	.word	0x00000016
        /*0e74*/ 	.word	0x0002d800
        /*0e78*/ 	.short	0x0107
        /*0e7a*/ 	.byte	0x3f
	.zero		1


	//   ....[64]....
        /*0e7c*/ 	.word	0x0001f350
        /*0e80*/ 	.word	0x00000016
        /*0e84*/ 	.word	0x0002d800
        /*0e88*/ 	.short	0x0101
        /*0e8a*/ 	.byte	0x3f
	.zero		1


	//   ....[65]....
        /*0e8c*/ 	.word	0x0001f370
        /*0e90*/ 	.word	0x00000016
        /*0e94*/ 	.word	0x0002d820
        /*0e98*/ 	.short	0x010a
        /*0e9a*/ 	.byte	0x3f
	.zero		1


	//   ....[66]....
        /*0e9c*/ 	.word	0x0001f6b0
        /*0ea0*/ 	.word	0x00000003
        /*0ea4*/ 	.word	0x0002d840
        /*0ea8*/ 	.short	0x010a
        /*0eaa*/ 	.byte	0x3f
	.zero		1


	//   ....[67]....
        /*0eac*/ 	.word	0x0001fb30
        /*0eb0*/ 	.word	0x00000003
        /*0eb4*/ 	.word	0x00000060
        /*0eb8*/ 	.short	0x010a
        /*0eba*/ 	.byte	0x3f
	.zero		1


	//   ....[68]....
        /*0ebc*/ 	.word	0x00020280
        /*0ec0*/ 	.word	0x00000003
        /*0ec4*/ 	.word	0x0002d840
        /*0ec8*/ 	.short	0x010a
        /*0eca*/ 	.byte	0x3f
	.zero		1


	//   ....[69]....
        /*0ecc*/ 	.word	0x00020700
        /*0ed0*/ 	.word	0x0000000b
        /*0ed4*/ 	.word	0x00000060
        /*0ed8*/ 	.short	0x010a
        /*0eda*/ 	.byte	0x3f
	.zero		1


	//   ....[70]....
        /*0edc*/ 	.word	0x00020d80
        /*0ee0*/ 	.word	0x00000002
        /*0ee4*/ 	.word	0x0002d840
        /*0ee8*/ 	.short	0x010a
        /*0eea*/ 	.byte	0x3f
	.zero		1


	//   ....[71]....
        /*0eec*/ 	.word	0x00021210
        /*0ef0*/ 	.word	0x00000007
        /*0ef4*/ 	.word	0x00000060
        /*0ef8*/ 	.short	0x010a
        /*0efa*/ 	.byte	0x3f
	.zero		1


	//   ....[72]....
        /*0efc*/ 	.word	0x00021840
        /*0f00*/ 	.word	0x00000003
        /*0f04*/ 	.word	0x0002d860
        /*0f08*/ 	.short	0x010a
        /*0f0a*/ 	.byte	0x3f
	.zero		1


	//   ....[73]....
        /*0f0c*/ 	.word	0x00022970
        /*0f10*/ 	.word	0x00000009
        /*0f14*/ 	.word	0x0002d820
        /*0f18*/ 	.short	0x010a
        /*0f1a*/ 	.byte	0x3f
	.zero		1


	//   ....[74]....
        /*0f1c*/ 	.word	0x00022b00
        /*0f20*/ 	.word	0x00000005
        /*0f24*/ 	.word	0x00000000
        /*0f28*/ 	.short	0x010a
        /*0f2a*/ 	.byte	0x3f
	.zero		1


	//   ....[75]....
        /*0f2c*/ 	.word	0x00022b70
        /*0f30*/ 	.word	0x00000003
        /*0f34*/ 	.word	0x00000000
        /*0f38*/ 	.short	0x010a
        /*0f3a*/ 	.byte	0x3f
	.zero		1


	//   ....[76]....
        /*0f3c*/ 	.word	0x00022bd0
        /*0f40*/ 	.word	0x00000017
        /*0f44*/ 	.word	0x00000000
        /*0f48*/ 	.short	0x010a
        /*0f4a*/ 	.byte	0x3f
	.zero		1


	//   ....[77]....
        /*0f4c*/ 	.word	0x00022c00
        /*0f50*/ 	.word	0x00000007
        /*0f54*/ 	.word	0x00000000
        /*0f58*/ 	.short	0x010a
        /*0f5a*/ 	.byte	0x3f
	.zero		1


	//   ....[78]....
        /*0f5c*/ 	.word	0x00022c60
        /*0f60*/ 	.word	0x0000000e
        /*0f64*/ 	.word	0x0002d890
        /*0f68*/ 	.short	0x010a
        /*0f6a*/ 	.byte	0x3f
	.zero		1


	//   ....[79]....
        /*0f6c*/ 	.word	0x00022cb0
        /*0f70*/ 	.word	0x0000000e
        /*0f74*/ 	.word	0x0002d890
        /*0f78*/ 	.short	0x010a
        /*0f7a*/ 	.byte	0x3f
	.zero		1


	//   ....[80]....
        /*0f7c*/ 	.word	0x00022d00
        /*0f80*/ 	.word	0x0000000e
        /*0f84*/ 	.word	0x0002d890
        /*0f88*/ 	.short	0x010a
        /*0f8a*/ 	.byte	0x3f
	.zero		1


	//   ....[81]....
        /*0f8c*/ 	.word	0x00022d50
        /*0f90*/ 	.word	0x0000000e
        /*0f94*/ 	.word	0x0002d8b0
        /*0f98*/ 	.short	0x010a
        /*0f9a*/ 	.byte	0x3f
	.zero		1


	//   ....[82]....
        /*0f9c*/ 	.word	0x00023050
        /*0fa0*/ 	.word	0x00000002
        /*0fa4*/ 	.word	0x0002d800
        /*0fa8*/ 	.short	0x010a
        /*0faa*/ 	.byte	0x3f
	.zero		1


	//   ....[83]....
        /*0fac*/ 	.word	0x00023270
        /*0fb0*/ 	.word	0x00000002
        /*0fb4*/ 	.word	0x0002d800
        /*0fb8*/ 	.short	0x010a
        /*0fba*/ 	.byte	0x3f
	.zero		1


	//   ....[84]....
        /*0fbc*/ 	.word	0x000232c0
        /*0fc0*/ 	.word	0x0000000b
        /*0fc4*/ 	.word	0x0002d830
        /*0fc8*/ 	.short	0x010a
        /*0fca*/ 	.byte	0x3f
	.zero		1


	//   ....[85]....
        /*0fcc*/ 	.word	0x00023310
        /*0fd0*/ 	.word	0x00000009
        /*0fd4*/ 	.word	0x0002d830
        /*0fd8*/ 	.short	0x010a
        /*0fda*/ 	.byte	0x3f
	.zero		1


	//   ....[86]....
        /*0fdc*/ 	.word	0x00023360
        /*0fe0*/ 	.word	0x00000009
        /*0fe4*/ 	.word	0x0002d850
        /*0fe8*/ 	.short	0x010a
        /*0fea*/ 	.byte	0x3f
	.zero		1


	//   ....[87]....
        /*0fec*/ 	.word	0x000233b0
        /*0ff0*/ 	.word	0x00000000
        /*0ff4*/ 	.word	0x0002d830
        /*0ff8*/ 	.short	0x010a
        /*0ffa*/ 	.byte	0x3f
	.zero		1


	//   ....[88]....
        /*0ffc*/ 	.word	0x00023400
        /*1000*/ 	.word	0x00000006
        /*1004*/ 	.word	0x0002d850
        /*1008*/ 	.short	0x010a
        /*100a*/ 	.byte	0x3f
	.zero		1


	//   ....[89]....
        /*100c*/ 	.word	0x00023450
        /*1010*/ 	.word	0x00000000
        /*1014*/ 	.word	0x0002d830
        /*1018*/ 	.short	0x010a
        /*101a*/ 	.byte	0x3f
	.zero		1


	//   ....[90]....
        /*101c*/ 	.word	0x000234a0
        /*1020*/ 	.word	0x00000006
        /*1024*/ 	.word	0x0002d850
        /*1028*/ 	.short	0x010a
        /*102a*/ 	.byte	0x3f
	.zero		1


	//   ....[91]....
        /*102c*/ 	.word	0x000234f0
        /*1030*/ 	.word	0x0000000a
        /*1034*/ 	.word	0x0002d850
        /*1038*/ 	.short	0x010a
        /*103a*/ 	.byte	0x3f
	.zero		1


	//   ....[92]....
        /*103c*/ 	.word	0x00023880
        /*1040*/ 	.word	0x00000016
        /*1044*/ 	.word	0x0002d820
        /*1048*/ 	.short	0x010a
        /*104a*/ 	.byte	0x3f
	.zero		1


	//   ....[93]....
        /*104c*/ 	.word	0x000238d0
        /*1050*/ 	.word	0x0000000b
        /*1054*/ 	.word	0x0002d8a0
        /*1058*/ 	.short	0x010a
        /*105a*/ 	.byte	0x3f
	.zero		1


	//   ....[94]....
        /*105c*/ 	.word	0x00023920
        /*1060*/ 	.word	0x0000000b
        /*1064*/ 	.word	0x0002d8c0
        /*1068*/ 	.short	0x010a
        /*106a*/ 	.byte	0x3f
	.zero		1


	//   ....[95]....
        /*106c*/ 	.word	0x00023970
        /*1070*/ 	.word	0x00000006
        /*1074*/ 	.word	0x0002d8a0
        /*1078*/ 	.short	0x010a
        /*107a*/ 	.byte	0x3f
	.zero		1


	//   ....[96]....
        /*107c*/ 	.word	0x000239c0
        /*1080*/ 	.word	0x00000006
        /*1084*/ 	.word	0x0002d8c0
        /*1088*/ 	.short	0x010a
        /*108a*/ 	.byte	0x3f
	.zero		1


	//   ....[97]....
        /*108c*/ 	.word	0x00023b60
        /*1090*/ 	.word	0x00000000
        /*1094*/ 	.word	0x0002d840
        /*1098*/ 	.short	0x010a
        /*109a*/ 	.byte	0x3f
	.zero		1


	//   ....[98]....
        /*109c*/ 	.word	0x00024400
        /*10a0*/ 	.word	0x00000016
        /*10a4*/ 	.word	0x0002d820
        /*10a8*/ 	.short	0x010a
        /*10aa*/ 	.byte	0x3f
	.zero		1


	//   ....[99]....
        /*10ac*/ 	.word	0x00024450
        /*10b0*/ 	.word	0x00000003
        /*10b4*/ 	.word	0x0002d840
        /*10b8*/ 	.short	0x010a
        /*10ba*/ 	.byte	0x3f
	.zero		1


	//   ....[100]....
        /*10bc*/ 	.word	0x000244a0
        /*10c0*/ 	.word	0x00000003
        /*10c4*/ 	.word	0x00000060
        /*10c8*/ 	.short	0x010a
        /*10ca*/ 	.byte	0x3f
	.zero		1


	//   ....[101]....
        /*10cc*/ 	.word	0x000244f0
        /*10d0*/ 	.word	0x00000003
        /*10d4*/ 	.word	0x0002d840
        /*10d8*/ 	.short	0x010a
        /*10da*/ 	.byte	0x3f
	.zero		1


	//   ....[102]....
        /*10dc*/ 	.word	0x00024540
        /*10e0*/ 	.word	0x0000000b
        /*10e4*/ 	.word	0x00000060
        /*10e8*/ 	.short	0x010a
        /*10ea*/ 	.byte	0x3f
	.zero		1


	//   ....[103]....
        /*10ec*/ 	.word	0x00024590
        /*10f0*/ 	.word	0x00000002
        /*10f4*/ 	.word	0x0002d840
        /*10f8*/ 	.short	0x010a
        /*10fa*/ 	.byte	0x3f
	.zero		1


	//   ....[104]....
        /*10fc*/ 	.word	0x000245e0
        /*1100*/ 	.word	0x00000007
        /*1104*/ 	.word	0x00000060
        /*1108*/ 	.short	0x010a
        /*110a*/ 	.byte	0x3f
	.zero		1


	//   ....[105]....
        /*110c*/ 	.word	0x00024630
        /*1110*/ 	.word	0x00000003
        /*1114*/ 	.word	0x0002d860
        /*1118*/ 	.short	0x010a
        /*111a*/ 	.byte	0x3f
	.zero		1


	//   ....[106]....
        /*111c*/ 	.word	0x00024fc0
        /*1120*/ 	.word	0x00000009
        /*1124*/ 	.word	0x0002d820
        /*1128*/ 	.short	0x010a
        /*112a*/ 	.byte	0x3f
	.zero		1


	//   ....[107]....
        /*112c*/ 	.word	0x00025160
        /*1130*/ 	.word	0x00000005
        /*1134*/ 	.word	0x00000000
        /*1138*/ 	.short	0x010a
        /*113a*/ 	.byte	0x3f
	.zero		1


	//   ....[108]....
        /*113c*/ 	.word	0x000251b0
        /*1140*/ 	.word	0x00000003
        /*1144*/ 	.word	0x00000000
        /*1148*/ 	.short	0x010a
        /*114a*/ 	.byte	0x3f
	.zero		1


	//   ....[109]....
        /*114c*/ 	.word	0x00025200
        /*1150*/ 	.word	0x00000017
        /*1154*/ 	.word	0x00000000
        /*1158*/ 	.short	0x010a
        /*115a*/ 	.byte	0x3f
	.zero		1


	//----- nvinfo : EIATTR_NUM_MBARRIERS
	.align		4
.L_239:
        /*115c*/ 	.byte	0x03, 0x38
        /*115e*/ 	.short	0x0016


	//----- nvinfo : EIATTR_EXIT_INSTR_OFFSETS
	.align		4
        /*1160*/ 	.byte	0x04, 0x1c
        /*1162*/ 	.short	(.L_241 - .L_240)


	//   ....[0]....
.L_240:
        /*1164*/ 	.word	0x00022c50


	//----- nvinfo : EIATTR_MAX_THREADS
	.align		4
.L_241:
        /*1168*/ 	.byte	0x04, 0x05
        /*116a*/ 	.short	(.L_243 - .L_242)
.L_242:
        /*116c*/ 	.word	0x00000200
        /*1170*/ 	.word	0x00000001
        /*1174*/ 	.word	0x00000001


	//----- nvinfo : EIATTR_CRS_STACK_SIZE
	.align		4
.L_243:
        /*1178*/ 	.byte	0x04, 0x1e
        /*117a*/ 	.short	(.L_245 - .L_244)
.L_244:
        /*117c*/ 	.word	0x00000000


	//----- nvinfo : EIATTR_CBANK_PARAM_SIZE
	.align		4
.L_245:
        /*1180*/ 	.byte	0x03, 0x19
        /*1182*/ 	.short	0x0af0


	//----- nvinfo : EIATTR_PARAM_CBANK
	.align		4
        /*1184*/ 	.byte	0x04, 0x0a
        /*1186*/ 	.short	(.L_247 - .L_246)
	.align		4
.L_246:
        /*1188*/ 	.word	index@(.nv.constant0._ZN7cutlass13device_kernelIN5flash11enable_sm90INS1_16FlashAttnFwdSm90INS1_25CollectiveMainloopFwdSm90ILi2EN4cute5tupleIJNS5_1CILi1EEES8_S8_EEENS6_IJNS7_ILi192EEENS7_ILi128EEENS7_ILi96EEEEEELi96ENS_10bfloat16_tEfNS_4arch4Sm90ELb0ELb1ELb0ELb1ELb0ELb1ELb0ELb0ELb1ELb1ELb0ELb0EEENS1_21CollectiveEpilogueFwdINS6_IJSA_SC_SB_EEES9_SE_SG_Li384ELb1ELb1ELb0ELb0EEENS1_36VarlenDynamicPersistentTileSchedulerILi192ELi128ELi384ELi128ELb0ELb1ELb1ELb1ELb0ELb1EEEEEEEEEvNT_6ParamsE)
        /*118c*/ 	.short	0x0210
        /*118e*/ 	.short	0x0af0


	//----- nvinfo : EIATTR_SW_WAR
	.align		4
.L_247:
        /*1190*/ 	.byte	0x04, 0x36
        /*1192*/ 	.short	(.L_249 - .L_248)
.L_248:
        /*1194*/ 	.word	0x00000008
.L_249:


//--------------------- .nv.info._ZN7cutlass13device_kernelIN5flash11enable_sm90INS1_16FlashAttnFwdSm90INS1_25CollectiveMainloopFwdSm90ILi2EN4cute5tupleIJNS5_1CILi1EEES8_S8_EEENS6_IJNS7_ILi192EEENS7_ILi144EEENS7_ILi96EEEEEELi96ENS_10bfloat16_tEfNS_4arch4Sm90ELb1ELb0ELb0ELb0ELb0ELb0ELb0ELb0ELb1ELb1ELb0ELb0EEENS1_21CollectiveEpilogueFwdINS6_IJSA_SC_SB_EEES9_SE_SG_Li384ELb0ELb1ELb0ELb0EEENS1_30DynamicPersistentTileSchedulerILi384ELi128ELb0ELb1ELb1EEEEEEEEEvNT_6ParamsE --------------------------
	.section	.nv.info._ZN7cutlass13device_kernelIN5flash11enable_sm90INS1_16FlashAttnFwdSm90INS1_25CollectiveMainloopFwdSm90ILi2EN4cute5tupleIJNS5_1CILi1EEES8_S8_EEENS6_IJNS7_ILi192EEENS7_ILi144EEENS7_ILi96EEEEEELi96ENS_10bfloat16_tEfNS_4arch4Sm90ELb1ELb0ELb0ELb0ELb0ELb0ELb0ELb0ELb1ELb1ELb0ELb0EEENS1_21CollectiveEpilogueFwdINS6_IJSA_SC_SB_EEES9_SE_SG_Li384ELb0ELb1ELb0ELb0EEENS1_30DynamicPersistentTileSchedulerILi384ELi128ELb0ELb1ELb1EEEEEEEEEvNT_6ParamsE,"",@"SHT_CUDA_INFO"
	.sectionflags	@""
	.align	4


	//----- nvinfo : EIATTR_CUDA_API_VERSION
	.align		4
        /*0000*/ 	.byte	0x04, 0x37
        /*0002*/ 	.short	(.L_251 - .L_250)
.L_250:
        /*0004*/ 	.word	0x00000082


	//----- nvinfo : EIATTR_KPARAM_INFO
	.align		4
.L_251:
        /*0008*/ 	.byte	0x04, 0x17
        /*000a*/ 	.short	(.L_253 - .L_252)
.L_252:
        /*000c*/ 	.word	0x00000000
        /*0010*/ 	.short	0x0000
        /*0012*/ 	.short	0x0070
        /*0014*/ 	.byte	0x00, 0xf0, 0x01, 0x2a


	//----- nvinfo : EIATTR_SPARSE_MMA_MASK
	.align		4
.L_253:
        /*0018*/ 	.byte	0x03, 0x50
        /*001a*/ 	.short	0x0000


	//----- nvinfo : EIATTR_MAXREG_COUNT
	.align		4
        /*001c*/ 	.byte	0x03, 0x1b
        /*001e*/ 	.short	0x0080


	//----- nvinfo : EIATTR_NUM_BARRIERS
	.align		4
        /*0020*/ 	.byte	0x02, 0x4c
        /*0022*/ 	.byte	0x10
	.zero		1


	//----- nvinfo : EIATTR_EXTERNS
	.align		4
        /*0024*/ 	.byte	0x04, 0x0f
        /*0026*/ 	.short	(.L_255 - .L_254)


	//   ....[0]....
	.align		4
.L_254:
        /*0028*/ 	.word	index@(__assertfail)


	//----- nvinfo : EIATTR_ANNOTATIONS
	.align		4
.L_255:
        /*002c*/ 	.byte	0x04, 0x55
        /*002e*/ 	.short	(.L_257 - .L_256)


	//   ....[0]....
.L_256:
        /*0030*/ 	.word	0x00000001
        /*0034*/ 	.byte	0x50, 0x09, 0x00, 0x00, 0x01, 0x00, 0x00, 0x00, 0x60, 0x0a, 0x00, 0x00, 0x01, 0x00, 0x00, 0x00
        /*0044*/ 	.byte	0xb0, 0xee, 0x00, 0x00, 0x01, 0x00, 0x00, 0x00, 0xc0, 0xee, 0x00, 0x00, 0x01, 0x00, 0x00, 0x00
        /*0054*/ 	.byte	0x40, 0xef, 0x00, 0x00, 0x01, 0x00, 0x00, 0x00, 0x20, 0x0c, 0x01, 0x00, 0x01, 0x00, 0x00, 0x00
        /*0064*/ 	.byte	0x40, 0x0c, 0x01, 0x00, 0x01, 0x00, 0x00, 0x00, 0x10, 0x34, 0x01, 0x00, 0x01, 0x00, 0x00, 0x00
        /*0074*/ 	.byte	0xb0, 0x35, 0x01, 0x00, 0x01, 0x00, 0x00, 0x00, 0x50, 0x37, 0x01, 0x00


	//----- nvinfo : EIATTR_MERCURY_ISA_VERSION
	.align		4
.L_257:
        /*0080*/ 	.byte	0x03, 0x5f
        /*0082*/ 	.short	0x0101


	//----- nvinfo : EIATTR_INT_WARP_WIDE_INSTR_OFFSETS
	.align		4
        /*0084*/ 	.byte	0x04, 0x31
        /*0086*/ 	.short	(.L_259 - .L_258)


	//   ....[0]....
.L_258:
        /*0088*/ 	.word	0x00000130


	//   ....[1]....
        /*008c*/ 	.word	0x00000170


	//   ....[2]....
        /*0090*/ 	.word	0x000001e0


	//   ....[3]....
        /*0094*/ 	.word	0x0000f5a0


	//   ....[4]....
        /*0098*/ 	.word	0x0000f640


	//   ....[5]....
        /*009c*/ 	.word	0x00012e90


	//   ....[6]....
        /*00a0*/ 	.word	0x00012f30


	//----- nvinfo : EIATTR_COOP_GROUP_MASK_REGIDS
	.align		4
.L_259:
        /*00a4*/ 	.byte	0x04, 0x29
        /*00a6*/ 	.short	(.L_261 - .L_260)


	//   ....[0]....
.L_260:
        /*00a8*/ 	.word	0xffffffff


	//   ....[1]....
        /*00ac*/ 	.word	0xffffffff


	//   ....[2]....
        /*00b0*/ 	.word	0xffffffff


	//   ....[3]....
        /*00b4*/ 	.word	0xffffffff


	//   ....[4]....
        /*00b8*/ 	.word	0xffffffff


	//   ....[5]....
        /*00bc*/ 	.word	0xffffffff


	//   ....[6]....
        /*00c0*/ 	.word	0xffffffff


	//   ....[7]....
        /*00c4*/ 	.word	0xffffffff


	//   ....[8]....
        /*00c8*/ 	.word	0xffffffff


	//   ....[9]....
        /*00cc*/ 	.word	0xffffffff


	//   ....[10]....
        /*00d0*/ 	.word	0xffffffff


	//   ....[11]....
        /*00d4*/ 	.word	0xffffffff


	//   ....[12]....
        /*00d8*/ 	.word	0xffffffff


	//   ....[13]....
        /*00dc*/ 	.word	0xffffffff


	//   ....[14]....
        /*00e0*/ 	.word	0xffffffff


	//   ....[15]....
        /*00e4*/ 	.word	0xffffffff


	//   ....[16]....
        /*00e8*/ 	.word	0xffffffff


	//   ....[17]....
        /*00ec*/ 	.word	0xffffffff


	//   ....[18]....
        /*00f0*/ 	.word	0xffffffff


	//   ....[19]....
        /*00f4*/ 	.word	0xffffffff


	//   ....[20]....
        /*00f8*/ 	.word	0xffffffff


	//   ....[21]....
        /*00fc*/ 	.word	0xffffffff


	//   ....[22]....
        /*0100*/ 	.word	0xffffffff


	//   ....[23]....
        /*0104*/ 	.word	0xffffffff


	//   ....[24]....
        /*0108*/ 	.word	0xffffffff


	//   ....[25]....
        /*010c*/ 	.word	0xffffffff


	//   ....[26]....
        /*0110*/ 	.word	0xffffffff


	//   ....[27]....
        /*0114*/ 	.word	0xffffffff


	//   ....[28]....
        /*0118*/ 	.word	0xffffffff


	//   ....[29]....
        /*011c*/ 	.word	0xffffffff


	//   ....[30]....
        /*0120*/ 	.word	0xffffffff


	//   ....[31]....
        /*0124*/ 	.word	0xffffffff


	//   ....[32]....
        /*0128*/ 	.word	0xffffffff


	//   ....[33]....
        /*012c*/ 	.word	0xffffffff


	//   ....[34]....
        /*0130*/ 	.word	0xffffffff


	//   ....[35]....
        /*0134*/ 	.word	0xffffffff


	//   ....[36]....
        /*0138*/ 	.word	0xffffffff


	//   ....[37]....
        /*013c*/ 	.word	0xffffffff


	//   ....[38]....
        /*0140*/ 	.word	0xffffffff


	//   ....[39]....
        /*0144*/ 	.word	0xffffffff


	//   ....[40]....
        /*0148*/ 	.word	0xffffffff


	//   ....[41]....
        /*014c*/ 	.word	0xffffffff


	//   ....[42]....
        /*0150*/ 	.word	0xffffffff


	//   ....[43]....
        /*0154*/ 	.word	0xffffffff


	//   ....[44]....
        /*0158*/ 	.word	0xffffffff


	//   ....[45]....
        /*015c*/ 	.word	0xffffffff


	//   ....[46]....
        /*0160*/ 	.word	0xffffffff


	//   ....[47]....
        /*0164*/ 	.word	0xffffffff


	//   ....[48]....
        /*0168*/ 	.word	0xffffffff


	//   ....[49]....
        /*016c*/ 	.word	0xffffffff


	//   ....[50]....
        /*0170*/ 	.word	0xffffffff


	//   ....[51]....
        /*0174*/ 	.word	0xffffffff


	//   ....[52]....
        /*0178*/ 	.word	0xffffffff


	//   ....[53]....
        /*017c*/ 	.word	0xffffffff


	//   ....[54]....
        /*0180*/ 	.word	0xffffffff


	//   ....[55]....
        /*0184*/ 	.word	0xffffffff


	//   ....[56]....
        /*0188*/ 	.word	0xffffffff


	//   ....[57]....
        /*018c*/ 	.word	0xffffffff


	//   ....[58]....
        /*0190*/ 	.word	0xffffffff


	//   ....[59]....
        /*0194*/ 	.word	0x0500000f


	//   ....[60]....
        /*0198*/ 	.word	0x0500000f


	//   ....[61]....
        /*019c*/ 	.word	0x0500000f


	//   ....[62]....
        /*01a0*/ 	.word	0x0500000f


	//   ....[63]....
        /*01a4*/ 	.word	0x0500000f


	//   ....[64]....
        /*01a8*/ 	.word	0x0500000f


	//   ....[65]....
        /*01ac*/ 	.word	0x0500000f


	//   ....[66]....
        /*01b0*/ 	.word	0x0500000f


	//   ....[67]....
        /*01b4*/ 	.word	0x0500000f


	//   ....[68]....
        /*01b8*/ 	.word	0x0500000f


	//   ....[69]....
        /*01bc*/ 	.word	0x0500000f


	//   ....[70]....
        /*01c0*/ 	.word	0x0500000f


	//   ....[71]....
        /*01c4*/ 	.word	0x0500000f


	//   ....[72]....
        /*01c8*/ 	.word	0x0500000f


	//   ....[73]....
        /*01cc*/ 	.word	0x0500000f


	//----- nvinfo : EIATTR_COOP_GROUP_INSTR_OFFSETS
	.align		4
.L_261:
        /*01d0*/ 	.byte	0x04, 0x28
        /*01d2*/ 	.short	(.L_263 - .L_262)


	//   ....[0]....
.L_262:
        /*01d4*/ 	.word	0x00000070


	//   ....[1]....
        /*01d8*/ 	.word	0x00000140


	//   ....[2]....
        /*01dc*/ 	.word	0x00000190


	//   ....[3]....
        /*01e0*/ 	.word	0x000003c0


	//   ....[4]....
        /*01e4*/ 	.word	0x00000520


	//   ....[5]....
        /*01e8*/ 	.word	0x00000640


	//   ....[6]....
        /*01ec*/ 	.word	0x000007a0


	//   ....[7]....
        /*01f0*/ 	.word	0x000015a0


	//   ....[8]....
        /*01f4*/ 	.word	0x00002c00


	//   ....[9]....
        /*01f8*/ 	.word	0x00002c10


	//   ....[10]....
        /*01fc*/ 	.word	0x00003800


	//   ....[11]....
        /*0200*/ 	.word	0x000038a0


	//   ....[12]....
        /*0204*/ 	.word	0x00004240


	//   ....[13]....
        /*0208*/ 	.word	0x000042c0


	//   ....[14]....
        /*020c*/ 	.word	0x00005150


	//   ....[15]....
        /*0210*/ 	.word	0x00006b60


	//   ....[16]....
        /*0214*/ 	.word	0x00006b90


	//   ....[17]....
        /*0218*/ 	.word	0x000073b0


	//   ....[18]....
        /*021c*/ 	.word	0x000074b0


	//   ....[19]....
        /*0220*/ 	.word	0x00007f00


	//   ....[20]....
        /*0224*/ 	.word	0x00007f90


	//   ....[21]....
        /*0228*/ 	.word	0x00009350


	//   ....[22]....
        /*022c*/ 	.word	0x0000afd0


	//   ....[23]....
        /*0230*/ 	.word	0x0000b000


	//   ....[24]....
        /*0234*/ 	.word	0x0000b640


	//   ....[25]....
        /*0238*/ 	.word	0x0000b6c0


	//   ....[26]....
        /*023c*/ 	.word	0x0000caf0


	//   ....[27]....
        /*0240*/ 	.word	0x0000cc00


	//   ....[28]....
        /*0244*/ 	.word	0x0000cc60


	//   ....[29]....
        /*0248*/ 	.word	0x0000cd90


	//   ....[30]....
        /*024c*/ 	.word	0x0000cdc0


	//   ....[31]....
        /*0250*/ 	.word	0x0000dd20


	//   ....[32]....
        /*0254*/ 	.word	0x0000dd50


	//   ....[33]....
        /*0258*/ 	.word	0x0000dd90


	//   ....[34]....
        /*025c*/ 	.word	0x0000ddc0


	//   ....[35]....
        /*0260*/ 	.word	0x0000e2f0


	//   ....[36]....
        /*0264*/ 	.word	0x0000e320


	//   ....[37]....
        /*0268*/ 	.word	0x0000e430


	//   ....[38]....
        /*026c*/ 	.word	0x0000e450


	//   ....[39]....
        /*0270*/ 	.word	0x0000eb80


	//   ....[40]....
        /*0274*/ 	.word	0x0000eb90


	//   ....[41]....
        /*0278*/ 	.word	0x0000eca0


	//   ....[42]....
        /*027c*/ 	.word	0x0000ecc0


	//   ....[43]....
        /*0280*/ 	.word	0x0000ee70


	//   ....[44]....
        /*0284*/ 	.word	0x0000fb80


	//   ....[45]....
        /*0288*/ 	.word	0x000106e0


	//   ....[46]....
        /*028c*/ 	.word	0x00010720


	//   ....[47]....
        /*0290*/ 	.word	0x00010750


	//   ....[48]....
        /*0294*/ 	.word	0x00010820


	//   ....[49]....
        /*0298*/ 	.word	0x00010830


	//   ....[50]....
        /*029c*/ 	.word	0x000108e0


	//   ....[51]....
        /*02a0*/ 	.word	0x000108f0


	//   ....[52]....
        /*02a4*/ 	.word	0x00010900


	//   ....[53]....
        /*02a8*/ 	.word	0x00010910


	//   ....[54]....
        /*02ac*/ 	.word	0x00010920


	//   ....[55]....
        /*02b0*/ 	.word	0x00010a00


	//   ....[56]....
        /*02b4*/ 	.word	0x00010aa0


	//   ....[57]....
        /*02b8*/ 	.word	0x000134f0


	//   ....[58]....
        /*02bc*/ 	.word	0x000136d0


	//   ....[59]....
        /*02c0*/ 	.word	0x00013c50


	//   ....[60]....
        /*02c4*/ 	.word	0x00013db0


	//   ....[61]....
        /*02c8*/ 	.word	0x00013e20


	//   ....[62]....
        /*02cc*/ 	.word	0x00013f90


	//   ....[63]....
        /*02d0*/ 	.word	0x00013fe0


	//   ....[64]....
        /*02d4*/ 	.word	0x00014110


	//   ....[65]....
        /*02d8*/ 	.word	0x00014160


	//   ....[66]....
        /*02dc*/ 	.word	0x00014280


	//   ....[67]....
        /*02e0*/ 	.word	0x00014300


	//   ....[68]....
        /*02e4*/ 	.word	0x00014410


	//   ....[69]....
        /*02e8*/ 	.word	0x00014460


	//   ....[70]....
        /*02ec*/ 	.word	0x00014560


	//   ....[71]....
        /*02f0*/ 	.word	0x000145b0


	//   ....[72]....
        /*02f4*/ 	.word	0x000148c0


	//   ....[73]....
        /*02f8*/ 	.word	0x000149e0


	//----- nvinfo : EIATTR_REG_RECONFIG
	.align		4
.L_263:
        /*02fc*/ 	.byte	0x01, 0x54
	.zero		2


	//----- nvinfo : EIATTR_SYSCALL_OFFSETS
	.align		4
        /*0300*/ 	.byte	0x04, 0x46
        /*0302*/ 	.short	(.L_265 - .L_264)


	//   ....[0]....
.L_264:
        /*0304*/ 	.word	0x000017a0


	//   ....[1]....
        /*0308*/ 	.word	0x0000f7a0


	//   ....[2]....
        /*030c*/ 	.word	0x0000f8f0


	//   ....[3]....
        /*0310*/ 	.word	0x0000f9e0


	//   ....[4]....
        /*0314*/ 	.word	0x000101e0


	//----- nvinfo : EIATTR_MBARRIER_INSTR_OFFSETS
	.align		4
.L_265:
        /*0318*/ 	.byte	0x04, 0x39
        /*031a*/ 	.short	(.L_267 - .L_266)


	//   ....[0]....
.L_266:
        /*031c*/ 	.word	0x00000270
        /*0320*/ 	.word	0x000000ff
        /*0324*/ 	.word	0x00031c00
        /*0328*/ 	.short	0x0100
        /*032a*/ 	.byte	0x08
	.zero		1


	//   ....[1]....
        /*032c*/ 	.word	0x00000280
        /*0330*/ 	.word	0x000000ff
        /*0334*/ 	.word	0x00031c20
        /*0338*/ 	.short	0x0100
        /*033a*/ 	.byte	0x08
	.zero		1


	//   ....[2]....
        /*033c*/ 	.word	0x00000370
        /*0340*/ 	.word	0x000000ff
        /*0344*/ 	.word	0x00031c30
        /*0348*/ 	.short	0x0100
        /*034a*/ 	.byte	0x08
	.zero		1


	//   ....[3]....
        /*034c*/ 	.word	0x00000380
        /*0350*/ 	.word	0x000000ff
        /*0354*/ 	.word	0x00031c40
        /*0358*/ 	.short	0x0100
        /*035a*/ 	.byte	0x08
	.zero		1


	//   ....[4]....
        /*035c*/ 	.word	0x00000390
        /*0360*/ 	.word	0x000000ff
        /*0364*/ 	.word	0x00031c38
        /*0368*/ 	.short	0x0100
        /*036a*/ 	.byte	0x08
	.zero		1


	//   ....[5]....
        /*036c*/ 	.word	0x000003a0
        /*0370*/ 	.word	0x000000ff
        /*0374*/ 	.word	0x00031c48
        /*0378*/ 	.short	0x0100
        /*037a*/ 	.byte	0x08
	.zero		1


	//   ....[6]....
        /*037c*/ 	.word	0x000004d0
        /*0380*/ 	.word	0x000000ff
        /*0384*/ 	.word	0x00031c50
        /*0388*/ 	.short	0x0100
        /*038a*/ 	.byte	0x08
	.zero		1


	//   ....[7]....
        /*038c*/ 	.word	0x000004e0
        /*0390*/ 	.word	0x000000ff
        /*0394*/ 	.word	0x00031c60
        /*0398*/ 	.short	0x0100
        /*039a*/ 	.byte	0x08
	.zero		1


	//   ....[8]....
        /*039c*/ 	.word	0x000004f0
        /*03a0*/ 	.word	0x000000ff
        /*03a4*/ 	.word	0x00031c58
        /*03a8*/ 	.short	0x0100
        /*03aa*/ 	.byte	0x08
	.zero		1


	//   ....[9]....
        /*03ac*/ 	.word	0x00000500
        /*03b0*/ 	.word	0x000000ff
        /*03b4*/ 	.word	0x00031c68
        /*03b8*/ 	.short	0x0100
        /*03ba*/ 	.byte	0x08
	.zero		1


	//   ....[10]....
        /*03bc*/ 	.word	0x000005f0
        /*03c0*/ 	.word	0x000000ff
        /*03c4*/ 	.word	0x00031c70
        /*03c8*/ 	.short	0x0100
        /*03ca*/ 	.byte	0x06
	.zero		1


	//   ....[11]....
        /*03cc*/ 	.word	0x00000600
        /*03d0*/ 	.word	0x000000ff
        /*03d4*/ 	.word	0x00031c80
        /*03d8*/ 	.short	0x0100
        /*03da*/ 	.byte	0x06
	.zero		1


	//   ....[12]....
        /*03dc*/ 	.word	0x00000610
        /*03e0*/ 	.word	0x000000ff
        /*03e4*/ 	.word	0x00031c78
        /*03e8*/ 	.short	0x0100
        /*03ea*/ 	.byte	0x06
	.zero		1


	//   ....[13]....
        /*03ec*/ 	.word	0x00000620
        /*03f0*/ 	.word	0x000000ff
        /*03f4*/ 	.word	0x00031c88
        /*03f8*/ 	.short	0x0100
        /*03fa*/ 	.byte	0x06
	.zero		1


	//   ....[14]....
        /*03fc*/ 	.word	0x00000750
        /*0400*/ 	.word	0x000000ff
        /*0404*/ 	.word	0x00031c90
        /*0408*/ 	.short	0x0100
        /*040a*/ 	.byte	0x08
	.zero		1


	//   ....[15]....
        /*040c*/ 	.word	0x00000760
        /*0410*/ 	.word	0x000000ff
        /*0414*/ 	.word	0x00031ca0
        /*0418*/ 	.short	0x0100
        /*041a*/ 	.byte	0x08
	.zero		1


	//   ....[16]....
        /*041c*/ 	.word	0x00000770
        /*0420*/ 	.word	0x000000ff
        /*0424*/ 	.word	0x00031c98
        /*0428*/ 	.short	0x0100
        /*042a*/ 	.byte	0x08
	.zero		1


	//   ....[17]....
        /*042c*/ 	.word	0x00000780
        /*0430*/ 	.word	0x000000ff
        /*0434*/ 	.word	0x00031ca8
        /*0438*/ 	.short	0x0100
        /*043a*/ 	.byte	0x08
	.zero		1


	//   ....[18]....
        /*043c*/ 	.word	0x000008b0
        /*0440*/ 	.word	0x000000ff
        /*0444*/ 	.word	0x00031cb0
        /*0448*/ 	.short	0x0100
        /*044a*/ 	.byte	0x08
	.zero		1


	//   ....[19]....
        /*044c*/ 	.word	0x000008c0
        /*0450*/ 	.word	0x000000ff
        /*0454*/ 	.word	0x00031cc0
        /*0458*/ 	.short	0x0100
        /*045a*/ 	.byte	0x08
	.zero		1


	//   ....[20]....
        /*045c*/ 	.word	0x000008d0
        /*0460*/ 	.word	0x000000ff
        /*0464*/ 	.word	0x00031cb8
        /*0468*/ 	.short	0x0100
        /*046a*/ 	.byte	0x08
	.zero		1


	//   ....[21]....
        /*046c*/ 	.word	0x000008e0
        /*0470*/ 	.word	0x000000ff
        /*0474*/ 	.word	0x00031cc8
        /*0478*/ 	.short	0x0100
        /*047a*/ 	.byte	0x08
	.zero		1


	//   ....[22]....
        /*047c*/ 	.word	0x00001840
        /*0480*/ 	.word	0x000000ff
        /*0484*/ 	.word	0x00031c00
        /*0488*/ 	.short	0x010a
        /*048a*/ 	.byte	0x25
	.zero		1


	//   ....[23]....
        /*048c*/ 	.word	0x000018c0
        /*0490*/ 	.word	0x00000003
        /*0494*/ 	.word	0x00031c30
        /*0498*/ 	.short	0x010a
        /*049a*/ 	.byte	0x3f
	.zero		1


	//   ....[24]....
        /*049c*/ 	.word	0x00001920
        /*04a0*/ 	.word	0x00000003
        /*04a4*/ 	.word	0x00031c30
        /*04a8*/ 	.short	0x010a
        /*04aa*/ 	.byte	0x3f
	.zero		1


	//   ....[25]....
        /*04ac*/ 	.word	0x00004440
        /*04b0*/ 	.word	0x0000000b
        /*04b4*/ 	.word	0x00000000
        /*04b8*/ 	.short	0x0101
        /*04ba*/ 	.byte	0x3f
	.zero		1


	//   ....[26]....
        /*04bc*/ 	.word	0x00005290
        /*04c0*/ 	.word	0x000000ff
        /*04c4*/ 	.word	0x00031c30
        /*04c8*/ 	.short	0x010a
        /*04ca*/ 	.byte	0x04
	.zero		1


	//   ....[27]....
        /*04cc*/ 	.word	0x000052d0
        /*04d0*/ 	.word	0x000000ff
        /*04d4*/ 	.word	0x00031c30
        /*04d8*/ 	.short	0x010a
        /*04da*/ 	.byte	0x04
	.zero		1


	//   ....[28]....
        /*04dc*/ 	.word	0x00006960
        /*04e0*/ 	.word	0x000000ff
        /*04e4*/ 	.word	0x00031c50
        /*04e8*/ 	.short	0x010a
        /*04ea*/ 	.byte	0x04
	.zero		1


	//   ....[29]....
        /*04ec*/ 	.word	0x000069a0
        /*04f0*/ 	.word	0x000000ff
        /*04f4*/ 	.word	0x00031c50
        /*04f8*/ 	.short	0x010a
        /*04fa*/ 	.byte	0x04
	.zero		1


	//   ....[30]....
        /*04fc*/ 	.word	0x000086d0
        /*0500*/ 	.word	0x00000007
        /*0504*/ 	.word	0x00000000
        /*0508*/ 	.short	0x0101
        /*050a*/ 	.byte	0x3f
	.zero		1


	//   ....[31]....
        /*050c*/ 	.word	0x00008820
        /*0510*/ 	.word	0x00000049
        /*0514*/ 	.word	0x00000000
        /*0518*/ 	.short	0x0101
        /*051a*/ 	.byte	0x3f
	.zero		1


	//   ....[32]....
        /*051c*/ 	.word	0x000094b0
        /*0520*/ 	.word	0x000000ff
        /*0524*/ 	.word	0x00031c30
        /*0528*/ 	.short	0x010a
        /*052a*/ 	.byte	0x04
	.zero		1


	//   ....[33]....
        /*052c*/ 	.word	0x000094f0
        /*0530*/ 	.word	0x000000ff
        /*0534*/ 	.word	0x00031c30
        /*0538*/ 	.short	0x010a
        /*053a*/ 	.byte	0x04
	.zero		1


	//   ....[34]....
        /*053c*/ 	.word	0x0000ab80
        /*0540*/ 	.word	0x000000ff
        /*0544*/ 	.word	0x00031c50
        /*0548*/ 	.short	0x010a
        /*054a*/ 	.byte	0x04
	.zero		1


	//   ....[35]....
        /*054c*/ 	.word	0x0000abc0
        /*0550*/ 	.word	0x000000ff
        /*0554*/ 	.word	0x00031c50
        /*0558*/ 	.short	0x010a
        /*055a*/ 	.byte	0x04
	.zero		1


	//   ....[36]....
        /*055c*/ 	.word	0x0000bf00
        /*0560*/ 	.word	0x00000087
        /*0564*/ 	.word	0x00000000
        /*0568*/ 	.short	0x0101
        /*056a*/ 	.byte	0x3f
	.zero		1


	//   ....[37]....
        /*056c*/ 	.word	0x0000c050
        /*0570*/ 	.word	0x00000008
        /*0574*/ 	.word	0x00000000
        /*0578*/ 	.short	0x0101
        /*057a*/ 	.byte	0x3f
	.zero		1


	//   ....[38]....
        /*057c*/ 	.word	0x0000cb70
        /*0580*/ 	.word	0x000000ff
        /*0584*/ 	.word	0x00031c50
        /*0588*/ 	.short	0x010a
        /*058a*/ 	.byte	0x05
	.zero		1


	//   ....[39]....
        /*058c*/ 	.word	0x0000cbb0
        /*0590*/ 	.word	0x000000ff
        /*0594*/ 	.word	0x00031c50
        /*0598*/ 	.short	0x010a
        /*059a*/ 	.byte	0x05
	.zero		1


	//   ....[40]....
        /*059c*/ 	.word	0x0000d280
        /*05a0*/ 	.word	0x00000008
        /*05a4*/ 	.word	0x00000000
        /*05a8*/ 	.short	0x0101
        /*05aa*/ 	.byte	0x3f
	.zero		1


	//   ....[41]....
        /*05ac*/ 	.word	0x0000e310
        /*05b0*/ 	.word	0x000000ff
        /*05b4*/ 	.word	0x00000000
        /*05b8*/ 	.short	0x0101
        /*05ba*/ 	.byte	0x05
	.zero		1


	//   ....[42]....
        /*05bc*/ 	.word	0x0000fdb0
        /*05c0*/ 	.word	0x00000003
        /*05c4*/ 	.word	0x00031c40
        /*05c8*/ 	.short	0x010a
        /*05ca*/ 	.byte	0x3f
	.zero		1


	//   ....[43]....
        /*05cc*/ 	.word	0x00010bb0
        /*05d0*/ 	.word	0x00000011
        /*05d4*/ 	.word	0x00031c00
        /*05d8*/ 	.short	0x0107
        /*05da*/ 	.byte	0x3f
	.zero		1


	//   ....[44]....
        /*05dc*/ 	.word	0x00010ca0
        /*05e0*/ 	.word	0x00000011
        /*05e4*/ 	.word	0x00031c00
        /*05e8*/ 	.short	0x0101
        /*05ea*/ 	.byte	0x3f
	.zero		1


	//   ....[45]....
        /*05ec*/ 	.word	0x00010cc0
        /*05f0*/ 	.word	0x00000011
        /*05f4*/ 	.word	0x00031c20
        /*05f8*/ 	.short	0x010a
        /*05fa*/ 	.byte	0x3f
	.zero		1


	//   ....[46]....
        /*05fc*/ 	.word	0x00010fe0
        /*0600*/ 	.word	0x00000002
        /*0604*/ 	.word	0x00031c40
        /*0608*/ 	.short	0x010a
        /*060a*/ 	.byte	0x3f
	.zero		1


	//   ....[47]....
        /*060c*/ 	.word	0x000113f0
        /*0610*/ 	.word	0x00000003
        /*0614*/ 	.word	0x00000060
        /*0618*/ 	.short	0x010a
        /*061a*/ 	.byte	0x3f
	.zero		1


	//   ....[48]....
        /*061c*/ 	.word	0x00011b00
        /*0620*/ 	.word	0x00000003
        /*0624*/ 	.word	0x00031c40
        /*0628*/ 	.short	0x010a
        /*062a*/ 	.byte	0x3f
	.zero		1


	//   ....[49]....
        /*062c*/ 	.word	0x00011f30
        /*0630*/ 	.word	0x0000000c
        /*0634*/ 	.word	0x00000060
        /*0638*/ 	.short	0x010a
        /*063a*/ 	.byte	0x3f
	.zero		1


	//   ....[50]....
        /*063c*/ 	.word	0x00012590
        /*0640*/ 	.word	0x00000002
        /*0644*/ 	.word	0x00031c40
        /*0648*/ 	.short	0x010a
        /*064a*/ 	.byte	0x3f
	.zero		1


	//   ....[51]....
        /*064c*/ 	.word	0x000129d0
        /*0650*/ 	.word	0x00000008
        /*0654*/ 	.word	0x00000060
        /*0658*/ 	.short	0x010a
        /*065a*/ 	.byte	0x3f
	.zero		1


	//   ....[52]....
        /*065c*/ 	.word	0x00012fd0
        /*0660*/ 	.word	0x00000003
        /*0664*/ 	.word	0x00031c60
        /*0668*/ 	.short	0x010a
        /*066a*/ 	.byte	0x3f
	.zero		1


	//   ....[53]....
        /*066c*/ 	.word	0x00013650
        /*0670*/ 	.word	0x00000007
        /*0674*/ 	.word	0x00031c20
        /*0678*/ 	.short	0x010a
        /*067a*/ 	.byte	0x3f
	.zero		1


	//   ....[54]....
        /*067c*/ 	.word	0x00013810
        /*0680*/ 	.word	0x00000005
        /*0684*/ 	.word	0x00000000
        /*0688*/ 	.short	0x010a
        /*068a*/ 	.byte	0x3f
	.zero		1


	//   ....[55]....
        /*068c*/ 	.word	0x00013880
        /*0690*/ 	.word	0x00000003
        /*0694*/ 	.word	0x00000000
        /*0698*/ 	.short	0x010a
        /*069a*/ 	.byte	0x3f
	.zero		1


	//   ....[56]....
        /*069c*/ 	.word	0x000138e0
        /*06a0*/ 	.word	0x00000005
        /*06a4*/ 	.word	0x00000000
        /*06a8*/ 	.short	0x010a
        /*06aa*/ 	.byte	0x3f
	.zero		1


	//   ....[57]....
        /*06ac*/ 	.word	0x00013910
        /*06b0*/ 	.word	0x00000003
        /*06b4*/ 	.word	0x00000000
        /*06b8*/ 	.short	0x010a
        /*06ba*/ 	.byte	0x3f
	.zero		1


	//   ....[58]....
        /*06bc*/ 	.word	0x00013980
        /*06c0*/ 	.word	0x00000003
        /*06c4*/ 	.word	0x00031c00
        /*06c8*/ 	.short	0x010a
        /*06ca*/ 	.byte	0x3f
	.zero		1


	//   ....[59]....
        /*06cc*/ 	.word	0x000139d0
        /*06d0*/ 	.word	0x00000003
        /*06d4*/ 	.word	0x00031c30
        /*06d8*/ 	.short	0x010a
        /*06da*/ 	.byte	0x3f
	.zero		1


	//   ....[60]....
        /*06dc*/ 	.word	0x00013a30
        /*06e0*/ 	.word	0x00000005
        /*06e4*/ 	.word	0x00031c30
        /*06e8*/ 	.short	0x010a
        /*06ea*/ 	.byte	0x3f
	.zero		1


	//   ....[61]....
        /*06ec*/ 	.word	0x00013a90
        /*06f0*/ 	.word	0x00000005
        /*06f4*/ 	.word	0x00031c50
        /*06f8*/ 	.short	0x010a
        /*06fa*/ 	.byte	0x3f
	.zero		1


	//   ....[62]....
        /*06fc*/ 	.word	0x00013af0
        /*0700*/ 	.word	0x00000005
        /*0704*/ 	.word	0x00031c30
        /*0708*/ 	.short	0x010a
        /*070a*/ 	.byte	0x3f
	.zero		1


	//   ....[63]....
        /*070c*/ 	.word	0x00013b50
        /*0710*/ 	.word	0x00000005
        /*0714*/ 	.word	0x00031c50
        /*0718*/ 	.short	0x010a
        /*071a*/ 	.byte	0x3f
	.zero		1


	//   ....[64]....
        /*071c*/ 	.word	0x00013bb0
        /*0720*/ 	.word	0x00000007
        /*0724*/ 	.word	0x00031c50
        /*0728*/ 	.short	0x010a
        /*072a*/ 	.byte	0x3f
	.zero		1


	//   ....[65]....
        /*072c*/ 	.word	0x00013d00
        /*0730*/ 	.word	0x00000003
        /*0734*/ 	.word	0x00031c40
        /*0738*/ 	.short	0x010a
        /*073a*/ 	.byte	0x3f
	.zero		1


	//   ....[66]....
        /*073c*/ 	.word	0x000145e0
        /*0740*/ 	.word	0x00000011
        /*0744*/ 	.word	0x00031c20
        /*0748*/ 	.short	0x010a
        /*074a*/ 	.byte	0x3f
	.zero		1


	//   ....[67]....
        /*074c*/ 	.word	0x00014630
        /*0750*/ 	.word	0x00000002
        /*0754*/ 	.word	0x00031c40
        /*0758*/ 	.short	0x010a
        /*075a*/ 	.byte	0x3f
	.zero		1


	//   ....[68]....
        /*075c*/ 	.word	0x00014680
        /*0760*/ 	.word	0x00000003
        /*0764*/ 	.word	0x00000060
        /*0768*/ 	.short	0x010a
        /*076a*/ 	.byte	0x3f
	.zero		1


	//   ....[69]....
        /*076c*/ 	.word	0x000146d0
        /*0770*/ 	.word	0x00000003
        /*0774*/ 	.word	0x00031c40
        /*0778*/ 	.short	0x010a
        /*077a*/ 	.byte	0x3f
	.zero		1


	//   ....[70]....
        /*077c*/ 	.word	0x00014720
        /*0780*/ 	.word	0x0000000c
        /*0784*/ 	.word	0x00000060
        /*0788*/ 	.short	0x010a
        /*078a*/ 	.byte	0x3f
	.zero		1


	//   ....[71]....
        /*078c*/ 	.word	0x00014770
        /*0790*/ 	.word	0x00000002
        /*0794*/ 	.word	0x00031c40
        /*0798*/ 	.short	0x010a
        /*079a*/ 	.byte	0x3f
	.zero		1


	//   ....[72]....
        /*079c*/ 	.word	0x000147c0
        /*07a0*/ 	.word	0x00000008
        /*07a4*/ 	.word	0x00000060
        /*07a8*/ 	.short	0x010a
        /*07aa*/ 	.byte	0x3f
	.zero		1


	//   ....[73]....
        /*07ac*/ 	.word	0x00014810
        /*07b0*/ 	.word	0x00000003
        /*07b4*/ 	.word	0x00031c60
        /*07b8*/ 	.short	0x010a
        /*07ba*/ 	.byte	0x3f
	.zero		1


	//   ....[74]....
        /*07bc*/ 	.word	0x00014900
        /*07c0*/ 	.word	0x00000007
        /*07c4*/ 	.word	0x00031c20
        /*07c8*/ 	.short	0x010a
        /*07ca*/ 	.byte	0x3f
	.zero		1


	//   ....[75]....
        /*07cc*/ 	.word	0x00014aa0
        /*07d0*/ 	.word	0x00000005
        /*07d4*/ 	.word	0x00000000
        /*07d8*/ 	.short	0x010a
        /*07da*/ 	.byte	0x3f
	.zero		1


	//   ....[76]....
        /*07dc*/ 	.word	0x00014af0
        /*07e0*/ 	.word	0x00000003
        /*07e4*/ 	.word	0x00000000
        /*07e8*/ 	.short	0x010a
        /*07ea*/ 	.byte	0x3f
	.zero		1


	//   ....[77]....
        /*07ec*/ 	.word	0x00014b40
        /*07f0*/ 	.word	0x00000005
        /*07f4*/ 	.word	0x00000000
        /*07f8*/ 	.short	0x010a
        /*07fa*/ 	.byte	0x3f
	.zero		1


	//----- nvinfo : EIATTR_NUM_MBARRIERS
	.align		4
.L_267:
        /*07fc*/ 	.byte	0x03, 0x38
        /*07fe*/ 	.short	0x0016


	//----- nvinfo : EIATTR_EXIT_INSTR_OFFSETS
	.align		4
        /*0800*/ 	.byte	0x04, 0x1c
        /*0802*/ 	.short	(.L_269 - .L_268)


	//   ....[0]....
.L_268:
        /*0804*/ 	.word	0x00000a50


	//   ....[1]....
        /*0808*/ 	.word	0x0000ee00


	//   ....[2]....
        /*080c*/ 	.word	0x00013960


	//----- nvinfo : EIATTR_MAX_THREADS
	.align		4
.L_269:
        /*0810*/ 	.byte	0x04, 0x05
        /*0812*/ 	.short	(.L_271 - .L_270)
.L_270:
        /*0814*/ 	.word	0x00000200
        /*0818*/ 	.word	0x00000001
        /*081c*/ 	.word	0x00000001


	//----- nvinfo : EIATTR_CRS_STACK_SIZE
	.align		4
.L_271:
        /*0820*/ 	.byte	0x04, 0x1e
        /*0822*/ 	.short	(.L_273 - .L_272)
.L_272:
        /*0824*/ 	.word	0x00000000


	//----- nvinfo : EIATTR_CBANK_PARAM_SIZE
	.align		4
.L_273:
        /*0828*/ 	.byte	0x03, 0x19
        /*082a*/ 	.short	0x0af0


	//----- nvinfo : EIATTR_PARAM_CBANK
	.align		4
        /*082c*/ 	.byte	0x04, 0x0a
        /*082e*/ 	.short	(.L_275 - .L_274)
	.align		4
.L_274:
        /*0830*/ 	.word	index@(.nv.constant0._ZN7cutlass13device_kernelIN5flash11enable_sm90INS1_16FlashAttnFwdSm90INS1_25CollectiveMainloopFwdSm90ILi2EN4cute5tupleIJNS5_1CILi1EEES8_S8_EEENS6_IJNS7_ILi192EEENS7_ILi144EEENS7_ILi96EEEEEELi96ENS_10bfloat16_tEfNS_4arch4Sm90ELb1ELb0ELb0ELb0ELb0ELb0ELb0ELb0ELb1ELb1ELb0ELb0EEENS1_21CollectiveEpilogueFwdINS6_IJSA_SC_SB_EEES9_SE_SG_Li384ELb0ELb1ELb0ELb0EEENS1_30DynamicPersistentTileSchedulerILi384ELi128ELb0ELb1ELb1EEEEEEEEEvNT_6ParamsE)
        /*0834*/ 	.short	0x0210
        /*0836*/ 	.short	0x0af0


	//----- nvinfo : EIATTR_SW_WAR
	.align		4
.L_275:
        /*0838*/ 	.byte	0x04, 0x36
        /*083a*/ 	.short	(.L_277 - .L_276)
.L_276:
        /*083c*/ 	.word	0x00000008
.L_277:


//--------------------- .nv.info._ZN7cutlass13device_kernelIN5flash11enable_sm90INS1_16FlashAttnFwdSm90INS1_25CollectiveMainloopFwdSm90ILi2EN4cute5tupleIJNS5_1CILi1EEES8_S8_EEENS6_IJNS7_ILi192EEENS7_ILi144EEENS7_ILi96EEEEEELi96ENS_10bfloat16_tEfNS_4arch4Sm90ELb1ELb0ELb0ELb1ELb0ELb0ELb0ELb0ELb1ELb1ELb0ELb0EEENS1_21CollectiveEpilogueFwdINS6_IJSA_SC_SB_EEES9_SE_SG_Li384ELb1ELb1ELb0ELb0EEENS1_36VarlenDynamicPersistentTileSchedulerILi192ELi144ELi384ELi128ELb0ELb1ELb1ELb1ELb1ELb1EEEEEEEEEvNT_6ParamsE --------------------------
	.section	.nv.info._ZN7cutlass13device_kernelIN5flash11enable_sm90INS1_16FlashAttnFwdSm90INS1_25CollectiveMainloopFwdSm90ILi2EN4cute5tupleIJNS5_1CILi1EEES8_S8_EEENS6_IJNS7_ILi192EEENS7_ILi144EEENS7_ILi96EEEEEELi96ENS_10bfloat16_tEfNS_4arch4Sm90ELb1ELb0ELb0ELb1ELb0ELb0ELb0ELb0ELb1ELb1ELb0ELb0EEENS1_21CollectiveEpilogueFwdINS6_IJSA_SC_SB_EEES9_SE_SG_Li384ELb1ELb1ELb0ELb0EEENS1_36VarlenDynamicPersistentTileSchedulerILi192ELi144ELi384ELi128ELb0ELb1ELb1ELb1ELb1ELb1EEEEEEEEEvNT_6ParamsE,"",@"SHT_CUDA_INFO"
	.sectionflags	@""
	.align	4


	//----- nvinfo : EIATTR_CUDA_API_VERSION
	.align		4
        /*0000*/ 	.byte	0x04, 0x37
        /*0002*/ 	.short	(.L_279 - .L_278)
.L_278:
        /*0004*/ 	.word	0x00000082


	//----- nvinfo : EIATTR_KPARAM_INFO
	.align		4
.L_279:
        /*0008*/ 	.byte	0x04, 0x17
        /*000a*/ 	.short	(.L_281 - .L_280)
.L_280:
        /*000c*/ 	.word	0x00000000
        /*0010*/ 	.short	0x0000
        /*0012*/ 	.short	0x0070
        /*0014*/ 	.byte	0x00, 0xf0, 0x01, 0x2a


	//----- nvinfo : EIATTR_SPARSE_MMA_MASK
	.align		4
.L_281:
        /*0018*/ 	.byte	0x03, 0x50
        /*001a*/ 	.short	0x0000


	//----- nvinfo : EIATTR_MAXREG_COUNT
	.align		4
        /*001c*/ 	.byte	0x03, 0x1b
        /*001e*/ 	.short	0x0080


	//----- nvinfo : EIATTR_NUM_BARRIERS
	.align		4
        /*0020*/ 	.byte	0x02, 0x4c
        /*0022*/ 	.byte	0x10
	.zero		1


	//----- nvinfo : EIATTR_EXTERNS
	.align		4
        /*0024*/ 	.byte	0x04, 0x0f
        /*0026*/ 	.short	(.L_283 - .L_282)


	//   ....[0]....
	.align		4
.L_282:
        /*0028*/ 	.word	index@(__assertfail)


	//----- nvinfo : EIATTR_ANNOTATIONS
	.align		4
.L_283:
        /*002c*/ 	.byte	0x04, 0x55
        /*002e*/ 	.short	(.L_285 - .L_284)


	//   ....[0]....
.L_284:
        /* <DEDUP_REMOVED lines=23> */


	//----- nvinfo : EIATTR_MERCURY_ISA_VERSION
	.align		4
.L_285:
        /*0188*/ 	.byte	0x03, 0x5f
        /*018a*/ 	.short	0x0101


	//----- nvinfo : EIATTR_UNUSED_LOAD_BYTE_OFFSET
	.align		4
        /*018c*/ 	.byte	0x04, 0x44
        /*018e*/ 	.short	(.L_287 - .L_286)


	//   ....[0]....
.L_286:
        /*0190*/ 	.word	0x00000a60
        /*0194*/ 	.word	0x0000fff0


	//   ....[1]....
        /*0198*/ 	.word	0x0000d8d0
        /*019c*/ 	.word	0x0000fff0


	//----- nvinfo : EIATTR_INT_WARP_WIDE_INSTR_OFFSETS
	.align		4
.L_287:
        /*01a0*/ 	.byte	0x04, 0x31
        /*01a2*/ 	.short	(.L_289 - .L_288)


	//   ....[0]....
.L_288:
        /*01a4*/ 	.word	0x00000130


	//   ....[1]....
        /*01a8*/ 	.word	0x00000170


	//   ....[2]....
        /*01ac*/ 	.word	0x000001e0


	//   ....[3]....
        /*01b0*/ 	.word	0x00010a40


	//   ....[4]....
        /*01b4*/ 	.word	0x00010ae0


	//   ....[5]....
        /*01b8*/ 	.word	0x00014570


	//   ....[6]....
        /*01bc*/ 	.word	0x00014610


	//----- nvinfo : EIATTR_COOP_GROUP_MASK_REGIDS
	.align		4
.L_289:
        /*01c0*/ 	.byte	0x04, 0x29
        /*01c2*/ 	.short	(.L_291 - .L_290)


	//   ....[0]....
.L_290:
        /*01c4*/ 	.word	0xffffffff


	//   ....[1]....
        /*01c8*/ 	.word	0xffffffff


	//   ....[2]....
        /*01cc*/ 	.word	0xffffffff


	//   ....[3]....
        /*01d0*/ 	.word	0xffffffff


	//   ....[4]....
        /*01d4*/ 	.word	0xffffffff


	//   ....[5]....
        /*01d8*/ 	.word	0xffffffff


	//   ....[6]....
        /*01dc*/ 	.word	0xffffffff


	//   ....[7]....
        /*01e0*/ 	.word	0xffffffff


	//   ....[8]....
        /*01e4*/ 	.word	0xffffffff


	//   ....[9]....
        /*01e8*/ 	.word	0xffffffff


	//   ....[10]....
        /*01ec*/ 	.word	0xffffffff


	//   ....[11]....
        /*01f0*/ 	.word	0xffffffff


	//   ....[12]....
        /*01f4*/ 	.word	0xffffffff


	//   ....[13]....
        /*01f8*/ 	.word	0xffffffff


	//   ....[14]....
        /*01fc*/ 	.word	0xffffffff


	//   ....[15]....
        /*0200*/ 	.word	0xffffffff


	//   ....[16]....
        /*0204*/ 	.word	0xffffffff


	//   ....[17]....
        /*0208*/ 	.word	0xffffffff


	//   ....[18]....
        /*020c*/ 	.word	0xffffffff


	//   ....[19]....
        /*0210*/ 	.word	0xffffffff


	//   ....[20]....
        /*0214*/ 	.word	0xffffffff


	//   ....[21]....
        /*0218*/ 	.word	0xffffffff


	//   ....[22]....
        /*021c*/ 	.word	0xffffffff


	//   ....[23]....
        /*0220*/ 	.word	0xffffffff


	//   ....[24]....
        /*0224*/ 	.word	0xffffffff


	//   ....[25]....
        /*0228*/ 	.word	0xffffffff


	//   ....[26]....
        /*022c*/ 	.word	0xffffffff


	//   ....[27]....
        /*0230*/ 	.word	0xffffffff


	//   ....[28]....
        /*0234*/ 	.word	0xffffffff


	//   ....[29]....
        /*0238*/ 	.word	0xffffffff


	//   ....[30]....
        /*023c*/ 	.word	0xffffffff


	//   ....[31]....
        /*0240*/ 	.word	0xffffffff


	//   ....[32]....
        /*0244*/ 	.word	0xffffffff


	//   ....[33]....
        /*0248*/ 	.word	0xffffffff


	//   ....[34]....
        /*024c*/ 	.word	0xffffffff


	//   ....[35]....
        /*0250*/ 	.word	0xffffffff


	//   ....[36]....
        /*0254*/ 	.word	0xffffffff


	//   ....[37]....
        /*0258*/ 	.word	0xffffffff


	//   ....[38]....
        /*025c*/ 	.word	0xffffffff


	//   ....[39]....
        /*0260*/ 	.word	0xffffffff


	//   ....[40]....
        /*0264*/ 	.word	0xffffffff


	//   ....[41]....
        /*0268*/ 	.word	0xffffffff


	//   ....[42]....
        /*026c*/ 	.word	0xffffffff


	//   ....[43]....
        /*0270*/ 	.word	0xffffffff


	//   ....[44]....
        /*0274*/ 	.word	0xffffffff


	//   ....[45]....
        /*0278*/ 	.word	0xffffffff


	//   ....[46]....
        /*027c*/ 	.word	0xffffffff


	//   ....[47]....
        /*0280*/ 	.word	0xffffffff


	//   ....[48]....
        /*0284*/ 	.word	0xffffffff


	//   ....[49]....
        /*0288*/ 	.word	0xffffffff


	//   ....[50]....
        /*028c*/ 	.word	0xffffffff


	//   ....[51]....
        /*0290*/ 	.word	0xffffffff


	//   ....[52]....
        /*0294*/ 	.word	0xffffffff


	//   ....[53]....
        /*0298*/ 	.word	0xffffffff


	//   ....[54]....
        /*029c*/ 	.word	0xffffffff


	//   ....[55]....
        /*02a0*/ 	.word	0xffffffff


	//   ....[56]....
        /*02a4*/ 	.word	0xffffffff


	//   ....[57]....
        /*02a8*/ 	.word	0xffffffff


	//   ....[58]....
        /*02ac*/ 	.word	0xffffffff


	//   ....[59]....
        /*02b0*/ 	.word	0xffffffff


	//   ....[60]....
        /*02b4*/ 	.word	0xffffffff


	//   ....[61]....
        /*02b8*/ 	.word	0xffffffff


	//   ....[62]....
        /*02bc*/ 	.word	0xffffffff


	//   ....[63]....
        /*02c0*/ 	.word	0xffffffff


	//   ....[64]....
        /*02c4*/ 	.word	0xffffffff


	//   ....[65]....
        /*02c8*/ 	.word	0xffffffff


	//   ....[66]....
        /*02cc*/ 	.word	0xffffffff


	//   ....[67]....
        /*02d0*/ 	.word	0xffffffff


	//   ....[68]....
        /*02d4*/ 	.word	0xffffffff


	//   ....[69]....
        /*02d8*/ 	.word	0xffffffff


	//   ....[70]....
        /*02dc*/ 	.word	0xffffffff


	//   ....[71]....
        /*02e0*/ 	.word	0xffffffff


	//   ....[72]....
        /*02e4*/ 	.word	0xffffffff


	//   ....[73]....
        /*02e8*/ 	.word	0xffffffff


	//   ....[74]....
        /*02ec*/ 	.word	0xffffffff


	//   ....[75]....
        /*02f0*/ 	.word	0xffffffff


	//   ....[76]....
        /*02f4*/ 	.word	0xffffffff


	//   ....[77]....
        /*02f8*/ 	.word	0xffffffff


	//   ....[78]....
        /*02fc*/ 	.word	0xffffffff


	//   ....[79]....
        /*0300*/ 	.word	0xffffffff


	//   ....[80]....
        /*0304*/ 	.word	0xffffffff


	//   ....[81]....
        /*0308*/ 	.word	0xffffffff


	//   ....[82]....
        /*030c*/ 	.word	0xffffffff


	//   ....[83]....
        /*0310*/ 	.word	0xffffffff


	//   ....[84]....
        /*0314*/ 	.word	0xffffffff


	//   ....[85]....
        /*0318*/ 	.word	0xffffffff


	//   ....[86]....
        /*031c*/ 	.word	0xffffffff


	//   ....[87]....
        /*0320*/ 	.word	0xffffffff


	//   ....[88]....
        /*0324*/ 	.word	0xffffffff


	//   ....[89]....
        /*0328*/ 	.word	0xffffffff


	//   ....[90]....
        /*032c*/ 	.word	0x0500000f


	//   ....[91]....
        /*0330*/ 	.word	0x0500000f


	//   ....[92]....
        /*0334*/ 	.word	0x0500000f


	//   ....[93]....
        /*0338*/ 	.word	0x0500000f


	//   ....[94]....
        /*033c*/ 	.word	0x0500000f


	//   ....[95]....
        /*0340*/ 	.word	0x0500000f


	//   ....[96]....
        /*0344*/ 	.word	0x0500000f


	//   ....[97]....
        /*0348*/ 	.word	0x0500000f


	//   ....[98]....
        /*034c*/ 	.word	0x0500000f


	//   ....[99]....
        /*0350*/ 	.word	0x0500000f


	//   ....[100]....
        /*0354*/ 	.word	0x0500000f


	//   ....[101]....
        /*0358*/ 	.word	0x0500000f


	//   ....[102]....
        /*035c*/ 	.word	0x0500000f


	//   ....[103]....
        /*0360*/ 	.word	0x0500000f


	//   ....[104]....
        /*0364*/ 	.word	0x0500000f


	//   ....[105]....
        /*0368*/ 	.word	0x0500000f


	//   ....[106]....
        /*036c*/ 	.word	0x0500000f


	//   ....[107]....
        /*0370*/ 	.word	0x0500000f


	//   ....[108]....
        /*0374*/ 	.word	0x0500000f


	//   ....[109]....
        /*0378*/ 	.word	0x0500000f


	//   ....[110]....
        /*037c*/ 	.word	0x0500000f


	//   ....[111]....
        /*0380*/ 	.word	0x0500000f


	//   ....[112]....
        /*0384*/ 	.word	0x0500000f


	//   ....[113]....
        /*0388*/ 	.word	0x0500000f


	//   ....[114]....
        /*038c*/ 	.word	0x0500000f


	//   ....[115]....
        /*0390*/ 	.word	0x0500000f


	//   ....[116]....
        /*0394*/ 	.word	0x0500000f


	//   ....[117]....
        /*0398*/ 	.word	0x0500000f


	//   ....[118]....
        /*039c*/ 	.word	0x0500000f


	//   ....[119]....
        /*03a0*/ 	.word	0x0500000f


	//   ....[120]....
        /*03a4*/ 	.word	0x0500000f


	//----- nvinfo : EIATTR_COOP_GROUP_INSTR_OFFSETS
	.align		4
.L_291:
        /*03a8*/ 	.byte	0x04, 0x28
        /*03aa*/ 	.short	(.L_293 - .L_292)


	//   ....[0]....
.L_292:
        /*03ac*/ 	.word	0x00000070


	//   ....[1]....
        /*03b0*/ 	.word	0x00000140


	//   ....[2]....
        /*03b4*/ 	.word	0x00000190


	//   ....[3]....
        /*03b8*/ 	.word	0x000003c0


	//   ....[4]....
        /*03bc*/ 	.word	0x00000520


	//   ....[5]....
        /*03c0*/ 	.word	0x00000640


	//   ....[6]....
        /*03c4*/ 	.word	0x000007a0


	//   ....[7]....
        /*03c8*/ 	.word	0x00001810


	//   ....[8]....
        /*03cc*/ 	.word	0x00002f30


	//   ....[9]....
        /*03d0*/ 	.word	0x00003770


	//   ....[10]....
        /*03d4*/ 	.word	0x00003af0


	//   ....[11]....
        /*03d8*/ 	.word	0x00003bb0


	//   ....[12]....
        /*03dc*/ 	.word	0x00004500


	//   ....[13]....
        /*03e0*/ 	.word	0x00004590


	//   ....[14]....
        /*03e4*/ 	.word	0x00005440


	//   ....[15]....
        /*03e8*/ 	.word	0x00006e40


	//   ....[16]....
        /*03ec*/ 	.word	0x00006e70


	//   ....[17]....
        /*03f0*/ 	.word	0x000076d0


	//   ....[18]....
        /*03f4*/ 	.word	0x000077d0


	//   ....[19]....
        /*03f8*/ 	.word	0x00008240


	//   ....[20]....
        /*03fc*/ 	.word	0x000082e0


	//   ....[21]....
        /*0400*/ 	.word	0x00009640


	//   ....[22]....
        /*0404*/ 	.word	0x0000b2c0


	//   ....[23]....
        /*0408*/ 	.word	0x0000b2f0


	//   ....[24]....
        /*040c*/ 	.word	0x0000b930


	//   ....[25]....
        /*0410*/ 	.word	0x0000b9b0


	//   ....[26]....
        /*0414*/ 	.word	0x0000cde0


	//   ....[27]....
        /*0418*/ 	.word	0x0000cef0


	//   ....[28]....
        /*041c*/ 	.word	0x0000cf50


	//   ....[29]....
        /*0420*/ 	.word	0x0000d080


	//   ....[30]....
        /*0424*/ 	.word	0x0000d0b0


	//   ....[31]....
        /*0428*/ 	.word	0x0000e380


	//   ....[32]....
        /*042c*/ 	.word	0x0000e3c0


	//   ....[33]....
        /*0430*/ 	.word	0x0000e400


	//   ....[34]....
        /*0434*/ 	.word	0x0000e430


	//   ....[35]....
        /*0438*/ 	.word	0x0000e8c0


	//   ....[36]....
        /*043c*/ 	.word	0x0000e8e0


	//   ....[37]....
        /*0440*/ 	.word	0x0000e9f0


	//   ....[38]....
        /*0444*/ 	.word	0x0000ea10


	//   ....[39]....
        /*0448*/ 	.word	0x0000f3d0


	//   ....[40]....
        /*044c*/ 	.word	0x0000f3e0


	//   ....[41]....
        /*0450*/ 	.word	0x0000f4f0


	//   ....[42]....
        /*0454*/ 	.word	0x0000f510


	//   ....[43]....
        /*0458*/ 	.word	0x0000f680


	//   ....[44]....
        /*045c*/ 	.word	0x0000f870


	//   ....[45]....
        /*0460*/ 	.word	0x0000f8a0


	//   ....[46]....
        /*0464*/ 	.word	0x0000f8d0


	//   ....[47]....
        /*0468*/ 	.word	0x0000f900


	//   ....[48]....
        /*046c*/ 	.word	0x0000f930


	//   ....[49]....
        /*0470*/ 	.word	0x0000f960


	//   ....[50]....
        /*0474*/ 	.word	0x0000fae0


	//   ....[51]....
        /*0478*/ 	.word	0x0000fb10


	//   ....[52]....
        /*047c*/ 	.word	0x0000fb40


	//   ....[53]....
        /*0480*/ 	.word	0x0000fb70


	//   ....[54]....
        /*0484*/ 	.word	0x0000fba0


	//   ....[55]....
        /*0488*/ 	.word	0x0000fbd0


	//   ....[56]....
        /*048c*/ 	.word	0x0000fc90


	//   ....[57]....
        /*0490*/ 	.word	0x0000fcf0


	//   ....[58]....
        /*0494*/ 	.word	0x0000fd90


	//   ....[59]....
        /*0498*/ 	.word	0x00010fe0


	//   ....[60]....
        /*049c*/ 	.word	0x00011cd0


	//   ....[61]....
        /*04a0*/ 	.word	0x00011ce0


	//   ....[62]....
        /*04a4*/ 	.word	0x00011d00


	//   ....[63]....
        /*04a8*/ 	.word	0x00011db0


	//   ....[64]....
        /*04ac*/ 	.word	0x00011dd0


	//   ....[65]....
        /*04b0*/ 	.word	0x00011e70


	//   ....[66]....
        /*04b4*/ 	.word	0x00011e90


	//   ....[67]....
        /*04b8*/ 	.word	0x00011ea0


	//   ....[68]....
        /*04bc*/ 	.word	0x00011f30


	//   ....[69]....
        /*04c0*/ 	.word	0x00011f80


	//   ....[70]....
        /*04c4*/ 	.word	0x00011f90


	//   ....[71]....
        /*04c8*/ 	.word	0x00011fc0


	//   ....[72]....
        /*04cc*/ 	.word	0x00014cd0


	//   ....[73]....
        /*04d0*/ 	.word	0x00014d20


	//   ....[74]....
        /*04d4*/ 	.word	0x00014d50


	//   ....[75]....
        /*04d8*/ 	.word	0x00014d80


	//   ....[76]....
        /*04dc*/ 	.word	0x00014d90


	//   ....[77]....
        /*04e0*/ 	.word	0x00014dc0


	//   ....[78]....
        /*04e4*/ 	.word	0x00014df0


	//   ....[79]....
        /*04e8*/ 	.word	0x00014e20


	//   ....[80]....
        /*04ec*/ 	.word	0x00014fb0


	//   ....[81]....
        /*04f0*/ 	.word	0x00014fe0


	//   ....[82]....
        /*04f4*/ 	.word	0x00015010


	//   ....[83]....
        /*04f8*/ 	.word	0x00015040


	//   ....[84]....
        /*04fc*/ 	.word	0x00015070


	//   ....[85]....
        /*0500*/ 	.word	0x000150a0


	//   ....[86]....
        /*0504*/ 	.word	0x00015160


	//   ....[87]....
        /*0508*/ 	.word	0x00015180


	//   ....[88]....
        /*050c*/ 	.word	0x000151f0


	//   ....[89]....
        /*0510*/ 	.word	0x000158a0


	//   ....[90]....
        /*0514*/ 	.word	0x00015e60


	//   ....[91]....
        /*0518*/ 	.word	0x00016010


	//   ....[92]....
        /*051c*/ 	.word	0x00016060


	//   ....[93]....
        /*0520*/ 	.word	0x00016190


	//   ....[94]....
        /*0524*/ 	.word	0x000161e0


	//   ....[95]....
        /*0528*/ 	.word	0x00016300


	//   ....[96]....
        /*052c*/ 	.word	0x00016370


	//   ....[97]....
        /*0530*/ 	.word	0x00016490


	//   ....[98]....
        /*0534*/ 	.word	0x00016500


	//   ....[99]....
        /*0538*/ 	.word	0x000165f0


	//   ....[100]....
        /*053c*/ 	.word	0x00016660


	//   ....[101]....
        /*0540*/ 	.word	0x00016770


	//   ....[102]....
        /*0544*/ 	.word	0x000167c0


	//   ....[103]....
        /*0548*/ 	.word	0x00016ad0


	//   ....[104]....
        /*054c*/ 	.word	0x00016b70


	//   ....[105]....
        /*0550*/ 	.word	0x00016ca0


	//   ....[106]....
        /*0554*/ 	.word	0x00016d10


	//   ....[107]....
        /*0558*/ 	.word	0x00016d80


	//   ....[108]....
        /*055c*/ 	.word	0x00016df0


	//   ....[109]....
        /*0560*/ 	.word	0x00016e60


	//   ....[110]....
        /*0564*/ 	.word	0x00016ee0


	//   ....[111]....
        /*0568*/ 	.word	0x00016f70


	//   ....[112]....
        /*056c*/ 	.word	0x00017000


	//   ....[113]....
        /*0570*/ 	.word	0x00017070


	//   ....[114]....
        /*0574*/ 	.word	0x000170e0


	//   ....[115]....
        /*0578*/ 	.word	0x00017150


	//   ....[116]....
        /*057c*/ 	.word	0x000171d0


	//   ....[117]....
        /*0580*/ 	.word	0x00017240


	//   ....[118]....
        /*0584*/ 	.word	0x000172e0


	//   ....[119]....
        /*0588*/ 	.word	0x00017370


	//   ....[120]....
        /*058c*/ 	.word	0x00017490


	//----- nvinfo : EIATTR_REG_RECONFIG
	.align		4
.L_293:
        /*0590*/ 	.byte	0x01, 0x54
	.zero		2


	//----- nvinfo : EIATTR_SYSCALL_OFFSETS
	.align		4
        /*0594*/ 	.byte	0x04, 0x46
        /*0596*/ 	.short	(.L_295 - .L_294)


	//   ....[0]....
.L_294:
        /*0598*/ 	.word	0x00001a10


	//   ....[1]....
        /*059c*/ 	.word	0x00010c40


	//   ....[2]....
        /*05a0*/ 	.word	0x00010d90


	//   ....[3]....
        /*05a4*/ 	.word	0x00010e80


	//   ....[4]....
        /*05a8*/ 	.word	0x00011740


	//----- nvinfo : EIATTR_MBARRIER_INSTR_OFFSETS
	.align		4
.L_295:
        /*05ac*/ 	.byte	0x04, 0x39
        /*05ae*/ 	.short	(.L_297 - .L_296)


	//   ....[0]....
.L_296:
        /*05b0*/ 	.word	0x00000270
        /*05b4*/ 	.word	0x000000ff
        /*05b8*/ 	.word	0x00031c00
        /*05bc*/ 	.short	0x0100
        /*05be*/ 	.byte	0x08
	.zero		1


	//   ....[1]....
        /*05c0*/ 	.word	0x00000280
        /*05c4*/ 	.word	0x000000ff
        /*05c8*/ 	.word	0x00031c20
        /*05cc*/ 	.short	0x0100
        /*05ce*/ 	.byte	0x08
	.zero		1


	//   ....[2]....
        /*05d0*/ 	.word	0x00000370
        /*05d4*/ 	.word	0x000000ff
        /*05d8*/ 	.word	0x00031c30
        /*05dc*/ 	.short	0x0100
        /*05de*/ 	.byte	0x08
	.zero		1


	//   ....[3]....
        /*05e0*/ 	.word	0x00000380
        /*05e4*/ 	.word	0x000000ff
        /*05e8*/ 	.word	0x00031c40
        /*05ec*/ 	.short	0x0100
        /*05ee*/ 	.byte	0x08
	.zero		1


	//   ....[4]....
        /*05f0*/ 	.word	0x00000390
        /*05f4*/ 	.word	0x000000ff
        /*05f8*/ 	.word	0x00031c38
        /*05fc*/ 	.short	0x0100
        /*05fe*/ 	.byte	0x08
	.zero		1


	//   ....[5]....
        /*0600*/ 	.word	0x000003a0
        /*0604*/ 	.word	0x000000ff
        /*0608*/ 	.word	0x00031c48
        /*060c*/ 	.short	0x0100
        /*060e*/ 	.byte	0x08
	.zero		1


	//   ....[6]....
        /*0610*/ 	.word	0x000004d0
        /*0614*/ 	.word	0x000000ff
        /*0618*/ 	.word	0x00031c50
        /*061c*/ 	.short	0x0100
        /*061e*/ 	.byte	0x08
	.zero		1


	//   ....[7]....
        /*0620*/ 	.word	0x000004e0
        /*0624*/ 	.word	0x000000ff
        /*0628*/ 	.word	0x00031c60
        /*062c*/ 	.short	0x0100
        /*062e*/ 	.byte	0x08
	.zero		1


	//   ....[8]....
        /*0630*/ 	.word	0x000004f0
        /*0634*/ 	.word	0x000000ff
        /*0638*/ 	.word	0x00031c58
        /*063c*/ 	.short	0x0100
        /*063e*/ 	.byte	0x08
	.zero		1


	//   ....[9]....
        /*0640*/ 	.word	0x00000500
        /*0644*/ 	.word	0x000000ff
        /*0648*/ 	.word	0x00031c68
        /*064c*/ 	.short	0x0100
        /*064e*/ 	.byte	0x08
	.zero		1


	//   ....[10]....
        /*0650*/ 	.word	0x000005f0
        /*0654*/ 	.word	0x000000ff
        /*0658*/ 	.word	0x00031c70
        /*065c*/ 	.short	0x0100
        /*065e*/ 	.byte	0x06
	.zero		1


	//   ....[11]....
        /*0660*/ 	.word	0x00000600
        /*0664*/ 	.word	0x000000ff
        /*0668*/ 	.word	0x00031c80
        /*066c*/ 	.short	0x0100
        /*066e*/ 	.byte	0x06
	.zero		1


	//   ....[12]....
        /*0670*/ 	.word	0x00000610
        /*0674*/ 	.word	0x000000ff
        /*0678*/ 	.word	0x00031c78
        /*067c*/ 	.short	0x0100
        /*067e*/ 	.byte	0x06
	.zero		1


	//   ....[13]....
        /*0680*/ 	.word	0x00000620
        /*0684*/ 	.word	0x000000ff
        /*0688*/ 	.word	0x00031c88
        /*068c*/ 	.short	0x0100
        /*068e*/ 	.byte	0x06
	.zero		1


	//   ....[14]....
        /*0690*/ 	.word	0x00000750
        /*0694*/ 	.word	0x000000ff
        /*0698*/ 	.word	0x00031c90
        /*069c*/ 	.short	0x0100
        /*069e*/ 	.byte	0x08
	.zero		1


	//   ....[15]....
        /*06a0*/ 	.word	0x00000760
        /*06a4*/ 	.word	0x000000ff
        /*06a8*/ 	.word	0x00031ca0
        /*06ac*/ 	.short	0x0100
        /*06ae*/ 	.byte	0x08
	.zero		1


	//   ....[16]....
        /*06b0*/ 	.word	0x00000770
        /*06b4*/ 	.word	0x000000ff
        /*06b8*/ 	.word	0x00031c98
        /*06bc*/ 	.short	0x0100
        /*06be*/ 	.byte	0x08
	.zero		1


	//   ....[17]....
        /*06c0*/ 	.word	0x00000780
        /*06c4*/ 	.word	0x000000ff
        /*06c8*/ 	.word	0x00031ca8
        /*06cc*/ 	.short	0x0100
        /*06ce*/ 	.byte	0x08
	.zero		1


	//   ....[18]....
        /*06d0*/ 	.word	0x000008b0
        /*06d4*/ 	.word	0x000000ff
        /*06d8*/ 	.word	0x00031cb0
        /*06dc*/ 	.short	0x0100
        /*06de*/ 	.byte	0x08
	.zero		1


	//   ....[19]....
        /*06e0*/ 	.word	0x000008c0
        /*06e4*/ 	.word	0x000000ff
        /*06e8*/ 	.word	0x00031cc0
        /*06ec*/ 	.short	0x0100
        /*06ee*/ 	.byte	0x08
	.zero		1


	//   ....[20]....
        /*06f0*/ 	.word	0x000008d0
        /*06f4*/ 	.word	0x000000ff
        /*06f8*/ 	.word	0x00031cb8
        /*06fc*/ 	.short	0x0100
        /*06fe*/ 	.byte	0x08
	.zero		1


	//   ....[21]....
        /*0700*/ 	.word	0x000008e0
        /*0704*/ 	.word	0x000000ff
        /*0708*/ 	.word	0x00031cc8
        /*070c*/ 	.short	0x0100
        /*070e*/ 	.byte	0x08
	.zero		1


	//   ....[22]....
        /*0710*/ 	.word	0x00001ab0
        /*0714*/ 	.word	0x000000ff
        /*0718*/ 	.word	0x00031c00
        /*071c*/ 	.short	0x010a
        /*071e*/ 	.byte	0x25
	.zero		1


	//   ....[23]....
        /*0720*/ 	.word	0x00001b30
        /*0724*/ 	.word	0x00000003
        /*0728*/ 	.word	0x00031c30
        /*072c*/ 	.short	0x010a
        /*072e*/ 	.byte	0x3f
	.zero		1


	//   ....[24]....
        /*0730*/ 	.word	0x00001b90
        /*0734*/ 	.word	0x00000003
        /*0738*/ 	.word	0x00031c30
        /*073c*/ 	.short	0x010a
        /*073e*/ 	.byte	0x3f
	.zero		1


	//   ....[25]....
        /*0740*/ 	.word	0x00004610
        /*0744*/ 	.word	0x0000000b
        /*0748*/ 	.word	0x00000000
        /*074c*/ 	.short	0x0101
        /*074e*/ 	.byte	0x3f
	.zero		1


	//   ....[26]....
        /*0750*/ 	.word	0x00005580
        /*0754*/ 	.word	0x000000ff
        /*0758*/ 	.word	0x00031c30
        /*075c*/ 	.short	0x010a
        /*075e*/ 	.byte	0x04
	.zero		1


	//   ....[27]....
        /*0760*/ 	.word	0x000055c0
        /*0764*/ 	.word	0x000000ff
        /*0768*/ 	.word	0x00031c30
        /*076c*/ 	.short	0x010a
        /*076e*/ 	.byte	0x04
	.zero		1


	//   ....[28]....
        /*0770*/ 	.word	0x00006c50
        /*0774*/ 	.word	0x000000ff
        /*0778*/ 	.word	0x00031c50
        /*077c*/ 	.short	0x010a
        /*077e*/ 	.byte	0x04
	.zero		1


	//   ....[29]....
        /*0780*/ 	.word	0x00006c90
        /*0784*/ 	.word	0x000000ff
        /*0788*/ 	.word	0x00031c50
        /*078c*/ 	.short	0x010a
        /*078e*/ 	.byte	0x04
	.zero		1


	//   ....[30]....
        /*0790*/ 	.word	0x00008a30
        /*0794*/ 	.word	0x0000004b
        /*0798*/ 	.word	0x00000000
        /*079c*/ 	.short	0x0101
        /*079e*/ 	.byte	0x3f
	.zero		1


	//   ....[31]....
        /*07a0*/ 	.word	0x00008ac0
        /*07a4*/ 	.word	0x00000049
        /*07a8*/ 	.word	0x00000000
        /*07ac*/ 	.short	0x0101
        /*07ae*/ 	.byte	0x3f
	.zero		1


	//   ....[32]....
        /*07b0*/ 	.word	0x000097b0
        /*07b4*/ 	.word	0x000000ff
        /*07b8*/ 	.word	0x00031c30
        /*07bc*/ 	.short	0x010a
        /*07be*/ 	.byte	0x04
	.zero		1


	//   ....[33]....
        /*07c0*/ 	.word	0x000097f0
        /*07c4*/ 	.word	0x000000ff
        /*07c8*/ 	.word	0x00031c30
        /*07cc*/ 	.short	0x010a
        /*07ce*/ 	.byte	0x04
	.zero		1


	//   ....[34]....
        /*07d0*/ 	.word	0x0000ae80
        /*07d4*/ 	.word	0x000000ff
        /*07d8*/ 	.word	0x00031c50
        /*07dc*/ 	.short	0x010a
        /*07de*/ 	.byte	0x04
	.zero		1


	//   ....[35]....
        /*07e0*/ 	.word	0x0000aec0
        /*07e4*/ 	.word	0x000000ff
        /*07e8*/ 	.word	0x00031c50
        /*07ec*/ 	.short	0x010a
        /*07ee*/ 	.byte	0x04
	.zero		1


	//   ....[36]....
        /*07f0*/ 	.word	0x0000c1f0
        /*07f4*/ 	.word	0x00000087
        /*07f8*/ 	.word	0x00000000
        /*07fc*/ 	.short	0x0101
        /*07fe*/ 	.byte	0x3f
	.zero		1


	//   ....[37]....
        /*0800*/ 	.word	0x0000c340
        /*0804*/ 	.word	0x00000008
        /*0808*/ 	.word	0x00000000
        /*080c*/ 	.short	0x0101
        /*080e*/ 	.byte	0x3f
	.zero		1


	//   ....[38]....
        /*0810*/ 	.word	0x0000ce60
        /*0814*/ 	.word	0x000000ff
        /*0818*/ 	.word	0x00031c50
        /*081c*/ 	.short	0x010a
        /*081e*/ 	.byte	0x06
	.zero		1


	//   ....[39]....
        /*0820*/ 	.word	0x0000cea0
        /*0824*/ 	.word	0x000000ff
        /*0828*/ 	.word	0x00031c50
        /*082c*/ 	.short	0x010a
        /*082e*/ 	.byte	0x06
	.zero		1


	//   ....[40]....
        /*0830*/ 	.word	0x0000d570
        /*0834*/ 	.word	0x00000008
        /*0838*/ 	.word	0x00000000
        /*083c*/ 	.short	0x0101
        /*083e*/ 	.byte	0x3f
	.zero		1


	//   ....[41]....
        /*0840*/ 	.word	0x0000e840
        /*0844*/ 	.word	0x000000ff
        /*0848*/ 	.word	0x00000000
        /*084c*/ 	.short	0x0101
        /*084e*/ 	.byte	0x04
	.zero		1


	//   ....[42]....
        /*0850*/ 	.word	0x000111f0
        /*0854*/ 	.word	0x00000000
        /*0858*/ 	.word	0x00031c40
        /*085c*/ 	.short	0x010a
        /*085e*/ 	.byte	0x3f
	.zero		1


	//   ....[43]....
        /*0860*/ 	.word	0x00012140
        /*0864*/ 	.word	0x00000016
        /*0868*/ 	.word	0x00031c00
        /*086c*/ 	.short	0x0107
        /*086e*/ 	.byte	0x3f
	.zero		1


	//   ....[44]....
        /*0870*/ 	.word	0x00012240
        /*0874*/ 	.word	0x00000016
        /*0878*/ 	.word	0x00031c00
        /*087c*/ 	.short	0x0101
        /*087e*/ 	.byte	0x3f
	.zero		1


	//   ....[45]....
        /*0880*/ 	.word	0x00012260
        /*0884*/ 	.word	0x00000016
        /*0888*/ 	.word	0x00031c20
        /*088c*/ 	.short	0x010a
        /*088e*/ 	.byte	0x3f
	.zero		1


	//   ....[46]....
        /*0890*/ 	.word	0x00012570
        /*0894*/ 	.word	0x00000003
        /*0898*/ 	.word	0x00031c40
        /*089c*/ 	.short	0x010a
        /*089e*/ 	.byte	0x3f
	.zero		1


	//   ....[47]....
        /*08a0*/ 	.word	0x000129f0
        /*08a4*/ 	.word	0x00000003
        /*08a8*/ 	.word	0x00000060
        /*08ac*/ 	.short	0x010a
        /*08ae*/ 	.byte	0x3f
	.zero		1


	//   ....[48]....
        /*08b0*/ 	.word	0x00013110
        /*08b4*/ 	.word	0x00000003
        /*08b8*/ 	.word	0x00031c40
        /*08bc*/ 	.short	0x010a
        /*08be*/ 	.byte	0x3f
	.zero		1


	//   ....[49]....
        /*08c0*/ 	.word	0x00013590
        /*08c4*/ 	.word	0x0000000c
        /*08c8*/ 	.word	0x00000060
        /*08cc*/ 	.short	0x010a
        /*08ce*/ 	.byte	0x3f
	.zero		1


	//   ....[50]....
        /*08d0*/ 	.word	0x00013c00
        /*08d4*/ 	.word	0x00000002
        /*08d8*/ 	.word	0x00031c40
        /*08dc*/ 	.short	0x010a
        /*08de*/ 	.byte	0x3f
	.zero		1


	//   ....[51]....
        /*08e0*/ 	.word	0x00014090
        /*08e4*/ 	.word	0x00000008
        /*08e8*/ 	.word	0x00000060
        /*08ec*/ 	.short	0x010a
        /*08ee*/ 	.byte	0x3f
	.zero		1


	//   ....[52]....
        /*08f0*/ 	.word	0x000146c0
        /*08f4*/ 	.word	0x00000003
        /*08f8*/ 	.word	0x00031c60
        /*08fc*/ 	.short	0x010a
        /*08fe*/ 	.byte	0x3f
	.zero		1


	//   ....[53]....
        /*0900*/ 	.word	0x00015820
        /*0904*/ 	.word	0x00000009
        /*0908*/ 	.word	0x00031c20
        /*090c*/ 	.short	0x010a
        /*090e*/ 	.byte	0x3f
	.zero		1


	//   ....[54]....
        /*0910*/ 	.word	0x000159e0
        /*0914*/ 	.word	0x00000006
        /*0918*/ 	.word	0x00000000
        /*091c*/ 	.short	0x010a
        /*091e*/ 	.byte	0x3f
	.zero		1


	//   ....[55]....
        /*0920*/ 	.word	0x00015a50
        /*0924*/ 	.word	0x00000007
        /*0928*/ 	.word	0x00000000
        /*092c*/ 	.short	0x010a
        /*092e*/ 	.byte	0x3f
	.zero		1


	//   ....[56]....
        /*0930*/ 	.word	0x00015ab0
        /*0934*/ 	.word	0x00000004
        /*0938*/ 	.word	0x00000000
        /*093c*/ 	.short	0x010a
        /*093e*/ 	.byte	0x3f
	.zero		1


	//   ....[57]....
        /*0940*/ 	.word	0x00015ae0
        /*0944*/ 	.word	0x00000005
        /*0948*/ 	.word	0x00000000
        /*094c*/ 	.short	0x010a
        /*094e*/ 	.byte	0x3f
	.zero		1


	//   ....[58]....
        /*0950*/ 	.word	0x00015b50
        /*0954*/ 	.word	0x00000003
        /*0958*/ 	.word	0x00031c00
        /*095c*/ 	.short	0x010a
        /*095e*/ 	.byte	0x3f
	.zero		1


	//   ....[59]....
        /*0960*/ 	.word	0x00015ba0
        /*0964*/ 	.word	0x00000003
        /*0968*/ 	.word	0x00031c30
        /*096c*/ 	.short	0x010a
        /*096e*/ 	.byte	0x3f
	.zero		1


	//   ....[60]....
        /*0970*/ 	.word	0x00015c00
        /*0974*/ 	.word	0x00000005
        /*0978*/ 	.word	0x00031c30
        /*097c*/ 	.short	0x010a
        /*097e*/ 	.byte	0x3f
	.zero		1


	//   ....[61]....
        /*0980*/ 	.word	0x00015c60
        /*0984*/ 	.word	0x00000005
        /*0988*/ 	.word	0x00031c50
        /*098c*/ 	.short	0x010a
        /*098e*/ 	.byte	0x3f
	.zero		1


	//   ....[62]....
        /*0990*/ 	.word	0x00015cc0
        /*0994*/ 	.word	0x00000005
        /*0998*/ 	.word	0x00031c30
        /*099c*/ 	.short	0x010a
        /*099e*/ 	.byte	0x3f
	.zero		1


	//   ....[63]....
        /*09a0*/ 	.word	0x00015d20
        /*09a4*/ 	.word	0x00000005
        /*09a8*/ 	.word	0x00031c50
        /*09ac*/ 	.short	0x010a
        /*09ae*/ 	.byte	0x3f
	.zero		1


	//   ....[64]....
        /*09b0*/ 	.word	0x00015d80
        /*09b4*/ 	.word	0x00000007
        /*09b8*/ 	.word	0x00031c50
        /*09bc*/ 	.short	0x010a
        /*09be*/ 	.byte	0x3f
	.zero		1


	//   ....[65]....
        /*09c0*/ 	.word	0x00015f20
        /*09c4*/ 	.word	0x00000000
        /*09c8*/ 	.word	0x00031c40
        /*09cc*/ 	.short	0x010a
        /*09ce*/ 	.byte	0x3f
	.zero		1


	//   ....[66]....
        /*09d0*/ 	.word	0x000167f0
        /*09d4*/ 	.word	0x00000016
        /*09d8*/ 	.word	0x00031c20
        /*09dc*/ 	.short	0x010a
        /*09de*/ 	.byte	0x3f
	.zero		1


	//   ....[67]....
        /*09e0*/ 	.word	0x00016840
        /*09e4*/ 	.word	0x00000003
        /*09e8*/ 	.word	0x00031c40
        /*09ec*/ 	.short	0x010a
        /*09ee*/ 	.byte	0x3f
	.zero		1


	//   ....[68]....
        /*09f0*/ 	.word	0x00016890
        /*09f4*/ 	.word	0x00000003
        /*09f8*/ 	.word	0x00000060
        /*09fc*/ 	.short	0x010a
        /*09fe*/ 	.byte	0x3f
	.zero		1


	//   ....[69]....
        /*0a00*/ 	.word	0x000168e0
        /*0a04*/ 	.word	0x00000003
        /*0a08*/ 	.word	0x00031c40
        /*0a0c*/ 	.short	0x010a
        /*0a0e*/ 	.byte	0x3f
	.zero		1


	//   ....[70]....
        /*0a10*/ 	.word	0x00016930
        /*0a14*/ 	.word	0x0000000c
        /*0a18*/ 	.word	0x00000060
        /*0a1c*/ 	.short	0x010a
        /*0a1e*/ 	.byte	0x3f
	.zero		1


	//   ....[71]....
        /*0a20*/ 	.word	0x00016980
        /*0a24*/ 	.word	0x00000002
        /*0a28*/ 	.word	0x00031c40
        /*0a2c*/ 	.short	0x010a
        /*0a2e*/ 	.byte	0x3f
	.zero		1


	//   ....[72]....
        /*0a30*/ 	.word	0x000169d0
        /*0a34*/ 	.word	0x00000008
        /*0a38*/ 	.word	0x00000060
        /*0a3c*/ 	.short	0x010a
        /*0a3e*/ 	.byte	0x3f
	.zero		1


	//   ....[73]....
        /*0a40*/ 	.word	0x00016a20
        /*0a44*/ 	.word	0x00000003
        /*0a48*/ 	.word	0x00031c60
        /*0a4c*/ 	.short	0x010a
        /*0a4e*/ 	.byte	0x3f
	.zero		1


	//   ....[74]....
        /*0a50*/ 	.word	0x000173b0
        /*0a54*/ 	.word	0x00000009
        /*0a58*/ 	.word	0x00031c20
        /*0a5c*/ 	.short	0x010a
        /*0a5e*/ 	.byte	0x3f
	.zero		1


	//   ....[75]....
        /*0a60*/ 	.word	0x00017550
        /*0a64*/ 	.word	0x00000006
        /*0a68*/ 	.word	0x00000000
        /*0a6c*/ 	.short	0x010a
        /*0a6e*/ 	.byte	0x3f
	.zero		1


	//   ....[76]....
        /*0a70*/ 	.word	0x000175a0
        /*0a74*/ 	.word	0x00000007
        /*0a78*/ 	.word	0x00000000
        /*0a7c*/ 	.short	0x010a
        /*0a7e*/ 	.byte	0x3f
	.zero		1


	//   ....[77]....
        /*0a80*/ 	.word	0x000175f0
        /*0a84*/ 	.word	0x00000004
        /*0a88*/ 	.word	0x00000000
        /*0a8c*/ 	.short	0x010a
        /*0a8e*/ 	.byte	0x3f
	.zero		1


	//----- nvinfo : EIATTR_NUM_MBARRIERS
	.align		4
.L_297:
        /*0a90*/ 	.byte	0x03, 0x38
        /*0a92*/ 	.short	0x0016


	//----- nvinfo : EIATTR_EXIT_INSTR_OFFSETS
	.align		4
        /*0a94*/ 	.byte	0x04, 0x1c
        /*0a96*/ 	.short	(.L_299 - .L_298)


	//   ....[0]....
.L_298:
        /*0a98*/ 	.word	0x00000a90


	//   ....[1]....
        /*0a9c*/ 	.word	0x0000f640


	//   ....[2]....
        /*0aa0*/ 	.word	0x00015b30


	//----- nvinfo : EIATTR_MAX_THREADS
	.align		4
.L_299:
        /*0aa4*/ 	.byte	0x04, 0x05
        /*0aa6*/ 	.short	(.L_301 - .L_300)
.L_300:
        /*0aa8*/ 	.word	0x00000200
        /*0aac*/ 	.word	0x00000001
        /*0ab0*/ 	.word	0x00000001


	//----- nvinfo : EIATTR_CRS_STACK_SIZE
	.align		4
.L_301:
        /*0ab4*/ 	.byte	0x04, 0x1e
        /*0ab6*/ 	.short	(.L_303 - .L_302)
.L_302:
        /*0ab8*/ 	.word	0x00000000


	//----- nvinfo : EIATTR_CBANK_PARAM_SIZE
	.align		4
.L_303:
        /*0abc*/ 	.byte	0x03, 0x19
        /*0abe*/ 	.short	0x0af0


	//----- nvinfo : EIATTR_PARAM_CBANK
	.align		4
        /*0ac0*/ 	.byte	0x04, 0x0a
        /*0ac2*/ 	.short	(.L_305 - .L_304)
	.align		4
.L_304:
        /*0ac4*/ 	.word	index@(.nv.constant0._ZN7cutlass13device_kernelIN5flash11enable_sm90INS1_16FlashAttnFwdSm90INS1_25CollectiveMainloopFwdSm90ILi2EN4cute5tupleIJNS5_1CILi1EEES8_S8_EEENS6_IJNS7_ILi192EEENS7_ILi144EEENS7_ILi96EEEEEELi96ENS_10bfloat16_tEfNS_4arch4Sm90ELb1ELb0ELb0ELb1ELb0ELb0ELb0ELb0ELb1ELb1ELb0ELb0EEENS1_21CollectiveEpilogueFwdINS6_IJSA_SC_SB_EEES9_SE_SG_Li384ELb1ELb1ELb0ELb0EEENS1_36VarlenDynamicPersistentTileSchedulerILi192ELi144ELi384ELi128ELb0ELb1ELb1ELb1ELb1ELb1EEEEEEEEEvNT_6ParamsE)
        /*0ac8*/ 	.short	0x0210
        /*0aca*/ 	.short	0x0af0


	//----- nvinfo : EIATTR_SW_WAR
	.align		4
.L_305:
        /*0acc*/ 	.byte	0x04, 0x36
        /*0ace*/ 	.short	(.L_307 - .L_306)
.L_306:
        /*0ad0*/ 	.word	0x00000008
.L_307:


//--------------------- .nv.info._ZN7cutlass13device_kernelIN5flash11enable_sm90INS1_16FlashAttnFwdSm90INS1_25CollectiveMainloopFwdSm90ILi2EN4cute5tupleIJNS5_1CILi1EEES8_S8_EEENS6_IJNS7_ILi192EEENS7_ILi144EEENS7_ILi96EEEEEELi96ENS_10bfloat16_tEfNS_4arch4Sm90ELb1ELb0ELb0ELb1ELb0ELb1ELb0ELb0ELb1ELb1ELb0ELb0EEENS1_21CollectiveEpilogueFwdINS6_IJSA_SC_SB_EEES9_SE_SG_Li384ELb1ELb1ELb0ELb0EEENS1_36VarlenDynamicPersistentTileSchedulerILi192ELi144ELi384ELi128ELb0ELb1ELb1ELb1ELb1ELb1EEEEEEEEEvNT_6ParamsE --------------------------
	.section	.nv.info._ZN7cutlass13device_kernelIN5flash11enable_sm90INS1_16FlashAttnFwdSm90INS1_25CollectiveMainloopFwdSm90ILi2EN4cute5tupleIJNS5_1CILi1EEES8_S8_EEENS6_IJNS7_ILi192EEENS7_ILi144EEENS7_ILi96EEEEEELi96ENS_10bfloat16_tEfNS_4arch4Sm90ELb1ELb0ELb0ELb1ELb0ELb1ELb0ELb0ELb1ELb1ELb0ELb0EEENS1_21CollectiveEpilogueFwdINS6_IJSA_SC_SB_EEES9_SE_SG_Li384ELb1ELb1ELb0ELb0EEENS1_36VarlenDynamicPersistentTileSchedulerILi192ELi144ELi384ELi128ELb0ELb1ELb1ELb1ELb1ELb1EEEEEEEEEvNT_6ParamsE,"",@"SHT_CUDA_INFO"
	.sectionflags	@""
	.align	4


	//----- nvinfo : EIATTR_CUDA_API_VERSION
	.align		4
        /*0000*/ 	.byte	0x04, 0x37
        /*0002*/ 	.short	(.L_309 - .L_308)
.L_308:
        /*0004*/ 	.word	0x00000082


	//----- nvinfo : EIATTR_KPARAM_INFO
	.align		4
.L_309:
        /*0008*/ 	.byte	0x04, 0x17
        /*000a*/ 	.short	(.L_311 - .L_310)
.L_310:
        /*000c*/ 	.word	0x00000000
        /*0010*/ 	.short	0x0000
        /*0012*/ 	.short	0x0070
        /*0014*/ 	.byte	0x00, 0xf0, 0x01, 0x2a


	//----- nvinfo : EIATTR_SPARSE_MMA_MASK
	.align		4
.L_311:
        /*0018*/ 	.byte	0x03, 0x50
        /*001a*/ 	.short	0x0000


	//----- nvinfo : EIATTR_MAXREG_COUNT
	.align		4
        /*001c*/ 	.byte	0x03, 0x1b
        /*001e*/ 	.short	0x0080


	//----- nvinfo : EIATTR_NUM_BARRIERS
	.align		4
        /*0020*/ 	.byte	0x02, 0x4c
        /*0022*/ 	.byte	0x10
	.zero		1


	//----- nvinfo : EIATTR_EXTERNS
	.align		4
        /*0024*/ 	.byte	0x04, 0x0f
        /*0026*/ 	.short	(.L_313 - .L_312)


	//   ....[0]....
	.align		4
.L_312:
        /*0028*/ 	.word	index@(__assertfail)


	//----- nvinfo : EIATTR_ANNOTATIONS
	.align		4
.L_313:
        /*002c*/ 	.byte	0x04, 0x55
        /*002e*/ 	.short	(.L_315 - .L_314)


	//   ....[0]....
.L_314:
        /* <DEDUP_REMOVED lines=108> */


	//----- nvinfo : EIATTR_MERCURY_ISA_VERSION
	.align		4
.L_315:
        /*06e0*/ 	.byte	0x03, 0x5f
        /*06e2*/ 	.short	0x0101


	//----- nvinfo : EIATTR_UNUSED_LOAD_BYTE_OFFSET
	.align		4
        /*06e4*/ 	.byte	0x04, 0x44
        /*06e6*/ 	.short	(.L_317 - .L_316)


	//   ....[0]....
.L_316:
        /*06e8*/ 	.word	0x00000b00
        /*06ec*/ 	.word	0x0000fff0


	//   ....[1]....
        /*06f0*/ 	.word	0x00019f60
        /*06f4*/ 	.word	0x0000fff0


	//----- nvinfo : EIATTR_INT_WARP_WIDE_INSTR_OFFSETS
	.align		4
.L_317:
        /*06f8*/ 	.byte	0x04, 0x31
        /*06fa*/ 	.short	(.L_319 - .L_318)


	//   ....[0]....
.L_318:
        /*06fc*/ 	.word	0x00000190


	//   ....[1]....
        /*0700*/ 	.word	0x000001d0


	//   ....[2]....
        /*0704*/ 	.word	0x00000240


	//   ....[3]....
        /*0708*/ 	.word	0x0001e620


	//   ....[4]....
        /*070c*/ 	.word	0x0001e6b0


	//   ....[5]....
        /*0710*/ 	.word	0x000221a0


	//   ....[6]....
        /*0714*/ 	.word	0x00022230


	//----- nvinfo : EIATTR_COOP_GROUP_MASK_REGIDS
	.align		4
.L_319:
        /*0718*/ 	.byte	0x04, 0x29
        /*071a*/ 	.short	(.L_321 - .L_320)


	//   ....[0]....
.L_320:
        /*071c*/ 	.word	0xffffffff


	//   ....[1]....
        /*0720*/ 	.word	0xffffffff


	//   ....[2]....
        /*0724*/ 	.word	0xffffffff


	//   ....[3]....
        /*0728*/ 	.word	0xffffffff


	//   ....[4]....
        /*072c*/ 	.word	0xffffffff


	//   ....[5]....
        /*0730*/ 	.word	0xffffffff


	//   ....[6]....
        /*0734*/ 	.word	0xffffffff


	//   ....[7]....
        /*0738*/ 	.word	0xffffffff


	//   ....[8]....
        /*073c*/ 	.word	0xffffffff


	//   ....[9]....
        /*0740*/ 	.word	0xffffffff


	//   ....[10]....
        /*0744*/ 	.word	0xffffffff


	//   ....[11]....
        /*0748*/ 	.word	0xffffffff


	//   ....[12]....
        /*074c*/ 	.word	0xffffffff


	//   ....[13]....
        /*0750*/ 	.word	0xffffffff


	//   ....[14]....
        /*0754*/ 	.word	0xffffffff


	//   ....[15]....
        /*0758*/ 	.word	0xffffffff


	//   ....[16]....
        /*075c*/ 	.word	0xffffffff


	//   ....[17]....
        /*0760*/ 	.word	0xffffffff


	//   ....[18]....
        /*0764*/ 	.word	0xffffffff


	//   ....[19]....
        /*0768*/ 	.word	0xffffffff


	//   ....[20]....
        /*076c*/ 	.word	0xffffffff


	//   ....[21]....
        /*0770*/ 	.word	0xffffffff


	//   ....[22]....
        /*0774*/ 	.word	0xffffffff


	//   ....[23]....
        /*0778*/ 	.word	0xffffffff


	//   ....[24]....
        /*077c*/ 	.word	0xffffffff


	//   ....[25]....
        /*0780*/ 	.word	0xffffffff


	//   ....[26]....
        /*0784*/ 	.word	0xffffffff


	//   ....[27]....
        /*0788*/ 	.word	0xffffffff


	//   ....[28]....
        /*078c*/ 	.word	0xffffffff


	//   ....[29]....
        /*0790*/ 	.word	0xffffffff


	//   ....[30]....
        /*0794*/ 	.word	0xffffffff


	//   ....[31]....
        /*0798*/ 	.word	0xffffffff


	//   ....[32]....
        /*079c*/ 	.word	0xffffffff


	//   ....[33]....
        /*07a0*/ 	.word	0xffffffff


	//   ....[34]....
        /*07a4*/ 	.word	0xffffffff


	//   ....[35]....
        /*07a8*/ 	.word	0xffffffff


	//   ....[36]....
        /*07ac*/ 	.word	0xffffffff


	//   ....[37]....
        /*07b0*/ 	.word	0xffffffff


	//   ....[38]....
        /*07b4*/ 	.word	0xffffffff


	//   ....[39]....
        /*07b8*/ 	.word	0xffffffff


	//   ....[40]....
        /*07bc*/ 	.word	0xffffffff


	//   ....[41]....
        /*07c0*/ 	.word	0xffffffff


	//   ....[42]....
        /*07c4*/ 	.word	0xffffffff


	//   ....[43]....
        /*07c8*/ 	.word	0xffffffff


	//   ....[44]....
        /*07cc*/ 	.word	0xffffffff


	//   ....[45]....
        /*07d0*/ 	.word	0xffffffff


	//   ....[46]....
        /*07d4*/ 	.word	0xffffffff


	//   ....[47]....
        /*07d8*/ 	.word	0xffffffff


	//   ....[48]....
        /*07dc*/ 	.word	0xffffffff


	//   ....[49]....
        /*07e0*/ 	.word	0xffffffff


	//   ....[50]....
        /*07e4*/ 	.word	0xffffffff


	//   ....[51]....
        /*07e8*/ 	.word	0xffffffff


	//   ....[52]....
        /*07ec*/ 	.word	0xffffffff


	//   ....[53]....
        /*07f0*/ 	.word	0xffffffff


	//   ....[54]....
        /*07f4*/ 	.word	0xffffffff


	//   ....[55]....
        /*07f8*/ 	.word	0xffffffff


	//   ....[56]....
        /*07fc*/ 	.word	0xffffffff


	//   ....[57]....
        /*0800*/ 	.word	0xffffffff


	//   ....[58]....
        /*0804*/ 	.word	0xffffffff


	//   ....[59]....
        /*0808*/ 	.word	0xffffffff


	//   ....[60]....
        /*080c*/ 	.word	0xffffffff


	//   ....[61]....
        /*0810*/ 	.word	0xffffffff


	//   ....[62]....
        /*0814*/ 	.word	0xffffffff


	//   ....[63]....
        /*0818*/ 	.word	0xffffffff


	//   ....[64]....
        /*081c*/ 	.word	0xffffffff


	//   ....[65]....
        /*0820*/ 	.word	0xffffffff


	//   ....[66]....
        /*0824*/ 	.word	0xffffffff


	//   ....[67]....
        /*0828*/ 	.word	0xffffffff


	//   ....[68]....
        /*082c*/ 	.word	0xffffffff


	//   ....[69]....
        /*0830*/ 	.word	0xffffffff


	//   ....[70]....
        /*0834*/ 	.word	0xffffffff


	//   ....[71]....
        /*0838*/ 	.word	0xffffffff


	//   ....[72]....
        /*083c*/ 	.word	0xffffffff


	//   ....[73]....
        /*0840*/ 	.word	0xffffffff


	//   ....[74]....
        /*0844*/ 	.word	0xffffffff


	//   ....[75]....
        /*0848*/ 	.word	0xffffffff


	//   ....[76]....
        /*084c*/ 	.word	0xffffffff


	//   ....[77]....
        /*0850*/ 	.word	0xffffffff


	//   ....[78]....
        /*0854*/ 	.word	0xffffffff


	//   ....[79]....
        /*0858*/ 	.word	0xffffffff


	//   ....[80]....
        /*085c*/ 	.word	0xffffffff


	//   ....[81]....
        /*0860*/ 	.word	0xffffffff


	//   ....[82]....
        /*0864*/ 	.word	0xffffffff


	//   ....[83]....
        /*0868*/ 	.word	0xffffffff


	//   ....[84]....
        /*086c*/ 	.word	0xffffffff


	//   ....[85]....
        /*0870*/ 	.word	0xffffffff


	//   ....[86]....
        /*0874*/ 	.word	0xffffffff


	//   ....[87]....
        /*0878*/ 	.word	0xffffffff


	//   ....[88]....
        /*087c*/ 	.word	0xffffffff


	//   ....[89]....
        /*0880*/ 	.word	0xffffffff


	//   ....[90]....
        /*0884*/ 	.word	0xffffffff


	//   ....[91]....
        /*0888*/ 	.word	0xffffffff


	//   ....[92]....
        /*088c*/ 	.word	0xffffffff


	//   ....[93]....
        /*0890*/ 	.word	0xffffffff


	//   ....[94]....
        /*0894*/ 	.word	0xffffffff


	//   ....[95]....
        /*0898*/ 	.word	0xffffffff


	//   ....[96]....
        /*089c*/ 	.word	0xffffffff


	//   ....[97]....
        /*08a0*/ 	.word	0xffffffff


	//   ....[98]....
        /*08a4*/ 	.word	0xffffffff


	//   ....[99]....
        /*08a8*/ 	.word	0x0500000f


	//   ....[100]....
        /*08ac*/ 	.word	0x0500000f


	//   ....[101]....
        /*08b0*/ 	.word	0x0500000f


	//   ....[102]....
        /*08b4*/ 	.word	0x0500000f


	//   ....[103]....
        /*08b8*/ 	.word	0x0500000f


	//   ....[104]....
        /*08bc*/ 	.word	0x0500000f


	//   ....[105]....
        /*08c0*/ 	.word	0x0500000f


	//   ....[106]....
        /*08c4*/ 	.word	0x0500000f


	//   ....[107]....
        /*08c8*/ 	.word	0x0500000f


	//   ....[108]....
        /*08cc*/ 	.word	0x0500000f


	//   ....[109]....
        /*08d0*/ 	.word	0x0500000f


	//   ....[110]....
        /*08d4*/ 	.word	0x0500000f


	//   ....[111]....
        /*08d8*/ 	.word	0x0500000f


	//   ....[112]....
        /*08dc*/ 	.word	0x0500000f


	//   ....[113]....
        /*08e0*/ 	.word	0x0500000f


	//   ....[114]....
        /*08e4*/ 	.word	0x0500000f


	//   ....[115]....
        /*08e8*/ 	.word	0x0500000f


	//   ....[116]....
        /*08ec*/ 	.word	0x0500000f


	//   ....[117]....
        /*08f0*/ 	.word	0x0500000f


	//   ....[118]....
        /*08f4*/ 	.word	0x0500000f


	//   ....[119]....
        /*08f8*/ 	.word	0x0500000f


	//   ....[120]....
        /*08fc*/ 	.word	0x0500000f


	//   ....[121]....
        /*0900*/ 	.word	0x0500000f


	//   ....[122]....
        /*0904*/ 	.word	0x0500000f


	//   ....[123]....
        /*0908*/ 	.word	0x0500000f


	//   ....[124]....
        /*090c*/ 	.word	0x0500000f


	//   ....[125]....
        /*0910*/ 	.word	0x0500000f


	//   ....[126]....
        /*0914*/ 	.word	0x0500000f


	//   ....[127]....
        /*0918*/ 	.word	0x0500000f


	//   ....[128]....
        /*091c*/ 	.word	0x0500000f


	//   ....[129]....
        /*0920*/ 	.word	0x0500000f


	//   ....[130]....
        /*0924*/ 	.word	0x0500000f


	//   ....[131]....
        /*0928*/ 	.word	0x0500000f


	//   ....[132]....
        /*092c*/ 	.word	0x0500000f


	//   ....[133]....
        /*0930*/ 	.word	0x0500000f


	//   ....[134]....
        /*0934*/ 	.word	0x0500000f


	//   ....[135]....
        /*0938*/ 	.word	0x0500000f


	//   ....[136]....
        /*093c*/ 	.word	0x0500000f


	//   ....[137]....
        /*0940*/ 	.word	0x0500000f


	//   ....[138]....
        /*0944*/ 	.word	0x0500000f


	//   ....[139]....
        /*0948*/ 	.word	0x0500000f


	//   ....[140]....
        /*094c*/ 	.word	0x0500000f


	//   ....[141]....
        /*0950*/ 	.word	0x0500000f


	//   ....[142]....
        /*0954*/ 	.word	0x0500000f


	//   ....[143]....
        /*0958*/ 	.word	0x0500000f


	//----- nvinfo : EIATTR_COOP_GROUP_INSTR_OFFSETS
	.align		4
.L_321:
        /*095c*/ 	.byte	0x04, 0x28
        /*095e*/ 	.short	(.L_323 - .L_322)


	//   ....[0]....
.L_322:
        /*0960*/ 	.word	0x00000070


	//   ....[1]....
        /*0964*/ 	.word	0x000001a0


	//   ....[2]....
        /*0968*/ 	.word	0x000001f0


	//   ....[3]....
        /*096c*/ 	.word	0x00000420


	//   ....[4]....
        /*0970*/ 	.word	0x00000580


	//   ....[5]....
        /*0974*/ 	.word	0x000006a0


	//   ....[6]....
        /*0978*/ 	.word	0x00000800


	//   ....[7]....
        /*097c*/ 	.word	0x00007280


	//   ....[8]....
        /*0980*/ 	.word	0x00007a20


	//   ....[9]....
        /*0984*/ 	.word	0x00007a30


	//   ....[10]....
        /*0988*/ 	.word	0x00007a40


	//   ....[11]....
        /*098c*/ 	.word	0x00007a50


	//   ....[12]....
        /*0990*/ 	.word	0x00009a30


	//   ....[13]....
        /*0994*/ 	.word	0x00009a40


	//   ....[14]....
        /*0998*/ 	.word	0x00009a50


	//   ....[15]....
        /*099c*/ 	.word	0x00009a60


	//   ....[16]....
        /*09a0*/ 	.word	0x0000d860


	//   ....[17]....
        /*09a4*/ 	.word	0x0000daf0


	//   ....[18]....
        /*09a8*/ 	.word	0x0000e120


	//   ....[19]....
        /*09ac*/ 	.word	0x0000e140


	//   ....[20]....
        /*09b0*/ 	.word	0x0000e9a0


	//   ....[21]....
        /*09b4*/ 	.word	0x0000e9f0


	//   ....[22]....
        /*09b8*/ 	.word	0x0000fba0


	//   ....[23]....
        /*09bc*/ 	.word	0x00012140


	//   ....[24]....
        /*09c0*/ 	.word	0x00012170


	//   ....[25]....
        /*09c4*/ 	.word	0x00012af0


	//   ....[26]....
        /*09c8*/ 	.word	0x00012bf0


	//   ....[27]....
        /*09cc*/ 	.word	0x00013330


	//   ....[28]....
        /*09d0*/ 	.word	0x00013350


	//   ....[29]....
        /*09d4*/ 	.word	0x00014c20


	//   ....[30]....
        /*09d8*/ 	.word	0x000175b0


	//   ....[31]....
        /*09dc*/ 	.word	0x000175d0


	//   ....[32]....
        /*09e0*/ 	.word	0x000176b0


	//   ....[33]....
        /*09e4*/ 	.word	0x00017880


	//   ....[34]....
        /*09e8*/ 	.word	0x000191a0


	//   ....[35]....
        /*09ec*/ 	.word	0x000198e0


	//   ....[36]....
        /*09f0*/ 	.word	0x00019910


	//   ....[37]....
        /*09f4*/ 	.word	0x00019950


	//   ....[38]....
        /*09f8*/ 	.word	0x00019960


	//   ....[39]....
        /*09fc*/ 	.word	0x0001a9c0


	//   ....[40]....
        /*0a00*/ 	.word	0x0001a9f0


	//   ....[41]....
        /*0a04*/ 	.word	0x0001aa40


	//   ....[42]....
        /*0a08*/ 	.word	0x0001aa50


	//   ....[43]....
        /*0a0c*/ 	.word	0x0001aee0


	//   ....[44]....
        /*0a10*/ 	.word	0x0001af00


	//   ....[45]....
        /*0a14*/ 	.word	0x0001b000


	//   ....[46]....
        /*0a18*/ 	.word	0x0001b020


	//   ....[47]....
        /*0a1c*/ 	.word	0x0001b850


	//   ....[48]....
        /*0a20*/ 	.word	0x0001b860


	//   ....[49]....
        /*0a24*/ 	.word	0x0001b9c0


	//   ....[50]....
        /*0a28*/ 	.word	0x0001b9d0


	//   ....[51]....
        /*0a2c*/ 	.word	0x0001bb70


	//   ....[52]....
        /*0a30*/ 	.word	0x0001bd60


	//   ....[53]....
        /*0a34*/ 	.word	0x0001bd90


	//   ....[54]....
        /*0a38*/ 	.word	0x0001bdc0


	//   ....[55]....
        /*0a3c*/ 	.word	0x0001bdf0


	//   ....[56]....
        /*0a40*/ 	.word	0x0001be20


	//   ....[57]....
        /*0a44*/ 	.word	0x0001be50


	//   ....[58]....
        /*0a48*/ 	.word	0x0001bfc0


	//   ....[59]....
        /*0a4c*/ 	.word	0x0001bff0


	//   ....[60]....
        /*0a50*/ 	.word	0x0001c020


	//   ....[61]....
        /*0a54*/ 	.word	0x0001c050


	//   ....[62]....
        /*0a58*/ 	.word	0x0001c080


	//   ....[63]....
        /*0a5c*/ 	.word	0x0001c0b0


	//   ....[64]....
        /*0a60*/ 	.word	0x0001c160


	//   ....[65]....
        /*0a64*/ 	.word	0x0001c1c0


	//   ....[66]....
        /*0a68*/ 	.word	0x0001c260


	//   ....[67]....
        /*0a6c*/ 	.word	0x0001d090


	//   ....[68]....
        /*0a70*/ 	.word	0x0001ebc0


	//   ....[69]....
        /*0a74*/ 	.word	0x0001f8d0


	//   ....[70]....
        /*0a78*/ 	.word	0x0001f900


	//   ....[71]....
        /*0a7c*/ 	.word	0x0001f9c0


	//   ....[72]....
        /*0a80*/ 	.word	0x0001f9e0


	//   ....[73]....
        /*0a84*/ 	.word	0x0001fa80


	//   ....[74]....
        /*0a88*/ 	.word	0x0001faa0


	//   ....[75]....
        /*0a8c*/ 	.word	0x0001fab0


	//   ....[76]....
        /*0a90*/ 	.word	0x0001fb50


	//   ....[77]....
        /*0a94*/ 	.word	0x0001fb80


	//   ....[78]....
        /*0a98*/ 	.word	0x0001fba0


	//   ....[79]....
        /*0a9c*/ 	.word	0x0001fbb0


	//   ....[80]....
        /*0aa0*/ 	.word	0x0001fca0


	//   ....[81]....
        /*0aa4*/ 	.word	0x000228d0


	//   ....[82]....
        /*0aa8*/ 	.word	0x00022900


	//   ....[83]....
        /*0aac*/ 	.word	0x00022940


	//   ....[84]....
        /*0ab0*/ 	.word	0x00022970


	//   ....[85]....
        /*0ab4*/ 	.word	0x000229a0


	//   ....[86]....
        /*0ab8*/ 	.word	0x000229d0


	//   ....[87]....
        /*0abc*/ 	.word	0x00022a00


	//   ....[88]....
        /*0ac0*/ 	.word	0x00022a30


	//   ....[89]....
        /*0ac4*/ 	.word	0x00022bb0


	//   ....[90]....
        /*0ac8*/ 	.word	0x00022be0


	//   ....[91]....
        /*0acc*/ 	.word	0x00022c10


	//   ....[92]....
        /*0ad0*/ 	.word	0x00022c40


	//   ....[93]....
        /*0ad4*/ 	.word	0x00022c70


	//   ....[94]....
        /*0ad8*/ 	.word	0x00022ca0


	//   ....[95]....
        /*0adc*/ 	.word	0x00022d60


	//   ....[96]....
        /*0ae0*/ 	.word	0x00022d80


	//   ....[97]....
        /*0ae4*/ 	.word	0x00022df0


	//   ....[98]....
        /*0ae8*/ 	.word	0x00023490


	//   ....[99]....
        /*0aec*/ 	.word	0x00023910


	//   ....[100]....
        /*0af0*/ 	.word	0x000239b0


	//   ....[101]....
        /*0af4*/ 	.word	0x00023a40


	//   ....[102]....
        /*0af8*/ 	.word	0x00023a90


	//   ....[103]....
        /*0afc*/ 	.word	0x00023ae0


	//   ....[104]....
        /*0b00*/ 	.word	0x00023bb0


	//   ....[105]....
        /*0b04*/ 	.word	0x00023c40


	//   ....[106]....
        /*0b08*/ 	.word	0x00023ca0


	//   ....[107]....
        /*0b0c*/ 	.word	0x00023d00


	//   ....[108]....
        /*0b10*/ 	.word	0x00023fb0


	//   ....[109]....
        /*0b14*/ 	.word	0x00024000


	//   ....[110]....
        /*0b18*/ 	.word	0x00024090


	//   ....[111]....
        /*0b1c*/ 	.word	0x00024120


	//   ....[112]....
        /*0b20*/ 	.word	0x000241e0


	//   ....[113]....
        /*0b24*/ 	.word	0x000244c0


	//   ....[114]....
        /*0b28*/ 	.word	0x00024690


	//   ....[115]....
        /*0b2c*/ 	.word	0x000246e0


	//   ....[116]....
        /*0b30*/ 	.word	0x00024740


	//   ....[117]....
        /*0b34*/ 	.word	0x00024850


	//   ....[118]....
        /*0b38*/ 	.word	0x000248b0


	//   ....[119]....
        /*0b3c*/ 	.word	0x000249d0


	//   ....[120]....
        /*0b40*/ 	.word	0x00024a30


	//   ....[121]....
        /*0b44*/ 	.word	0x00024ad0


	//   ....[122]....
        /*0b48*/ 	.word	0x00024ba0


	//   ....[123]....
        /*0b4c*/ 	.word	0x00024ca0


	//   ....[124]....
        /*0b50*/ 	.word	0x00024d20


	//   ....[125]....
        /*0b54*/ 	.word	0x00024e10


	//   ....[126]....
        /*0b58*/ 	.word	0x00025130


	//   ....[127]....
        /*0b5c*/ 	.word	0x000251d0


	//   ....[128]....
        /*0b60*/ 	.word	0x000252f0


	//   ....[129]....
        /*0b64*/ 	.word	0x00025360


	//   ....[130]....
        /*0b68*/ 	.word	0x000253d0


	//   ....[131]....
        /*0b6c*/ 	.word	0x00025440


	//   ....[132]....
        /*0b70*/ 	.word	0x000254b0


	//   ....[133]....
        /*0b74*/ 	.word	0x00025530


	//   ....[134]....
        /*0b78*/ 	.word	0x000255c0


	//   ....[135]....
        /*0b7c*/ 	.word	0x00025650


	//   ....[136]....
        /*0b80*/ 	.word	0x000256c0


	//   ....[137]....
        /*0b84*/ 	.word	0x00025730


	//   ....[138]....
        /*0b88*/ 	.word	0x000257a0


	//   ....[139]....
        /*0b8c*/ 	.word	0x00025820


	//   ....[140]....
        /*0b90*/ 	.word	0x00025890


	//   ....[141]....
        /*0b94*/ 	.word	0x00025930


	//   ....[142]....
        /*0b98*/ 	.word	0x000259c0


	//   ....[143]....
        /*0b9c*/ 	.word	0x00025af0


	//----- nvinfo : EIATTR_REG_RECONFIG
	.align		4
.L_323:
        /*0ba0*/ 	.byte	0x01, 0x54
	.zero		2


	//----- nvinfo : EIATTR_SYSCALL_OFFSETS
	.align		4
        /*0ba4*/ 	.byte	0x04, 0x46
        /*0ba6*/ 	.short	(.L_325 - .L_324)


	//   ....[0]....
.L_324:
        /*0ba8*/ 	.word	0x00001b40


	//   ....[1]....
        /*0bac*/ 	.word	0x00001c90


	//   ....[2]....
        /*0bb0*/ 	.word	0x00007490


	//   ....[3]....
        /*0bb4*/ 	.word	0x000077d0


	//   ....[4]....
        /*0bb8*/ 	.word	0x0001e810


	//   ....[5]....
        /*0bbc*/ 	.word	0x0001e960


	//   ....[6]....
        /*0bc0*/ 	.word	0x0001ea60


	//   ....[7]....
        /*0bc4*/ 	.word	0x0001f350


	//----- nvinfo : EIATTR_MBARRIER_INSTR_OFFSETS
	.align		4
.L_325:
        /*0bc8*/ 	.byte	0x04, 0x39
        /*0bca*/ 	.short	(.L_327 - .L_326)


	//   ....[0]....
.L_326:
        /*0bcc*/ 	.word	0x000002d0
        /*0bd0*/ 	.word	0x000000ff
        /*0bd4*/ 	.word	0x00031c00
        /*0bd8*/ 	.short	0x0100
        /*0bda*/ 	.byte	0x08
	.zero		1


	//   ....[1]....
        /*0bdc*/ 	.word	0x000002e0
        /*0be0*/ 	.word	0x000000ff
        /*0be4*/ 	.word	0x00031c20
        /*0be8*/ 	.short	0x0100
        /*0bea*/ 	.byte	0x08
	.zero		1


	//   ....[2]....
        /*0bec*/ 	.word	0x000003d0
        /*0bf0*/ 	.word	0x000000ff
        /*0bf4*/ 	.word	0x00031c30
        /*0bf8*/ 	.short	0x0100
        /*0bfa*/ 	.byte	0x08
	.zero		1


	//   ....[3]....
        /*0bfc*/ 	.word	0x000003e0
        /*0c00*/ 	.word	0x000000ff
        /*0c04*/ 	.word	0x00031c40
        /*0c08*/ 	.short	0x0100
        /*0c0a*/ 	.byte	0x08
	.zero		1


	//   ....[4]....
        /*0c0c*/ 	.word	0x000003f0
        /*0c10*/ 	.word	0x000000ff
        /*0c14*/ 	.word	0x00031c38
        /*0c18*/ 	.short	0x0100
        /*0c1a*/ 	.byte	0x08
	.zero		1


	//   ....[5]....
        /*0c1c*/ 	.word	0x00000400
        /*0c20*/ 	.word	0x000000ff
        /*0c24*/ 	.word	0x00031c48
        /*0c28*/ 	.short	0x0100
        /*0c2a*/ 	.byte	0x08
	.zero		1


	//   ....[6]....
        /*0c2c*/ 	.word	0x00000530
        /*0c30*/ 	.word	0x000000ff
        /*0c34*/ 	.word	0x00031c50
        /*0c38*/ 	.short	0x0100
        /*0c3a*/ 	.byte	0x08
	.zero		1


	//   ....[7]....
        /*0c3c*/ 	.word	0x00000540
        /*0c40*/ 	.word	0x000000ff
        /*0c44*/ 	.word	0x00031c60
        /*0c48*/ 	.short	0x0100
        /*0c4a*/ 	.byte	0x08
	.zero		1


	//   ....[8]....
        /*0c4c*/ 	.word	0x00000550
        /*0c50*/ 	.word	0x000000ff
        /*0c54*/ 	.word	0x00031c58
        /*0c58*/ 	.short	0x0100
        /*0c5a*/ 	.byte	0x08
	.zero		1


	//   ....[9]....
        /*0c5c*/ 	.word	0x00000560
        /*0c60*/ 	.word	0x000000ff
        /*0c64*/ 	.word	0x00031c68
        /*0c68*/ 	.short	0x0100
        /*0c6a*/ 	.byte	0x08
	.zero		1


	//   ....[10]....
        /*0c6c*/ 	.word	0x00000650
        /*0c70*/ 	.word	0x000000ff
        /*0c74*/ 	.word	0x00031c70
        /*0c78*/ 	.short	0x0100
        /*0c7a*/ 	.byte	0x06
	.zero		1


	//   ....[11]....
        /*0c7c*/ 	.word	0x00000660
        /*0c80*/ 	.word	0x000000ff
        /*0c84*/ 	.word	0x00031c80
        /*0c88*/ 	.short	0x0100
        /*0c8a*/ 	.byte	0x06
	.zero		1


	//   ....[12]....
        /*0c8c*/ 	.word	0x00000670
        /*0c90*/ 	.word	0x000000ff
        /*0c94*/ 	.word	0x00031c78
        /*0c98*/ 	.short	0x0100
        /*0c9a*/ 	.byte	0x06
	.zero		1


	//   ....[13]....
        /*0c9c*/ 	.word	0x00000680
        /*0ca0*/ 	.word	0x000000ff
        /*0ca4*/ 	.word	0x00031c88
        /*0ca8*/ 	.short	0x0100
        /*0caa*/ 	.byte	0x06
	.zero		1


	//   ....[14]....
        /*0cac*/ 	.word	0x000007b0
        /*0cb0*/ 	.word	0x000000ff
        /*0cb4*/ 	.word	0x00031c90
        /*0cb8*/ 	.short	0x0100
        /*0cba*/ 	.byte	0x08
	.zero		1


	//   ....[15]....
        /*0cbc*/ 	.word	0x000007c0
        /*0cc0*/ 	.word	0x000000ff
        /*0cc4*/ 	.word	0x00031ca0
        /*0cc8*/ 	.short	0x0100
        /*0cca*/ 	.byte	0x08
	.zero		1


	//   ....[16]....
        /*0ccc*/ 	.word	0x000007d0
        /*0cd0*/ 	.word	0x000000ff
        /*0cd4*/ 	.word	0x00031c98
        /*0cd8*/ 	.short	0x0100
        /*0cda*/ 	.byte	0x08
	.zero		1


	//   ....[17]....
        /*0cdc*/ 	.word	0x000007e0
        /*0ce0*/ 	.word	0x000000ff
        /*0ce4*/ 	.word	0x00031ca8
        /*0ce8*/ 	.short	0x0100
        /*0cea*/ 	.byte	0x08
	.zero		1


	//   ....[18]....
        /*0cec*/ 	.word	0x00000910
        /*0cf0*/ 	.word	0x000000ff
        /*0cf4*/ 	.word	0x00031cb0
        /*0cf8*/ 	.short	0x0100
        /*0cfa*/ 	.byte	0x08
	.zero		1


	//   ....[19]....
        /*0cfc*/ 	.word	0x00000920
        /*0d00*/ 	.word	0x000000ff
        /*0d04*/ 	.word	0x00031cc0
        /*0d08*/ 	.short	0x0100
        /*0d0a*/ 	.byte	0x08
	.zero		1


	//   ....[20]....
        /*0d0c*/ 	.word	0x00000930
        /*0d10*/ 	.word	0x000000ff
        /*0d14*/ 	.word	0x00031cb8
        /*0d18*/ 	.short	0x0100
        /*0d1a*/ 	.byte	0x08
	.zero		1


	//   ....[21]....
        /*0d1c*/ 	.word	0x00000940
        /*0d20*/ 	.word	0x000000ff
        /*0d24*/ 	.word	0x00031cc8
        /*0d28*/ 	.short	0x0100
        /*0d2a*/ 	.byte	0x08
	.zero		1


	//   ....[22]....
        /*0d2c*/ 	.word	0x000031f0
        /*0d30*/ 	.word	0x00000015
        /*0d34*/ 	.word	0x00031c90
        /*0d38*/ 	.short	0x010a
        /*0d3a*/ 	.byte	0x3f
	.zero		1


	//   ....[23]....
        /*0d3c*/ 	.word	0x00004d50
        /*0d40*/ 	.word	0x00000015
        /*0d44*/ 	.word	0x00031c90
        /*0d48*/ 	.short	0x010a
        /*0d4a*/ 	.byte	0x3f
	.zero		1


	//   ....[24]....
        /*0d4c*/ 	.word	0x00006880
        /*0d50*/ 	.word	0x00000015
        /*0d54*/ 	.word	0x00031c90
        /*0d58*/ 	.short	0x010a
        /*0d5a*/ 	.byte	0x3f
	.zero		1


	//   ....[25]....
        /*0d5c*/ 	.word	0x00006ae0
        /*0d60*/ 	.word	0x00000020
        /*0d64*/ 	.word	0x00000000
        /*0d68*/ 	.short	0x0101
        /*0d6a*/ 	.byte	0x3f
	.zero		1


	//   ....[26]....
        /*0d6c*/ 	.word	0x00006b20
        /*0d70*/ 	.word	0x00000015
        /*0d74*/ 	.word	0x00031cb0
        /*0d78*/ 	.short	0x010a
        /*0d7a*/ 	.byte	0x3f
	.zero		1


	//   ....[27]....
        /*0d7c*/ 	.word	0x00006e60
        /*0d80*/ 	.word	0x00000015
        /*0d84*/ 	.word	0x00000000
        /*0d88*/ 	.short	0x0101
        /*0d8a*/ 	.byte	0x3f
	.zero		1


	//   ....[28]....
        /*0d8c*/ 	.word	0x00007530
        /*0d90*/ 	.word	0x00000016
        /*0d94*/ 	.word	0x00031c00
        /*0d98*/ 	.short	0x010a
        /*0d9a*/ 	.byte	0x3f
	.zero		1


	//   ....[29]....
        /*0d9c*/ 	.word	0x00007580
        /*0da0*/ 	.word	0x00000016
        /*0da4*/ 	.word	0x00031c00
        /*0da8*/ 	.short	0x010a
        /*0daa*/ 	.byte	0x3f
	.zero		1


	//   ....[30]....
        /*0dac*/ 	.word	0x00008190
        /*0db0*/ 	.word	0x00000016
        /*0db4*/ 	.word	0x00031c00
        /*0db8*/ 	.short	0x010a
        /*0dba*/ 	.byte	0x3f
	.zero		1


	//   ....[31]....
        /*0dbc*/ 	.word	0x00009f00
        /*0dc0*/ 	.word	0x00000016
        /*0dc4*/ 	.word	0x00031c00
        /*0dc8*/ 	.short	0x010a
        /*0dca*/ 	.byte	0x3f
	.zero		1


	//   ....[32]....
        /*0dcc*/ 	.word	0x0000b8b0
        /*0dd0*/ 	.word	0x00000015
        /*0dd4*/ 	.word	0x00031c30
        /*0dd8*/ 	.short	0x010a
        /*0dda*/ 	.byte	0x3f
	.zero		1


	//   ....[33]....
        /*0ddc*/ 	.word	0x0000b920
        /*0de0*/ 	.word	0x00000015
        /*0de4*/ 	.word	0x00031c30
        /*0de8*/ 	.short	0x010a
        /*0dea*/ 	.byte	0x3f
	.zero		1


	//   ....[34]....
        /*0dec*/ 	.word	0x0000ee00
        /*0df0*/ 	.word	0x0000003e
        /*0df4*/ 	.word	0x00000000
        /*0df8*/ 	.short	0x0101
        /*0dfa*/ 	.byte	0x3f
	.zero		1


	//   ....[35]....
        /*0dfc*/ 	.word	0x0000fcf0
        /*0e00*/ 	.word	0x00000000
        /*0e04*/ 	.word	0x00031c30
        /*0e08*/ 	.short	0x010a
        /*0e0a*/ 	.byte	0x3f
	.zero		1


	//   ....[36]....
        /*0e0c*/ 	.word	0x0000fd40
        /*0e10*/ 	.word	0x00000000
        /*0e14*/ 	.word	0x00031c30
        /*0e18*/ 	.short	0x010a
        /*0e1a*/ 	.byte	0x3f
	.zero		1


	//   ....[37]....
        /*0e1c*/ 	.word	0x00011fe0
        /*0e20*/ 	.word	0x0000000e
        /*0e24*/ 	.word	0x00031c50
        /*0e28*/ 	.short	0x010a
        /*0e2a*/ 	.byte	0x3f
	.zero		1


	//   ....[38]....
        /*0e2c*/ 	.word	0x00012020
        /*0e30*/ 	.word	0x0000000e
        /*0e34*/ 	.word	0x00031c50
        /*0e38*/ 	.short	0x010a
        /*0e3a*/ 	.byte	0x3f
	.zero		1


	//   ....[39]....
        /*0e3c*/ 	.word	0x00013f20
        /*0e40*/ 	.word	0x0000004d
        /*0e44*/ 	.word	0x00000000
        /*0e48*/ 	.short	0x0101
        /*0e4a*/ 	.byte	0x3f
	.zero		1


	//   ....[40]....
        /*0e4c*/ 	.word	0x00013f40
        /*0e50*/ 	.word	0x00000013
        /*0e54*/ 	.word	0x00000000
        /*0e58*/ 	.short	0x0101
        /*0e5a*/ 	.byte	0x3f
	.zero		1


	//   ....[41]....
        /*0e5c*/ 	.word	0x00014d80
        /*0e60*/ 	.word	0x00000000
        /*0e64*/ 	.word	0x00031c30
        /*0e68*/ 	.short	0x010a
        /*0e6a*/ 	.byte	0x3f
	.zero		1


	//   ....[42]....
        /*0e6c*/ 	.word	0x00014dd0
        /*0e70*/ 	.word	0x00000000
        /*0e74*/ 	.word	0x00031c30
        /*0e78*/ 	.short	0x010a
        /*0e7a*/ 	.byte	0x3f
	.zero		1


	//   ....[43]....
        /*0e7c*/ 	.word	0x00017070
        /*0e80*/ 	.word	0x0000000e
        /*0e84*/ 	.word	0x00031c50
        /*0e88*/ 	.short	0x010a
        /*0e8a*/ 	.byte	0x3f
	.zero		1


	//   ....[44]....
        /*0e8c*/ 	.word	0x000170c0
        /*0e90*/ 	.word	0x0000000e
        /*0e94*/ 	.word	0x00031c50
        /*0e98*/ 	.short	0x010a
        /*0e9a*/ 	.byte	0x3f
	.zero		1


	//   ....[45]....
        /*0e9c*/ 	.word	0x00018690
        /*0ea0*/ 	.word	0x0000004a
        /*0ea4*/ 	.word	0x00000000
        /*0ea8*/ 	.short	0x0101
        /*0eaa*/ 	.byte	0x3f
	.zero		1


	//   ....[46]....
        /*0eac*/ 	.word	0x00018710
        /*0eb0*/ 	.word	0x00000049
        /*0eb4*/ 	.word	0x00000000
        /*0eb8*/ 	.short	0x0101
        /*0eba*/ 	.byte	0x3f
	.zero		1


	//   ....[47]....
        /*0ebc*/ 	.word	0x00019230
        /*0ec0*/ 	.word	0x00000007
        /*0ec4*/ 	.word	0x00031c50
        /*0ec8*/ 	.short	0x010a
        /*0eca*/ 	.byte	0x3f
	.zero		1


	//   ....[48]....
        /*0ecc*/ 	.word	0x000192e0
        /*0ed0*/ 	.word	0x00000007
        /*0ed4*/ 	.word	0x00031c50
        /*0ed8*/ 	.short	0x010a
        /*0eda*/ 	.byte	0x3f
	.zero		1


	//   ....[49]....
        /*0edc*/ 	.word	0x00019b40
        /*0ee0*/ 	.word	0x0000000a
        /*0ee4*/ 	.word	0x00000000
        /*0ee8*/ 	.short	0x0101
        /*0eea*/ 	.byte	0x3f
	.zero		1


	//   ....[50]....
        /*0eec*/ 	.word	0x0001aef0
        /*0ef0*/ 	.word	0x00000000
        /*0ef4*/ 	.word	0x00000000
        /*0ef8*/ 	.short	0x0101
        /*0efa*/ 	.byte	0x3f
	.zero		1


	//   ....[51]....
        /*0efc*/ 	.word	0x0001d170
        /*0f00*/ 	.word	0x00000016
        /*0f04*/ 	.word	0x00031c20
        /*0f08*/ 	.short	0x010a
        /*0f0a*/ 	.byte	0x3f
	.zero		1


	//   ....[52]....
        /*0f0c*/ 	.word	0x0001d230
        /*0f10*/ 	.word	0x00000009
        /*0f14*/ 	.word	0x00031ca0
        /*0f18*/ 	.short	0x010a
        /*0f1a*/ 	.byte	0x3f
	.zero		1


	//   ....[53]....
        /*0f1c*/ 	.word	0x0001d660
        /*0f20*/ 	.word	0x00000009
        /*0f24*/ 	.word	0x00031cc0
        /*0f28*/ 	.short	0x010a
        /*0f2a*/ 	.byte	0x3f
	.zero		1


	//   ....[54]....
        /*0f2c*/ 	.word	0x0001dbc0
        /*0f30*/ 	.word	0x00000008
        /*0f34*/ 	.word	0x00031ca0
        /*0f38*/ 	.short	0x010a
        /*0f3a*/ 	.byte	0x3f
	.zero		1


	//   ....[55]....
        /*0f3c*/ 	.word	0x0001dfe0
        /*0f40*/ 	.word	0x00000008
        /*0f44*/ 	.word	0x00031cc0
        /*0f48*/ 	.short	0x010a
        /*0f4a*/ 	.byte	0x3f
	.zero		1


	//   ....[56]....
        /*0f4c*/ 	.word	0x0001ede0
        /*0f50*/ 	.word	0x00000000
        /*0f54*/ 	.word	0x00031c40
        /*0f58*/ 	.short	0x010a
        /*0f5a*/ 	.byte	0x3f
	.zero		1


	//   ....[57]....
        /*0f5c*/ 	.word	0x0001fd70
        /*0f60*/ 	.word	0x00000016
        /*0f64*/ 	.word	0x00031c00
        /*0f68*/ 	.short	0x0107
        /*0f6a*/ 	.byte	0x3f
	.zero		1


	//   ....[58]....
        /*0f6c*/ 	.word	0x0001fe70
        /*0f70*/ 	.word	0x00000016
        /*0f74*/ 	.word	0x00031c00
        /*0f78*/ 	.short	0x0101
        /*0f7a*/ 	.byte	0x3f
	.zero		1


	//   ....[59]....
        /*0f7c*/ 	.word	0x0001fe90
        /*0f80*/ 	.word	0x00000016
        /*0f84*/ 	.word	0x00031c20
        /*0f88*/ 	.short	0x010a
        /*0f8a*/ 	.byte	0x3f
	.zero		1


	//   ....[60]....
        /*0f8c*/ 	.word	0x000201a0
        /*0f90*/ 	.word	0x00000003
        /*0f94*/ 	.word	0x00031c40
        /*0f98*/ 	.short	0x010a
        /*0f9a*/ 	.byte	0x3f
	.zero		1


	//   ....[61]....
        /*0f9c*/ 	.word	0x00020620
        /*0fa0*/ 	.word	0x00000003
        /*0fa4*/ 	.word	0x00000060
        /*0fa8*/ 	.short	0x010a
        /*0faa*/ 	.byte	0x3f
	.zero		1


	//   ....[62]....
        /*0fac*/ 	.word	0x00020d40
        /*0fb0*/ 	.word	0x00000003
        /*0fb4*/ 	.word	0x00031c40
        /*0fb8*/ 	.short	0x010a
        /*0fba*/ 	.byte	0x3f
	.zero		1


	//   ....[63]....
        /*0fbc*/ 	.word	0x000211c0
        /*0fc0*/ 	.word	0x0000000c
        /*0fc4*/ 	.word	0x00000060
        /*0fc8*/ 	.short	0x010a
        /*0fca*/ 	.byte	0x3f
	.zero		1


	//   ....[64]....
        /*0fcc*/ 	.word	0x00021830
        /*0fd0*/ 	.word	0x00000002
        /*0fd4*/ 	.word	0x00031c40
        /*0fd8*/ 	.short	0x010a
        /*0fda*/ 	.byte	0x3f
	.zero		1


	//   ....[65]....
        /*0fdc*/ 	.word	0x00021cc0
        /*0fe0*/ 	.word	0x00000007
        /*0fe4*/ 	.word	0x00000060
        /*0fe8*/ 	.short	0x010a
        /*0fea*/ 	.byte	0x3f
	.zero		1


	//   ....[66]....
        /*0fec*/ 	.word	0x000222e0
        /*0ff0*/ 	.word	0x00000003
        /*0ff4*/ 	.word	0x00031c60
        /*0ff8*/ 	.short	0x010a
        /*0ffa*/ 	.byte	0x3f
	.zero		1


	//   ....[67]....
        /*0ffc*/ 	.word	0x00023410
        /*1000*/ 	.word	0x00000009
        /*1004*/ 	.word	0x00031c20
        /*1008*/ 	.short	0x010a
        /*100a*/ 	.byte	0x3f
	.zero		1


	//   ....[68]....
        /*100c*/ 	.word	0x000235c0
        /*1010*/ 	.word	0x00000006
        /*1014*/ 	.word	0x00000000
        /*1018*/ 	.short	0x010a
        /*101a*/ 	.byte	0x3f
	.zero		1


	//   ....[69]....
        /*101c*/ 	.word	0x00023630
        /*1020*/ 	.word	0x00000007
        /*1024*/ 	.word	0x00000000
        /*1028*/ 	.short	0x010a
        /*102a*/ 	.byte	0x3f
	.zero		1


	//   ....[70]....
        /*102c*/ 	.word	0x00023690
        /*1030*/ 	.word	0x00000004
        /*1034*/ 	.word	0x00000000
        /*1038*/ 	.short	0x010a
        /*103a*/ 	.byte	0x3f
	.zero		1


	//   ....[71]....
        /*103c*/ 	.word	0x000236c0
        /*1040*/ 	.word	0x00000005
        /*1044*/ 	.word	0x00000000
        /*1048*/ 	.short	0x010a
        /*104a*/ 	.byte	0x3f
	.zero		1


	//   ....[72]....
        /*104c*/ 	.word	0x00023720
        /*1050*/ 	.word	0x00000015
        /*1054*/ 	.word	0x00031c90
        /*1058*/ 	.short	0x010a
        /*105a*/ 	.byte	0x3f
	.zero		1


	//   ....[73]....
        /*105c*/ 	.word	0x00023770
        /*1060*/ 	.word	0x00000015
        /*1064*/ 	.word	0x00031c90
        /*1068*/ 	.short	0x010a
        /*106a*/ 	.byte	0x3f
	.zero		1


	//   ....[74]....
        /*106c*/ 	.word	0x000237c0
        /*1070*/ 	.word	0x00000015
        /*1074*/ 	.word	0x00031c90
        /*1078*/ 	.short	0x010a
        /*107a*/ 	.byte	0x3f
	.zero		1


	//   ....[75]....
        /*107c*/ 	.word	0x00023810
        /*1080*/ 	.word	0x00000015
        /*1084*/ 	.word	0x00031cb0
        /*1088*/ 	.short	0x010a
        /*108a*/ 	.byte	0x3f
	.zero		1


	//   ....[76]....
        /*108c*/ 	.word	0x00023b10
        /*1090*/ 	.word	0x00000016
        /*1094*/ 	.word	0x00031c00
        /*1098*/ 	.short	0x010a
        /*109a*/ 	.byte	0x3f
	.zero		1


	//   ....[77]....
        /*109c*/ 	.word	0x00023d30
        /*10a0*/ 	.word	0x00000016
        /*10a4*/ 	.word	0x00031c00
        /*10a8*/ 	.short	0x010a
        /*10aa*/ 	.byte	0x3f
	.zero		1


	//   ....[78]....
        /*10ac*/ 	.word	0x00023d80
        /*10b0*/ 	.word	0x00000015
        /*10b4*/ 	.word	0x00031c30
        /*10b8*/ 	.short	0x010a
        /*10ba*/ 	.byte	0x3f
	.zero		1


	//   ....[79]....
        /*10bc*/ 	.word	0x00023dd0
        /*10c0*/ 	.word	0x00000000
        /*10c4*/ 	.word	0x00031c30
        /*10c8*/ 	.short	0x010a
        /*10ca*/ 	.byte	0x3f
	.zero		1


	//   ....[80]....
        /*10cc*/ 	.word	0x00023e20
        /*10d0*/ 	.word	0x0000000e
        /*10d4*/ 	.word	0x00031c50
        /*10d8*/ 	.short	0x010a
        /*10da*/ 	.byte	0x3f
	.zero		1


	//   ....[81]....
        /*10dc*/ 	.word	0x00023e70
        /*10e0*/ 	.word	0x00000000
        /*10e4*/ 	.word	0x00031c30
        /*10e8*/ 	.short	0x010a
        /*10ea*/ 	.byte	0x3f
	.zero		1


	//   ....[82]....
        /*10ec*/ 	.word	0x00023ec0
        /*10f0*/ 	.word	0x0000000e
        /*10f4*/ 	.word	0x00031c50
        /*10f8*/ 	.short	0x010a
        /*10fa*/ 	.byte	0x3f
	.zero		1


	//   ....[83]....
        /*10fc*/ 	.word	0x00023f10
        /*1100*/ 	.word	0x00000007
        /*1104*/ 	.word	0x00031c50
        /*1108*/ 	.short	0x010a
        /*110a*/ 	.byte	0x3f
	.zero		1


	//   ....[84]....
        /*110c*/ 	.word	0x000242a0
        /*1110*/ 	.word	0x00000016
        /*1114*/ 	.word	0x00031c20
        /*1118*/ 	.short	0x010a
        /*111a*/ 	.byte	0x3f
	.zero		1


	//   ....[85]....
        /*111c*/ 	.word	0x000242f0
        /*1120*/ 	.word	0x00000009
        /*1124*/ 	.word	0x00031ca0
        /*1128*/ 	.short	0x010a
        /*112a*/ 	.byte	0x3f
	.zero		1


	//   ....[86]....
        /*112c*/ 	.word	0x00024340
        /*1130*/ 	.word	0x00000009
        /*1134*/ 	.word	0x00031cc0
        /*1138*/ 	.short	0x010a
        /*113a*/ 	.byte	0x3f
	.zero		1


	//   ....[87]....
        /*113c*/ 	.word	0x00024390
        /*1140*/ 	.word	0x00000008
        /*1144*/ 	.word	0x00031ca0
        /*1148*/ 	.short	0x010a
        /*114a*/ 	.byte	0x3f
	.zero		1


	//   ....[88]....
        /*114c*/ 	.word	0x000243e0
        /*1150*/ 	.word	0x00000008
        /*1154*/ 	.word	0x00031cc0
        /*1158*/ 	.short	0x010a
        /*115a*/ 	.byte	0x3f
	.zero		1


	//   ....[89]....
        /*115c*/ 	.word	0x00024580
        /*1160*/ 	.word	0x00000000
        /*1164*/ 	.word	0x00031c40
        /*1168*/ 	.short	0x010a
        /*116a*/ 	.byte	0x3f
	.zero		1


	//   ....[90]....
        /*116c*/ 	.word	0x00024e50
        /*1170*/ 	.word	0x00000016
        /*1174*/ 	.word	0x00031c20
        /*1178*/ 	.short	0x010a
        /*117a*/ 	.byte	0x3f
	.zero		1


	//   ....[91]....
        /*117c*/ 	.word	0x00024ea0
        /*1180*/ 	.word	0x00000003
        /*1184*/ 	.word	0x00031c40
        /*1188*/ 	.short	0x010a
        /*118a*/ 	.byte	0x3f
	.zero		1


	//   ....[92]....
        /*118c*/ 	.word	0x00024ef0
        /*1190*/ 	.word	0x00000003
        /*1194*/ 	.word	0x00000060
        /*1198*/ 	.short	0x010a
        /*119a*/ 	.byte	0x3f
	.zero		1


	//   ....[93]....
        /*119c*/ 	.word	0x00024f40
        /*11a0*/ 	.word	0x00000003
        /*11a4*/ 	.word	0x00031c40
        /*11a8*/ 	.short	0x010a
        /*11aa*/ 	.byte	0x3f
	.zero		1


	//   ....[94]....
        /*11ac*/ 	.word	0x00024f90
        /*11b0*/ 	.word	0x0000000c
        /*11b4*/ 	.word	0x00000060
        /*11b8*/ 	.short	0x010a
        /*11ba*/ 	.byte	0x3f
	.zero		1


	//   ....[95]....
        /*11bc*/ 	.word	0x00024fe0
        /*11c0*/ 	.word	0x00000002
        /*11c4*/ 	.word	0x00031c40
        /*11c8*/ 	.short	0x010a
        /*11ca*/ 	.byte	0x3f
	.zero		1


	//   ....[96]....
        /*11cc*/ 	.word	0x00025030
        /*11d0*/ 	.word	0x00000007
        /*11d4*/ 	.word	0x00000060
        /*11d8*/ 	.short	0x010a
        /*11da*/ 	.byte	0x3f
	.zero		1


	//   ....[97]....
        /*11dc*/ 	.word	0x00025080
        /*11e0*/ 	.word	0x00000003
        /*11e4*/ 	.word	0x00031c60
        /*11e8*/ 	.short	0x010a
        /*11ea*/ 	.byte	0x3f
	.zero		1


	//   ....[98]....
        /*11ec*/ 	.word	0x00025a10
        /*11f0*/ 	.word	0x00000009
        /*11f4*/ 	.word	0x00031c20
        /*11f8*/ 	.short	0x010a
        /*11fa*/ 	.byte	0x3f
	.zero		1


	//   ....[99]....
        /*11fc*/ 	.word	0x00025bb0
        /*1200*/ 	.word	0x00000006
        /*1204*/ 	.word	0x00000000
        /*1208*/ 	.short	0x010a
        /*120a*/ 	.byte	0x3f
	.zero		1


	//   ....[100]....
        /*120c*/ 	.word	0x00025c00
        /*1210*/ 	.word	0x00000007
        /*1214*/ 	.word	0x00000000
        /*1218*/ 	.short	0x010a
        /*121a*/ 	.byte	0x3f
	.zero		1


	//   ....[101]....
        /*121c*/ 	.word	0x00025c50
        /*1220*/ 	.word	0x00000004
        /*1224*/ 	.word	0x00000000
        /*1228*/ 	.short	0x010a
        /*122a*/ 	.byte	0x3f
	.zero		1


	//----- nvinfo : EIATTR_NUM_MBARRIERS
	.align		4
.L_327:
        /*122c*/ 	.byte	0x03, 0x38
        /*122e*/ 	.short	0x0016


	//----- nvinfo : EIATTR_EXIT_INSTR_OFFSETS
	.align		4
        /*1230*/ 	.byte	0x04, 0x1c
        /*1232*/ 	.short	(.L_329 - .L_328)


	//   ....[0]....
.L_328:
        /*1234*/ 	.word	0x00023710


	//----- nvinfo : EIATTR_MAX_THREADS
	.align		4
.L_329:
        /*1238*/ 	.byte	0x04, 0x05
        /*123a*/ 	.short	(.L_331 - .L_330)
.L_330:
        /*123c*/ 	.word	0x00000200
        /*1240*/ 	.word	0x00000001
        /*1244*/ 	.word	0x00000001


	//----- nvinfo : EIATTR_CRS_STACK_SIZE
	.align		4
.L_331:
        /*1248*/ 	.byte	0x04, 0x1e
        /*124a*/ 	.short	(.L_333 - .L_332)
.L_332:
        /*124c*/ 	.word	0x00000000


	//----- nvinfo : EIATTR_CBANK_PARAM_SIZE
	.align		4
.L_333:
        /*1250*/ 	.byte	0x03, 0x19
        /*1252*/ 	.short	0x0af0


	//----- nvinfo : EIATTR_PARAM_CBANK
	.align		4
        /*1254*/ 	.byte	0x04, 0x0a
        /*1256*/ 	.short	(.L_335 - .L_334)
	.align		4
.L_334:
        /*1258*/ 	.word	index@(.nv.constant0._ZN7cutlass13device_kernelIN5flash11enable_sm90INS1_16FlashAttnFwdSm90INS1_25CollectiveMainloopFwdSm90ILi2EN4cute5tupleIJNS5_1CILi1EEES8_S8_EEENS6_IJNS7_ILi192EEENS7_ILi144EEENS7_ILi96EEEEEELi96ENS_10bfloat16_tEfNS_4arch4Sm90ELb1ELb0ELb0ELb1ELb0ELb1ELb0ELb0ELb1ELb1ELb0ELb0EEENS1_21CollectiveEpilogueFwdINS6_IJSA_SC_SB_EEES9_SE_SG_Li384ELb1ELb1ELb0ELb0EEENS1_36VarlenDynamicPersistentTileSchedulerILi192ELi144ELi384ELi128ELb0ELb1ELb1ELb1ELb1ELb1EEEEEEEEEvNT_6ParamsE)
        /*125c*/ 	.short	0x0210
        /*125e*/ 	.short	0x0af0


	//----- nvinfo : EIATTR_SW_WAR
	.align		4
.L_335:
        /*1260*/ 	.byte	0x04, 0x36
        /*1262*/ 	.short	(.L_337 - .L_336)
.L_336:
        /*1264*/ 	.word	0x00000008
.L_337:


//--------------------- .nv.callgraph             --------------------------
	.section	.nv.callgraph,"",@"SHT_CUDA_CALLGRAPH"
	.align	4
	.sectionentsize	8
	.align		4
        /*0000*/ 	.word	0x00000000
	.align		4
        /*0004*/ 	.word	0xffffffff
	.align		4
        /*0008*/ 	.word	index@(_ZN7cutlass13device_kernelIN5flash11enable_sm90INS1_16FlashAttnFwdSm90INS1_25CollectiveMainloopFwdSm90ILi2EN4cute5tupleIJNS5_1CILi1EEES8_S8_EEENS6_IJNS7_ILi192EEENS7_ILi144EEENS7_ILi96EEEEEELi96ENS_10bfloat16_tEfNS_4arch4Sm90ELb0ELb0ELb0ELb0ELb0ELb0ELb0ELb0ELb1ELb1ELb0ELb0EEENS1_21CollectiveEpilogueFwdINS6_IJSA_SC_SB_EEES9_SE_SG_Li384ELb0ELb1ELb0ELb0EEENS1_29StaticPersistentTileSchedulerILb0EEEEEEEEEvNT_6ParamsE)
	.align		4
        /*000c*/ 	.word	index@(__assertfail)
	.align		4
        /*0010*/ 	.word	index@(_ZN7cutlass13device_kernelIN5flash11enable_sm90INS1_16FlashAttnFwdSm90INS1_25CollectiveMainloopFwdSm90ILi2EN4cute5tupleIJNS5_1CILi1EEES8_S8_EEENS6_IJNS7_ILi192EEENS7_ILi144EEENS7_ILi96EEEEEELi96ENS_10bfloat16_tEfNS_4arch4Sm90ELb0ELb0ELb0ELb1ELb0ELb0ELb0ELb0ELb1ELb1ELb0ELb0EEENS1_21CollectiveEpilogueFwdINS6_IJSA_SC_SB_EEES9_SE_SG_Li384ELb1ELb1ELb0ELb0EEENS1_36VarlenDynamicPersistentTileSchedulerILi192ELi144ELi384ELi128ELb0ELb1ELb1ELb0ELb1ELb1EEEEEEEEEvNT_6ParamsE)
	.align		4
        /*0014*/ 	.word	index@(__assertfail)
	.align		4
        /*0018*/ 	.word	index@(_ZN7cutlass13device_kernelIN5flash11enable_sm90INS1_16FlashAttnFwdSm90INS1_25CollectiveMainloopFwdSm90ILi2EN4cute5tupleIJNS5_1CILi1EEES8_S8_EEENS6_IJNS7_ILi192EEENS7_ILi144EEENS7_ILi96EEEEEELi96ENS_10bfloat16_tEfNS_4arch4Sm90ELb0ELb0ELb0ELb1ELb0ELb1ELb0ELb0ELb1ELb1ELb0ELb0EEENS1_21CollectiveEpilogueFwdINS6_IJSA_SC_SB_EEES9_SE_SG_Li384ELb1ELb1ELb0ELb0EEENS1_36VarlenDynamicPersistentTileSchedulerILi192ELi144ELi384ELi128ELb0ELb1ELb1ELb0ELb1ELb1EEEEEEEEEvNT_6ParamsE)
	.align		4
        /*001c*/ 	.word	index@(__assertfail)
	.align		4
        /*0020*/ 	.word	index@(_ZN7cutlass13device_kernelIN5flash11enable_sm90INS1_16FlashAttnFwdSm90INS1_25CollectiveMainloopFwdSm90ILi2EN4cute5tupleIJNS5_1CILi1EEES8_S8_EEENS6_IJNS7_ILi192EEENS7_ILi128EEENS7_ILi96EEEEEELi96ENS_10bfloat16_tEfNS_4arch4Sm90ELb0ELb1ELb0ELb0ELb0ELb0ELb0ELb0ELb1ELb1ELb0ELb0EEENS1_21CollectiveEpilogueFwdINS6_IJSA_SC_SB_EEES9_SE_SG_Li384ELb0ELb1ELb0ELb0EEENS1_30DynamicPersistentTileSchedulerILi384ELi128ELb0ELb1ELb1EEEEEEEEEvNT_6ParamsE)
	.align		4
        /*0024*/ 	.word	index@(__assertfail)
	.align		4
        /*0028*/ 	.word	index@(_ZN7cutlass13device_kernelIN5flash11enable_sm90INS1_16FlashAttnFwdSm90INS1_25CollectiveMainloopFwdSm90ILi2EN4cute5tupleIJNS5_1CILi1EEES8_S8_EEENS6_IJNS7_ILi192EEENS7_ILi128EEENS7_ILi96EEEEEELi96ENS_10bfloat16_tEfNS_4arch4Sm90ELb0ELb1ELb0ELb1ELb0ELb0ELb0ELb0ELb1ELb1ELb0ELb0EEENS1_21CollectiveEpilogueFwdINS6_IJSA_SC_SB_EEES9_SE_SG_Li384ELb1ELb1ELb0ELb0EEENS1_36VarlenDynamicPersistentTileSchedulerILi192ELi128ELi384ELi128ELb0ELb1ELb1ELb1ELb0ELb1EEEEEEEEEvNT_6ParamsE)
	.align		4
        /*002c*/ 	.word	index@(__assertfail)
	.align		4
        /*0030*/ 	.word	index@(_ZN7cutlass13device_kernelIN5flash11enable_sm90INS1_16FlashAttnFwdSm90INS1_25CollectiveMainloopFwdSm90ILi2EN4cute5tupleIJNS5_1CILi1EEES8_S8_EEENS6_IJNS7_ILi192EEENS7_ILi128EEENS7_ILi96EEEEEELi96ENS_10bfloat16_tEfNS_4arch4Sm90ELb0ELb1ELb0ELb1ELb0ELb1ELb0ELb0ELb1ELb1ELb0ELb0EEENS1_21CollectiveEpilogueFwdINS6_IJSA_SC_SB_EEES9_SE_SG_Li384ELb1ELb1ELb0ELb0EEENS1_36VarlenDynamicPersistentTileSchedulerILi192ELi128ELi384ELi128ELb0ELb1ELb1ELb1ELb0ELb1EEEEEEEEEvNT_6ParamsE)
	.align		4
        /*0034*/ 	.word	index@(__assertfail)
	.align		4
        /*0038*/ 	.word	index@(_ZN7cutlass13device_kernelIN5flash11enable_sm90INS1_16FlashAttnFwdSm90INS1_25CollectiveMainloopFwdSm90ILi2EN4cute5tupleIJNS5_1CILi1EEES8_S8_EEENS6_IJNS7_ILi192EEENS7_ILi144EEENS7_ILi96EEEEEELi96ENS_10bfloat16_tEfNS_4arch4Sm90ELb1ELb0ELb0ELb0ELb0ELb0ELb0ELb0ELb1ELb1ELb0ELb0EEENS1_21CollectiveEpilogueFwdINS6_IJSA_SC_SB_EEES9_SE_SG_Li384ELb0ELb1ELb0ELb0EEENS1_30DynamicPersistentTileSchedulerILi384ELi128ELb0ELb1ELb1EEEEEEEEEvNT_6ParamsE)
	.align		4
        /*003c*/ 	.word	index@(__assertfail)
	.align		4
        /*0040*/ 	.word	index@(_ZN7cutlass13device_kernelIN5flash11enable_sm90INS1_16FlashAttnFwdSm90INS1_25CollectiveMainloopFwdSm90ILi2EN4cute5tupleIJNS5_1CILi1EEES8_S8_EEENS6_IJNS7_ILi192EEENS7_ILi144EEENS7_ILi96EEEEEELi96ENS_10bfloat16_tEfNS_4arch4Sm90ELb1ELb0ELb0ELb1ELb0ELb0ELb0ELb0ELb1ELb1ELb0ELb0EEENS1_21CollectiveEpilogueFwdINS6_IJSA_SC_SB_EEES9_SE_SG_Li384ELb1ELb1ELb0ELb0EEENS1_36VarlenDynamicPersistentTileSchedulerILi192ELi144ELi384ELi128ELb0ELb1ELb1ELb1ELb1ELb1EEEEEEEEEvNT_6ParamsE)
	.align		4
        /*0044*/ 	.word	index@(__assertfail)
	.align		4
        /*0048*/ 	.word	index@(_ZN7cutlass13device_kernelIN5flash11enable_sm90INS1_16FlashAttnFwdSm90INS1_25CollectiveMainloopFwdSm90ILi2EN4cute5tupleIJNS5_1CILi1EEES8_S8_EEENS6_IJNS7_ILi192EEENS7_ILi144EEENS7_ILi96EEEEEELi96ENS_10bfloat16_tEfNS_4arch4Sm90ELb1ELb0ELb0ELb1ELb0ELb1ELb0ELb0ELb1ELb1ELb0ELb0EEENS1_21CollectiveEpilogueFwdINS6_IJSA_SC_SB_EEES9_SE_SG_Li384ELb1ELb1ELb0ELb0EEENS1_36VarlenDynamicPersistentTileSchedulerILi192ELi144ELi384ELi128ELb0ELb1ELb1ELb1ELb1ELb1EEEEEEEEEvNT_6ParamsE)
	.align		4
        /*004c*/ 	.word	index@(__assertfail)
	.align		4
        /*0050*/ 	.word	0x00000000
	.align		4
        /*0054*/ 	.word	0xfffffffe
	.align		4
        /*0058*/ 	.word	0x00000000
	.align		4
        /*005c*/ 	.word	0xfffffffd
	.align		4
        /*0060*/ 	.word	0x00000000
	.align		4
        /*0064*/ 	.word	0xfffffffc


//--------------------- .nv.constant4             --------------------------
	.section	.nv.constant4,"a",@progbits
	.align	8
	.align		8
.nv.constant4:
        /*0000*/ 	.dword	__assertfail
	.align		8
        /*0008*/ 	.dword	__unnamed_1
	.align		8
        /*0010*/ 	.dword	__unnamed_2
	.align		8
        /*0018*/ 	.dword	__unnamed_3
	.align		8
        /*0020*/ 	.dword	__unnamed_4
	.align		8
        /*0028*/ 	.dword	__unnamed_5
	.align		8
        /*0030*/ 	.dword	__unnamed_6
	.align		8
        /*0038*/ 	.dword	__unnamed_7
	.align		8
        /*0040*/ 	.dword	__unnamed_8
	.align		8
        /*0048*/ 	.dword	__unnamed_9
	.align		8
        /*0050*/ 	.dword	_ZN73_INTERNAL_efdb56c5_37_flash_fwd_hdim96_bf16_packgqa_sm90_cu_ef95aea4_44734cuda3std3__45__cpo5beginE
	.align		8
        /*0058*/ 	.dword	_ZN73_INTERNAL_efdb56c5_37_flash_fwd_hdim96_bf16_packgqa_sm90_cu_ef95aea4_44734cuda3std3__45__cpo3endE
	.align		8
        /*0060*/ 	.dword	_ZN73_INTERNAL_efdb56c5_37_flash_fwd_hdim96_bf16_packgqa_sm90_cu_ef95aea4_44734cuda3std3__45__cpo6cbeginE
	.align		8
        /*0068*/ 	.dword	_ZN73_INTERNAL_efdb56c5_37_flash_fwd_hdim96_bf16_packgqa_sm90_cu_ef95aea4_44734cuda3std3__45__cpo4cendE
	.align		8
        /*0070*/ 	.dword	_ZN73_INTERNAL_efdb56c5_37_flash_fwd_hdim96_bf16_packgqa_sm90_cu_ef95aea4_44734cuda3std3__475_GLOBAL__N__efdb56c5_37_flash_fwd_hdim96_bf16_packgqa_sm90_cu_ef95aea4_44736ignoreE
	.align		8
        /*0078*/ 	.dword	_ZN73_INTERNAL_efdb56c5_37_flash_fwd_hdim96_bf16_packgqa_sm90_cu_ef95aea4_44734cuda3std3__419piecewise_constructE
	.align		8
        /*0080*/ 	.dword	_ZN73_INTERNAL_efdb56c5_37_flash_fwd_hdim96_bf16_packgqa_sm90_cu_ef95aea4_44734cuda3std3__48in_placeE
	.align		8
        /*0088*/ 	.dword	_ZN73_INTERNAL_efdb56c5_37_flash_fwd_hdim96_bf16_packgqa_sm90_cu_ef95aea4_44734cuda3std6ranges3__45__cpo4swapE
	.align		8
        /*0090*/ 	.dword	_ZN73_INTERNAL_efdb56c5_37_flash_fwd_hdim96_bf16_packgqa_sm90_cu_ef95aea4_44734cuda3std6ranges3__45__cpo9iter_moveE
	.align		8
        /*0098*/ 	.dword	_ZN73_INTERNAL_efdb56c5_37_flash_fwd_hdim96_bf16_packgqa_sm90_cu_ef95aea4_44734cute7productE
	.align		8
        /*00a0*/ 	.dword	_ZN73_INTERNAL_efdb56c5_37_flash_fwd_hdim96_bf16_packgqa_sm90_cu_ef95aea4_44734cute1_E
	.align		8
        /*00a8*/ 	.dword	$str$20
	.align		8
        /*00b0*/ 	.dword	$str$21


//--------------------- .text._ZN7cutlass13device_kernelIN5flash11enable_sm90INS1_16FlashAttnFwdSm90INS1_25CollectiveMainloopFwdSm90ILi2EN4cute5tupleIJNS5_1CILi1EEES8_S8_EEENS6_IJNS7_ILi192EEENS7_ILi144EEENS7_ILi96EEEEEELi96ENS_10bfloat16_tEfNS_4arch4Sm90ELb0ELb0ELb0ELb0ELb0ELb0ELb0ELb0ELb1ELb1ELb0ELb0EEENS1_21CollectiveEpilogueFwdINS6_IJSA_SC_SB_EEES9_SE_SG_Li384ELb0ELb1ELb0ELb0EEENS1_29StaticPersistentTileSchedulerILb0EEEEEEEEEvNT_6ParamsE --------------------------
	.section	.text._ZN7cutlass13device_kernelIN5flash11enable_sm90INS1_16FlashAttnFwdSm90INS1_25CollectiveMainloopFwdSm90ILi2EN4cute5tupleIJNS5_1CILi1EEES8_S8_EEENS6_IJNS7_ILi192EEENS7_ILi144EEENS7_ILi96EEEEEELi96ENS_10bfloat16_tEfNS_4arch4Sm90ELb0ELb0ELb0ELb0ELb0ELb0ELb0ELb0ELb1ELb1ELb0ELb0EEENS1_21CollectiveEpilogueFwdINS6_IJSA_SC_SB_EEES9_SE_SG_Li384ELb0ELb1ELb0ELb0EEENS1_29StaticPersistentTileSchedulerILb0EEEEEEEEEvNT_6ParamsE,"ax",@progbits
	.align	128
.text._ZN7cutlass13device_kernelIN5flash11enable_sm90INS1_16FlashAttnFwdSm90INS1_25CollectiveMainloopFwdSm90ILi2EN4cute5tupleIJNS5_1CILi1EEES8_S8_EEENS6_IJNS7_ILi192EEENS7_ILi144EEENS7_ILi96EEEEEELi96ENS_10bfloat16_tEfNS_4arch4Sm90ELb0ELb0ELb0ELb0ELb0ELb0ELb0ELb0ELb1ELb1ELb0ELb0EEENS1_21CollectiveEpilogueFwdINS6_IJSA_SC_SB_EEES9_SE_SG_Li384ELb0ELb1ELb0ELb0EEENS1_29StaticPersistentTileSchedulerILb0EEEEEEEEEvNT_6ParamsE:
        .type           _ZN7cutlass13device_kernelIN5flash11enable_sm90INS1_16FlashAttnFwdSm90INS1_25CollectiveMainloopFwdSm90ILi2EN4cute5tupleIJNS5_1CILi1EEES8_S8_EEENS6_IJNS7_ILi192EEENS7_ILi144EEENS7_ILi96EEEEEELi96ENS_10bfloat16_tEfNS_4arch4Sm90ELb0ELb0ELb0ELb0ELb0ELb0ELb0ELb0ELb1ELb1ELb0ELb0EEENS1_21CollectiveEpilogueFwdINS6_IJSA_SC_SB_EEES9_SE_SG_Li384ELb0ELb1ELb0ELb0EEENS1_29StaticPersistentTileSchedulerILb0EEEEEEEEEvNT_6ParamsE,@function
        .size           _ZN7cutlass13device_kernelIN5flash11enable_sm90INS1_16FlashAttnFwdSm90INS1_25CollectiveMainloopFwdSm90ILi2EN4cute5tupleIJNS5_1CILi1EEES8_S8_EEENS6_IJNS7_ILi192EEENS7_ILi144EEENS7_ILi96EEEEEELi96ENS_10bfloat16_tEfNS_4arch4Sm90ELb0ELb0ELb0ELb0ELb0ELb0ELb0ELb0ELb1ELb1ELb0ELb0EEENS1_21CollectiveEpilogueFwdINS6_IJSA_SC_SB_EEES9_SE_SG_Li384ELb0ELb1ELb0ELb0EEENS1_29StaticPersistentTileSchedulerILb0EEEEEEEEEvNT_6ParamsE,(.L_x_2724 - _ZN7cutlass13device_kernelIN5flash11enable_sm90INS1_16FlashAttnFwdSm90INS1_25CollectiveMainloopFwdSm90ILi2EN4cute5tupleIJNS5_1CILi1EEES8_S8_EEENS6_IJNS7_ILi192EEENS7_ILi144EEENS7_ILi96EEEEEELi96ENS_10bfloat16_tEfNS_4arch4Sm90ELb0ELb0ELb0ELb0ELb0ELb0ELb0ELb0ELb1ELb1ELb0ELb0EEENS1_21CollectiveEpilogueFwdINS6_IJSA_SC_SB_EEES9_SE_SG_Li384ELb0ELb1ELb0ELb0EEENS1_29StaticPersistentTileSchedulerILb0EEEEEEEEEvNT_6ParamsE)
        .other          _ZN7cutlass13device_kernelIN5flash11enable_sm90INS1_16FlashAttnFwdSm90INS1_25CollectiveMainloopFwdSm90ILi2EN4cute5tupleIJNS5_1CILi1EEES8_S8_EEENS6_IJNS7_ILi192EEENS7_ILi144EEENS7_ILi96EEEEEELi96ENS_10bfloat16_tEfNS_4arch4Sm90ELb0ELb0ELb0ELb0ELb0ELb0ELb0ELb0ELb1ELb1ELb0ELb0EEENS1_21CollectiveEpilogueFwdINS6_IJSA_SC_SB_EEES9_SE_SG_Li384ELb0ELb1ELb0ELb0EEENS1_29StaticPersistentTileSchedulerILb0EEEEEEEEEvNT_6ParamsE,@"STO_CUDA_ENTRY STV_DEFAULT"
_ZN7cutlass13device_kernelIN5flash11enable_sm90INS1_16FlashAttnFwdSm90INS1_25CollectiveMainloopFwdSm90ILi2EN4cute5tupleIJNS5_1CILi1EEES8_S8_EEENS6_IJNS7_ILi192EEENS7_ILi144EEENS7_ILi96EEEEEELi96ENS_10bfloat16_tEfNS_4arch4Sm90ELb0ELb0ELb0ELb0ELb0ELb0ELb0ELb0ELb1ELb1ELb0ELb0EEENS1_21CollectiveEpilogueFwdINS6_IJSA_SC_SB_EEES9_SE_SG_Li384ELb0ELb1ELb0ELb0EEENS1_29StaticPersistentTileSchedulerILb0EEEEEEEEEvNT_6ParamsE:
[----:B------:R-:W0:Y:S02]  /*0000*/  LDC R1, c[0x0][0x28] ;  /* 0x00000a00ff017b82 */ /* 0x000e240000000800 */
[----:B0-----:R-:W-:Y:S01]  /*0010*/  VIADD R1, R1, 0xffffffd8 ;  /* 0xffffffd801017836 */ /* 0x001fe20000000000 */
[----:B------:R-:W0:Y:S01]  /*0020*/  S2R R3, SR_TID.X ;  /* 0x0000000000037919 */ /* 0x000e220000002100 */
[----:B------:R-:W-:Y:S01]  /*0030*/  ELECT P0, URZ, PT ;  /* 0x00000000003f782f */ /* 0x000fe20003800000 */
[----:B------:R-:W-:Y:S01]  /*0040*/  BSSY B0, `(.L_x_0) ;  /* 0x000000d000007945 */ /* 0x000fe20003800000 */
[----:B0-----:R-:W-:-:S05]  /*0050*/  SHF.R.U32.HI R0, RZ, 0x5, R3 ;  /* 0x00000005ff007819 */ /* 0x001fca0000011603 */
[----:B------:R-:W0:Y:S02]  /*0060*/  SHFL.IDX PT, R2, R0, RZ, 0x1f ;  /* 0x00001fff00027589 */ /* 0x000e2400000e0000 */
[----:B0-----:R-:W-:-:S13]  /*0070*/  ISETP.EQ.AND P0, PT, R2, RZ, P0 ;  /* 0x000000ff0200720c */ /* 0x001fda0000702270 */
[----:B------:R-:W-:Y:S05]  /*0080*/  @!P0 BRA `(.L_x_1) ;  /* 0x0000000000208947 */ /* 0x000fea0003800000 */
[----:B------:R-:W-:Y:S02]  /*0090*/  ULDC.64 UR4, c[0x0][0x198] ;  /* 0x0000660000047ab9 */ /* 0x000fe40000000a00 */
[----:B------:R-:W-:Y:S02]  /*00a0*/  UIADD3 UR6, UP0, UR4, 0x370, URZ ;  /* 0x0000037004067890 */ /* 0x000fe4000ff1e03f */
[----:B------:R-:W-:Y:S02]  /*00b0*/  UIADD3 UR4, UP1, UR4, 0x470, URZ ;  /* 0x0000047004047890 */ /* 0x000fe4000ff3e03f */
[----:B------:R-:W-:Y:S02]  /*00c0*/  UIADD3.X UR7, URZ, UR5, URZ, UP0, !UPT ;  /* 0x000000053f077290 */ /* 0x000fe400087fe43f */
[----:B------:R-:W-:-:S07]  /*00d0*/  UIADD3.X UR5, URZ, UR5, URZ, UP1, !UPT ;  /* 0x000000053f057290 */ /* 0x000fce0008ffe43f */
[----:B------:R0:W-:Y:S02]  /*00e0*/  UTMACCTL.PF [UR6] ;  /* 0x00000000060079b9 */ /* 0x0001e40008040000 */
[----:B------:R0:W-:Y:S02]  /*00f0*/  UTMACCTL.PF [UR4] ;  /* 0x00000000040079b9 */ /* 0x0001e40008040000 */
[----:B0-----:R-:W-:Y:S01]  /*0100*/  NOP ;  /* 0x0000000000007918 */ /* 0x001fe20000000000 */
.L_x_1:
[----:B------:R-:W-:Y:S05]  /*0110*/  BSYNC B0 ;  /* 0x0000000000007941 */ /* 0x000fea0003800000 */
.L_x_0:
[----:B------:R-:W-:Y:S01]  /*0120*/  VOTEU.ANY UP0, P0 ;  /* 0x00000000003f7886 */ /* 0x000fe20000000100 */
[----:B------:R-:W0:Y:S01]  /*0130*/  SHFL.IDX PT, R2, R0, RZ, 0x1f ;  /* 0x00001fff00027589 */ /* 0x000e2200000e0000 */
[----:B------:R-:W-:Y:S01]  /*0140*/  UMOV UR4, 0x80 ;  /* 0x0000008000047882 */ /* 0x000fe20000000000 */
[----:B------:R-:W-:Y:S01]  /*0150*/  UMOV UR7, 0x180 ;  /* 0x0000018000077882 */ /* 0x000fe20000000000 */
[----:B------:R-:W-:Y:S01]  /*0160*/  SHF.R.U32.HI R3, RZ, 0x7, R3 ;  /* 0x00000007ff037819 */ /* 0x000fe20000011603 */
[----:B------:R-:W1:Y:S01]  /*0170*/  @UP0 S2UR UR8, SR_CgaCtaId ;  /* 0x00000000000809c3 */ /* 0x000e620000008800 */
[----:B------:R-:W-:Y:S01]  /*0180*/  @UP0 UMOV UR6, 0x400 ;  /* 0x0000040000060882 */ /* 0x000fe20000000000 */
[----:B------:R-:W-:-:S04]  /*0190*/  @UP0 UIADD3 UR4, -UR4, 0x100000, URZ ;  /* 0x0010000004040890 */ /* 0x000fc8000fffe13f */
[----:B------:R-:W-:Y:S02]  /*01a0*/  @UP0 USHF.L.U32 UR5, UR4, 0xb, URZ ;  /* 0x0000000b04050899 */ /* 0x000fe4000800063f */
[----:B------:R-:W-:Y:S01]  /*01b0*/  @UP0 USHF.L.U32 UR4, UR4, 0x1, URZ ;  /* 0x0000000104040899 */ /* 0x000fe2000800063f */
[----:B------:R-:W-:Y:S01]  /*01c0*/  VOTEU.ANY UP1, P0 ;  /* 0x00000000003f7886 */ /* 0x000fe20000020100 */
[----:B0-----:R-:W-:Y:S02]  /*01d0*/  ISETP.NE.AND P1, PT, R2, RZ, PT ;  /* 0x000000ff0200720c */ /* 0x001fe40003f25270 */
[----:B------:R0:W2:Y:S01]  /*01e0*/  SHFL.IDX PT, R2, R3, RZ, 0x1f ;  /* 0x00001fff03027589 */ /* 0x0000a200000e0000 */
[----:B-1----:R-:W-:Y:S02]  /*01f0*/  @UP0 ULEA UR8, UR8, UR6, 0x18 ;  /* 0x0000000608080291 */ /* 0x002fe4000f8ec03f */
[----:B------:R-:W-:-:S04]  /*0200*/  @UP0 UIADD3 UR6, -UR7, 0x100000, URZ ;  /* 0x0010000007060890 */ /* 0x000fc8000fffe13f */
[----:B------:R-:W-:Y:S02]  /*0210*/  @UP0 USHF.L.U32 UR7, UR6, 0xb, URZ ;  /* 0x0000000b06070899 */ /* 0x000fe4000800063f */
[----:B------:R-:W-:Y:S01]  /*0220*/  @UP0 USHF.L.U32 UR6, UR6, 0x1, URZ ;  /* 0x0000000106060899 */ /* 0x000fe2000800063f */
[----:B------:R-:W-:Y:S01]  /*0230*/  VOTEU.ANY UP0, P0 ;  /* 0x00000000003f7886 */ /* 0x000fe20000000100 */
[----:B------:R-:W1:Y:S04]  /*0240*/  FENCE.VIEW.ASYNC.S ;  /* 0x00000000000073c6 */ /* 0x000e680000000000 */
[----:B-1----:R0:W1:Y:S06]  /*0250*/  @UP0 SYNCS.EXCH.64 URZ, [UR8+0x31c00], UR4 ;  /* 0x031c0004083f05b2 */ /* 0x00206c0008000100 */
[----:B------:R0:W3:Y:S02]  /*0260*/  @UP1 SYNCS.EXCH.64 URZ, [UR8+0x31c20], UR6 ;  /* 0x031c2006083f15b2 */ /* 0x0000e40008000100 */
[----:B0-----:R-:W-:Y:S05]  /*0270*/  @P1 BRA `(.L_x_2) ;  /* 0x0000000000481947 */ /* 0x001fea0003800000 */
[----:B------:R-:W0:Y:S01]  /*0280*/  S2UR UR5, SR_CgaCtaId ;  /* 0x00000000000579c3 */ /* 0x000e220000008800 */
[----:B------:R-:W-:Y:S01]  /*0290*/  UMOV UR4, 0x400 ;  /* 0x0000040000047882 */ /* 0x000fe20000000000 */
[----:B------:R-:W-:Y:S01]  /*02a0*/  UMOV UR6, 0x1 ;  /* 0x0000000100067882 */ /* 0x000fe20000000000 */
[----:B------:R-:W-:Y:S01]  /*02b0*/  UMOV UR7, 0x3 ;  /* 0x0000000300077882 */ /* 0x000fe20000000000 */
[----:B------:R-:W-:Y:S01]  /*02c0*/  ELECT P0, URZ, PT ;  /* 0x00000000003f782f */ /* 0x000fe20003800000 */
[----:B0-----:R-:W-:Y:S02]  /*02d0*/  ULEA UR8, UR5, UR4, 0x18 ;  /* 0x0000000405087291 */ /* 0x001fe4000f8ec03f */
[----:B------:R-:W-:-:S04]  /*02e0*/  UIADD3 UR4, -UR6, 0x100000, URZ ;  /* 0x0010000006047890 */ /* 0x000fc8000fffe13f */
[----:B------:R-:W-:Y:S02]  /*02f0*/  USHF.L.U32 UR5, UR4, 0xb, URZ ;  /* 0x0000000b04057899 */ /* 0x000fe4000800063f */
[----:B------:R-:W-:Y:S02]  /*0300*/  USHF.L.U32 UR4, UR4, 0x1, URZ ;  /* 0x0000000104047899 */ /* 0x000fe4000800063f */
[----:B------:R-:W-:-:S04]  /*0310*/  UIADD3 UR6, -UR7, 0x100000, URZ ;  /* 0x0010000007067890 */ /* 0x000fc8000fffe13f */
[----:B------:R-:W-:Y:S02]  /*0320*/  USHF.L.U32 UR7, UR6, 0xb, URZ ;  /* 0x0000000b06077899 */ /* 0x000fe4000800063f */
[----:B------:R-:W-:Y:S01]  /*0330*/  USHF.L.U32 UR6, UR6, 0x1, URZ ;  /* 0x0000000106067899 */ /* 0x000fe2000800063f */
[----:B------:R-:W0:Y:S03]  /*0340*/  FENCE.VIEW.ASYNC.S ;  /* 0x00000000000073c6 */ /* 0x000e260000000000 */
[----:B0-----:R0:W4:Y:S08]  /*0350*/  SYNCS.EXCH.64 URZ, [UR8+0x31c30], UR4 ;  /* 0x031c3004083f75b2 */ /* 0x0011300008000100 */
[----:B------:R0:W0:Y:S01]  /*0360*/  SYNCS.EXCH.64 URZ, [UR8+0x31c40], UR6 ;  /* 0x031c4006083f75b2 */ /* 0x0000220008000100 */
[----:B------:R0:W0:Y:S01]  /*0370*/  SYNCS.EXCH.64 URZ, [UR8+0x31c38], UR4 ;  /* 0x031c3804083f75b2 */ /* 0x0000220008000100 */
[----:B------:R0:W0:Y:S01]  /*0380*/  SYNCS.EXCH.64 URZ, [UR8+0x31c48], UR6 ;  /* 0x031c4806083f75b2 */ /* 0x0000220008000100 */
[----:B------:R-:W-:Y:S01]  /*0390*/  NOP ;  /* 0x0000000000007918 */ /* 0x000fe20000000000 */
.L_x_2:
[----:B------:R-:W5:Y:S01]  /*03a0*/  SHFL.IDX PT, R3, R0, RZ, 0x1f ;  /* 0x00001fff00037589 */ /* 0x000f6200000e0000 */
[----:B------:R-:W-:Y:S01]  /*03b0*/  NOP ;  /* 0x0000000000007918 */ /* 0x000fe20000000000 */
[----:B-----5:R-:W-:-:S13]  /*03c0*/  ISETP.NE.AND P0, PT, R3, RZ, PT ;  /* 0x000000ff0300720c */ /* 0x020fda0003f05270 */
[----:B------:R-:W-:Y:S05]  /*03d0*/  @P0 BRA `(.L_x_3) ;  /* 0x0000000000480947 */ /* 0x000fea0003800000 */
[----:B0-----:R-:W0:Y:S01]  /*03e0*/  S2UR UR5, SR_CgaCtaId ;  /* 0x00000000000579c3 */ /* 0x001e220000008800 */
        /* <DEDUP_REMOVED lines=12> */
[----:B0-----:R0:W0:Y:S08]  /*04b0*/  SYNCS.EXCH.64 URZ, [UR8+0x31c50], UR4 ;  /* 0x031c5004083f75b2 */ /* 0x0010300008000100 */
[----:B------:R0:W0:Y:S01]  /*04c0*/  SYNCS.EXCH.64 URZ, [UR8+0x31c60], UR6 ;  /* 0x031c6006083f75b2 */ /* 0x0000220008000100 */
[----:B------:R0:W0:Y:S01]  /*04d0*/  SYNCS.EXCH.64 URZ, [UR8+0x31c58], UR4 ;  /* 0x031c5804083f75b2 */ /* 0x0000220008000100 */
[----:B------:R0:W0:Y:S01]  /*04e0*/  SYNCS.EXCH.64 URZ, [UR8+0x31c68], UR6 ;  /* 0x031c6806083f75b2 */ /* 0x0000220008000100 */
[----:B------:R-:W-:Y:S01]  /*04f0*/  NOP ;  /* 0x0000000000007918 */ /* 0x000fe20000000000 */
.L_x_3:
[----:B------:R-:W5:Y:S01]  /*0500*/  SHFL.IDX PT, R3, R0, RZ, 0x1f ;  /* 0x00001fff00037589 */ /* 0x000f6200000e0000 */
[----:B------:R-:W-:Y:S01]  /*0510*/  NOP ;  /* 0x0000000000007918 */ /* 0x000fe20000000000 */
[----:B-----5:R-:W-:-:S13]  /*0520*/  ISETP.NE.AND P0, PT, R3, RZ, PT ;  /* 0x000000ff0300720c */ /* 0x020fda0003f05270 */
[----:B------:R-:W-:Y:S05]  /*0530*/  @P0 BRA `(.L_x_4) ;  /* 0x0000000000380947 */ /* 0x000fea0003800000 */
[----:B0-----:R-:W0:Y:S01]  /*0540*/  S2UR UR5, SR_CgaCtaId ;  /* 0x00000000000579c3 */ /* 0x001e220000008800 */
[----:B------:R-:W-:Y:S01]  /*0550*/  UMOV UR4, 0x400 ;  /* 0x0000040000047882 */ /* 0x000fe20000000000 */
[----:B------:R-:W-:Y:S01]  /*0560*/  UMOV UR7, 0x1 ;  /* 0x0000000100077882 */ /* 0x000fe20000000000 */
[----:B------:R-:W-:Y:S01]  /*0570*/  ELECT P0, URZ, PT ;  /* 0x00000000003f782f */ /* 0x000fe20003800000 */
[----:B0-----:R-:W-:Y:S02]  /*0580*/  ULEA UR6, UR5, UR4, 0x18 ;  /* 0x0000000405067291 */ /* 0x001fe4000f8ec03f */
[----:B------:R-:W-:-:S04]  /*0590*/  UIADD3 UR4, -UR7, 0x100000, URZ ;  /* 0x0010000007047890 */ /* 0x000fc8000fffe13f */
[----:B------:R-:W-:Y:S02]  /*05a0*/  USHF.L.U32 UR5, UR4, 0xb, URZ ;  /* 0x0000000b04057899 */ /* 0x000fe4000800063f */
[----:B------:R-:W-:Y:S01]  /*05b0*/  USHF.L.U32 UR4, UR4, 0x1, URZ ;  /* 0x0000000104047899 */ /* 0x000fe2000800063f */
[----:B------:R-:W0:Y:S11]  /*05c0*/  FENCE.VIEW.ASYNC.S ;  /* 0x00000000000073c6 */ /* 0x000e360000000000 */
[----:B0-----:R0:W0:Y:S01]  /*05d0*/  SYNCS.EXCH.64 URZ, [UR6+0x31c70], UR4 ;  /* 0x031c7004063f75b2 */ /* 0x0010220008000100 */
[----:B------:R0:W0:Y:S01]  /*05e0*/  SYNCS.EXCH.64 URZ, [UR6+0x31c80], UR4 ;  /* 0x031c8004063f75b2 */ /* 0x0000220008000100 */
[----:B------:R0:W0:Y:S01]  /*05f0*/  SYNCS.EXCH.64 URZ, [UR6+0x31c78], UR4 ;  /* 0x031c7804063f75b2 */ /* 0x0000220008000100 */
[----:B------:R0:W0:Y:S01]  /*0600*/  SYNCS.EXCH.64 URZ, [UR6+0x31c88], UR4 ;  /* 0x031c8804063f75b2 */ /* 0x0000220008000100 */
[----:B------:R-:W-:Y:S01]  /*0610*/  NOP ;  /* 0x0000000000007918 */ /* 0x000fe20000000000 */
.L_x_4:
        /* <DEDUP_REMOVED lines=22> */
.L_x_5:
        /* <DEDUP_REMOVED lines=22> */
.L_x_6:
[----:B--2---:R-:W-:Y:S01]  /*08e0*/  ISETP.NE.AND P0, PT, R2, RZ, PT ;  /* 0x000000ff0200720c */ /* 0x004fe20003f05270 */
[----:B------:R-:W-:Y:S01]  /*08f0*/  IMAD.MOV.U32 R2, RZ, RZ, 0x1 ;  /* 0x00000001ff027424 */ /* 0x000fe200078e00ff */
[----:B------:R-:W-:Y:S01]  /*0900*/  NOP ;  /* 0x0000000000007918 */ /* 0x000fe20000000000 */
[----:B------:R-:W-:-:S03]  /*0910*/  ULDC.64 UR60, c[0x0][0x208] ;  /* 0x00008200003c7ab9 */ /* 0x000fc60000000a00 */
[----:B------:R-:W-:-:S05]  /*0920*/  SEL R2, R2, 0x2, !P0 ;  /* 0x0000000202027807 */ /* 0x000fca0004000000 */
[----:B------:R2:W-:Y:S01]  /*0930*/  STL [R1+0x24], R2 ;  /* 0x0000240201007387 */ /* 0x0005e20000100800 */
[----:B01-34-:R-:W-:Y:S06]  /*0940*/  BAR.SYNC.DEFER_BLOCKING 0x0 ;  /* 0x0000000000007b1d */ /* 0x01bfec0000010000 */
[----:B------:R-:W-:Y:S05]  /*0950*/  @!P0 BRA `(.L_x_7) ;  /* 0x0000009000988947 */ /* 0x000fea0003800000 */
.L_x_8:
[----:B------:R-:W-:-:S08]  /*0960*/  NOP ;  /* 0x0000000000007918 */ /* 0x000fd00000000000 */
[----:B------:R-:W0:Y:S02]  /*0970*/  USETMAXREG.TRY_ALLOC.CTAPOOL UP0, 0xa0 ;  /* 0x000000a0000079c8 */ /* 0x000e240008000600 */
[----:B0-----:R-:W-:-:S13]  /*0980*/  PLOP3.LUT P0, PT, PT, PT, UP0, 0x80, 0x0 ;  /* 0x000000000000781c */ /* 0x001fda0003f0f008 */
[----:B------:R-:W-:Y:S05]  /*0990*/  @!P0 BRA `(.L_x_8) ;  /* 0xfffffffc00f08947 */ /* 0x000fea000383ffff */
[----:B------:R-:W0:Y:S01]  /*09a0*/  S2R R0, SR_TID.X ;  /* 0x0000000000007919 */ /* 0x000e220000002100 */
[----:B------:R-:W1:Y:S08]  /*09b0*/  S2UR UR4, SR_CTAID.X ;  /* 0x00000000000479c3 */ /* 0x000e700000002500 */
[----:B------:R-:W-:Y:S06]  /*09c0*/  BAR.ARV 0x8, 0x200 ;  /* 0x0208000000007b1d */ /* 0x000fec0000002000 */
[----:B0-----:R-:W-:-:S04]  /*09d0*/  SHF.R.U32.HI R0, RZ, 0x7, R0 ;  /* 0x00000007ff007819 */ /* 0x001fc80000011600 */
[----:B------:R-:W-:Y:S02]  /*09e0*/  ISETP.NE.AND P0, PT, R0, 0x1, PT ;  /* 0x000000010000780c */ /* 0x000fe40003f05270 */
[----:B------:R-:W1:Y:S11]  /*09f0*/  LDC R0, c[0x0][0xc34] ;  /* 0x00030d00ff007b82 */ /* 0x000e760000000800 */
[----:B------:R-:W-:Y:S06]  /*0a00*/  @!P0 BAR.ARV 0x9, 0x100 ;  /* 0x0244000000008b1d */ /* 0x000fec0000002000 */
[----:B-1----:R-:W-:-:S13]  /*0a10*/  ISETP.LE.AND P0, PT, R0, UR4, PT ;  /* 0x0000000400007c0c */ /* 0x002fda000bf03270 */
[----:B------:R-:W-:Y:S05]  /*0a20*/  @P0 EXIT ;  /* 0x000000000000094d */ /* 0x000fea0003800000 */
[----:B------:R-:W3:Y:S01]  /*0a30*/  LDL.LU R12, [R1+0x24] ;  /* 0x00002400010c7983 */ /* 0x000ee20000300800 */
[----:B--2---:R-:W0:Y:S02]  /*0a40*/  S2R R2, SR_TID.X ;  /* 0x0000000000027919 */ /* 0x004e240000002100 */
[----:B0-----:R-:W-:-:S05]  /*0a50*/  VIADD R147, R2, 0xffffff80 ;  /* 0xffffff8002937836 */ /* 0x001fca0000000000 */
[----:B------:R-:W-:-:S04]  /*0a60*/  SHF.R.S32.HI R0, RZ, 0x1f, R147 ;  /* 0x0000001fff007819 */ /* 0x000fc80000011493 */
[----:B------:R-:W-:-:S04]  /*0a70*/  LEA.HI R2, R0, R147, RZ, 0x4 ;  /* 0x0000009300027211 */ /* 0x000fc800078f20ff */
[----:B------:R-:W-:Y:S02]  /*0a80*/  LOP3.LUT R4, R2, 0xfffffff0, RZ, 0xc0, !PT ;  /* 0xfffffff002047812 */ /* 0x000fe400078ec0ff */
[----:B------:R-:W-:-:S03]  /*0a90*/  LEA.HI R153, R0, R147, RZ, 0x7 ;  /* 0x0000009300997211 */ /* 0x000fc600078f38ff */
[----:B------:R-:W-:Y:S01]  /*0aa0*/  IMAD.IADD R4, R147, 0x1, -R4 ;  /* 0x0000000193047824 */ /* 0x000fe200078e0a04 */
[CC--:B------:R-:W-:Y:S02]  /*0ab0*/  LEA.HI R148, R0.reuse, R147.reuse, RZ, 0x2 ;  /* 0x0000009300947211 */ /* 0x0c0fe400078f10ff */
[----:B------:R-:W-:Y:S02]  /*0ac0*/  LEA.HI R0, R0, R147, RZ, 0x5 ;  /* 0x0000009300007211 */ /* 0x000fe400078f28ff */
[----:B------:R-:W-:Y:S02]  /*0ad0*/  SHF.R.S32.HI R3, RZ, 0x1f, R4 ;  /* 0x0000001fff037819 */ /* 0x000fe40000011404 */
[----:B------:R-:W-:Y:S02]  /*0ae0*/  LOP3.LUT R6, R153, 0xffffff80, RZ, 0xc0, !PT ;  /* 0xffffff8099067812 */ /* 0x000fe400078ec0ff */
[----:B------:R-:W-:Y:S02]  /*0af0*/  SHF.R.S32.HI R9, RZ, 0x5, R0 ;  /* 0x00000005ff097819 */ /* 0x000fe40000011400 */
[----:B------:R-:W-:Y:S01]  /*0b00*/  LEA.HI R0, R3, R4, RZ, 0x3 ;  /* 0x0000000403007211 */ /* 0x000fe200078f18ff */
[----:B------:R-:W-:Y:S01]  /*0b10*/  IMAD.IADD R149, R147, 0x1, -R6 ;  /* 0x0000000193957824 */ /* 0x000fe200078e0a06 */
[----:B------:R-:W-:-:S02]  /*0b20*/  SHF.R.S32.HI R5, RZ, 0x4, R2 ;  /* 0x00000004ff057819 */ /* 0x000fc40000011402 */
[----:B------:R-:W-:Y:S01]  /*0b30*/  LOP3.LUT R8, R148, 0xfffffffc, RZ, 0xc0, !PT ;  /* 0xfffffffc94087812 */ /* 0x000fe200078ec0ff */
[----:B------:R-:W-:Y:S01]  /*0b40*/  IMAD.SHL.U32 R0, R0, 0x10, RZ ;  /* 0x0000001000007824 */ /* 0x000fe200078e00ff */
[----:B------:R-:W-:Y:S02]  /*0b50*/  LEA.HI R3, R3, R4, RZ, 0x2 ;  /* 0x0000000403037211 */ /* 0x000fe400078f10ff */
[----:B------:R-:W-:Y:S02]  /*0b60*/  SHF.R.S32.HI R6, RZ, 0x1f, R149 ;  /* 0x0000001fff067819 */ /* 0x000fe40000011495 */
[----:B------:R-:W-:Y:S01]  /*0b70*/  LEA.HI R2, R2, R5, RZ, 0x1 ;  /* 0x0000000502027211 */ /* 0x000fe200078f08ff */
[----:B------:R-:W-:Y:S01]  /*0b80*/  IMAD.IADD R147, R147, 0x1, -R8 ;  /* 0x0000000193937824 */ /* 0x000fe200078e0a08 */
[----:B------:R-:W-:Y:S01]  /*0b90*/  LOP3.LUT R7, R3, 0x7fffffc, RZ, 0xc0, !PT ;  /* 0x07fffffc03077812 */ /* 0x000fe200078ec0ff */
[----:B------:R-:W0:Y:S01]  /*0ba0*/  S2UR UR5, SR_CgaCtaId ;  /* 0x00000000000579c3 */ /* 0x000e220000008800 */
[----:B------:R-:W-:-:S02]  /*0bb0*/  LOP3.LUT R0, R0, 0x7fffff80, RZ, 0xc0, !PT ;  /* 0x7fffff8000007812 */ /* 0x000fc400078ec0ff */
[----:B------:R-:W-:Y:S02]  /*0bc0*/  LEA.HI R8, R6, R149, RZ, 0x2 ;  /* 0x0000009506087211 */ /* 0x000fe400078f10ff */
[----:B------:R-:W-:Y:S02]  /*0bd0*/  LOP3.LUT R2, R2, 0x1ffffffe, RZ, 0xc0, !PT ;  /* 0x1ffffffe02027812 */ /* 0x000fe400078ec0ff */
[----:B------:R-:W-:Y:S01]  /*0be0*/  SHF.R.S32.HI R3, RZ, 0x2, R3 ;  /* 0x00000002ff037819 */ /* 0x000fe20000011403 */
[----:B------:R-:W-:Y:S01]  /*0bf0*/  IMAD.IADD R7, R4, 0x1, -R7 ;  /* 0x0000000104077824 */ /* 0x000fe200078e0a07 */
[----:B------:R-:W-:Y:S01]  /*0c00*/  SHF.R.S32.HI R153, RZ, 0x7, R153 ;  /* 0x00000007ff997819 */ /* 0x000fe20000011499 */
[----:B------:R-:W-:Y:S01]  /*0c10*/  IMAD R0, R9, 0x100, R0 ;  /* 0x0000010009007824 */ /* 0x000fe200078e0200 */
[----:B------:R-:W-:Y:S01]  /*0c20*/  SHF.R.S32.HI R10, RZ, 0x2, R8 ;  /* 0x00000002ff0a7819 */ /* 0x000fe20000011408 */
[----:B------:R-:W-:Y:S01]  /*0c30*/  IMAD.IADD R2, R5, 0x1, -R2 ;  /* 0x0000000105027824 */ /* 0x000fe200078e0a02 */
[----:B------:R-:W-:Y:S01]  /*0c40*/  SHF.R.S32.HI R11, RZ, 0x1f, R8 ;  /* 0x0000001fff0b7819 */ /* 0x000fe20000011408 */
[----:B------:R-:W-:-:S02]  /*0c50*/  IMAD.SHL.U32 R3, R3, 0x40, RZ ;  /* 0x0000004003037824 */ /* 0x000fc400078e00ff */
[----:B------:R-:W-:Y:S01]  /*0c60*/  IMAD R7, R7, 0x10, R0 ;  /* 0x0000001007077824 */ /* 0x000fe200078e0200 */
[----:B------:R-:W-:Y:S01]  /*0c70*/  LEA.HI R11, R11, R10, RZ, 0x3 ;  /* 0x0000000a0b0b7211 */ /* 0x000fe200078f18ff */
[----:B------:R-:W-:Y:S01]  /*0c80*/  IMAD.HI R0, R153, 0x55555556, RZ ;  /* 0x5555555699007827 */ /* 0x000fe200078e02ff */
[----:B------:R-:W-:-:S03]  /*0c90*/  LOP3.LUT R3, R3, 0x40, RZ, 0xc0, !PT ;  /* 0x0000004003037812 */ /* 0x000fc600078ec0ff */
[----:B------:R-:W-:Y:S01]  /*0ca0*/  IMAD.SHL.U32 R2, R2, 0x8, RZ ;  /* 0x0000000802027824 */ /* 0x000fe200078e00ff */
[----:B------:R-:W-:Y:S01]  /*0cb0*/  LOP3.LUT R11, R11, 0xfffffff8, RZ, 0xc0, !PT ;  /* 0xfffffff80b0b7812 */ /* 0x000fe200078ec0ff */
[----:B------:R-:W-:Y:S01]  /*0cc0*/  IMAD R13, R9, 0x10, R4 ;  /* 0x00000010090d7824 */ /* 0x000fe200078e0204 */
[----:B------:R-:W-:Y:S02]  /*0cd0*/  LEA.HI R6, R6, R149, RZ, 0x5 ;  /* 0x0000009506067211 */ /* 0x000fe400078f28ff */
[----:B------:R-:W-:Y:S01]  /*0ce0*/  LEA.HI R4, R0, R0, RZ, 0x1 ;  /* 0x0000000000047211 */ /* 0x000fe200078f08ff */
[--C-:B------:R-:W-:Y:S01]  /*0cf0*/  IMAD.U32 R156, R13, 0x20, R2.reuse ;  /* 0x000000200d9c7824 */ /* 0x100fe200078e0002 */
[----:B------:R-:W-:Y:S02]  /*0d00*/  LOP3.LUT R0, R3, 0x8, R2, 0xf8, !PT ;  /* 0x0000000803007812 */ /* 0x000fe400078ef802 */
[----:B------:R-:W-:Y:S01]  /*0d10*/  SHF.R.U32.HI R3, RZ, 0x3, R3 ;  /* 0x00000003ff037819 */ /* 0x000fe20000011603 */
[----:B------:R-:W-:Y:S01]  /*0d20*/  IMAD.IADD R11, R10, 0x1, -R11 ;  /* 0x000000010a0b7824 */ /* 0x000fe200078e0a0b */
[----:B------:R-:W-:-:S02]  /*0d30*/  SHF.R.S32.HI R6, RZ, 0x5, R6 ;  /* 0x00000005ff067819 */ /* 0x000fc40000011406 */
[C---:B------:R-:W-:Y:S01]  /*0d40*/  LEA.HI R2, R147.reuse, R147, RZ, 0x1 ;  /* 0x0000009393027211 */ /* 0x040fe200078f08ff */
[----:B------:R-:W-:Y:S01]  /*0d50*/  IMAD.SHL.U32 R18, R147, 0x8, RZ ;  /* 0x0000000893127824 */ /* 0x000fe200078e00ff */
[----:B------:R-:W-:Y:S01]  /*0d60*/  LOP3.LUT R0, R0, R3, RZ, 0x3c, !PT ;  /* 0x0000000300007212 */ /* 0x000fe200078e3cff */
[----:B------:R-:W-:Y:S01]  /*0d70*/  IMAD R4, R4, -0x3, R153 ;  /* 0xfffffffd04047824 */ /* 0x000fe200078e0299 */
[----:B------:R-:W-:Y:S01]  /*0d80*/  LOP3.LUT R8, R8, 0x7ffffffc, RZ, 0xc0, !PT ;  /* 0x7ffffffc08087812 */ /* 0x000fe200078ec0ff */
[----:B------:R-:W-:Y:S01]  /*0d90*/  IMAD R11, R6, 0x10, R11 ;  /* 0x00000010060b7824 */ /* 0x000fe200078e020b */
[----:B------:R-:W-:Y:S01]  /*0da0*/  LOP3.LUT R2, R2, 0x1ffffffe, RZ, 0xc0, !PT ;  /* 0x1ffffffe02027812 */ /* 0x000fe200078ec0ff */
[----:B------:R-:W-:Y:S01]  /*0db0*/  UMOV UR37, 0x400 ;  /* 0x0000040000257882 */ /* 0x000fe20000000000 */
[----:B------:R-:W-:Y:S01]  /*0dc0*/  IMAD.IADD R0, R0, 0x1, R7 ;  /* 0x0000000100007824 */ /* 0x000fe200078e0207 */
[----:B0-----:R-:W-:Y:S01]  /*0dd0*/  ULEA UR37, UR5, UR37, 0x18 ;  /* 0x0000002505257291 */ /* 0x001fe2000f8ec03f */
[----:B------:R-:W-:-:S02]  /*0de0*/  VIADD R145, R18, 0x20 ;  /* 0x0000002012917836 */ /* 0x000fc40000000000 */
[----:B------:R-:W-:Y:S02]  /*0df0*/  VIADD R144, R18, 0x40 ;  /* 0x0000004012907836 */ /* 0x000fe40000000000 */
[----:B------:R-:W-:Y:S02]  /*0e00*/  IMAD.MOV.U32 R157, RZ, RZ, -0x2 ;  /* 0xfffffffeff9d7424 */ /* 0x000fe400078e00ff */
[----:B------:R-:W-:Y:S02]  /*0e10*/  IMAD.IADD R8, R149, 0x1, -R8 ;  /* 0x0000000195087824 */ /* 0x000fe400078e0a08 */
[----:B------:R-:W-:Y:S02]  /*0e20*/  IMAD R154, R4, 0x40, R11 ;  /* 0x00000040049a7824 */ /* 0x000fe400078e020b */
[----:B------:R-:W-:Y:S01]  /*0e30*/  IMAD.IADD R155, R147, 0x1, -R2 ;  /* 0x00000001939b7824 */ /* 0x000fe200078e0a02 */
[----:B------:R-:W-:Y:S01]  /*0e40*/  SHF.R.S32.HI R148, RZ, 0x2, R148 ;  /* 0x00000002ff947819 */ /* 0x000fe20000011494 */
[----:B------:R-:W-:Y:S01]  /*0e50*/  IMAD R157, R8, R157, 0x90 ;  /* 0x00000090089d7424 */ /* 0x000fe200078e029d */
[----:B------:R-:W-:Y:S01]  /*0e60*/  SHF.R.S32.HI R4, RZ, 0x1f, R145 ;  /* 0x0000001fff047819 */ /* 0x000fe20000011491 */
[----:B------:R-:W-:Y:S01]  /*0e70*/  IMAD.MOV.U32 R146, RZ, RZ, RZ ;  /* 0x000000ffff927224 */ /* 0x000fe200078e00ff */
[----:B------:R-:W-:Y:S01]  /*0e80*/  SHF.R.S32.HI R3, RZ, 0x1f, R144 ;  /* 0x0000001fff037819 */ /* 0x000fe20000011490 */
[----:B------:R-:W-:Y:S01]  /*0e90*/  IMAD.MOV.U32 R16, RZ, RZ, RZ ;  /* 0x000000ffff107224 */ /* 0x000fe200078e00ff */
[----:B------:R-:W-:Y:S01]  /*0ea0*/  LEA R2, R0, UR37, 0x1 ;  /* 0x0000002500027c11 */ /* 0x000fe2000f8e08ff */
[----:B------:R-:W-:-:S02]  /*0eb0*/  IMAD R155, R155, 0x8, R154 ;  /* 0x000000089b9b7824 */ /* 0x000fc400078e029a */
[----:B------:R-:W-:Y:S01]  /*0ec0*/  IMAD.U32 R19, RZ, RZ, UR4 ;  /* 0x00000004ff137e24 */ /* 0x000fe2000f8e00ff */
[----:B------:R-:W-:Y:S01]  /*0ed0*/  UMOV UR36, URZ ;  /* 0x0000003f00247c82 */ /* 0x000fe20008000000 */
[----:B---3--:R-:W-:-:S07]  /*0ee0*/  LOP3.LUT R17, R12, 0x1, RZ, 0xfc, !PT ;  /* 0x000000010c117812 */ /* 0x008fce00078efcff */
.L_x_33:
[----:B0-----:R-:W0:Y:S01]  /*0ef0*/  SHFL.IDX PT, R0, R153, RZ, 0x1f ;  /* 0x00001fff99007589 */ /* 0x001e2200000e0000 */
[----:B-1----:R-:W1:Y:S01]  /*0f00*/  LDC R64, c[0x0][0x2f0] ;  /* 0x0000bc00ff407b82 */ /* 0x002e620000000800 */
[----:B------:R-:W-:Y:S01]  /*0f10*/  ULDC UR4, c[0x0][0xc38] ;  /* 0x00030e0000047ab9 */ /* 0x000fe20000000800 */
[----:B------:R-:W-:Y:S01]  /*0f20*/  R2UR UR11, R19 ;  /* 0x00000000130b72ca */ /* 0x000fe200000e0000 */
[----:B------:R-:W-:Y:S01]  /*0f30*/  UISETP.NE.AND UP1, UPT, UR4, 0x1, UPT ;  /* 0x000000010400788c */ /* 0x000fe2000bf25270 */
[----:B------:R-:W-:Y:S02]  /*0f40*/  ULDC.64 UR6, c[0x0][0x418] ;  /* 0x0001060000067ab9 */ /* 0x000fe40000000a00 */
[----:B------:R-:W-:Y:S01]  /*0f50*/  ULDC UR4, c[0x0][0xc44] ;  /* 0x0003110000047ab9 */ /* 0x000fe20000000800 */
[----:B------:R-:W-:Y:S02]  /*0f60*/  UISETP.NE.U32.AND UP0, UPT, UR6, URZ, UPT ;  /* 0x0000003f0600728c */ /* 0x000fe4000bf05070 */
[----:B------:R-:W-:-:S02]  /*0f70*/  UISETP.NE.AND UP2, UPT, UR4, 0x1, UPT ;  /* 0x000000010400788c */ /* 0x000fc4000bf45270 */
[----:B------:R-:W-:Y:S01]  /*0f80*/  UISETP.NE.AND.EX UP0, UPT, UR7, URZ, UPT, UP0 ;  /* 0x0000003f0700728c */ /* 0x000fe2000bf05300 */
[----:B------:R-:W-:Y:S01]  /*0f90*/  ULDC UR8, c[0x0][0x424] ;  /* 0x0001090000087ab9 */ /* 0x000fe20000000800 */
[----:B------:R-:W-:Y:S01]  /*0fa0*/  UIADD3 UR9, UR37, 0x24300, URZ ;  /* 0x0002430025097890 */ /* 0x000fe2000fffe03f */
[----:B------:R-:W-:Y:S01]  /*0fb0*/  @UP1 ULDC UR4, c[0x0][0xc3c] ;  /* 0x00030f0000041ab9 */ /* 0x000fe20000000800 */
[----:B------:R-:W-:Y:S02]  /*0fc0*/  USEL UR8, UR8, 0x1, UP0 ;  /* 0x0000000108087887 */ /* 0x000fe40008000000 */
[----:B------:R-:W-:Y:S02]  /*0fd0*/  UIMAD.WIDE.U32 UR4, UR11, UR4, URZ ;  /* 0x000000040b0472a5 */ /* 0x000fe4000f8e003f */
[----:B------:R-:W-:Y:S01]  /*0fe0*/  ULOP3.LUT UP0, URZ, UR9, 0x9f, URZ, 0xc0, !UPT ;  /* 0x0000009f093f7892 */ /* 0x000fe2000f80c03f */
[----:B0-----:R-:W-:Y:S01]  /*0ff0*/  R2UR UR38, R0 ;  /* 0x00000000002672ca */ /* 0x001fe200000e0000 */
[----:B------:R-:W-:Y:S01]  /*1000*/  @UP1 ULDC UR10, c[0x0][0xc40] ;  /* 0x00031000000a1ab9 */ /* 0x000fe20000000800 */
[----:B------:R-:W-:Y:S01]  /*1010*/  UMOV UR12, UR11 ;  /* 0x0000000b000c7c82 */ /* 0x000fe20008000000 */
[----:B-1----:R-:W-:Y:S01]  /*1020*/  IMAD R64, R64, UR8, RZ ;  /* 0x0000000840407c24 */ /* 0x002fe2000f8e02ff */
[----:B------:R-:W-:Y:S01]  /*1030*/  @UP1 USHF.R.U32.HI UR12, URZ, UR10, UR5 ;  /* 0x0000000a3f0c1299 */ /* 0x000fe20008011605 */
[----:B------:R-:W-:-:S02]  /*1040*/  PLOP3.LUT P0, PT, PT, PT, UP0, 0x80, 0x0 ;  /* 0x000000000000781c */ /* 0x000fc40003f0f008 */
[----:B------:R-:W-:-:S03]  /*1050*/  VIADD R0, R64, 0x8f ;  /* 0x0000008f40007836 */ /* 0x000fc60000000000 */
[----:B------:R-:W-:Y:S01]  /*1060*/  IMAD.U32 R152, RZ, RZ, UR12 ;  /* 0x0000000cff987e24 */ /* 0x000fe2000f8e00ff */
[----:B------:R-:W-:Y:S01]  /*1070*/  UMOV UR8, UR12 ;  /* 0x0000000c00087c82 */ /* 0x000fe20008000000 */
[----:B------:R-:W-:Y:S01]  /*1080*/  IMAD.HI R0, R0, 0x38e38e39, RZ ;  /* 0x38e38e3900007827 */ /* 0x000fe200078e02ff */
[----:B------:R-:W-:-:S04]  /*1090*/  UIMAD.WIDE UR6, UR38, 0x55555556, URZ ;  /* 0x55555556260678a5 */ /* 0x000fc8000f8e023f */
[----:B------:R-:W-:Y:S01]  /*10a0*/  ULEA.HI UR7, UR7, UR7, URZ, 0x1 ;  /* 0x0000000707077291 */ /* 0x000fe2000f8f083f */
[----:B------:R-:W-:-:S03]  /*10b0*/  SHF.R.U32.HI R3, RZ, 0x1f, R0 ;  /* 0x0000001fff037819 */ /* 0x000fc60000011600 */
[----:B------:R-:W-:Y:S01]  /*10c0*/  UIMAD UR40, UR7, -0x3, UR38 ;  /* 0xfffffffd072878a4 */ /* 0x000fe2000f8e0226 */
[----:B-----5:R-:W-:Y:S02]  /*10d0*/  LEA.HI.SX32 R22, R0, R3, 0x1b ;  /* 0x0000000300167211 */ /* 0x020fe400078fdaff */
[----:B------:R-:W-:Y:S02]  /*10e0*/  @UP2 ULDC.64 UR6, c[0x0][0xc48] ;  /* 0x0003120000062ab9 */ /* 0x000fe40000000a00 */
[----:B------:R-:W-:Y:S02]  /*10f0*/  UIMAD.WIDE.U32 UR4, UR12, UR6, URZ ;  /* 0x000000060c0472a5 */ /* 0x000fe4000f8e003f */
[----:B------:R-:W-:Y:S02]  /*1100*/  ULEA UR6, UR40, UR9, 0xb ;  /* 0x0000000928067291 */ /* 0x000fe4000f8e583f */
[----:B------:R-:W-:Y:S02]  /*1110*/  @UP2 USHF.R.U32.HI UR8, URZ, UR7, UR5 ;  /* 0x000000073f082299 */ /* 0x000fe40008011605 */
[----:B------:R-:W-:Y:S01]  /*1120*/  USHF.R.U32.HI UR6, URZ, 0x4, UR6 ;  /* 0x000000043f067899 */ /* 0x000fe20008011606 */
[----:B------:R-:W-:-:S03]  /*1130*/  UMOV UR4, UR11 ;  /* 0x0000000b00047c82 */ /* 0x000fc60008000000 */
[----:B------:R-:W-:Y:S01]  /*1140*/  ULOP3.LUT UR39, UR6, 0x3fff, URZ, 0xc0, !UPT ;  /* 0x00003fff06277892 */ /* 0x000fe2000f8ec03f */
[----:B------:R-:W-:Y:S02]  /*1150*/  IMAD.U32 R151, RZ, RZ, UR8 ;  /* 0x00000008ff977e24 */ /* 0x000fe4000f8e00ff */
[----:B------:R-:W-:Y:S01]  /*1160*/  IMAD.U32 R150, RZ, RZ, UR4 ;  /* 0x00000004ff967e24 */ /* 0x000fe2000f8e00ff */
[----:B---34-:R-:W-:Y:S08]  /*1170*/  @!P0 BRA `(.L_x_9) ;  /* 0x0000000000408947 */ /* 0x018ff00003800000 */
[----:B------:R-:W-:Y:S01]  /*1180*/  MOV R0, 0x0 ;  /* 0x0000000000007802 */ /* 0x000fe20000000f00 */
[----:B------:R-:W-:Y:S01]  /*1190*/  ULDC.64 UR4, c[0x4][0xa8] ;  /* 0x01002a0000047ab9 */ /* 0x000fe20000000a00 */
[----:B------:R-:W-:Y:S01]  /*11a0*/  ULDC.64 UR6, c[0x4][0x28] ;  /* 0x01000a0000067ab9 */ /* 0x000fe20000000a00 */
[----:B------:R-:W-:Y:S01]  /*11b0*/  IMAD.U32 R4, RZ, RZ, UR4 ;  /* 0x00000004ff047e24 */ /* 0x000fe2000f8e00ff */
[----:B------:R0:W1:Y:S01]  /*11c0*/  LDC.64 R14, c[0x4][R0] ;  /* 0x01000000000e7b82 */ /* 0x0000620000000a00 */
[----:B------:R-:W-:Y:S01]  /*11d0*/  IMAD.U32 R5, RZ, RZ, UR5 ;  /* 0x00000005ff057e24 */ /* 0x000fe2000f8e00ff */
[----:B------:R-:W-:Y:S01]  /*11e0*/  ULDC.64 UR4, c[0x4][0xb0] ;  /* 0x01002c0000047ab9 */ /* 0x000fe20000000a00 */
[----:B------:R-:W-:Y:S02]  /*11f0*/  IMAD.U32 R10, RZ, RZ, UR6 ;  /* 0x00000006ff0a7e24 */ /* 0x000fe4000f8e00ff */
[----:B------:R-:W-:Y:S02]  /*1200*/  IMAD.U32 R6, RZ, RZ, UR4 ;  /* 0x00000004ff067e24 */ /* 0x000fe4000f8e00ff */
[----:B------:R-:W-:-:S02]  /*1210*/  IMAD.U32 R7, RZ, RZ, UR5 ;  /* 0x00000005ff077e24 */ /* 0x000fc4000f8e00ff */
[----:B------:R-:W-:Y:S02]  /*1220*/  IMAD.U32 R11, RZ, RZ, UR7 ;  /* 0x00000007ff0b7e24 */ /* 0x000fe4000f8e00ff */
[----:B------:R-:W-:Y:S02]  /*1230*/  IMAD.MOV.U32 R8, RZ, RZ, 0x70 ;  /* 0x00000070ff087424 */ /* 0x000fe400078e00ff */
[----:B------:R-:W-:Y:S02]  /*1240*/  IMAD.MOV.U32 R12, RZ, RZ, 0x1 ;  /* 0x00000001ff0c7424 */ /* 0x000fe400078e00ff */
[----:B0-----:R-:W-:-:S07]  /*1250*/  IMAD.MOV.U32 R13, RZ, RZ, RZ ;  /* 0x000000ffff0d7224 */ /* 0x001fce00078e00ff */
[----:B------:R-:W-:-:S07]  /*1260*/  LEPC R20, `(.L_x_9) ;  /* 0x000000001014794e */ /* 0x000fce0000000000 */
[----:B-1----:R-:W-:Y:S05]  /*1270*/  CALL.ABS.NOINC R14 ;  /* 0x000000000e007343 */ /* 0x002fea0003c00000 */
.L_x_9:
[----:B------:R-:W-:Y:S02]  /*1280*/  LOP3.LUT R0, R146, 0x1, RZ, 0xc0, !PT ;  /* 0x0000000192007812 */ /* 0x000fe400078ec0ff */
[----:B------:R-:W-:Y:S02]  /*1290*/  ISETP.NE.AND P0, PT, R17, 0x3, PT ;  /* 0x000000031100780c */ /* 0x000fe40003f05270 */
[----:B------:R-:W-:-:S04]  /*12a0*/  SHF.L.U32 R0, R0, 0x1f, RZ ;  /* 0x0000001f00007819 */ /* 0x000fc800000006ff */
[----:B------:R-:W0:Y:S02]  /*12b0*/  SYNCS.PHASECHK.TRANS64.TRYWAIT P1, [UR37+0x31c00], R0 ;  /* 0x031c0000ff0075a7 */ /* 0x000e240008020165 */
[----:B0-----:R-:W-:Y:S05]  /*12c0*/  @!P1 BRA `(.L_x_10) ;  /* 0x000000cc00589947 */ /* 0x001fea0003800000 */
.L_x_125:
[----:B------:R-:W-:Y:S05]  /*12d0*/  @!P0 BRA `(.L_x_11) ;  /* 0x0000000000048947 */ /* 0x000fea0003800000 */
[----:B------:R-:W-:Y:S01]  /*12e0*/  BPT.TRAP 0x1 ;  /* 0x000000040000795c */ /* 0x000fe20000300000 */
.L_x_11:
[----:B------:R-:W-:Y:S01]  /*12f0*/  IMAD.U32 R4, RZ, RZ, UR36 ;  /* 0x00000024ff047e24 */ /* 0x000fe2000f8e00ff */
[----:B0-----:R-:W-:-:S04]  /*1300*/  SHF.L.U32 R3, R16, 0x1f, RZ ;  /* 0x0000001f10037819 */ /* 0x001fc800000006ff */
[----:B------:R-:W-:-:S04]  /*1310*/  LEA R4, R4, UR37, 0x3 ;  /* 0x0000002504047c11 */ /* 0x000fc8000f8e18ff */
[----:B------:R0:W1:Y:S01]  /*1320*/  SYNCS.PHASECHK.TRANS64.TRYWAIT P2, [R4+URZ+0x31c30], R3 ;  /* 0x031c3003040075a7 */ /* 0x000062000804017f */
[----:B------:R-:W-:Y:S05]  /*1330*/  @!P0 BRA `(.L_x_12) ;  /* 0x0000000000048947 */ /* 0x000fea0003800000 */
[----:B------:R-:W-:Y:S01]  /*1340*/  BPT.TRAP 0x1 ;  /* 0x000000040000795c */ /* 0x000fe20000300000 */
.L_x_12:
[----:B------:R-:W2:Y:S01]  /*1350*/  S2R R0, SR_TID.X ;  /* 0x0000000000007919 */ /* 0x000ea20000002100 */
[----:B------:R-:W-:Y:S01]  /*1360*/  IMAD.MOV.U32 R71, RZ, RZ, RZ ;  /* 0x000000ffff477224 */ /* 0x000fe200078e00ff */
[----:B--2---:R-:W-:Y:S01]  /*1370*/  LOP3.LUT P1, RZ, R0, 0x7f, RZ, 0xc0, !PT ;  /* 0x0000007f00ff7812 */ /* 0x004fe2000782c0ff */
[----:B-1----:R-:W-:-:S12]  /*1380*/  @P2 BRA `(.L_x_13) ;  /* 0x0000000000082947 */ /* 0x002fd80003800000 */
[----:B------:R-:W1:Y:S02]  /*1390*/  SYNCS.PHASECHK.TRANS64.TRYWAIT P2, [R4+URZ+0x31c30], R3 ;  /* 0x031c3003040075a7 */ /* 0x000e64000804017f */
[----:B-1----:R-:W-:Y:S05]  /*13a0*/  @!P2 BRA `(.L_x_14) ;  /* 0x000000cc0038a947 */ /* 0x002fea0003800000 */
.L_x_13:
[----:B------:R-:W-:Y:S05]  /*13b0*/  WARPSYNC.ALL ;  /* 0x0000000000007948 */ /* 0x000fea0003800000 */
[----:B------:R-:W-:Y:S01]  /*13c0*/  UIADD3 UR4, UR37, 0x16a00, URZ ;  /* 0x00016a0025047890 */ /* 0x000fe2000fffe03f */
[----:B------:R-:W-:Y:S01]  /*13d0*/  WARPGROUP.ARRIVE ;  /* 0x00000000000079c5 */ /* 0x000fe20000000000 */
[----:B------:R-:W-:Y:S01]  /*13e0*/  ULEA UR40, UR40, UR37, 0xc ;  /* 0x0000002528287291 */ /* 0x000fe2000f8e603f */
[----:B------:R-:W-:Y:S01]  /*13f0*/  IMAD.IADD R5, R157, 0x1, R64 ;  /* 0x000000019d057824 */ /* 0x000fe200078e0240 */
[----:B------:R-:W-:Y:S01]  /*1400*/  USHF.R.U32.HI UR4, URZ, 0x4, UR4 ;  /* 0x000000043f047899 */ /* 0x000fe20008011604 */
[----:B------:R-:W-:Y:S01]  /*1410*/  P2R R9, PR, RZ, 0x2 ;  /* 0x00000002ff097803 */ /* 0x000fe20000000000 */
[----:B------:R-:W-:Y:S01]  /*1420*/  UIADD3 UR40, UR40, 0xda00, URZ ;  /* 0x0000da0028287890 */ /* 0x000fe2000fffe03f */
[----:B------:R-:W-:Y:S01]  /*1430*/  IMAD R5, R22, -0x90, R5 ;  /* 0xffffff7016057824 */ /* 0x000fe200078e0205 */
[----:B------:R-:W-:Y:S01]  /*1440*/  ULOP3.LUT UR4, UR4, 0x3fff, URZ, 0xc0, !UPT ;  /* 0x00003fff04047892 */ /* 0x000fe2000f8ec03f */
[----:B------:R-:W-:Y:S01]  /*1450*/  P2R R7, PR, RZ, 0x1 ;  /* 0x00000001ff077803 */ /* 0x000fe20000000000 */
[----:B------:R-:W-:-:S02]  /*1460*/  USHF.R.U32.HI UR40, URZ, 0x4, UR40 ;  /* 0x000000043f287899 */ /* 0x000fc40008011628 */
[----:B------:R-:W-:Y:S01]  /*1470*/  ULOP3.LUT UR6, UR4, 0x10000, URZ, 0xfc, !UPT ;  /* 0x0001000004067892 */ /* 0x000fe2000f8efc3f */
[C---:B------:R-:W-:Y:S01]  /*1480*/  ISETP.GT.AND P2, PT, R5.reuse, RZ, PT ;  /* 0x000000ff0500720c */ /* 0x040fe20003f44270 */
[----:B------:R-:W-:Y:S01]  /*1490*/  ULOP3.LUT UR5, UR40, 0x3fff, URZ, 0xc0, !UPT ;  /* 0x00003fff28057892 */ /* 0x000fe2000f8ec03f */
[C---:B------:R-:W-:Y:S01]  /*14a0*/  ISETP.GT.AND P3, PT, R5.reuse, 0x1, PT ;  /* 0x000000010500780c */ /* 0x040fe20003f64270 */
[----:B------:R-:W-:Y:S01]  /*14b0*/  UIMAD UR4, UR36, 0x6c0, UR6 ;  /* 0x000006c0240478a4 */ /* 0x000fe2000f8e0206 */
[C---:B------:R-:W-:Y:S01]  /*14c0*/  ISETP.GT.AND P4, PT, R5.reuse, 0x8, PT ;  /* 0x000000080500780c */ /* 0x040fe20003f84270 */
[----:B------:R-:W-:Y:S01]  /*14d0*/  ULOP3.LUT UR5, UR5, 0x10000, URZ, 0xfc, !UPT ;  /* 0x0001000005057892 */ /* 0x000fe2000f8efc3f */
[C---:B------:R-:W-:Y:S01]  /*14e0*/  ISETP.GT.AND P5, PT, R5.reuse, 0x9, PT ;  /* 0x000000090500780c */ /* 0x040fe20003fa4270 */
[----:B------:R-:W-:Y:S01]  /*14f0*/  UMOV UR31, 0x80000020 ;  /* 0x80000020001f7882 */ /* 0x000fe20000000000 */
[----:B------:R-:W-:Y:S01]  /*1500*/  UMOV UR29, 0x80000020 ;  /* 0x80000020001d7882 */ /* 0x000fe20000000000 */
[----:B------:R-:W-:Y:S01]  /*1510*/  UIADD3 UR7, UR4, 0xc0, URZ ;  /* 0x000000c004077890 */ /* 0x000fe2000fffe03f */
[C---:B------:R-:W-:Y:S01]  /*1520*/  ISETP.GT.AND P6, PT, R5.reuse, 0x41, PT ;  /* 0x000000410500780c */ /* 0x040fe20003fc4270 */
[----:B------:R-:W-:Y:S01]  /*1530*/  UMOV UR30, UR4 ;  /* 0x00000004001e7c82 */ /* 0x000fe20008000000 */
[----:B------:R-:W-:Y:S01]  /*1540*/  UMOV UR28, UR5 ;  /* 0x00000005001c7c82 */ /* 0x000fe20008000000 */
[----:B------:R-:W-:Y:S01]  /*1550*/  UIADD3 UR8, UR4, 0x100, URZ ;  /* 0x0000010004087890 */ /* 0x000fe2000fffe03f */
[----:B------:R-:W-:Y:S01]  /*1560*/  HGMMA.64x16x16.F32.BF16 R96, gdesc[UR28], RZ, !UPT, gsb0 ;  /* 0x002000001c6079f0 */ /* 0x000fe2000c0018ff */
[----:B------:R-:W-:Y:S01]  /*1570*/  UIADD3 UR30, UR4, 0x40, URZ ;  /* 0x00000040041e7890 */ /* 0x000fe2000fffe03f */
[C---:B------:R-:W-:Y:S01]  /*1580*/  ISETP.GT.AND P1, PT, R5.reuse, 0x69, PT ;  /* 0x000000690500780c */ /* 0x040fe20003f24270 */
[----:B------:R-:W-:Y:S01]  /*1590*/  UMOV UR31, 0x80000020 ;  /* 0x80000020001f7882 */ /* 0x000fe20000000000 */
[----:B------:R-:W-:Y:S01]  /*15a0*/  UIADD3 UR9, UR4, 0x140, URZ ;  /* 0x0000014004097890 */ /* 0x000fe2000fffe03f */
[----:B------:R-:W-:Y:S01]  /*15b0*/  ISETP.GT.AND P0, PT, R5, 0x70, PT ;  /* 0x000000700500780c */ /* 0x000fe20003f04270 */
[----:B------:R-:W-:-:S02]  /*15c0*/  UIADD3 UR10, UR4, 0x180, URZ ;  /* 0x00000180040a7890 */ /* 0x000fc4000fffe03f */
[----:B------:R-:W-:Y:S02]  /*15d0*/  UIADD3 UR11, UR5, 0x2, URZ ;  /* 0x00000002050b7890 */ /* 0x000fe4000fffe03f */
[----:B------:R-:W-:Y:S02]  /*15e0*/  UIADD3 UR12, UR4, 0x102, URZ ;  /* 0x00000102040c7890 */ /* 0x000fe4000fffe03f */
[----:B------:R-:W-:Y:S02]  /*15f0*/  UIADD3 UR13, UR4, 0x142, URZ ;  /* 0x00000142040d7890 */ /* 0x000fe4000fffe03f */
[----:B------:R-:W-:Y:S02]  /*1600*/  UIADD3 UR14, UR4, 0x182, URZ ;  /* 0x00000182040e7890 */ /* 0x000fe4000fffe03f */
[----:B------:R-:W-:Y:S02]  /*1610*/  UIADD3 UR15, UR5, 0x300, URZ ;  /* 0x00000300050f7890 */ /* 0x000fe4000fffe03f */
[----:B------:R-:W-:-:S02]  /*1620*/  UIADD3 UR16, UR4, 0x3c0, URZ ;  /* 0x000003c004107890 */ /* 0x000fc4000fffe03f */
[----:B------:R-:W-:Y:S01]  /*1630*/  UIADD3 UR18, UR4, 0x242, URZ ;  /* 0x0000024204127890 */ /* 0x000fe2000fffe03f */
[----:B------:R-:W-:Y:S01]  /*1640*/  UMOV UR17, 0x80000020 ;  /* 0x8000002000117882 */ /* 0x000fe20000000000 */
[----:B------:R-:W-:Y:S01]  /*1650*/  UMOV UR19, 0x80000020 ;  /* 0x8000002000137882 */ /* 0x000fe20000000000 */
[----:B------:R-:W-:Y:S02]  /*1660*/  UIADD3 UR20, UR5, 0x600, URZ ;  /* 0x0000060005147890 */ /* 0x000fe4000fffe03f */
[----:B------:R-:W-:Y:S01]  /*1670*/  UIADD3 UR22, UR4, 0x480, URZ ;  /* 0x0000048004167890 */ /* 0x000fe2000fffe03f */
[----:B------:R-:W-:Y:S01]  /*1680*/  UMOV UR21, 0x80000020 ;  /* 0x8000002000157882 */ /* 0x000fe20000000000 */
[----:B------:R-:W-:Y:S01]  /*1690*/  UMOV UR23, 0x80000020 ;  /* 0x8000002000177882 */ /* 0x000fe20000000000 */
[----:B------:R-:W-:Y:S02]  /*16a0*/  UIADD3 UR24, UR5, 0x602, URZ ;  /* 0x0000060205187890 */ /* 0x000fe4000fffe03f */
[----:B------:R-:W-:Y:S01]  /*16b0*/  UIADD3 UR26, UR4, 0x482, URZ ;  /* 0x00000482041a7890 */ /* 0x000fe2000fffe03f */
[----:B------:R-:W-:Y:S01]  /*16c0*/  UMOV UR25, 0x80000020 ;  /* 0x8000002000197882 */ /* 0x000fe20000000000 */
[----:B------:R-:W-:Y:S01]  /*16d0*/  UMOV UR27, 0x80000020 ;  /* 0x80000020001b7882 */ /* 0x000fe20000000000 */
[----:B------:R-:W-:-:S02]  /*16e0*/  WARPGROUP.DEPBAR.LE gsb0, 0x0 ;  /* 0x00008000000079c5 */ /* 0x000fc40000010000 */
[----:B------:R-:W-:-:S06]  /*16f0*/  WARPGROUP.ARRIVE ;  /* 0x00000000000079c5 */ /* 0x000fcc0000000000 */
[----:B------:R-:W-:Y:S01]  /*1700*/  HGMMA.64x16x16.F32.BF16 R88, gdesc[UR28], RZ, !UPT, gsb0 ;  /* 0x002000001c5879f0 */ /* 0x000fe2000c0018ff */
[----:B------:R-:W-:Y:S01]  /*1710*/  UIADD3 UR30, UR4, 0x80, URZ ;  /* 0x00000080041e7890 */ /* 0x000fe2000fffe03f */
[----:B------:R-:W-:Y:S01]  /*1720*/  UMOV UR31, 0x80000020 ;  /* 0x80000020001f7882 */ /* 0x000fe20000000000 */
[----:B------:R-:W-:Y:S02]  /*1730*/  WARPGROUP.DEPBAR.LE gsb0, 0x0 ;  /* 0x00008000000079c5 */ /* 0x000fe40000010000 */
[----:B------:R-:W-:-:S06]  /*1740*/  WARPGROUP.ARRIVE ;  /* 0x00000000000079c5 */ /* 0x000fcc0000000000 */
[----:B------:R-:W-:Y:S01]  /*1750*/  HGMMA.64x16x16.F32.BF16 R80, gdesc[UR28], RZ, !UPT, gsb0 ;  /* 0x002000001c5079f0 */ /* 0x000fe2000c0018ff */
[----:B------:R-:W-:Y:S01]  /*1760*/  UMOV UR30, UR7 ;  /* 0x00000007001e7c82 */ /* 0x000fe20008000000 */
[----:B------:R-:W-:Y:S01]  /*1770*/  UMOV UR31, 0x80000020 ;  /* 0x80000020001f7882 */ /* 0x000fe20000000000 */
[----:B------:R-:W-:Y:S01]  /*1780*/  UIADD3 UR7, UR4, 0x1c0, URZ ;  /* 0x000001c004077890 */ /* 0x000fe2000fffe03f */
        /* <DEDUP_REMOVED lines=29> */
[----:B------:R-:W-:Y:S01]  /*1960*/  UMOV UR8, UR11 ;  /* 0x0000000b00087c82 */ /* 0x000fe20008000000 */
[----:B------:R-:W-:Y:S01]  /*1970*/  UMOV UR11, 0x80000020 ;  /* 0x80000020000b7882 */ /* 0x000fe20000000000 */
[----:B------:R-:W-:Y:S02]  /*1980*/  WARPGROUP.DEPBAR.LE gsb0, 0x0 ;  /* 0x00008000000079c5 */ /* 0x000fe40000010000 */
[----:B------:R-:W-:-:S06]  /*1990*/  WARPGROUP.ARRIVE ;  /* 0x00000000000079c5 */ /* 0x000fcc0000000000 */
[----:B------:R-:W-:Y:S03]  /*19a0*/  HGMMA.64x16x16.F32.BF16 R24, gdesc[UR28], RZ, !UPT, gsb0 ;  /* 0x002000001c1879f0 */ /* 0x000fe6000c0018ff */
[----:B------:R-:W-:Y:S02]  /*19b0*/  WARPGROUP.DEPBAR.LE gsb0, 0x0 ;  /* 0x00008000000079c5 */ /* 0x000fe40000010000 */
[----:B------:R-:W-:-:S06]  /*19c0*/  WARPGROUP.ARRIVE ;  /* 0x00000000000079c5 */ /* 0x000fcc0000000000 */
[----:B------:R-:W-:Y:S01]  /*19d0*/  HGMMA.64x16x16.F32.BF16 R96, gdesc[UR8], R96, gsb0 ;  /* 0x00200000086079f0 */ /* 0x000fe20008001860 */
[----:B------:R-:W-:Y:S01]  /*19e0*/  UIADD3 UR10, UR4, 0x42, URZ ;  /* 0x00000042040a7890 */ /* 0x000fe2000fffe03f */
[----:B------:R-:W-:Y:S01]  /*19f0*/  UMOV UR11, 0x80000020 ;  /* 0x80000020000b7882 */ /* 0x000fe20000000000 */
        /* <DEDUP_REMOVED lines=8> */
[----:B------:R-:W-:Y:S01]  /*1a80*/  UMOV UR10, UR7 ;  /* 0x00000007000a7c82 */ /* 0x000fe20008000000 */
[----:B------:R-:W-:Y:S01]  /*1a90*/  UMOV UR11, 0x80000020 ;  /* 0x80000020000b7882 */ /* 0x000fe20000000000 */
[----:B------:R-:W-:Y:S01]  /*1aa0*/  UIADD3 UR7, UR4, 0x1c2, URZ ;  /* 0x000001c204077890 */ /* 0x000fe2000fffe03f */
        /* <DEDUP_REMOVED lines=29> */
[----:B------:R-:W-:Y:S01]  /*1c80*/  UMOV UR12, UR15 ;  /* 0x0000000f000c7c82 */ /* 0x000fe20008000000 */
[----:B------:R-:W-:Y:S01]  /*1c90*/  UMOV UR15, 0x80000020 ;  /* 0x80000020000f7882 */ /* 0x000fe20000000000 */
[----:B------:R-:W-:Y:S02]  /*1ca0*/  WARPGROUP.DEPBAR.LE gsb0, 0x0 ;  /* 0x00008000000079c5 */ /* 0x000fe40000010000 */
[----:B------:R-:W-:-:S06]  /*1cb0*/  WARPGROUP.ARRIVE ;  /* 0x00000000000079c5 */ /* 0x000fcc0000000000 */
[----:B------:R-:W-:Y:S01]  /*1cc0*/  HGMMA.64x16x16.F32.BF16 R24, gdesc[UR8], R24, gsb0 ;  /* 0x00200000081879f0 */ /* 0x000fe20008001818 */
[----:B------:R-:W-:Y:S02]  /*1cd0*/  UIADD3 UR10, UR4, 0x340, URZ ;  /* 0x00000340040a7890 */ /* 0x000fe4000fffe03f */
[----:B------:R-:W-:Y:S01]  /*1ce0*/  UIADD3 UR11, UR4, 0x380, URZ ;  /* 0x00000380040b7890 */ /* 0x000fe2000fffe03f */
        /* <DEDUP_REMOVED lines=27> */
[----:B------:R-:W-:Y:S02]  /*1ea0*/  UIADD3 UR11, UR5, 0x302, URZ ;  /* 0x00000302050b7890 */ /* 0x000fe4000fffe03f */
[----:B------:R-:W-:Y:S01]  /*1eb0*/  UIADD3 UR5, UR4, 0x540, URZ ;  /* 0x0000054004057890 */ /* 0x000fe2000fffe03f */
[----:B------:R-:W-:Y:S02]  /*1ec0*/  WARPGROUP.DEPBAR.LE gsb0, 0x0 ;  /* 0x00008000000079c5 */ /* 0x000fe40000010000 */
[----:B------:R-:W-:-:S06]  /*1ed0*/  WARPGROUP.ARRIVE ;  /* 0x00000000000079c5 */ /* 0x000fcc0000000000 */
[----:B------:R-:W-:Y:S01]  /*1ee0*/  HGMMA.64x16x16.F32.BF16 R48, gdesc[UR12], R48, gsb0 ;  /* 0x002000000c3079f0 */ /* 0x000fe20008001830 */
[----:B------:R-:W-:Y:S01]  /*1ef0*/  UMOV UR14, UR16 ;  /* 0x00000010000e7c82 */ /* 0x000fe20008000000 */
[----:B------:R-:W-:Y:S01]  /*1f00*/  UMOV UR15, 0x80000020 ;  /* 0x80000020000f7882 */ /* 0x000fe20000000000 */
[----:B------:R-:W-:Y:S01]  /*1f10*/  UMOV UR16, UR11 ;  /* 0x0000000b00107c82 */ /* 0x000fe20008000000 */
        /* <DEDUP_REMOVED lines=16> */
[----:B------:R-:W-:Y:S02]  /*2020*/  UIADD3 UR14, UR4, 0x3c2, URZ ;  /* 0x000003c2040e7890 */ /* 0x000fe4000fffe03f */
        /* <DEDUP_REMOVED lines=46> */
[----:B------:R-:W-:Y:S03]  /*2310*/  HGMMA.64x16x16.F32.BF16 R24, gdesc[UR16], R24, gsb0 ;  /* 0x00200000101879f0 */ /* 0x000fe60008001818 */
        /* <DEDUP_REMOVED lines=53> */
[----:B------:R-:W-:Y:S01]  /*2670*/  WARPGROUP.ARRIVE ;  /* 0x00000000000079c5 */ /* 0x000fe20000000000 */
[----:B------:R-:W-:Y:S02]  /*2680*/  FSEL R96, R96, -INF , P2 ;  /* 0xff80000060607808 */ /* 0x000fe40001000000 */
[----:B------:R-:W-:Y:S02]  /*2690*/  FSEL R97, R97, -INF , P3 ;  /* 0xff80000061617808 */ /* 0x000fe40001800000 */
[----:B------:R-:W-:Y:S01]  /*26a0*/  FSEL R100, R100, -INF , P4 ;  /* 0xff80000064647808 */ /* 0x000fe20002000000 */
[----:B------:R-:W-:Y:S01]  /*26b0*/  HGMMA.64x16x16.F32.BF16 R88, gdesc[UR24], R88, gsb0 ;  /* 0x00200000185879f0 */ /* 0x000fe20008001858 */
[----:B------:R-:W-:Y:S01]  /*26c0*/  UIADD3 UR26, UR4, 0x502, URZ ;  /* 0x00000502041a7890 */ /* 0x000fe2000fffe03f */
[----:B01----:R-:W-:Y:S01]  /*26d0*/  FMNMX.FTZ R3, R96, R97, !PT ;  /* 0x0000006160037209 */ /* 0x003fe20007810000 */
[----:B------:R-:W-:Y:S01]  /*26e0*/  UMOV UR27, 0x80000020 ;  /* 0x80000020001b7882 */ /* 0x000fe20000000000 */
[----:B------:R-:W-:-:S02]  /*26f0*/  FSEL R98, R98, -INF , P2 ;  /* 0xff80000062627808 */ /* 0x000fc40001000000 */
[----:B------:R-:W-:Y:S02]  /*2700*/  FSEL R68, R101, -INF , P5 ;  /* 0xff80000065447808 */ /* 0x000fe40002800000 */
[----:B------:R-:W-:Y:S02]  /*2710*/  ISETP.GT.AND P2, PT, R5, 0x10, PT ;  /* 0x000000100500780c */ /* 0x000fe40003f44270 */
[----:B------:R-:W-:Y:S02]  /*2720*/  FMNMX.FTZ R3, R100, R3, !PT ;  /* 0x0000000364037209 */ /* 0x000fe40007810000 */
[----:B------:R-:W-:Y:S02]  /*2730*/  FSEL R99, R99, -INF , P3 ;  /* 0xff80000063637808 */ /* 0x000fe40001800000 */
[----:B------:R-:W-:Y:S02]  /*2740*/  ISETP.GT.AND P3, PT, R5, 0x11, PT ;  /* 0x000000110500780c */ /* 0x000fe40003f64270 */
[----:B------:R-:W-:-:S02]  /*2750*/  FMNMX.FTZ R3, R68, R3, !PT ;  /* 0x0000000344037209 */ /* 0x000fc40007810000 */
[----:B------:R-:W-:Y:S02]  /*2760*/  FSEL R102, R102, -INF , P4 ;  /* 0xff80000066667808 */ /* 0x000fe40002000000 */
[----:B------:R-:W-:Y:S02]  /*2770*/  ISETP.GT.AND P4, PT, R5, 0x18, PT ;  /* 0x000000180500780c */ /* 0x000fe40003f84270 */
[----:B------:R-:W-:Y:S02]  /*2780*/  FSEL R6, R103, -INF , P5 ;  /* 0xff80000067067808 */ /* 0x000fe40002800000 */
[----:B------:R-:W-:Y:S01]  /*2790*/  ISETP.GT.AND P5, PT, R5, 0x19, PT ;  /* 0x000000190500780c */ /* 0x000fe20003fa4270 */
[----:B------:R-:W-:Y:S02]  /*27a0*/  WARPGROUP.DEPBAR.LE gsb0, 0x0 ;  /* 0x00008000000079c5 */ /* 0x000fe40000010000 */
[----:B------:R-:W-:Y:S01]  /*27b0*/  WARPGROUP.ARRIVE ;  /* 0x00000000000079c5 */ /* 0x000fe20000000000 */
[----:B------:R-:W-:-:S02]  /*27c0*/  FSEL R88, R88, -INF , P2 ;  /* 0xff80000058587808 */ /* 0x000fc40001000000 */
[----:B------:R-:W-:Y:S02]  /*27d0*/  FSEL R70, R89, -INF , P3 ;  /* 0xff80000059467808 */ /* 0x000fe40001800000 */
[----:B------:R-:W-:Y:S01]  /*27e0*/  FMNMX.FTZ R3, R88, R3, !PT ;  /* 0x0000000358037209 */ /* 0x000fe20007810000 */
[----:B------:R-:W-:Y:S01]  /*27f0*/  HGMMA.64x16x16.F32.BF16 R80, gdesc[UR24], R80, gsb0 ;  /* 0x00200000185079f0 */ /* 0x000fe20008001850 */
[----:B------:R-:W-:Y:S01]  /*2800*/  UIADD3 UR26, UR4, 0x542, URZ ;  /* 0x00000542041a7890 */ /* 0x000fe2000fffe03f */
[----:B------:R-:W-:Y:S01]  /*2810*/  FSEL R92, R92, -INF , P4 ;  /* 0xff8000005c5c7808 */ /* 0x000fe20002000000 */
[----:B------:R-:W-:Y:S01]  /*2820*/  UMOV UR27, 0x80000020 ;  /* 0x80000020001b7882 */ /* 0x000fe20000000000 */
[----:B------:R-:W-:Y:S02]  /*2830*/  FMNMX.FTZ R3, R70, R3, !PT ;  /* 0x0000000346037209 */ /* 0x000fe40007810000 */
[----:B------:R-:W-:Y:S02]  /*2840*/  FSEL R90, R90, -INF , P2 ;  /* 0xff8000005a5a7808 */ /* 0x000fe40001000000 */
[----:B------:R-:W-:-:S02]  /*2850*/  FSEL R104, R93, -INF , P5 ;  /* 0xff8000005d687808 */ /* 0x000fc40002800000 */
[----:B------:R-:W-:Y:S02]  /*2860*/  ISETP.GT.AND P2, PT, R5, 0x20, PT ;  /* 0x000000200500780c */ /* 0x000fe40003f44270 */
[----:B------:R-:W-:Y:S02]  /*2870*/  FMNMX.FTZ R3, R92, R3, !PT ;  /* 0x000000035c037209 */ /* 0x000fe40007810000 */
[----:B------:R-:W-:Y:S02]  /*2880*/  FSEL R8, R91, -INF , P3 ;  /* 0xff8000005b087808 */ /* 0x000fe40001800000 */
[----:B------:R-:W-:Y:S02]  /*2890*/  ISETP.GT.AND P3, PT, R5, 0x21, PT ;  /* 0x000000210500780c */ /* 0x000fe40003f64270 */
[----:B------:R-:W-:Y:S02]  /*28a0*/  FMNMX.FTZ R3, R104, R3, !PT ;  /* 0x0000000368037209 */ /* 0x000fe40007810000 */
[----:B------:R-:W-:-:S02]  /*28b0*/  FSEL R94, R94, -INF , P4 ;  /* 0xff8000005e5e7808 */ /* 0x000fc40002000000 */
[----:B------:R-:W-:Y:S02]  /*28c0*/  ISETP.GT.AND P4, PT, R5, 0x28, PT ;  /* 0x000000280500780c */ /* 0x000fe40003f84270 */
[----:B------:R-:W-:Y:S02]  /*28d0*/  FSEL R10, R95, -INF , P5 ;  /* 0xff8000005f0a7808 */ /* 0x000fe40002800000 */
[----:B------:R-:W-:Y:S01]  /*28e0*/  ISETP.GT.AND P5, PT, R5, 0x29, PT ;  /* 0x000000290500780c */ /* 0x000fe20003fa4270 */
[----:B------:R-:W-:Y:S02]  /*28f0*/  WARPGROUP.DEPBAR.LE gsb0, 0x0 ;  /* 0x00008000000079c5 */ /* 0x000fe40000010000 */
[----:B------:R-:W-:Y:S01]  /*2900*/  WARPGROUP.ARRIVE ;  /* 0x00000000000079c5 */ /* 0x000fe20000000000 */
[----:B------:R-:W-:Y:S02]  /*2910*/  FSEL R80, R80, -INF , P2 ;  /* 0xff80000050507808 */ /* 0x000fe40001000000 */
[----:B------:R-:W-:-:S02]  /*2920*/  FSEL R106, R81, -INF , P3 ;  /* 0xff800000516a7808 */ /* 0x000fc40001800000 */
[----:B------:R-:W-:Y:S01]  /*2930*/  FMNMX.FTZ R3, R80, R3, !PT ;  /* 0x0000000350037209 */ /* 0x000fe20007810000 */
[----:B------:R-:W-:Y:S01]  /*2940*/  HGMMA.64x16x16.F32.BF16 R72, gdesc[UR24], R72, gsb0 ;  /* 0x00200000184879f0 */ /* 0x000fe20008001848 */
[----:B------:R-:W-:Y:S01]  /*2950*/  UIADD3 UR26, UR4, 0x582, URZ ;  /* 0x00000582041a7890 */ /* 0x000fe2000fffe03f */
[----:B------:R-:W-:Y:S01]  /*2960*/  FSEL R84, R84, -INF , P4 ;  /* 0xff80000054547808 */ /* 0x000fe20002000000 */
[----:B------:R-:W-:Y:S01]  /*2970*/  UMOV UR27, 0x80000020 ;  /* 0x80000020001b7882 */ /* 0x000fe20000000000 */
[----:B------:R-:W-:Y:S02]  /*2980*/  FMNMX.FTZ R3, R106, R3, !PT ;  /* 0x000000036a037209 */ /* 0x000fe40007810000 */
[----:B------:R-:W-:Y:S02]  /*2990*/  FSEL R82, R82, -INF , P2 ;  /* 0xff80000052527808 */ /* 0x000fe40001000000 */
[----:B------:R-:W-:Y:S02]  /*29a0*/  FSEL R108, R85, -INF , P5 ;  /* 0xff800000556c7808 */ /* 0x000fe40002800000 */
[----:B------:R-:W-:-:S02]  /*29b0*/  ISETP.GT.AND P2, PT, R5, 0x30, PT ;  /* 0x000000300500780c */ /* 0x000fc40003f44270 */
[----:B------:R-:W-:Y:S02]  /*29c0*/  FMNMX.FTZ R3, R84, R3, !PT ;  /* 0x0000000354037209 */ /* 0x000fe40007810000 */
[----:B------:R-:W-:Y:S02]  /*29d0*/  FSEL R12, R83, -INF , P3 ;  /* 0xff800000530c7808 */ /* 0x000fe40001800000 */
[C---:B------:R-:W-:Y:S02]  /*29e0*/  ISETP.GT.AND P3, PT, R5.reuse, 0x31, PT ;  /* 0x000000310500780c */ /* 0x040fe40003f64270 */
[----:B------:R-:W-:Y:S02]  /*29f0*/  FMNMX.FTZ R3, R108, R3, !PT ;  /* 0x000000036c037209 */ /* 0x000fe40007810000 */
[----:B------:R-:W-:Y:S02]  /*2a00*/  FSEL R86, R86, -INF , P4 ;  /* 0xff80000056567808 */ /* 0x000fe40002000000 */
[----:B------:R-:W-:-:S02]  /*2a10*/  ISETP.GT.AND P4, PT, R5, 0x38, PT ;  /* 0x000000380500780c */ /* 0x000fc40003f84270 */
[----:B------:R-:W-:Y:S02]  /*2a20*/  FSEL R14, R87, -INF , P5 ;  /* 0xff800000570e7808 */ /* 0x000fe40002800000 */
[----:B------:R-:W-:Y:S01]  /*2a30*/  ISETP.GT.AND P5, PT, R5, 0x39, PT ;  /* 0x000000390500780c */ /* 0x000fe20003fa4270 */
[----:B------:R-:W-:Y:S02]  /*2a40*/  WARPGROUP.DEPBAR.LE gsb0, 0x0 ;  /* 0x00008000000079c5 */ /* 0x000fe40000010000 */
[----:B------:R-:W-:Y:S01]  /*2a50*/  WARPGROUP.ARRIVE ;  /* 0x00000000000079c5 */ /* 0x000fe20000000000 */
[----:B------:R-:W-:Y:S02]  /*2a60*/  FSEL R72, R72, -INF , P2 ;  /* 0xff80000048487808 */ /* 0x000fe40001000000 */
[----:B------:R-:W-:Y:S02]  /*2a70*/  FSEL R114, R73, -INF , P3 ;  /* 0xff80000049727808 */ /* 0x000fe40001800000 */
[----:B------:R-:W-:Y:S01]  /*2a80*/  FMNMX.FTZ R3, R72, R3, !PT ;  /* 0x0000000348037209 */ /* 0x000fe20007810000 */
[----:B------:R-:W-:Y:S01]  /*2a90*/  HGMMA.64x16x16.F32.BF16 R56, gdesc[UR24], R56, gsb0 ;  /* 0x00200000183879f0 */ /* 0x000fe20008001838 */
[----:B------:R-:W-:Y:S01]  /*2aa0*/  UMOV UR26, UR5 ;  /* 0x00000005001a7c82 */ /* 0x000fe20008000000 */
[----:B------:R-:W-:Y:S01]  /*2ab0*/  UMOV UR27, 0x80000020 ;  /* 0x80000020001b7882 */ /* 0x000fe20000000000 */
[----:B------:R-:W-:Y:S01]  /*2ac0*/  UIADD3 UR5, UR4, 0x642, URZ ;  /* 0x0000064204057890 */ /* 0x000fe2000fffe03f */
[----:B------:R-:W-:-:S02]  /*2ad0*/  FSEL R120, R76, -INF , P4 ;  /* 0xff8000004c787808 */ /* 0x000fc40002000000 */
[----:B------:R-:W-:Y:S02]  /*2ae0*/  FMNMX.FTZ R3, R114, R3, !PT ;  /* 0x0000000372037209 */ /* 0x000fe40007810000 */
[----:B------:R-:W-:Y:S02]  /*2af0*/  FSEL R74, R74, -INF , P2 ;  /* 0xff8000004a4a7808 */ /* 0x000fe40001000000 */
[----:B------:R-:W-:Y:S02]  /*2b00*/  FSEL R122, R77, -INF , P5 ;  /* 0xff8000004d7a7808 */ /* 0x000fe40002800000 */
[----:B------:R-:W-:Y:S02]  /*2b10*/  ISETP.GT.AND P2, PT, R5, 0x40, PT ;  /* 0x000000400500780c */ /* 0x000fe40003f44270 */
[----:B------:R-:W-:Y:S02]  /*2b20*/  FMNMX.FTZ R3, R120, R3, !PT ;  /* 0x0000000378037209 */ /* 0x000fe40007810000 */
[----:B------:R-:W-:-:S02]  /*2b30*/  FSEL R66, R79, -INF , P5 ;  /* 0xff8000004f427808 */ /* 0x000fc40002800000 */
[----:B------:R-:W-:Y:S02]  /*2b40*/  FMNMX.FTZ R3, R122, R3, !PT ;  /* 0x000000037a037209 */ /* 0x000fe40007810000 */
[C---:B------:R-:W-:Y:S02]  /*2b50*/  ISETP.GT.AND P5, PT, R5.reuse, 0x48, PT ;  /* 0x000000480500780c */ /* 0x040fe40003fa4270 */
[----:B------:R-:W-:Y:S02]  /*2b60*/  FSEL R78, R78, -INF , P4 ;  /* 0xff8000004e4e7808 */ /* 0x000fe40002000000 */
[----:B------:R-:W-:Y:S02]  /*2b70*/  ISETP.GT.AND P4, PT, R5, 0x49, PT ;  /* 0x000000490500780c */ /* 0x000fe40003f84270 */
[----:B------:R-:W-:Y:S02]  /*2b80*/  FSEL R20, R75, -INF , P3 ;  /* 0xff8000004b147808 */ /* 0x000fe40001800000 */
[----:B------:R-:W-:Y:S01]  /*2b90*/  ISETP.GT.AND P3, PT, R5, 0x50, PT ;  /* 0x000000500500780c */ /* 0x000fe20003f64270 */
[----:B------:R-:W-:-:S02]  /*2ba0*/  WARPGROUP.DEPBAR.LE gsb0, 0x0 ;  /* 0x00008000000079c5 */ /* 0x000fc40000010000 */
[----:B------:R-:W-:Y:S01]  /*2bb0*/  WARPGROUP.ARRIVE ;  /* 0x00000000000079c5 */ /* 0x000fe20000000000 */
[----:B------:R-:W-:Y:S02]  /*2bc0*/  FSEL R130, R56, -INF , P2 ;  /* 0xff80000038827808 */ /* 0x000fe40001000000 */
[----:B------:R-:W-:Y:S02]  /*2bd0*/  FSEL R126, R57, -INF , P6 ;  /* 0xff800000397e7808 */ /* 0x000fe40003000000 */
[----:B------:R-:W-:Y:S01]  /*2be0*/  FMNMX.FTZ R3, R130, R3, !PT ;  /* 0x0000000382037209 */ /* 0x000fe20007810000 */
[----:B------:R-:W-:Y:S01]  /*2bf0*/  HGMMA.64x16x16.F32.BF16 R48, gdesc[UR24], R48, gsb0 ;  /* 0x00200000183079f0 */ /* 0x000fe20008001830 */
[----:B------:R-:W-:Y:S01]  /*2c00*/  UIADD3 UR26, UR4, 0x602, URZ ;  /* 0x00000602041a7890 */ /* 0x000fe2000fffe03f */
[----:B------:R-:W-:Y:S01]  /*2c10*/  FSEL R128, R60, -INF , P5 ;  /* 0xff8000003c807808 */ /* 0x000fe20002800000 */
[----:B------:R-:W-:Y:S01]  /*2c20*/  UMOV UR27, 0x80000020 ;  /* 0x80000020001b7882 */ /* 0x000fe20000000000 */
[----:B------:R-:W-:-:S02]  /*2c30*/  FMNMX.FTZ R3, R126, R3, !PT ;  /* 0x000000037e037209 */ /* 0x000fc40007810000 */
[----:B------:R-:W-:Y:S02]  /*2c40*/  FSEL R132, R61, -INF , P4 ;  /* 0xff8000003d847808 */ /* 0x000fe40002000000 */
[----:B------:R-:W-:Y:S02]  /*2c50*/  FMNMX.FTZ R3, R128, R3, !PT ;  /* 0x0000000380037209 */ /* 0x000fe40007810000 */
[----:B------:R-:W-:Y:S02]  /*2c60*/  FSEL R58, R58, -INF , P2 ;  /* 0xff8000003a3a7808 */ /* 0x000fe40001000000 */
[----:B------:R-:W-:Y:S02]  /*2c70*/  ISETP.GT.AND P2, PT, R5, 0x51, PT ;  /* 0x000000510500780c */ /* 0x000fe40003f44270 */
[----:B------:R-:W-:Y:S02]  /*2c80*/  FMNMX.FTZ R3, R132, R3, !PT ;  /* 0x0000000384037209 */ /* 0x000fe40007810000 */
[----:B------:R-:W-:-:S02]  /*2c90*/  FSEL R62, R62, -INF , P5 ;  /* 0xff8000003e3e7808 */ /* 0x000fc40002800000 */
[----:B------:R-:W-:Y:S01]  /*2ca0*/  ISETP.GT.AND P5, PT, R5, 0x59, PT ;  /* 0x000000590500780c */ /* 0x000fe20003fa4270 */
[----:B------:R-:W-:Y:S02]  /*2cb0*/  WARPGROUP.DEPBAR.LE gsb0, 0x0 ;  /* 0x00008000000079c5 */ /* 0x000fe40000010000 */
[----:B------:R-:W-:Y:S01]  /*2cc0*/  WARPGROUP.ARRIVE ;  /* 0x00000000000079c5 */ /* 0x000fe20000000000 */
[----:B------:R-:W-:Y:S02]  /*2cd0*/  FSEL R116, R48, -INF , P3 ;  /* 0xff80000030747808 */ /* 0x000fe40001800000 */
[----:B------:R-:W-:Y:S02]  /*2ce0*/  FSEL R48, R59, -INF , P6 ;  /* 0xff8000003b307808 */ /* 0x000fe40003000000 */
[----:B------:R-:W-:Y:S01]  /*2cf0*/  ISETP.GT.AND P6, PT, R5, 0x58, PT ;  /* 0x000000580500780c */ /* 0x000fe20003fc4270 */
[----:B------:R-:W-:Y:S01]  /*2d00*/  HGMMA.64x16x16.F32.BF16 R40, gdesc[UR24], R40, gsb0 ;  /* 0x00200000182879f0 */ /* 0x000fe20008001828 */
[----:B------:R-:W-:Y:S01]  /*2d10*/  UMOV UR26, UR5 ;  /* 0x00000005001a7c82 */ /* 0x000fe20008000000 */
[----:B------:R-:W-:Y:S01]  /*2d20*/  UMOV UR27, 0x80000020 ;  /* 0x80000020001b7882 */ /* 0x000fe20000000000 */
[----:B------:R-:W-:-:S02]  /*2d30*/  FSEL R110, R49, -INF , P2 ;  /* 0xff800000316e7808 */ /* 0x000fc40001000000 */
[----:B------:R-:W-:Y:S02]  /*2d40*/  FMNMX.FTZ R3, R116, R3, !PT ;  /* 0x0000000374037209 */ /* 0x000fe40007810000 */
[----:B------:R-:W-:Y:S02]  /*2d50*/  FSEL R112, R52, -INF , P6 ;  /* 0xff80000034707808 */ /* 0x000fe40003000000 */
[----:B------:R-:W-:Y:S02]  /*2d60*/  FMNMX.FTZ R3, R110, R3, !PT ;  /* 0x000000036e037209 */ /* 0x000fe40007810000 */
[----:B------:R-:W-:Y:S02]  /*2d70*/  FSEL R52, R63, -INF , P4 ;  /* 0xff8000003f347808 */ /* 0x000fe40002000000 */
[----:B------:R-:W-:Y:S02]  /*2d80*/  ISETP.GT.AND P4, PT, R5, 0x60, PT ;  /* 0x000000600500780c */ /* 0x000fe40003f84270 */
[----:B------:R-:W-:-:S02]  /*2d90*/  FSEL R118, R53, -INF , P5 ;  /* 0xff80000035767808 */ /* 0x000fc40002800000 */
[----:B------:R-:W-:Y:S02]  /*2da0*/  FMNMX.FTZ R3, R112, R3, !PT ;  /* 0x0000000370037209 */ /* 0x000fe40007810000 */
[----:B------:R-:W-:Y:S02]  /*2db0*/  FSEL R50, R50, -INF , P3 ;  /* 0xff80000032327808 */ /* 0x000fe40001800000 */
[----:B------:R-:W-:Y:S02]  /*2dc0*/  ISETP.GT.AND P3, PT, R5, 0x61, PT ;  /* 0x000000610500780c */ /* 0x000fe40003f64270 */
        /* <DEDUP_REMOVED lines=14> */
[----:B------:R-:W-:Y:S01]  /*2eb0*/  FMNMX.FTZ R3, R134, R3, !PT ;  /* 0x0000000386037209 */ /* 0x000fe20007810000 */
[----:B------:R-:W-:Y:S01]  /*2ec0*/  ULDC UR4, c[0x0][0x988] ;  /* 0x0002620000047ab9 */ /* 0x000fe20000000800 */
[----:B------:R-:W-:-:S02]  /*2ed0*/  FSEL R138, R45, -INF , P1 ;  /* 0xff8000002d8a7808 */ /* 0x000fc40000800000 */
[----:B------:R-:W-:Y:S02]  /*2ee0*/  FMNMX.FTZ R3, R136, R3, !PT ;  /* 0x0000000388037209 */ /* 0x000fe40007810000 */
[C---:B------:R-:W-:Y:S02]  /*2ef0*/  ISETP.GT.AND P1, PT, R5.reuse, 0x71, PT ;  /* 0x000000710500780c */ /* 0x040fe40003f24270 */
[----:B------:R-:W-:Y:S02]  /*2f00*/  FMNMX.FTZ R3, R138, R3, !PT ;  /* 0x000000038a037209 */ /* 0x000fe40007810000 */
[----:B------:R-:W-:Y:S02]  /*2f10*/  FSEL R46, R46, -INF , P2 ;  /* 0xff8000002e2e7808 */ /* 0x000fe40001000000 */
[----:B------:R-:W-:Y:S02]  /*2f20*/  ISETP.GT.AND P2, PT, R5, 0x79, PT ;  /* 0x000000790500780c */ /* 0x000fe40003f44270 */
[----:B------:R-:W-:-:S02]  /*2f30*/  FSEL R42, R42, -INF , P4 ;  /* 0xff8000002a2a7808 */ /* 0x000fc40002000000 */
[----:B------:R-:W-:Y:S02]  /*2f40*/  ISETP.GT.AND P4, PT, R5, 0x81, PT ;  /* 0x000000810500780c */ /* 0x000fe40003f84270 */
[----:B------:R-:W-:Y:S02]  /*2f50*/  FSEL R40, R55, -INF , P5 ;  /* 0xff80000037287808 */ /* 0x000fe40002800000 */
[----:B------:R-:W-:Y:S02]  /*2f60*/  ISETP.GT.AND P5, PT, R5, 0x88, PT ;  /* 0x000000880500780c */ /* 0x000fe40003fa4270 */
[----:B------:R-:W-:Y:S02]  /*2f70*/  P2R R15, PR, RZ, 0x4 ;  /* 0x00000004ff0f7803 */ /* 0x000fe40000000000 */
[----:B------:R-:W-:Y:S01]  /*2f80*/  P2R R23, PR, RZ, 0x2 ;  /* 0x00000002ff177803 */ /* 0x000fe20000000000 */
[----:B------:R-:W-:Y:S02]  /*2f90*/  WARPGROUP.DEPBAR.LE gsb0, 0x0 ;  /* 0x00008000000079c5 */ /* 0x000fe40000010000 */
[----:B------:R-:W-:Y:S01]  /*2fa0*/  WARPGROUP.ARRIVE ;  /* 0x00000000000079c5 */ /* 0x000fe20000000000 */
[----:B------:R-:W-:-:S02]  /*2fb0*/  FSEL R140, R32, -INF , P0 ;  /* 0xff800000208c7808 */ /* 0x000fc40000000000 */
[----:B------:R-:W-:Y:S02]  /*2fc0*/  ISETP.GT.AND P0, PT, R5, 0x78, PT ;  /* 0x000000780500780c */ /* 0x000fe40003f04270 */
[----:B------:R-:W-:Y:S01]  /*2fd0*/  FSEL R142, R33, -INF , P1 ;  /* 0xff800000218e7808 */ /* 0x000fe20000800000 */
[----:B------:R-:W-:Y:S01]  /*2fe0*/  HGMMA.64x16x16.F32.BF16 R24, gdesc[UR24], R24, gsb0 ;  /* 0x00200000181879f0 */ /* 0x000fe20008001818 */
[----:B------:R-:W-:Y:S02]  /*2ff0*/  FMNMX.FTZ R3, R140, R3, !PT ;  /* 0x000000038c037209 */ /* 0x000fe40007810000 */
[----:B------:R-:W-:Y:S02]  /*3000*/  FSEL R51, R36, -INF , P0 ;  /* 0xff80000024337808 */ /* 0x000fe40000000000 */
[----:B------:R-:W-:Y:S01]  /*3010*/  FMNMX.FTZ R0, R142, R3, !PT ;  /* 0x000000038e007209 */ /* 0x000fe20007810000 */
[----:B------:R-:W-:Y:S01]  /*3020*/  IMAD.U32 R3, RZ, RZ, UR4 ;  /* 0x00000004ff037e24 */ /* 0x000fe2000f8e00ff */
[----:B------:R-:W-:-:S02]  /*3030*/  FSEL R32, R43, -INF , P3 ;  /* 0xff8000002b207808 */ /* 0x000fc40001800000 */
[----:B------:R-:W-:Y:S02]  /*3040*/  FSEL R57, R37, -INF , P2 ;  /* 0xff80000025397808 */ /* 0x000fe40001000000 */
[----:B------:R-:W-:Y:S02]  /*3050*/  FMNMX.FTZ R0, R51, R0, !PT ;  /* 0x0000000033007209 */ /* 0x000fe40007810000 */
[----:B------:R-:W-:Y:S02]  /*3060*/  ISETP.GT.AND P3, PT, R5, 0x80, PT ;  /* 0x000000800500780c */ /* 0x000fe40003f64270 */
[----:B------:R-:W-:Y:S02]  /*3070*/  FMNMX.FTZ R0, R57, R0, !PT ;  /* 0x0000000039007209 */ /* 0x000fe40007810000 */
[----:B------:R-:W-:Y:S02]  /*3080*/  P2R R21, PR, RZ, 0x1 ;  /* 0x00000001ff157803 */ /* 0x000fe40000000000 */
[----:B------:R-:W-:-:S02]  /*3090*/  ISETP.GT.AND P0, PT, R5, 0x69, PT ;  /* 0x000000690500780c */ /* 0x000fc40003f04270 */
[----:B------:R-:W-:-:S04]  /*30a0*/  ISETP.GT.AND P1, PT, R5, 0x70, PT ;  /* 0x000000700500780c */ /* 0x000fc80003f24270 */
[----:B------:R-:W-:Y:S02]  /*30b0*/  FSEL R34, R34, -INF , P1 ;  /* 0xff80000022227808 */ /* 0x000fe40000800000 */
[----:B------:R-:W-:Y:S01]  /*30c0*/  ISETP.NE.AND P1, PT, R23, RZ, PT ;  /* 0x000000ff1700720c */ /* 0x000fe20003f25270 */
[----:B------:R-:W-:Y:S02]  /*30d0*/  WARPGROUP.DEPBAR.LE gsb0, 0x0 ;  /* 0x00008000000079c5 */ /* 0x000fe40000010000 */
[----:B------:R-:W-:Y:S02]  /*30e0*/  FSEL R43, R24, -INF , P3 ;  /* 0xff800000182b7808 */ /* 0x000fe40001800000 */
[----:B------:R-:W-:Y:S02]  /*30f0*/  FSEL R55, R25, -INF , P4 ;  /* 0xff80000019377808 */ /* 0x000fe40002000000 */
[----:B------:R-:W-:Y:S02]  /*3100*/  FMNMX.FTZ R0, R43, R0, !PT ;  /* 0x000000002b007209 */ /* 0x000fe40007810000 */
[----:B------:R-:W-:-:S02]  /*3110*/  FSEL R45, R28, -INF , P5 ;  /* 0xff8000001c2d7808 */ /* 0x000fc40002800000 */
[----:B------:R-:W-:Y:S02]  /*3120*/  FMNMX.FTZ R0, R55, R0, !PT ;  /* 0x0000000037007209 */ /* 0x000fe40007810000 */
[----:B------:R-:W-:Y:S02]  /*3130*/  FSEL R49, R29, -INF , P6 ;  /* 0xff8000001d317808 */ /* 0x000fe40003000000 */
[----:B------:R-:W-:Y:S02]  /*3140*/  FMNMX.FTZ R0, R45, R0, !PT ;  /* 0x000000002d007209 */ /* 0x000fe40007810000 */
[----:B------:R-:W-:Y:S02]  /*3150*/  FSEL R24, R47, -INF , P0 ;  /* 0xff8000002f187808 */ /* 0x000fe40000000000 */
[----:B------:R-:W-:Y:S02]  /*3160*/  FMNMX.FTZ R11, R49, R0, !PT ;  /* 0x00000000310b7209 */ /* 0x000fe40007810000 */
[----:B------:R-:W-:-:S02]  /*3170*/  ISETP.NE.AND P0, PT, R21, RZ, PT ;  /* 0x000000ff1500720c */ /* 0x000fc40003f05270 */
[----:B------:R-:W-:Y:S01]  /*3180*/  FSEL R28, R35, -INF , P1 ;  /* 0xff800000231c7808 */ /* 0x000fe20000800000 */
[----:B------:R-:W0:Y:S01]  /*3190*/  SHFL.BFLY PT, R0, R11, 0x2, 0x1f ;  /* 0x0c401f000b007f89 */ /* 0x000e2200000e0000 */
[----:B------:R-:W-:Y:S02]  /*31a0*/  FSEL R38, R38, -INF , P0 ;  /* 0xff80000026267808 */ /* 0x000fe40000000000 */
[----:B------:R-:W-:Y:S02]  /*31b0*/  FSEL R26, R26, -INF , P3 ;  /* 0xff8000001a1a7808 */ /* 0x000fe40001800000 */
[----:B------:R-:W-:Y:S02]  /*31c0*/  ISETP.NE.AND P1, PT, R9, RZ, PT ;  /* 0x000000ff0900720c */ /* 0x000fe40003f25270 */
[----:B------:R-:W-:-:S11]  /*31d0*/  ISETP.NE.AND P0, PT, R7, RZ, PT ;  /* 0x000000ff0700720c */ /* 0x000fd60003f05270 */
[----:B------:R-:W-:-:S05]  /*31e0*/  @!P1 VIADD R4, R4, 0x31c40 ;  /* 0x00031c4004049836 */ /* 0x000fca0000000000 */
[----:B------:R-:W-:Y:S02]  /*31f0*/  @!P1 PRMT R4, RZ, 0x654, R4 ;  /* 0x00000654ff049816 */ /* 0x000fe40000000004 */
[----:B0-----:R-:W-:Y:S02]  /*3200*/  FMNMX.FTZ R13, R11, R0, !PT ;  /* 0x000000000b0d7209 */ /* 0x001fe40007810000 */
[----:B------:R-:W-:Y:S01]  /*3210*/  FMNMX.FTZ R11, R98, R99, !PT ;  /* 0x00000063620b7209 */ /* 0x000fe20007810000 */
[----:B------:R0:W-:Y:S02]  /*3220*/  @!P1 SYNCS.ARRIVE.TRANS64.RED.A1T0 RZ, [R4+URZ], RZ ;  /* 0x000000ff04ff99a7 */ /* 0x0001e4000810043f */
[----:B------:R-:W1:Y:S01]  /*3230*/  SHFL.BFLY PT, R0, R13, 0x1, 0x1f ;  /* 0x0c201f000d007f89 */ /* 0x000e6200000e0000 */
[----:B------:R-:W-:Y:S02]  /*3240*/  FMNMX.FTZ R11, R102, R11, !PT ;  /* 0x0000000b660b7209 */ /* 0x000fe40007810000 */
[----:B-1----:R-:W-:-:S02]  /*3250*/  FMNMX.FTZ R0, R13, R0, !PT ;  /* 0x000000000d007209 */ /* 0x002fc40007810000 */
[----:B------:R-:W-:Y:S02]  /*3260*/  FMNMX.FTZ R13, R6, R11, !PT ;  /* 0x0000000b060d7209 */ /* 0x000fe40007810000 */
[C---:B------:R-:W-:Y:S01]  /*3270*/  FSETP.NEU.FTZ.AND P2, PT, R0.reuse, -INF , PT ;  /* 0xff8000000000780b */ /* 0x040fe20003f5d000 */
[----:B------:R-:W-:Y:S01]  /*3280*/  FMUL.FTZ R53, R0, R3 ;  /* 0x0000000300357220 */ /* 0x000fe20000410000 */
[----:B------:R-:W-:-:S04]  /*3290*/  FMNMX.FTZ R13, R90, R13, !PT ;  /* 0x0000000d5a0d7209 */ /* 0x000fc80007810000 */
[----:B------:R-:W-:Y:S02]  /*32a0*/  FMNMX.FTZ R13, R8, R13, !PT ;  /* 0x0000000d080d7209 */ /* 0x000fe40007810000 */
[----:B------:R-:W-:Y:S02]  /*32b0*/  FSEL R53, R53, RZ, P2 ;  /* 0x000000ff35357208 */ /* 0x000fe40001000000 */
[----:B------:R-:W-:Y:S02]  /*32c0*/  FMNMX.FTZ R13, R94, R13, !PT ;  /* 0x0000000d5e0d7209 */ /* 0x000fe40007810000 */
[----:B------:R-:W-:Y:S01]  /*32d0*/  ISETP.NE.AND P2, PT, R15, RZ, PT ;  /* 0x000000ff0f00720c */ /* 0x000fe20003f45270 */
[--C-:B------:R-:W-:Y:S01]  /*32e0*/  FFMA.FTZ R60, R114, R3, -R53.reuse ;  /* 0x00000003723c7223 */ /* 0x100fe20000010835 */
[----:B------:R-:W-:Y:S01]  /*32f0*/  FMNMX.FTZ R13, R10, R13, !PT ;  /* 0x0000000d0a0d7209 */ /* 0x000fe20007810000 */
[-CC-:B------:R-:W-:Y:S01]  /*3300*/  FFMA.FTZ R120, R120, R3.reuse, -R53.reuse ;  /* 0x0000000378787223 */ /* 0x180fe20000010835 */
[----:B------:R-:W-:Y:S01]  /*3310*/  FSEL R114, R39, -INF , P2 ;  /* 0xff80000027727808 */ /* 0x000fe20001000000 */
        /* <DEDUP_REMOVED lines=11> */
[-CC-:B------:R-:W-:Y:S01]  /*33d0*/  FFMA.FTZ R5, R96, R3.reuse, -R53.reuse ;  /* 0x0000000360057223 */ /* 0x180fe20000010835 */
[--C-:B------:R-:W-:Y:S01]  /*33e0*/  FFMA.FTZ R76, R97, R3, -R53.reuse ;  /* 0x00000003614c7223 */ /* 0x100fe20000010835 */
[----:B------:R-:W-:Y:S01]  /*33f0*/  FMNMX.FTZ R13, R14, R13, !PT ;  /* 0x0000000d0e0d7209 */ /* 0x000fe20007810000 */
[-CC-:B------:R-:W-:Y:S01]  /*3400*/  FFMA.FTZ R7, R100, R3.reuse, -R53.reuse ;  /* 0x0000000364077223 */ /* 0x180fe20000010835 */
[--C-:B------:R-:W-:Y:S01]  /*3410*/  FFMA.FTZ R96, R68, R3, -R53.reuse ;  /* 0x0000000344607223 */ /* 0x100fe20000010835 */
[----:B------:R-:W-:Y:S01]  /*3420*/  MUFU.EX2 R9, R9 ;  /* 0x0000000900097308 */ /* 0x000fe20000000800 */
        /* <DEDUP_REMOVED lines=15> */
[----:B------:R-:W0:Y:S01]  /*3520*/  MUFU.EX2 R76, R76 ;  /* 0x0000004c004c7308 */ /* 0x000e220000000800 */
        /* <DEDUP_REMOVED lines=10> */
[----:B------:R-:W-:-:S02]  /*35d0*/  FFMA.FTZ R45, R45, R3, -R53 ;  /* 0x000000032d2d7223 */ /* 0x000fc40000010835 */
[----:B------:R-:W-:-:S03]  /*35e0*/  FMNMX.FTZ R21, R52, R15, !PT ;  /* 0x0000000f34157209 */ /* 0x000fc60007810000 */
[----:B------:R1:W-:Y:S01]  /*35f0*/  MUFU.EX2 R15, R120 ;  /* 0x00000078000f7308 */ /* 0x0003e20000000800 */
[----:B------:R-:W-:Y:S02]  /*3600*/  FMNMX.FTZ R21, R50, R21, !PT ;  /* 0x0000001532157209 */ /* 0x000fe40007810000 */
[----:B0-----:R-:W-:Y:S02]  /*3610*/  F2FP.BF16.F32.PACK_AB R4, R76, R5 ;  /* 0x000000054c04723e */ /* 0x001fe400000010ff */
[----:B------:R-:W-:-:S03]  /*3620*/  FMNMX.FTZ R21, R56, R21, !PT ;  /* 0x0000001538157209 */ /* 0x000fc60007810000 */
[----:B------:R-:W-:Y:S01]  /*3630*/  MUFU.EX2 R96, R96 ;  /* 0x0000006000607308 */ /* 0x000fe20000000800 */
[----:B------:R-:W-:Y:S02]  /*3640*/  FMNMX.FTZ R21, R54, R21, !PT ;  /* 0x0000001536157209 */ /* 0x000fe40007810000 */
[----:B-1----:R-:W-:Y:S02]  /*3650*/  FSEL R120, R30, -INF , P5 ;  /* 0xff8000001e787808 */ /* 0x002fe40002800000 */
[----:B------:R-:W-:-:S03]  /*3660*/  FMNMX.FTZ R21, R40, R21, !PT ;  /* 0x0000001528157209 */ /* 0x000fc60007810000 */
[----:B------:R-:W-:Y:S01]  /*3670*/  MUFU.EX2 R88, R88 ;  /* 0x0000005800587308 */ /* 0x000fe20000000800 */
[----:B------:R-:W-:-:S04]  /*3680*/  FMNMX.FTZ R21, R42, R21, !PT ;  /* 0x000000152a157209 */ /* 0x000fc80007810000 */
[----:B------:R-:W-:-:S03]  /*3690*/  FMNMX.FTZ R21, R32, R21, !PT ;  /* 0x0000001520157209 */ /* 0x000fc60007810000 */
[----:B------:R0:W-:Y:S01]  /*36a0*/  MUFU.EX2 R11, R92 ;  /* 0x0000005c000b7308 */ /* 0x0001e20000000800 */
[----:B------:R-:W-:-:S04]  /*36b0*/  FMNMX.FTZ R21, R46, R21, !PT ;  /* 0x000000152e157209 */ /* 0x000fc80007810000 */
[----:B------:R-:W-:-:S03]  /*36c0*/  FMNMX.FTZ R33, R24, R21, !PT ;  /* 0x0000001518217209 */ /* 0x000fc60007810000 */
[----:B------:R-:W-:Y:S01]  /*36d0*/  MUFU.EX2 R44, R44 ;  /* 0x0000002c002c7308 */ /* 0x000fe20000000800 */
[----:B------:R-:W-:Y:S01]  /*36e0*/  FMNMX.FTZ R33, R34, R33, !PT ;  /* 0x0000002122217209 */ /* 0x000fe20007810000 */
[----:B0-----:R-:W-:-:S03]  /*36f0*/  FFMA.FTZ R92, R134, R3, -R53 ;  /* 0x00000003865c7223 */ /* 0x001fc60000010835 */
[----:B------:R-:W-:-:S03]  /*3700*/  FMNMX.FTZ R33, R28, R33, !PT ;  /* 0x000000211c217209 */ /* 0x000fc60007810000 */
[----:B------:R-:W-:Y:S01]  /*3710*/  MUFU.EX2 R29, R29 ;  /* 0x0000001d001d7308 */ /* 0x000fe20000000800 */
[----:B------:R-:W-:-:S04]  /*3720*/  FMNMX.FTZ R33, R38, R33, !PT ;  /* 0x0000002126217209 */ /* 0x000fc80007810000 */
[----:B------:R-:W-:-:S03]  /*3730*/  FMNMX.FTZ R35, R114, R33, !PT ;  /* 0x0000002172237209 */ /* 0x000fc60007810000 */
[----:B------:R-:W-:Y:S01]  /*3740*/  MUFU.EX2 R80, R80 ;  /* 0x0000005000507308 */ /* 0x000fe20000000800 */
[----:B------:R-:W-:-:S04]  /*3750*/  FMNMX.FTZ R35, R26, R35, !PT ;  /* 0x000000231a237209 */ /* 0x000fc80007810000 */
[----:B------:R-:W-:-:S03]  /*3760*/  FMNMX.FTZ R35, R116, R35, !PT ;  /* 0x0000002374237209 */ /* 0x000fc60007810000 */
[----:B------:R0:W-:Y:S01]  /*3770*/  MUFU.EX2 R13, R72 ;  /* 0x00000048000d7308 */ /* 0x0001e20000000800 */
[----:B------:R-:W-:-:S04]  /*3780*/  FMNMX.FTZ R35, R120, R35, !PT ;  /* 0x0000002378237209 */ /* 0x000fc80007810000 */
[----:B------:R-:W-:-:S03]  /*3790*/  FMNMX.FTZ R35, R122, R35, !PT ;  /* 0x000000237a237209 */ /* 0x000fc60007810000 */
[----:B------:R1:W-:Y:S01]  /*37a0*/  MUFU.EX2 R33, R37 ;  /* 0x0000002500217308 */ /* 0x0003e20000000800 */
[-CC-:B0-----:R-:W-:Y:S01]  /*37b0*/  FFMA.FTZ R72, R132, R3.reuse, -R53.reuse ;  /* 0x0000000384487223 */ /* 0x181fe20000010835 */
[----:B------:R-:W0:Y:S06]  /*37c0*/  SHFL.BFLY PT, R30, R35, 0x2, 0x1f ;  /* 0x0c401f00231e7f89 */ /* 0x000e2c00000e0000 */
[----:B------:R-:W-:Y:S01]  /*37d0*/  MUFU.EX2 R25, R25 ;  /* 0x0000001900197308 */ /* 0x000fe20000000800 */
[----:B-1----:R-:W-:-:S07]  /*37e0*/  FFMA.FTZ R37, R136, R3, -R53 ;  /* 0x0000000388257223 */ /* 0x002fce0000010835 */
[----:B------:R-:W-:Y:S08]  /*37f0*/  MUFU.EX2 R70, R70 ;  /* 0x0000004600467308 */ /* 0x000ff00000000800 */
[----:B------:R-:W-:Y:S01]  /*3800*/  MUFU.EX2 R60, R60 ;  /* 0x0000003c003c7308 */ /* 0x000fe20000000800 */
[----:B0-----:R-:W-:Y:S01]  /*3810*/  FMNMX.FTZ R27, R35, R30, !PT ;  /* 0x0000001e231b7209 */ /* 0x001fe20007810000 */
[-CC-:B------:R-:W-:Y:S01]  /*3820*/  FFMA.FTZ R30, R43, R3.reuse, -R53.reuse ;  /* 0x000000032b1e7223 */ /* 0x180fe20000010835 */
[-CC-:B------:R-:W-:Y:S01]  /*3830*/  FFMA.FTZ R35, R140, R3.reuse, -R53.reuse ;  /* 0x000000038c237223 */ /* 0x180fe20000010835 */
[----:B------:R-:W-:-:S02]  /*3840*/  FFMA.FTZ R43, R55, R3, -R53 ;  /* 0x00000003372b7223 */ /* 0x000fc40000010835 */
[----:B------:R-:W0:Y:S02]  /*3850*/  SHFL.BFLY PT, R110, R27, 0x1, 0x1f ;  /* 0x0c201f001b6e7f89 */ /* 0x000e2400000e0000 */
[----:B------:R-:W-:Y:S08]  /*3860*/  MUFU.EX2 R36, R36 ;  /* 0x0000002400247308 */ /* 0x000ff00000000800 */
[----:B------:R-:W-:Y:S08]  /*3870*/  MUFU.EX2 R23, R23 ;  /* 0x0000001700177308 */ /* 0x000ff00000000800 */
[----:B------:R-:W-:Y:S01]  /*3880*/  MUFU.EX2 R68, R68 ;  /* 0x0000004400447308 */ /* 0x000fe20000000800 */
[----:B0-----:R-:W-:Y:S01]  /*3890*/  FMNMX.FTZ R73, R27, R110, !PT ;  /* 0x0000006e1b497209 */ /* 0x001fe20007810000 */
[----:B------:R-:W-:-:S06]  /*38a0*/  FFMA.FTZ R110, R49, R3, -R53 ;  /* 0x00000003316e7223 */ /* 0x000fcc0000010835 */
[----:B------:R-:W-:Y:S01]  /*38b0*/  MUFU.EX2 R21, R128 ;  /* 0x0000008000157308 */ /* 0x000fe20000000800 */
[C---:B------:R-:W-:Y:S01]  /*38c0*/  FSETP.NEU.FTZ.AND P2, PT, R73.reuse, -INF , PT ;  /* 0xff8000004900780b */ /* 0x040fe20003f5d000 */
[----:B------:R-:W-:-:S05]  /*38d0*/  FMUL.FTZ R27, R73, R3 ;  /* 0x00000003491b7220 */ /* 0x000fca0000410000 */
[----:B------:R-:W-:Y:S01]  /*38e0*/  FSEL R27, R27, RZ, P2 ;  /* 0x000000ff1b1b7208 */ /* 0x000fe20001000000 */
[----:B------:R-:W-:Y:S01]  /*38f0*/  MUFU.EX2 R72, R72 ;  /* 0x0000004800487308 */ /* 0x000fe20000000800 */
[----:B------:R-:W-:Y:S01]  /*3900*/  ISETP.GE.AND P2, PT, R64, 0x91, PT ;  /* 0x000000914000780c */ /* 0x000fe20003f46270 */
[----:B------:R-:W-:Y:S02]  /*3910*/  IMAD.MOV.U32 R64, RZ, RZ, R71 ;  /* 0x000000ffff407224 */ /* 0x000fe400078e0047 */
[-CC-:B------:R-:W-:Y:S01]  /*3920*/  FFMA.FTZ R98, R98, R3.reuse, -R27.reuse ;  /* 0x0000000362627223 */ /* 0x180fe2000001081b */
[-CC-:B------:R-:W-:Y:S01]  /*3930*/  FFMA.FTZ R99, R99, R3.reuse, -R27.reuse ;  /* 0x0000000363637223 */ /* 0x180fe2000001081b */
[-CC-:B------:R-:W-:Y:S01]  /*3940*/  FFMA.FTZ R102, R102, R3.reuse, -R27.reuse ;  /* 0x0000000366667223 */ /* 0x180fe2000001081b */
[-CC-:B------:R-:W-:Y:S01]  /*3950*/  FFMA.FTZ R6, R6, R3.reuse, -R27.reuse ;  /* 0x0000000306067223 */ /* 0x180fe2000001081b */
[-CC-:B------:R-:W-:Y:S01]  /*3960*/  FFMA.FTZ R47, R90, R3.reuse, -R27.reuse ;  /* 0x000000035a2f7223 */ /* 0x180fe2000001081b */
[-CC-:B------:R-:W-:Y:S01]  /*3970*/  FFMA.FTZ R90, R8, R3.reuse, -R27.reuse ;  /* 0x00000003085a7223 */ /* 0x180fe2000001081b */
[----:B------:R-:W-:Y:S01]  /*3980*/  MUFU.EX2 R98, R98 ;  /* 0x0000006200627308 */ /* 0x000fe20000000800 */
[-CC-:B------:R-:W-:Y:S01]  /*3990*/  FFMA.FTZ R49, R94, R3.reuse, -R27.reuse ;  /* 0x000000035e317223 */ /* 0x180fe2000001081b */
[-CC-:B------:R-:W-:Y:S01]  /*39a0*/  FFMA.FTZ R94, R10, R3.reuse, -R27.reuse ;  /* 0x000000030a5e7223 */ /* 0x180fe2000001081b */
[-CC-:B------:R-:W-:Y:S01]  /*39b0*/  FFMA.FTZ R51, R82, R3.reuse, -R27.reuse ;  /* 0x0000000352337223 */ /* 0x180fe2000001081b */
[-CC-:B------:R-:W-:Y:S01]  /*39c0*/  FFMA.FTZ R82, R12, R3.reuse, -R27.reuse ;  /* 0x000000030c527223 */ /* 0x180fe2000001081b */
[-CC-:B------:R-:W-:Y:S01]  /*39d0*/  FFMA.FTZ R12, R86, R3.reuse, -R27.reuse ;  /* 0x00000003560c7223 */ /* 0x180fe2000001081b */
[-CC-:B------:R-:W-:Y:S01]  /*39e0*/  FFMA.FTZ R53, R14, R3.reuse, -R27.reuse ;  /* 0x000000030e357223 */ /* 0x180fe2000001081b */
[-CC-:B------:R-:W-:Y:S01]  /*39f0*/  FFMA.FTZ R14, R74, R3.reuse, -R27.reuse ;  /* 0x000000034a0e7223 */ /* 0x180fe2000001081b */
[----:B------:R-:W0:Y:S01]  /*3a00*/  MUFU.EX2 R99, R99 ;  /* 0x0000006300637308 */ /* 0x000e220000000800 */
[-CC-:B------:R-:W-:Y:S01]  /*3a10*/  FFMA.FTZ R55, R20, R3.reuse, -R27.reuse ;  /* 0x0000000314377223 */ /* 0x180fe2000001081b */
[-CC-:B------:R-:W-:Y:S01]  /*3a20*/  FFMA.FTZ R57, R78, R3.reuse, -R27.reuse ;  /* 0x000000034e397223 */ /* 0x180fe2000001081b */
[-CC-:B------:R-:W-:Y:S01]  /*3a30*/  FFMA.FTZ R66, R66, R3.reuse, -R27.reuse ;  /* 0x0000000342427223 */ /* 0x180fe2000001081b */
[-CC-:B------:R-:W-:Y:S01]  /*3a40*/  FFMA.FTZ R20, R58, R3.reuse, -R27.reuse ;  /* 0x000000033a147223 */ /* 0x180fe2000001081b */
[-CC-:B------:R-:W-:Y:S01]  /*3a50*/  FFMA.FTZ R59, R48, R3.reuse, -R27.reuse ;  /* 0x00000003303b7223 */ /* 0x180fe2000001081b */
[-CC-:B------:R-:W-:Y:S01]  /*3a60*/  FFMA.FTZ R61, R52, R3.reuse, -R27.reuse ;  /* 0x00000003343d7223 */ /* 0x180fe2000001081b */
[-CC-:B------:R-:W-:Y:S01]  /*3a70*/  FFMA.FTZ R48, R62, R3.reuse, -R27.reuse ;  /* 0x000000033e307223 */ /* 0x180fe2000001081b */
[----:B------:R-:W1:Y:S01]  /*3a80*/  MUFU.EX2 R102, R102 ;  /* 0x0000006600667308 */ /* 0x000e620000000800 */
[-CC-:B------:R-:W-:Y:S01]  /*3a90*/  FFMA.FTZ R50, R50, R3.reuse, -R27.reuse ;  /* 0x0000000332327223 */ /* 0x180fe2000001081b */
[-CC-:B------:R-:W-:Y:S01]  /*3aa0*/  FFMA.FTZ R63, R56, R3.reuse, -R27.reuse ;  /* 0x00000003383f7223 */ /* 0x180fe2000001081b */
[-CC-:B------:R-:W-:Y:S01]  /*3ab0*/  FFMA.FTZ R54, R54, R3.reuse, -R27.reuse ;  /* 0x0000000336367223 */ /* 0x180fe2000001081b */
[-CC-:B------:R-:W-:Y:S01]  /*3ac0*/  FFMA.FTZ R42, R42, R3.reuse, -R27.reuse ;  /* 0x000000032a2a7223 */ /* 0x180fe2000001081b */
[-CC-:B------:R-:W-:Y:S01]  /*3ad0*/  FFMA.FTZ R24, R24, R3.reuse, -R27.reuse ;  /* 0x0000000318187223 */ /* 0x180fe2000001081b */
[-CC-:B------:R-:W-:Y:S01]  /*3ae0*/  FFMA.FTZ R34, R34, R3.reuse, -R27.reuse ;  /* 0x0000000322227223 */ /* 0x180fe2000001081b */
[-C--:B------:R-:W-:Y:S01]  /*3af0*/  FFMA.FTZ R38, R38, R3.reuse, -R27 ;  /* 0x0000000326267223 */ /* 0x080fe2000001081b */
[----:B------:R2:W3:Y:S01]  /*3b00*/  MUFU.EX2 R65, R6 ;  /* 0x0000000600417308 */ /* 0x0004e20000000800 */
[----:B0-----:R-:W-:Y:S01]  /*3b10*/  FADD.FTZ R67, R98, R99 ;  /* 0x0000006362437221 */ /* 0x001fe20000010000 */
[-CC-:B------:R-:W-:Y:S01]  /*3b20*/  FFMA.FTZ R114, R114, R3.reuse, -R27.reuse ;  /* 0x0000000372727223 */ /* 0x180fe2000001081b */
[-CC-:B------:R-:W-:Y:S01]  /*3b30*/  FFMA.FTZ R52, R26, R3.reuse, -R27.reuse ;  /* 0x000000031a347223 */ /* 0x180fe2000001081b */
[-CC-:B------:R-:W-:Y:S01]  /*3b40*/  FFMA.FTZ R116, R116, R3.reuse, -R27.reuse ;  /* 0x0000000374747223 */ /* 0x180fe2000001081b */
[-CC-:B------:R-:W-:Y:S01]  /*3b50*/  FFMA.FTZ R120, R120, R3.reuse, -R27.reuse ;  /* 0x0000000378787223 */ /* 0x180fe2000001081b */
[-C--:B------:R-:W-:Y:S01]  /*3b60*/  FFMA.FTZ R122, R122, R3.reuse, -R27 ;  /* 0x000000037a7a7223 */ /* 0x080fe2000001081b */
[----:B------:R-:W-:Y:S01]  /*3b70*/  IMAD.MOV.U32 R62, RZ, RZ, R71 ;  /* 0x000000ffff3e7224 */ /* 0x000fe200078e0047 */
[----:B------:R-:W0:Y:S01]  /*3b80*/  MUFU.EX2 R47, R47 ;  /* 0x0000002f002f7308 */ /* 0x000e220000000800 */
[----:B--2---:R-:W-:Y:S01]  /*3b90*/  FADD.FTZ R6, R5, R76 ;  /* 0x0000004c05067221 */ /* 0x004fe20000010000 */
[----:B-1----:R-:W-:Y:S01]  /*3ba0*/  FADD.FTZ R8, R102, R67 ;  /* 0x0000004366087221 */ /* 0x002fe20000010000 */
[-CC-:B------:R-:W-:Y:S01]  /*3bb0*/  FFMA.FTZ R67, R32, R3.reuse, -R27.reuse ;  /* 0x0000000320437223 */ /* 0x180fe2000001081b */
[--C-:B------:R-:W-:Y:S01]  /*3bc0*/  FFMA.FTZ R32, R46, R3, -R27.reuse ;  /* 0x000000032e207223 */ /* 0x100fe2000001081b */
[----:B------:R-:W-:Y:S01]  /*3bd0*/  FADD.FTZ R69, R7, R6 ;  /* 0x0000000607457221 */ /* 0x000fe20000010000 */
[----:B------:R-:W-:Y:S01]  /*3be0*/  F2FP.BF16.F32.PACK_AB R6, R96, R7 ;  /* 0x000000076006723e */ /* 0x000fe200000010ff */
[-C--:B------:R-:W-:Y:S01]  /*3bf0*/  FFMA.FTZ R46, R28, R3.reuse, -R27 ;  /* 0x000000031c2e7223 */ /* 0x080fe2000001081b */
[----:B------:R-:W1:Y:S01]  /*3c00*/  MUFU.EX2 R90, R90 ;  /* 0x0000005a005a7308 */ /* 0x000e620000000800 */
[----:B------:R-:W-:Y:S01]  /*3c10*/  FADD.FTZ R10, R96, R69 ;  /* 0x00000045600a7221 */ /* 0x000fe20000010000 */
[C---:B---3--:R-:W-:Y:S01]  /*3c20*/  FADD.FTZ R8, R65.reuse, R8 ;  /* 0x0000000841087221 */ /* 0x048fe20000010000 */
[----:B------:R-:W-:Y:S01]  /*3c30*/  F2FP.BF16.F32.PACK_AB R7, R65, R102 ;  /* 0x000000664107723e */ /* 0x000fe200000010ff */
[----:B------:R-:W-:Y:S01]  /*3c40*/  FFMA.FTZ R65, R40, R3, -R27 ;  /* 0x0000000328417223 */ /* 0x000fe2000001081b */
[----:B------:R-:W-:Y:S01]  /*3c50*/  FADD.FTZ R69, R9, R10 ;  /* 0x0000000a09457221 */ /* 0x000fe20000010000 */
[----:B------:R-:W-:Y:S01]  /*3c60*/  F2FP.BF16.F32.PACK_AB R5, R99, R98 ;  /* 0x000000626305723e */ /* 0x000fe200000010ff */
[----:B------:R-:W-:Y:S01]  /*3c70*/  IMAD.MOV.U32 R58, RZ, RZ, R71 ;  /* 0x000000ffff3a7224 */ /* 0x000fe200078e0047 */
[----:B------:R-:W2:Y:S01]  /*3c80*/  MUFU.EX2 R49, R49 ;  /* 0x0000003100317308 */ /* 0x000ea20000000800 */
[----:B0-----:R-:W-:Y:S01]  /*3c90*/  FADD.FTZ R75, R47, R8 ;  /* 0x000000082f4b7221 */ /* 0x001fe20000010000 */
[----:B------:R-:W-:Y:S01]  /*3ca0*/  FADD.FTZ R8, R88, R69 ;  /* 0x0000004558087221 */ /* 0x000fe20000010000 */
[----:B------:R0:W-:Y:S01]  /*3cb0*/  STSM.16.M88.4 [R2+0x24300], R4 ;  /* 0x0243000402007844 */ /* 0x0001e20000000200 */
[----:B------:R-:W-:-:S02]  /*3cc0*/  IMAD.MOV.U32 R56, RZ, RZ, R71 ;  /* 0x000000ffff387224 */ /* 0x000fc400078e0047 */
[----:B------:R-:W-:Y:S02]  /*3cd0*/  FADD.FTZ R69, R11, R8 ;  /* 0x000000080b457221 */ /* 0x000fe40000010000 */
[----:B------:R-:W3:Y:S01]  /*3ce0*/  MUFU.EX2 R94, R94 ;  /* 0x0000005e005e7308 */ /* 0x000ee20000000800 */
[----:B-1----:R-:W-:Y:S01]  /*3cf0*/  FADD.FTZ R10, R90, R75 ;  /* 0x0000004b5a0a7221 */ /* 0x002fe20000010000 */
[----:B------:R-:W-:-:S04]  /*3d00*/  FADD.FTZ R8, R44, R69 ;  /* 0x000000452c087221 */ /* 0x000fc80000010000 */
[----:B------:R-:W-:Y:S02]  /*3d10*/  FADD.FTZ R69, R29, R8 ;  /* 0x000000081d457221 */ /* 0x000fe40000010000 */
[----:B------:R-:W1:Y:S01]  /*3d20*/  MUFU.EX2 R51, R51 ;  /* 0x0000003300337308 */ /* 0x000e620000000800 */
[----:B--2---:R-:W-:Y:S01]  /*3d30*/  FADD.FTZ R75, R49, R10 ;  /* 0x0000000a314b7221 */ /* 0x004fe20000010000 */
[C---:B------:R-:W-:Y:S01]  /*3d40*/  FADD.FTZ R8, R80.reuse, R69 ;  /* 0x0000004550087221 */ /* 0x040fe20000010000 */
[----:B0-----:R-:W-:Y:S01]  /*3d50*/  F2FP.BF16.F32.PACK_AB R4, R80, R29 ;  /* 0x0000001d5004723e */ /* 0x001fe200000010ff */
[----:B------:R-:W-:Y:S02]  /*3d60*/  IMAD.MOV.U32 R29, RZ, RZ, R71 ;  /* 0x000000ffff1d7224 */ /* 0x000fe400078e0047 */
[----:B------:R-:W-:Y:S02]  /*3d70*/  FADD.FTZ R69, R25, R8 ;  /* 0x0000000819457221 */ /* 0x000fe40000010000 */
[----:B------:R-:W0:Y:S01]  /*3d80*/  MUFU.EX2 R82, R82 ;  /* 0x0000005200527308 */ /* 0x000e220000000800 */
[----:B---3--:R-:W-:-:S07]  /*3d90*/  FADD.FTZ R10, R94, R75 ;  /* 0x0000004b5e0a7221 */ /* 0x008fce0000010000 */
[----:B------:R-:W2:Y:S01]  /*3da0*/  MUFU.EX2 R12, R12 ;  /* 0x0000000c000c7308 */ /* 0x000ea20000000800 */
[----:B-1----:R-:W-:Y:S01]  /*3db0*/  FADD.FTZ R75, R51, R10 ;  /* 0x0000000a334b7221 */ /* 0x002fe20000010000 */
[----:B------:R-:W-:-:S04]  /*3dc0*/  FADD.FTZ R10, R70, R69 ;  /* 0x00000045460a7221 */ /* 0x000fc80000010000 */
[----:B------:R-:W-:Y:S01]  /*3dd0*/  FADD.FTZ R69, R13, R10 ;  /* 0x0000000a0d457221 */ /* 0x000fe20000010000 */
[----:B------:R-:W-:Y:S01]  /*3de0*/  F2FP.BF16.F32.PACK_AB R10, R44, R11 ;  /* 0x0000000b2c0a723e */ /* 0x000fe200000010ff */
[----:B------:R-:W1:Y:S01]  /*3df0*/  MUFU.EX2 R53, R53 ;  /* 0x0000003500357308 */ /* 0x000e620000000800 */
[----:B0-----:R-:W-:Y:S01]  /*3e00*/  FADD.FTZ R75, R82, R75 ;  /* 0x0000004b524b7221 */ /* 0x001fe20000010000 */
[----:B------:R-:W-:Y:S01]  /*3e10*/  F2FP.BF16.F32.PACK_AB R11, R94, R49 ;  /* 0x000000315e0b723e */ /* 0x000fe200000010ff */
[--C-:B------:R-:W-:Y:S02]  /*3e20*/  IMAD.MOV.U32 R49, RZ, RZ, R71.reuse ;  /* 0x000000ffff317224 */ /* 0x100fe400078e0047 */
[----:B------:R-:W-:-:S03]  /*3e30*/  IMAD.MOV.U32 R44, RZ, RZ, R71 ;  /* 0x000000ffff2c7224 */ /* 0x000fc600078e0047 */
[----:B------:R-:W0:Y:S01]  /*3e40*/  MUFU.EX2 R14, R14 ;  /* 0x0000000e000e7308 */ /* 0x000e220000000800 */
[----:B--2---:R-:W-:-:S07]  /*3e50*/  FADD.FTZ R8, R12, R75 ;  /* 0x0000004b0c087221 */ /* 0x004fce0000010000 */
[----:B------:R-:W2:Y:S01]  /*3e60*/  MUFU.EX2 R55, R55 ;  /* 0x0000003700377308 */ /* 0x000ea20000000800 */
[----:B-1----:R-:W-:Y:S01]  /*3e70*/  FADD.FTZ R27, R53, R8 ;  /* 0x00000008351b7221 */ /* 0x002fe20000010000 */
[----:B------:R-:W-:Y:S02]  /*3e80*/  F2FP.BF16.F32.PACK_AB R8, R88, R9 ;  /* 0x000000095808723e */ /* 0x000fe400000010ff */
[----:B------:R-:W-:-:S04]  /*3e90*/  F2FP.BF16.F32.PACK_AB R9, R90, R47 ;  /* 0x0000002f5a09723e */ /* 0x000fc800000010ff */
[----:B------:R-:W1:Y:S01]  /*3ea0*/  MUFU.EX2 R57, R57 ;  /* 0x0000003900397308 */ /* 0x000e620000000800 */
[----:B0-----:R-:W-:Y:S01]  /*3eb0*/  FADD.FTZ R26, R14, R27 ;  /* 0x0000001b0e1a7221 */ /* 0x001fe20000010000 */
[----:B------:R-:W-:Y:S06]  /*3ec0*/  STSM.16.M88.4 [R2+0x25b00], R8 ;  /* 0x025b000802007844 */ /* 0x000fec0000000200 */
[----:B------:R-:W0:Y:S01]  /*3ed0*/  MUFU.EX2 R66, R66 ;  /* 0x0000004200427308 */ /* 0x000e220000000800 */
[----:B--2---:R-:W-:-:S07]  /*3ee0*/  FADD.FTZ R26, R55, R26 ;  /* 0x0000001a371a7221 */ /* 0x004fce0000010000 */
[----:B------:R-:W2:Y:S01]  /*3ef0*/  MUFU.EX2 R20, R20 ;  /* 0x0000001400147308 */ /* 0x000ea20000000800 */
[----:B-1----:R-:W-:-:S07]  /*3f00*/  FADD.FTZ R7, R57, R26 ;  /* 0x0000001a39077221 */ /* 0x002fce0000010000 */
[----:B------:R1:W-:Y:S01]  /*3f10*/  MUFU.EX2 R28, R42 ;  /* 0x0000002a001c7308 */ /* 0x0003e20000000800 */
[----:B0-----:R-:W-:-:S07]  /*3f20*/  FADD.FTZ R7, R66, R7 ;  /* 0x0000000742077221 */ /* 0x001fce0000010000 */
[----:B------:R-:W0:Y:S01]  /*3f30*/  MUFU.EX2 R59, R59 ;  /* 0x0000003b003b7308 */ /* 0x000e220000000800 */
[----:B-1----:R-:W-:Y:S01]  /*3f40*/  FADD.FTZ R42, R60, R69 ;  /* 0x000000453c2a7221 */ /* 0x002fe20000010000 */
[----:B------:R-:W-:-:S03]  /*3f50*/  IMAD.MOV.U32 R69, RZ, RZ, R71 ;  /* 0x000000ffff457224 */ /* 0x000fc600078e0047 */
[----:B------:R-:W-:Y:S01]  /*3f60*/  FADD.FTZ R5, R15, R42 ;  /* 0x0000002a0f057221 */ /* 0x000fe20000010000 */
[----:B------:R-:W-:Y:S02]  /*3f70*/  IMAD.MOV.U32 R42, RZ, RZ, R71 ;  /* 0x000000ffff2a7224 */ /* 0x000fe400078e0047 */
[----:B------:R-:W1:Y:S01]  /*3f80*/  MUFU.EX2 R48, R48 ;  /* 0x0000003000307308 */ /* 0x000e620000000800 */
[----:B------:R-:W-:Y:S01]  /*3f90*/  FADD.FTZ R6, R36, R5 ;  /* 0x0000000524067221 */ /* 0x000fe20000010000 */
[----:B------:R-:W-:Y:S01]  /*3fa0*/  F2FP.BF16.F32.PACK_AB R5, R82, R51 ;  /* 0x000000335205723e */ /* 0x000fe200000010ff */
[--C-:B------:R-:W-:Y:S02]  /*3fb0*/  IMAD.MOV.U32 R51, RZ, RZ, R71.reuse ;  /* 0x000000ffff337224 */ /* 0x100fe400078e0047 */
[----:B------:R-:W-:Y:S01]  /*3fc0*/  FADD.FTZ R27, R23, R6 ;  /* 0x00000006171b7221 */ /* 0x000fe20000010000 */
[----:B------:R-:W-:Y:S01]  /*3fd0*/  F2FP.BF16.F32.PACK_AB R6, R70, R25 ;  /* 0x000000194606723e */ /* 0x000fe200000010ff */
[----:B------:R-:W-:Y:S01]  /*3fe0*/  IMAD.MOV.U32 R70, RZ, RZ, R71 ;  /* 0x000000ffff467224 */ /* 0x000fe200078e0047 */
[----:B------:R-:W3:Y:S01]  /*3ff0*/  MUFU.EX2 R61, R61 ;  /* 0x0000003d003d7308 */ /* 0x000ee20000000800 */
[----:B------:R-:W-:-:S04]  /*4000*/  FADD.FTZ R26, R68, R27 ;  /* 0x0000001b441a7221 */ /* 0x000fc80000010000 */
[----:B------:R-:W-:-:S03]  /*4010*/  FADD.FTZ R27, R21, R26 ;  /* 0x0000001a151b7221 */ /* 0x000fc60000010000 */
[----:B------:R-:W4:Y:S01]  /*4020*/  MUFU.EX2 R50, R50 ;  /* 0x0000003200327308 */ /* 0x000f220000000800 */
[----:B------:R-:W-:-:S04]  /*4030*/  FADD.FTZ R26, R72, R27 ;  /* 0x0000001b481a7221 */ /* 0x000fc80000010000 */
[----:B------:R-:W-:-:S03]  /*4040*/  FADD.FTZ R27, R33, R26 ;  /* 0x0000001a211b7221 */ /* 0x000fc60000010000 */
[----:B------:R2:W-:Y:S08]  /*4050*/  MUFU.EX2 R47, R24 ;  /* 0x00000018002f7308 */ /* 0x0005f00000000800 */
[----:B------:R-:W5:Y:S01]  /*4060*/  MUFU.EX2 R108, R108 ;  /* 0x0000006c006c7308 */ /* 0x000f620000000800 */
[----:B--2---:R-:W-:Y:S01]  /*4070*/  FADD.FTZ R24, R20, R7 ;  /* 0x0000000714187221 */ /* 0x004fe20000010000 */
[----:B------:R-:W-:Y:S01]  /*4080*/  F2FP.BF16.F32.PACK_AB R7, R53, R12 ;  /* 0x0000000c3507723e */ /* 0x000fe200000010ff */
[----:B------:R-:W-:Y:S01]  /*4090*/  IMAD.MOV.U32 R53, RZ, RZ, R71 ;  /* 0x000000ffff357224 */ /* 0x000fe200078e0047 */
[----:B------:R-:W-:Y:S01]  /*40a0*/  F2FP.BF16.F32.PACK_AB R12, R60, R13 ;  /* 0x0000000d3c0c723e */ /* 0x000fe200000010ff */
[----:B0-----:R-:W-:Y:S01]  /*40b0*/  FADD.FTZ R25, R59, R24 ;  /* 0x000000183b197221 */ /* 0x001fe20000010000 */
[----:B------:R-:W-:Y:S01]  /*40c0*/  F2FP.BF16.F32.PACK_AB R13, R55, R14 ;  /* 0x0000000e370d723e */ /* 0x000fe200000010ff */
[----:B------:R0:W-:Y:S01]  /*40d0*/  STSM.16.M88.4 [R2+0x27300], R4 ;  /* 0x0273000402007844 */ /* 0x0001e20000000200 */
[----:B------:R-:W2:Y:S01]  /*40e0*/  MUFU.EX2 R63, R63 ;  /* 0x0000003f003f7308 */ /* 0x000ea20000000800 */
[----:B-1----:R-:W-:Y:S01]  /*40f0*/  FADD.FTZ R24, R48, R25 ;  /* 0x0000001930187221 */ /* 0x002fe20000010000 */
[----:B------:R-:W-:Y:S01]  /*4100*/  F2FP.BF16.F32.PACK_AB R14, R36, R15 ;  /* 0x0000000f240e723e */ /* 0x000fe200000010ff */
[--C-:B------:R-:W-:Y:S01]  /*4110*/  IMAD.MOV.U32 R60, RZ, RZ, R71.reuse ;  /* 0x000000ffff3c7224 */ /* 0x100fe200078e0047 */
[----:B------:R-:W-:Y:S01]  /*4120*/  F2FP.BF16.F32.PACK_AB R15, R66, R57 ;  /* 0x00000039420f723e */ /* 0x000fe200000010ff */
[----:B---3--:R-:W-:Y:S01]  /*4130*/  FADD.FTZ R25, R61, R24 ;  /* 0x000000183d197221 */ /* 0x008fe20000010000 */
[----:B------:R-:W-:-:S02]  /*4140*/  IMAD.MOV.U32 R66, RZ, RZ, R71 ;  /* 0x000000ffff427224 */ /* 0x000fc400078e0047 */
[----:B------:R-:W1:Y:S01]  /*4150*/  MUFU.EX2 R41, R41 ;  /* 0x0000002900297308 */ /* 0x000e620000000800 */
[----:B----4-:R-:W-:Y:S01]  /*4160*/  FADD.FTZ R24, R50, R25 ;  /* 0x0000001932187221 */ /* 0x010fe20000010000 */
[C---:B-----5:R-:W-:Y:S01]  /*4170*/  FADD.FTZ R26, R108.reuse, R27 ;  /* 0x0000001b6c1a7221 */ /* 0x060fe20000010000 */
[----:B------:R-:W-:Y:S01]  /*4180*/  STSM.16.M88.4 [R2+0x28b00], R12 ;  /* 0x028b000c02007844 */ /* 0x000fe20000000200 */
[--C-:B------:R-:W-:Y:S02]  /*4190*/  IMAD.MOV.U32 R57, RZ, RZ, R71.reuse ;  /* 0x000000ffff397224 */ /* 0x100fe400078e0047 */
[--C-:B------:R-:W-:Y:S01]  /*41a0*/  IMAD.MOV.U32 R55, RZ, RZ, R71.reuse ;  /* 0x000000ffff377224 */ /* 0x100fe200078e0047 */
[----:B0-----:R-:W-:Y:S01]  /*41b0*/  F2FP.BF16.F32.PACK_AB R4, R108, R33 ;  /* 0x000000216c04723e */ /* 0x001fe200000010ff */
[----:B------:R0:W3:Y:S01]  /*41c0*/  MUFU.EX2 R40, R54 ;  /* 0x0000003600287308 */ /* 0x0000e20000000800 */
[----:B--2---:R-:W-:Y:S01]  /*41d0*/  FADD.FTZ R25, R63, R24 ;  /* 0x000000183f197221 */ /* 0x004fe20000010000 */
[----:B------:R-:W-:Y:S01]  /*41e0*/  F2FP.BF16.F32.PACK_AB R24, R68, R23 ;  /* 0x000000174418723e */ /* 0x000fe200000010ff */
[----:B------:R-:W-:-:S02]  /*41f0*/  IMAD.MOV.U32 R68, RZ, RZ, R71 ;  /* 0x000000ffff447224 */ /* 0x000fc400078e0047 */
[----:B------:R-:W-:-:S03]  /*4200*/  IMAD.MOV.U32 R33, RZ, RZ, R71 ;  /* 0x000000ffff217224 */ /* 0x000fc600078e0047 */
[----:B------:R-:W2:Y:S01]  /*4210*/  MUFU.EX2 R106, R106 ;  /* 0x0000006a006a7308 */ /* 0x000ea20000000800 */
[----:B-1----:R-:W-:Y:S01]  /*4220*/  FADD.FTZ R27, R41, R26 ;  /* 0x0000001a291b7221 */ /* 0x002fe20000010000 */
[----:B------:R-:W-:Y:S01]  /*4230*/  F2FP.BF16.F32.PACK_AB R26, R72, R21 ;  /* 0x00000015481a723e */ /* 0x000fe200000010ff */
[----:B0-----:R-:W-:-:S05]  /*4240*/  IMAD.MOV.U32 R54, RZ, RZ, R71 ;  /* 0x000000ffff367224 */ /* 0x001fca00078e0047 */
[----:B------:R-:W0:Y:S01]  /*4250*/  MUFU.EX2 R65, R65 ;  /* 0x0000004100417308 */ /* 0x000e220000000800 */
[----:B---3--:R-:W-:Y:S01]  /*4260*/  FADD.FTZ R36, R40, R25 ;  /* 0x0000001928247221 */ /* 0x008fe20000010000 */
[----:B------:R-:W-:Y:S01]  /*4270*/  F2FP.BF16.F32.PACK_AB R25, R59, R20 ;  /* 0x000000143b19723e */ /* 0x000fe200000010ff */
[----:B------:R-:W-:-:S05]  /*4280*/  IMAD.MOV.U32 R59, RZ, RZ, R71 ;  /* 0x000000ffff3b7224 */ /* 0x000fca00078e0047 */
[----:B------:R-:W1:Y:S01]  /*4290*/  MUFU.EX2 R39, R39 ;  /* 0x0000002700277308 */ /* 0x000e620000000800 */
[----:B--2---:R-:W-:Y:S01]  /*42a0*/  FADD.FTZ R8, R106, R27 ;  /* 0x0000001b6a087221 */ /* 0x004fe20000010000 */
[----:B------:R-:W-:Y:S01]  /*42b0*/  F2FP.BF16.F32.PACK_AB R27, R61, R48 ;  /* 0x000000303d1b723e */ /* 0x000fe200000010ff */
[--C-:B------:R-:W-:Y:S02]  /*42c0*/  IMAD.MOV.U32 R61, RZ, RZ, R71.reuse ;  /* 0x000000ffff3d7224 */ /* 0x100fe400078e0047 */
[--C-:B------:R-:W-:Y:S02]  /*42d0*/  IMAD.MOV.U32 R48, RZ, RZ, R71.reuse ;  /* 0x000000ffff307224 */ /* 0x100fe400078e0047 */
[----:B------:R2:W-:Y:S01]  /*42e0*/  STSM.16.M88.4 [R2+0x2a300], R24 ;  /* 0x02a3001802007844 */ /* 0x0005e20000000200 */
[----:B------:R-:W3:Y:S01]  /*42f0*/  MUFU.EX2 R92, R92 ;  /* 0x0000005c005c7308 */ /* 0x000ee20000000800 */
[----:B0-----:R-:W-:Y:S01]  /*4300*/  FADD.FTZ R5, R65, R36 ;  /* 0x0000002441057221 */ /* 0x001fe20000010000 */
[----:B------:R-:W-:-:S03]  /*4310*/  IMAD.MOV.U32 R36, RZ, RZ, R71 ;  /* 0x000000ffff247224 */ /* 0x000fc600078e0047 */
[----:B------:R-:W-:Y:S01]  /*4320*/  FADD.FTZ R6, R28, R5 ;  /* 0x000000051c067221 */ /* 0x000fe20000010000 */
[----:B------:R-:W-:Y:S01]  /*4330*/  F2FP.BF16.F32.PACK_AB R5, R63, R50 ;  /* 0x000000323f05723e */ /* 0x000fe200000010ff */
[--C-:B------:R-:W-:Y:S01]  /*4340*/  IMAD.MOV.U32 R63, RZ, RZ, R71.reuse ;  /* 0x000000ffff3f7224 */ /* 0x100fe200078e0047 */
[----:B------:R-:W0:Y:S01]  /*4350*/  MUFU.EX2 R67, R67 ;  /* 0x0000004300437308 */ /* 0x000e220000000800 */
[----:B-1----:R-:W-:Y:S01]  /*4360*/  FADD.FTZ R7, R39, R8 ;  /* 0x0000000827077221 */ /* 0x002fe20000010000 */
[--C-:B------:R-:W-:Y:S02]  /*4370*/  IMAD.MOV.U32 R50, RZ, RZ, R71.reuse ;  /* 0x000000ffff327224 */ /* 0x100fe400078e0047 */
[----:B--2---:R-:W-:-:S04]  /*4380*/  IMAD.MOV.U32 R27, RZ, RZ, R71 ;  /* 0x000000ffff1b7224 */ /* 0x004fc800078e0047 */
[----:B------:R-:W1:Y:S01]  /*4390*/  MUFU.EX2 R37, R37 ;  /* 0x0000002500257308 */ /* 0x000e620000000800 */
[----:B---3--:R-:W-:Y:S01]  /*43a0*/  FADD.FTZ R8, R92, R7 ;  /* 0x000000075c087221 */ /* 0x008fe20000010000 */
[--C-:B------:R-:W-:Y:S02]  /*43b0*/  IMAD.MOV.U32 R26, RZ, RZ, R71.reuse ;  /* 0x000000ffff1a7224 */ /* 0x100fe400078e0047 */
[--C-:B------:R-:W-:Y:S02]  /*43c0*/  IMAD.MOV.U32 R25, RZ, RZ, R71.reuse ;  /* 0x000000ffff197224 */ /* 0x100fe400078e0047 */
[--C-:B------:R-:W-:Y:S02]  /*43d0*/  IMAD.MOV.U32 R24, RZ, RZ, R71.reuse ;  /* 0x000000ffff187224 */ /* 0x100fe400078e0047 */
[----:B------:R-:W2:Y:S01]  /*43e0*/  MUFU.EX2 R32, R32 ;  /* 0x0000002000207308 */ /* 0x000ea20000000800 */
[----:B0-----:R-:W-:Y:S01]  /*43f0*/  FADD.FTZ R7, R67, R6 ;  /* 0x0000000643077221 */ /* 0x001fe20000010000 */
[----:B------:R-:W-:Y:S01]  /*4400*/  F2FP.BF16.F32.PACK_AB R6, R106, R41 ;  /* 0x000000296a06723e */ /* 0x000fe200000010ff */
[----:B------:R-:W-:-:S05]  /*4410*/  IMAD.MOV.U32 R41, RZ, RZ, R71 ;  /* 0x000000ffff297224 */ /* 0x000fca00078e0047 */
[----:B------:R-:W0:Y:S01]  /*4420*/  MUFU.EX2 R100, R100 ;  /* 0x0000006400647308 */ /* 0x000e220000000800 */
[----:B-1----:R-:W-:-:S07]  /*4430*/  FADD.FTZ R9, R37, R8 ;  /* 0x0000000825097221 */ /* 0x002fce0000010000 */
[----:B------:R-:W1:Y:S01]  /*4440*/  MUFU.EX2 R35, R35 ;  /* 0x0000002300237308 */ /* 0x000e620000000800 */
[----:B--2---:R-:W-:Y:S01]  /*4450*/  FADD.FTZ R8, R32, R7 ;  /* 0x0000000720087221 */ /* 0x004fe20000010000 */
[----:B------:R-:W-:Y:S01]  /*4460*/  F2FP.BF16.F32.PACK_AB R7, R65, R40 ;  /* 0x000000284107723e */ /* 0x000fe200000010ff */
[--C-:B------:R-:W-:Y:S02]  /*4470*/  IMAD.MOV.U32 R65, RZ, RZ, R71.reuse ;  /* 0x000000ffff417224 */ /* 0x100fe400078e0047 */
[----:B------:R-:W-:Y:S02]  /*4480*/  IMAD.MOV.U32 R40, RZ, RZ, R71 ;  /* 0x000000ffff287224 */ /* 0x000fe400078e0047 */
[----:B------:R2:W-:Y:S01]  /*4490*/  STSM.16.M88.4 [R2+0x2bb00], R4 ;  /* 0x02bb000402007844 */ /* 0x0005e20000000200 */
[----:B------:R-:W3:Y:S01]  /*44a0*/  MUFU.EX2 R34, R34 ;  /* 0x0000002200227308 */ /* 0x000ee20000000800 */
[----:B0-----:R-:W-:Y:S01]  /*44b0*/  FADD.FTZ R10, R100, R9 ;  /* 0x00000009640a7221 */ /* 0x001fe20000010000 */
[----:B------:R-:W-:Y:S01]  /*44c0*/  FADD.FTZ R9, R47, R8 ;  /* 0x000000082f097221 */ /* 0x000fe20000010000 */
[----:B------:R-:W-:Y:S01]  /*44d0*/  F2FP.BF16.F32.PACK_AB R8, R92, R39 ;  /* 0x000000275c08723e */ /* 0x000fe200000010ff */
[----:B------:R-:W-:-:S04]  /*44e0*/  IMAD.MOV.U32 R39, RZ, RZ, R71 ;  /* 0x000000ffff277224 */ /* 0x000fc800078e0047 */
[----:B------:R-:W0:Y:S01]  /*44f0*/  MUFU.EX2 R104, R104 ;  /* 0x0000006800687308 */ /* 0x000e220000000800 */
[----:B-1----:R-:W-:-:S07]  /*4500*/  FADD.FTZ R11, R35, R10 ;  /* 0x0000000a230b7221 */ /* 0x002fce0000010000 */
[----:B------:R1:W4:Y:S01]  /*4510*/  MUFU.EX2 R105, R46 ;  /* 0x0000002e00697308 */ /* 0x0003220000000800 */
[----:B---3--:R-:W-:Y:S01]  /*4520*/  FADD.FTZ R10, R34, R9 ;  /* 0x00000009220a7221 */ /* 0x008fe20000010000 */
[----:B------:R-:W-:Y:S01]  /*4530*/  F2FP.BF16.F32.PACK_AB R9, R67, R28 ;  /* 0x0000001c4309723e */ /* 0x000fe200000010ff */
[--C-:B------:R-:W-:Y:S02]  /*4540*/  IMAD.MOV.U32 R67, RZ, RZ, R71.reuse ;  /* 0x000000ffff437224 */ /* 0x100fe400078e0047 */
[----:B------:R-:W-:-:S03]  /*4550*/  IMAD.MOV.U32 R28, RZ, RZ, R71 ;  /* 0x000000ffff1c7224 */ /* 0x000fc600078e0047 */
[----:B------:R-:W3:Y:S01]  /*4560*/  MUFU.EX2 R31, R31 ;  /* 0x0000001f001f7308 */ /* 0x000ee20000000800 */
[C---:B0-----:R-:W-:Y:S01]  /*4570*/  FADD.FTZ R12, R104.reuse, R11 ;  /* 0x0000000b680c7221 */ /* 0x041fe20000010000 */
[----:B------:R-:W-:Y:S01]  /*4580*/  F2FP.BF16.F32.PACK_AB R104, R104, R35 ;  /* 0x000000236868723e */ /* 0x000fe200000010ff */
[--C-:B-1----:R-:W-:Y:S02]  /*4590*/  IMAD.MOV.U32 R46, RZ, RZ, R71.reuse ;  /* 0x000000ffff2e7224 */ /* 0x102fe400078e0047 */
[----:B------:R-:W-:-:S03]  /*45a0*/  IMAD.MOV.U32 R35, RZ, RZ, R71 ;  /* 0x000000ffff237224 */ /* 0x000fc600078e0047 */
[----:B------:R-:W0:Y:S01]  /*45b0*/  MUFU.EX2 R38, R38 ;  /* 0x0000002600267308 */ /* 0x000e220000000800 */
[C---:B----4-:R-:W-:Y:S01]  /*45c0*/  FADD.FTZ R11, R105.reuse, R10 ;  /* 0x0000000a690b7221 */ /* 0x050fe20000010000 */
[----:B------:R-:W-:Y:S01]  /*45d0*/  F2FP.BF16.F32.PACK_AB R10, R100, R37 ;  /* 0x00000025640a723e */ /* 0x000fe200000010ff */
[--C-:B------:R-:W-:Y:S01]  /*45e0*/  IMAD.MOV.U32 R37, RZ, RZ, R71.reuse ;  /* 0x000000ffff257224 */ /* 0x100fe200078e0047 */
[----:B------:R-:W-:Y:S01]  /*45f0*/  F2FP.BF16.F32.PACK_AB R105, R105, R34 ;  /* 0x000000226969723e */ /* 0x000fe200000010ff */
[----:B------:R-:W-:-:S03]  /*4600*/  IMAD.MOV.U32 R34, RZ, RZ, R71 ;  /* 0x000000ffff227224 */ /* 0x000fc600078e0047 */
[----:B------:R-:W2:Y:S01]  /*4610*/  MUFU.EX2 R107, R114 ;  /* 0x00000072006b7308 */ /* 0x000ea20000000800 */
[----:B---3--:R-:W-:-:S07]  /*4620*/  FADD.FTZ R15, R31, R12 ;  /* 0x0000000c1f0f7221 */ /* 0x008fce0000010000 */
[----:B------:R-:W1:Y:S01]  /*4630*/  MUFU.EX2 R84, R84 ;  /* 0x0000005400547308 */ /* 0x000e620000000800 */
[----:B0-----:R-:W-:Y:S01]  /*4640*/  FADD.FTZ R12, R38, R11 ;  /* 0x0000000b260c7221 */ /* 0x001fe20000010000 */
[----:B------:R-:W-:Y:S01]  /*4650*/  F2FP.BF16.F32.PACK_AB R11, R47, R32 ;  /* 0x000000202f0b723e */ /* 0x000fe200000010ff */
[--C-:B------:R-:W-:Y:S02]  /*4660*/  IMAD.MOV.U32 R47, RZ, RZ, R71.reuse ;  /* 0x000000ffff2f7224 */ /* 0x100fe400078e0047 */
[--C-:B------:R-:W-:Y:S02]  /*4670*/  IMAD.MOV.U32 R32, RZ, RZ, R71.reuse ;  /* 0x000000ffff207224 */ /* 0x100fe400078e0047 */
[----:B------:R0:W-:Y:S01]  /*4680*/  STSM.16.M88.4 [R2+0x2d300], R8 ;  /* 0x02d3000802007844 */ /* 0x0001e20000000200 */
[----:B------:R-:W3:Y:S01]  /*4690*/  MUFU.EX2 R52, R52 ;  /* 0x0000003400347308 */ /* 0x000ee20000000800 */
[C---:B--2---:R-:W-:Y:S01]  /*46a0*/  FADD.FTZ R5, R107.reuse, R12 ;  /* 0x0000000c6b057221 */ /* 0x044fe20000010000 */
[----:B------:R-:W-:Y:S01]  /*46b0*/  F2FP.BF16.F32.PACK_AB R107, R107, R38 ;  /* 0x000000266b6b723e */ /* 0x000fe200000010ff */
[----:B------:R-:W-:-:S05]  /*46c0*/  IMAD.MOV.U32 R38, RZ, RZ, R71 ;  /* 0x000000ffff267224 */ /* 0x000fca00078e0047 */
[----:B------:R-:W2:Y:S01]  /*46d0*/  MUFU.EX2 R30, R30 ;  /* 0x0000001e001e7308 */ /* 0x000ea20000000800 */
[C---:B-1----:R-:W-:Y:S01]  /*46e0*/  FADD.FTZ R15, R84.reuse, R15 ;  /* 0x0000000f540f7221 */ /* 0x042fe20000010000 */
[----:B------:R-:W-:Y:S01]  /*46f0*/  F2FP.BF16.F32.PACK_AB R106, R84, R31 ;  /* 0x0000001f546a723e */ /* 0x000fe200000010ff */
[----:B------:R-:W-:-:S04]  /*4700*/  IMAD.MOV.U32 R31, RZ, RZ, R71 ;  /* 0x000000ffff1f7224 */ /* 0x000fc800078e0047 */
[----:B------:R0:W-:Y:S01]  /*4710*/  STSM.16.M88.4 [R2+0x2eb00], R104 ;  /* 0x02eb006802007844 */ /* 0x0001e20000000200 */
[----:B------:R-:W1:Y:S01]  /*4720*/  MUFU.EX2 R13, R116 ;  /* 0x00000074000d7308 */ /* 0x000e620000000800 */
[----:B---3--:R-:W-:-:S07]  /*4730*/  FADD.FTZ R6, R52, R5 ;  /* 0x0000000534067221 */ /* 0x008fce0000010000 */
[----:B------:R-:W3:Y:S01]  /*4740*/  MUFU.EX2 R43, R43 ;  /* 0x0000002b002b7308 */ /* 0x000ee20000000800 */
[----:B--2---:R-:W-:-:S07]  /*4750*/  FADD.FTZ R4, R30, R15 ;  /* 0x0000000f1e047221 */ /* 0x004fce0000010000 */
[----:B------:R-:W2:Y:S01]  /*4760*/  MUFU.EX2 R45, R45 ;  /* 0x0000002d002d7308 */ /* 0x000ea20000000800 */
[C---:B-1----:R-:W-:Y:S01]  /*4770*/  FADD.FTZ R5, R13.reuse, R6 ;  /* 0x000000060d057221 */ /* 0x042fe20000010000 */
[----:B------:R-:W-:Y:S01]  /*4780*/  F2FP.BF16.F32.PACK_AB R13, R13, R52 ;  /* 0x000000340d0d723e */ /* 0x000fe200000010ff */
[----:B------:R-:W-:-:S05]  /*4790*/  IMAD.MOV.U32 R52, RZ, RZ, R71 ;  /* 0x000000ffff347224 */ /* 0x000fca00078e0047 */
[----:B------:R-:W1:Y:S01]  /*47a0*/  MUFU.EX2 R110, R110 ;  /* 0x0000006e006e7308 */ /* 0x000e620000000800 */
[C---:B---3--:R-:W-:Y:S01]  /*47b0*/  F2FP.BF16.F32.PACK_AB R12, R43.reuse, R30 ;  /* 0x0000001e2b0c723e */ /* 0x048fe200000010ff */
[----:B------:R-:W-:Y:S01]  /*47c0*/  FADD.FTZ R4, R43, R4 ;  /* 0x000000042b047221 */ /* 0x000fe20000010000 */
[--C-:B------:R-:W-:Y:S02]  /*47d0*/  IMAD.MOV.U32 R43, RZ, RZ, R71.reuse ;  /* 0x000000ffff2b7224 */ /* 0x100fe400078e0047 */
[----:B------:R-:W-:-:S03]  /*47e0*/  IMAD.MOV.U32 R30, RZ, RZ, R71 ;  /* 0x000000ffff1e7224 */ /* 0x000fc600078e0047 */
[----:B------:R-:W3:Y:S01]  /*47f0*/  MUFU.EX2 R120, R120 ;  /* 0x0000007800787308 */ /* 0x000ee20000000800 */
[----:B--2---:R-:W-:-:S07]  /*4800*/  FADD.FTZ R7, R45, R4 ;  /* 0x000000042d077221 */ /* 0x004fce0000010000 */
[----:B------:R-:W2:Y:S01]  /*4810*/  MUFU.EX2 R21, R122 ;  /* 0x0000007a00157308 */ /* 0x000ea20000000800 */
[C---:B-1----:R-:W-:Y:S01]  /*4820*/  F2FP.BF16.F32.PACK_AB R14, R110.reuse, R45 ;  /* 0x0000002d6e0e723e */ /* 0x042fe200000010ff */
[----:B------:R-:W-:Y:S01]  /*4830*/  FADD.FTZ R7, R110, R7 ;  /* 0x000000076e077221 */ /* 0x000fe20000010000 */
[----:B------:R-:W-:Y:S02]  /*4840*/  IMAD.MOV.U32 R45, RZ, RZ, R71 ;  /* 0x000000ffff2d7224 */ /* 0x000fe400078e0047 */
[----:B---3--:R-:W-:Y:S01]  /*4850*/  FADD.FTZ R6, R120, R5 ;  /* 0x0000000578067221 */ /* 0x008fe20000010000 */
[----:B--2---:R-:W-:-:S03]  /*4860*/  F2FP.BF16.F32.PACK_AB R15, R21, R120 ;  /* 0x00000078150f723e */ /* 0x004fc600000010ff */
[----:B------:R-:W-:Y:S02]  /*4870*/  FADD.FTZ R6, R21, R6 ;  /* 0x0000000615067221 */ /* 0x000fe40000010000 */
[----:B------:R0:W-:Y:S01]  /*4880*/  STSM.16.M88.4 [R2+0x30300], R12 ;  /* 0x0303000c02007844 */ /* 0x0001e20000000200 */
[----:B------:R1:W-:Y:S06]  /*4890*/  MEMBAR.ALL.CTA ;  /* 0x0000000000007992 */ /* 0x0003ec0000008000 */
[----:B-1----:R-:W1:Y:S02]  /*48a0*/  FENCE.VIEW.ASYNC.S ;  /* 0x00000000000073c6 */ /* 0x002e640000000000 */
[----:B-1----:R-:W-:Y:S01]  /*48b0*/  NOP ;  /* 0x0000000000007918 */ /* 0x002fe20000000000 */
[----:B------:R-:W-:Y:S05]  /*48c0*/  @!P2 BRA `(.L_x_15) ;  /* 0x00000038002ca947 */ /* 0x000fea0003800000 */
[----:B------:R-:W-:Y:S01]  /*48d0*/  VIADD R4, R22, 0xfffffffe ;  /* 0xfffffffe16047836 */ /* 0x000fe20000000000 */
[----:B------:R-:W-:Y:S01]  /*48e0*/  CS2R R70, SRZ ;  /* 0x0000000000467805 */ /* 0x000fe2000001ff00 */
[----:B0-----:R-:W-:Y:S01]  /*48f0*/  IMAD.MOV.U32 R8, RZ, RZ, R73 ;  /* 0x000000ffff087224 */ /* 0x001fe200078e0049 */
[----:B------:R-:W-:Y:S01]  /*4900*/  CS2R R68, SRZ ;  /* 0x0000000000447805 */ /* 0x000fe2000001ff00 */
[----:B------:R-:W-:Y:S01]  /*4910*/  IMAD.MOV.U32 R5, RZ, RZ, R0 ;  /* 0x000000ffff057224 */ /* 0x000fe200078e0000 */
[----:B------:R-:W-:Y:S01]  /*4920*/  CS2R R66, SRZ ;  /* 0x0000000000427805 */ /* 0x000fe2000001ff00 */
[----:B------:R-:W-:Y:S01]  /*4930*/  IMAD.MOV.U32 R9, RZ, RZ, R16 ;  /* 0x000000ffff097224 */ /* 0x000fe200078e0010 */
[----:B------:R-:W-:Y:S02]  /*4940*/  CS2R R64, SRZ ;  /* 0x0000000000407805 */ /* 0x000fe4000001ff00 */
[----:B------:R-:W-:Y:S02]  /*4950*/  CS2R R62, SRZ ;  /* 0x00000000003e7805 */ /* 0x000fe4000001ff00 */
[----:B------:R-:W-:-:S02]  /*4960*/  CS2R R60, SRZ ;  /* 0x00000000003c7805 */ /* 0x000fc4000001ff00 */
[----:B------:R-:W-:Y:S02]  /*4970*/  CS2R R58, SRZ ;  /* 0x00000000003a7805 */ /* 0x000fe4000001ff00 */
[----:B------:R-:W-:Y:S02]  /*4980*/  CS2R R56, SRZ ;  /* 0x0000000000387805 */ /* 0x000fe4000001ff00 */
[----:B------:R-:W-:Y:S02]  /*4990*/  CS2R R54, SRZ ;  /* 0x0000000000367805 */ /* 0x000fe4000001ff00 */
        /* <DEDUP_REMOVED lines=14> */
[----:B------:R-:W-:Y:S01]  /*4a80*/  CS2R R24, SRZ ;  /* 0x0000000000187805 */ /* 0x000fe2000001ff00 */
[----:B------:R-:W-:-:S06]  /*4a90*/  UMOV UR5, UR36 ;  /* 0x0000002400057c82 */ /* 0x000fcc0008000000 */
.L_x_24:
[----:B------:R-:W-:Y:S01]  /*4aa0*/  UIADD3 UR36, UR5, 0x1, URZ ;  /* 0x0000000105247890 */ /* 0x000fe2000fffe03f */
[----:B------:R-:W-:-:S03]  /*4ab0*/  ISETP.NE.AND P3, PT, RZ, UR38, PT ;  /* 0x00000026ff007c0c */ /* 0x000fc6000bf65270 */
[----:B------:R-:W-:-:S04]  /*4ac0*/  UISETP.NE.AND UP0, UPT, UR36, 0x2, UPT ;  /* 0x000000022400788c */ /* 0x000fc8000bf05270 */
[----:B------:R-:W-:Y:S02]  /*4ad0*/  USEL UR4, URZ, 0x1, UP0 ;  /* 0x000000013f047887 */ /* 0x000fe40008000000 */
[----:B------:R-:W-:-:S04]  /*4ae0*/  USEL UR36, UR36, URZ, UP0 ;  /* 0x0000003f24247287 */ /* 0x000fc80008000000 */
[----:B------:R-:W-:Y:S01]  /*4af0*/  LOP3.LUT R16, R9, UR4, RZ, 0x3c, !PT ;  /* 0x0000000409107c12 */ /* 0x000fe2000f8e3cff */
[----:B------:R-:W-:Y:S07]  /*4b00*/  @P3 BRA `(.L_x_16) ;  /* 0x0000000000283947 */ /* 0x000fee0003800000 */
[----:B------:R-:W-:Y:S05]  /*4b10*/  @!P0 BRA `(.L_x_17) ;  /* 0x0000000000048947 */ /* 0x000fea0003800000 */
[----:B------:R-:W-:Y:S01]  /*4b20*/  BPT.TRAP 0x1 ;  /* 0x000000040000795c */ /* 0x000fe20000300000 */
.L_x_17:
[----:B------:R-:W-:Y:S01]  /*4b30*/  ULEA UR4, UR36, UR37, 0x3 ;  /* 0x0000002524047291 */ /* 0x000fe2000f8e183f */
[----:B------:R-:W-:-:S08]  /*4b40*/  SHF.L.U32 R0, R16, 0x1f, RZ ;  /* 0x0000001f10007819 */ /* 0x000fd000000006ff */
[----:B------:R0:W1:Y:S01]  /*4b50*/  SYNCS.PHASECHK.TRANS64.TRYWAIT P2, [UR4+0x31c30], R0 ;  /* 0x031c3000ff0075a7 */ /* 0x0000620008040144 */
[----:B------:R-:W-:Y:S05]  /*4b60*/  @!P0 BRA `(.L_x_18) ;  /* 0x0000000000048947 */ /* 0x000fea0003800000 */
[----:B------:R-:W-:Y:S01]  /*4b70*/  BPT.TRAP 0x1 ;  /* 0x000000040000795c */ /* 0x000fe20000300000 */
.L_x_18:
[----:B-1----:R-:W-:Y:S05]  /*4b80*/  @P2 BRA `(.L_x_16) ;  /* 0x0000000000082947 */ /* 0x002fea0003800000 */
[----:B------:R-:W1:Y:S02]  /*4b90*/  SYNCS.PHASECHK.TRANS64.TRYWAIT P2, [UR4+0x31c30], R0 ;  /* 0x031c3000ff0075a7 */ /* 0x000e640008040144 */
[----:B-1----:R-:W-:Y:S05]  /*4ba0*/  @!P2 BRA `(.L_x_19) ;  /* 0x00000094004ca947 */ /* 0x002fea0003800000 */
.L_x_16:
[----:B-1----:R-:W1:Y:S01]  /*4bb0*/  S2R R3, SR_TID.X ;  /* 0x0000000000037919 */ /* 0x002e620000002100 */
[----:B------:R-:W-:Y:S01]  /*4bc0*/  UIMAD UR4, UR36, 0x6c0, UR6 ;  /* 0x000006c0240478a4 */ /* 0x000fe2000f8e0206 */
[----:B------:R-:W-:Y:S01]  /*4bd0*/  UMOV UR31, 0x80000020 ;  /* 0x80000020001f7882 */ /* 0x000fe20000000000 */
[----:B------:R-:W-:Y:S02]  /*4be0*/  UMOV UR32, UR28 ;  /* 0x0000001c00207c82 */ /* 0x000fe40008000000 */
[----:B------:R-:W-:Y:S01]  /*4bf0*/  UIADD3 UR34, UR4, 0x40, URZ ;  /* 0x0000004004227890 */ /* 0x000fe2000fffe03f */
[----:B------:R-:W-:Y:S02]  /*4c00*/  UMOV UR33, UR29 ;  /* 0x0000001d00217c82 */ /* 0x000fe40008000000 */
[----:B------:R-:W-:Y:S01]  /*4c10*/  UMOV UR30, UR4 ;  /* 0x00000004001e7c82 */ /* 0x000fe20008000000 */
[----:B------:R-:W-:Y:S01]  /*4c20*/  UMOV UR35, 0x80000020 ;  /* 0x8000002000237882 */ /* 0x000fe20000000000 */
[----:B------:R-:W-:Y:S01]  /*4c30*/  UIADD3 UR42, UR4, 0x80, URZ ;  /* 0x00000080042a7890 */ /* 0x000fe2000fffe03f */
[----:B------:R-:W-:Y:S01]  /*4c40*/  UMOV UR40, UR28 ;  /* 0x0000001c00287c82 */ /* 0x000fe20008000000 */
        /* <DEDUP_REMOVED lines=15> */
[----:B-1----:R-:W-:Y:S01]  /*4d40*/  SHF.R.U32.HI R3, RZ, 0x7, R3 ;  /* 0x00000007ff037819 */ /* 0x002fe20000011603 */
[----:B------:R-:W-:Y:S01]  /*4d50*/  UMOV UR56, UR28 ;  /* 0x0000001c00387c82 */ /* 0x000fe20008000000 */
[----:B------:R-:W-:Y:S01]  /*4d60*/  UMOV UR57, UR29 ;  /* 0x0000001d00397c82 */ /* 0x000fe20008000000 */
[----:B------:R-:W-:Y:S01]  /*4d70*/  UMOV UR59, 0x80000020 ;  /* 0x80000020003b7882 */ /* 0x000fe20000000000 */
[----:B------:R-:W-:Y:S01]  /*4d80*/  UIADD3 UR7, UR4, 0x200, URZ ;  /* 0x0000020004077890 */ /* 0x000fe2000fffe03f */
[----:B0-----:R-:W-:Y:S01]  /*4d90*/  VIADD R0, R3, 0x8 ;  /* 0x0000000803007836 */ /* 0x001fe20000000000 */
[----:B------:R-:W-:Y:S01]  /*4da0*/  UIADD3 UR10, UR4, 0x2, URZ ;  /* 0x00000002040a7890 */ /* 0x000fe2000fffe03f */
[----:B------:R-:W-:Y:S01]  /*4db0*/  UMOV UR11, 0x80000020 ;  /* 0x80000020000b7882 */ /* 0x000fe20000000000 */
[----:B------:R-:W-:-:S02]  /*4dc0*/  UIADD3 UR14, UR4, 0x240, URZ ;  /* 0x00000240040e7890 */ /* 0x000fc4000fffe03f */
[----:B------:R0:W-:Y:S01]  /*4dd0*/  BAR.SYNC.DEFER_BLOCKING R0, 0x100 ;  /* 0x000400000000751d */ /* 0x0001e20000010000 */
[----:B------:R-:W-:Y:S02]  /*4de0*/  UIADD3 UR18, UR4, 0x242, URZ ;  /* 0x0000024204127890 */ /* 0x000fe4000fffe03f */
[----:B------:R-:W-:Y:S02]  /*4df0*/  UIADD3 UR22, UR4, 0x480, URZ ;  /* 0x0000048004167890 */ /* 0x000fe4000fffe03f */
[----:B------:R-:W-:Y:S01]  /*4e00*/  UIADD3 UR26, UR4, 0x482, URZ ;  /* 0x00000482041a7890 */ /* 0x000fe2000fffe03f */
[----:B------:R-:W-:Y:S01]  /*4e10*/  UMOV UR15, 0x80000020 ;  /* 0x80000020000f7882 */ /* 0x000fe20000000000 */
[----:B------:R-:W-:Y:S01]  /*4e20*/  UMOV UR19, 0x80000020 ;  /* 0x8000002000137882 */ /* 0x000fe20000000000 */
[----:B------:R-:W-:Y:S01]  /*4e30*/  UMOV UR23, 0x80000020 ;  /* 0x8000002000177882 */ /* 0x000fe20000000000 */
[----:B------:R-:W-:Y:S01]  /*4e40*/  UMOV UR27, 0x80000020 ;  /* 0x80000020001b7882 */ /* 0x000fe20000000000 */
[----:B------:R-:W-:-:S06]  /*4e50*/  WARPGROUP.ARRIVE ;  /* 0x00000000000079c5 */ /* 0x000fcc0000000000 */
[----:B------:R-:W-:Y:S01]  /*4e60*/  HGMMA.64x16x16.F32.BF16 R136, gdesc[UR28], RZ, !UPT, gsb0 ;  /* 0x002000001c8879f0 */ /* 0x000fe2000c0018ff */
[----:B------:R-:W-:Y:S01]  /*4e70*/  UIADD3 UR30, UR4, 0x1c0, URZ ;  /* 0x000001c0041e7890 */ /* 0x000fe2000fffe03f */
[----:B------:R-:W-:Y:S01]  /*4e80*/  UMOV UR31, 0x80000020 ;  /* 0x80000020001f7882 */ /* 0x000fe20000000000 */
[----:B------:R-:W-:Y:S02]  /*4e90*/  WARPGROUP.DEPBAR.LE gsb0, 0x0 ;  /* 0x00008000000079c5 */ /* 0x000fe40000010000 */
[----:B------:R-:W-:-:S06]  /*4ea0*/  WARPGROUP.ARRIVE ;  /* 0x00000000000079c5 */ /* 0x000fcc0000000000 */
[----:B------:R-:W-:Y:S01]  /*4eb0*/  HGMMA.64x16x16.F32.BF16 R128, gdesc[UR32], RZ, !UPT, gsb0 ;  /* 0x00200000208079f0 */ /* 0x000fe2000c0018ff */
[----:B------:R-:W-:Y:S01]  /*4ec0*/  UIADD3 UR34, UR4, 0x42, URZ ;  /* 0x0000004204227890 */ /* 0x000fe2000fffe03f */
[----:B------:R-:W-:Y:S01]  /*4ed0*/  UMOV UR32, UR8 ;  /* 0x0000000800207c82 */ /* 0x000fe20008000000 */
[----:B------:R-:W-:Y:S01]  /*4ee0*/  UMOV UR33, UR9 ;  /* 0x0000000900217c82 */ /* 0x000fe20008000000 */
        /* <DEDUP_REMOVED lines=54> */
[----:B------:R-:W-:Y:S01]  /*5250*/  UMOV UR32, UR12 ;  /* 0x0000000c00207c82 */ /* 0x000fe20008000000 */
[----:B------:R-:W-:Y:S01]  /*5260*/  UMOV UR33, UR13 ;  /* 0x0000000d00217c82 */ /* 0x000fe20008000000 */
        /* <DEDUP_REMOVED lines=217> */
[----:B------:R-:W-:Y:S01]  /*6000*/  UIADD3 UR4, UR4, 0x682, URZ ;  /* 0x0000068204047890 */ /* 0x000fe2000fffe03f */
[----:B------:R-:W-:Y:S02]  /*6010*/  WARPGROUP.DEPBAR.LE gsb0, 0x0 ;  /* 0x00008000000079c5 */ /* 0x000fe40000010000 */
[----:B------:R-:W-:-:S06]  /*6020*/  WARPGROUP.ARRIVE ;  /* 0x00000000000079c5 */ /* 0x000fcc0000000000 */
[----:B------:R-:W-:Y:S03]  /*6030*/  HGMMA.64x16x16.F32.BF16 R128, gdesc[UR32], R128, gsb0 ;  /* 0x00200000208079f0 */ /* 0x000fe60008001880 */
        /* <DEDUP_REMOVED lines=24> */
[----:B0-----:R-:W-:Y:S05]  /*61c0*/  @P3 BRA `(.L_x_20) ;  /* 0x0000000000283947 */ /* 0x001fea0003800000 */
[----:B------:R-:W-:Y:S05]  /*61d0*/  @!P0 BRA `(.L_x_21) ;  /* 0x0000000000048947 */ /* 0x000fea0003800000 */
[----:B------:R-:W-:Y:S01]  /*61e0*/  BPT.TRAP 0x1 ;  /* 0x000000040000795c */ /* 0x000fe20000300000 */
.L_x_21:
[----:B------:R-:W-:Y:S01]  /*61f0*/  ULEA UR4, UR5, UR37, 0x3 ;  /* 0x0000002505047291 */ /* 0x000fe2000f8e183f */
[----:B------:R-:W-:-:S08]  /*6200*/  SHF.L.U32 R0, R9, 0x1f, RZ ;  /* 0x0000001f09007819 */ /* 0x000fd000000006ff */
[----:B------:R0:W1:Y:S01]  /*6210*/  SYNCS.PHASECHK.TRANS64.TRYWAIT P2, [UR4+0x31c50], R0 ;  /* 0x031c5000ff0075a7 */ /* 0x0000620008040144 */
[----:B------:R-:W-:Y:S05]  /*6220*/  @!P0 BRA `(.L_x_22) ;  /* 0x0000000000048947 */ /* 0x000fea0003800000 */
[----:B------:R-:W-:Y:S01]  /*6230*/  BPT.TRAP 0x1 ;  /* 0x000000040000795c */ /* 0x000fe20000300000 */
.L_x_22:
[----:B-1----:R-:W-:Y:S05]  /*6240*/  @P2 BRA `(.L_x_20) ;  /* 0x0000000000082947 */ /* 0x002fea0003800000 */
[----:B------:R-:W1:Y:S02]  /*6250*/  SYNCS.PHASECHK.TRANS64.TRYWAIT P2, [UR4+0x31c50], R0 ;  /* 0x031c5000ff0075a7 */ /* 0x000e640008040144 */
[----:B-1----:R-:W-:Y:S05]  /*6260*/  @!P2 BRA `(.L_x_23) ;  /* 0x0000007c00b4a947 */ /* 0x002fea0003800000 */
.L_x_20:
[----:B------:R-:W-:Y:S01]  /*6270*/  UIADD3 UR4, UR37, 0x200, URZ ;  /* 0x0000020025047890 */ /* 0x000fe2000fffe03f */
[----:B------:R-:W-:Y:S01]  /*6280*/  WARPGROUP.ARRIVE ;  /* 0x00000000000079c5 */ /* 0x000fe20000000000 */
[----:B------:R-:W-:Y:S01]  /*6290*/  ULOP3.LUT UR7, UR39, 0x10000, URZ, 0xfc, !UPT ;  /* 0x0001000027077892 */ /* 0x000fe2000f8efc3f */
[----:B01----:R-:W-:Y:S01]  /*62a0*/  FMNMX.FTZ R0, R136, R5, !PT ;  /* 0x0000000588007209 */ /* 0x003fe20007810000 */
[----:B------:R-:W-:Y:S01]  /*62b0*/  USHF.R.U32.HI UR4, URZ, 0x4, UR4 ;  /* 0x000000043f047899 */ /* 0x000fe20008011604 */
[----:B------:R-:W-:Y:S01]  /*62c0*/  FMNMX.FTZ R22, R138, R8, !PT ;  /* 0x000000088a167209 */ /* 0x000fe20007810000 */
[----:B------:R-:W-:Y:S01]  /*62d0*/  UMOV UR33, 0xc0000010 ;  /* 0xc000001000217882 */ /* 0x000fe20000000000 */
[----:B------:R-:W-:Y:S01]  /*62e0*/  UMOV UR35, 0x80000020 ;  /* 0x8000002000237882 */ /* 0x000fe20000000000 */
[----:B------:R-:W-:Y:S01]  /*62f0*/  ULOP3.LUT UR4, UR4, 0x3fff, URZ, 0xc0, !UPT ;  /* 0x00003fff04047892 */ /* 0x000fe2000f8ec03f */
[----:B------:R-:W-:Y:S01]  /*6300*/  FMNMX.FTZ R3, R137, R0, !PT ;  /* 0x0000000089037209 */ /* 0x000fe20007810000 */
[----:B------:R-:W-:Y:S01]  /*6310*/  UMOV UR32, UR7 ;  /* 0x0000000700207c82 */ /* 0x000fe20008000000 */
[----:B------:R-:W-:Y:S01]  /*6320*/  FMNMX.FTZ R23, R139, R22, !PT ;  /* 0x000000168b177209 */ /* 0x000fe20007810000 */
[----:B------:R-:W-:Y:S01]  /*6330*/  ULOP3.LUT UR4, UR4, 0x2400000, URZ, 0xfc, !UPT ;  /* 0x0240000004047892 */ /* 0x000fe2000f8efc3f */
[----:B------:R-:W-:-:S03]  /*6340*/  FMNMX.FTZ R0, R140, R3, !PT ;  /* 0x000000038c007209 */ /* 0x000fc60007810000 */
[----:B------:R-:W-:Y:S01]  /*6350*/  UIMAD UR4, UR5, 0x6c0, UR4 ;  /* 0x000006c0050478a4 */ /* 0x000fe2000f8e0204 */
[----:B------:R-:W-:-:S04]  /*6360*/  FMNMX.FTZ R3, R141, R0, !PT ;  /* 0x000000008d037209 */ /* 0x000fc80007810000 */
[----:B------:R-:W-:Y:S02]  /*6370*/  FMNMX.FTZ R0, R128, R3, !PT ;  /* 0x0000000380007209 */ /* 0x000fe40007810000 */
[----:B------:R-:W-:Y:S02]  /*6380*/  UMOV UR34, UR4 ;  /* 0x0000000400227c82 */ /* 0x000fe40008000000 */
[----:B------:R-:W-:Y:S01]  /*6390*/  HGMMA.64x96x16.F32.BF16 R24, gdesc[UR32].tnspB, R24, gsb0 ;  /* 0x41600000201879f0 */ /* 0x000fe20008001818 */
[----:B------:R-:W-:Y:S01]  /*63a0*/  UIADD3 UR32, UR7, 0x180, URZ ;  /* 0x0000018007207890 */ /* 0x000fe2000fffe03f */
[----:B------:R-:W-:Y:S01]  /*63b0*/  FMNMX.FTZ R3, R129, R0, !PT ;  /* 0x0000000081037209 */ /* 0x000fe20007810000 */
[----:B------:R-:W-:Y:S01]  /*63c0*/  UIADD3 UR34, UR4, 0x40, URZ ;  /* 0x0000004004227890 */ /* 0x000fe2000fffe03f */
[----:B------:R-:W-:Y:S01]  /*63d0*/  UMOV UR33, 0xc0000010 ;  /* 0xc000001000217882 */ /* 0x000fe20000000000 */
[----:B------:R-:W-:Y:S01]  /*63e0*/  UMOV UR35, 0x80000020 ;  /* 0x8000002000237882 */ /* 0x000fe20000000000 */
[----:B------:R-:W-:-:S04]  /*63f0*/  FMNMX.FTZ R0, R132, R3, !PT ;  /* 0x0000000384007209 */ /* 0x000fc80007810000 */
        /* <DEDUP_REMOVED lines=22> */
[----:B------:R-:W-:Y:S01]  /*6560*/  FMNMX.FTZ R3, R81, R0, !PT ;  /* 0x0000000051037209 */ /* 0x000fe20007810000 */
[----:B------:R-:W-:Y:S02]  /*6570*/  WARPGROUP.DEPBAR.LE gsb0, 0x0 ;  /* 0x00008000000079c5 */ /* 0x000fe40000010000 */
[----:B------:R-:W-:Y:S01]  /*6580*/  WARPGROUP.ARRIVE ;  /* 0x00000000000079c5 */ /* 0x000fe20000000000 */
[----:B------:R-:W-:-:S04]  /*6590*/  FMNMX.FTZ R0, R84, R3, !PT ;  /* 0x0000000354007209 */ /* 0x000fc80007810000 */
[----:B------:R-:W-:Y:S01]  /*65a0*/  FMNMX.FTZ R3, R85, R0, !PT ;  /* 0x0000000055037209 */ /* 0x000fe20007810000 */
[----:B------:R-:W-:Y:S01]  /*65b0*/  HGMMA.64x96x16.F32.BF16 R24, gdesc[UR32].tnspB, R24, gsb0 ;  /* 0x41600000201879f0 */ /* 0x000fe20008001818 */
[----:B------:R-:W-:Y:S02]  /*65c0*/  UIADD3 UR32, UR7, 0x300, URZ ;  /* 0x0000030007207890 */ /* 0x000fe4000fffe03f */
[----:B------:R-:W-:Y:S01]  /*65d0*/  UIADD3 UR34, UR4, 0x80, URZ ;  /* 0x0000008004227890 */ /* 0x000fe2000fffe03f */
[----:B------:R-:W-:Y:S01]  /*65e0*/  FMNMX.FTZ R0, R72, R3, !PT ;  /* 0x0000000348007209 */ /* 0x000fe20007810000 */
[----:B------:R-:W-:Y:S01]  /*65f0*/  UMOV UR33, 0xc0000010 ;  /* 0xc000001000217882 */ /* 0x000fe20000000000 */
[----:B------:R-:W-:Y:S02]  /*6600*/  UMOV UR35, 0x80000020 ;  /* 0x8000002000237882 */ /* 0x000fe40000000000 */
[----:B------:R-:W-:-:S04]  /*6610*/  FMNMX.FTZ R3, R73, R0, !PT ;  /* 0x0000000049037209 */ /* 0x000fc80007810000 */
[----:B------:R-:W-:Y:S02]  /*6620*/  FMNMX.FTZ R0, R76, R3, !PT ;  /* 0x000000034c007209 */ /* 0x000fe40007810000 */
[----:B------:R-:W0:Y:S02]  /*6630*/  LDC R3, c[0x0][0x988] ;  /* 0x00026200ff037b82 */ /* 0x000e240000000800 */
[----:B------:R-:W-:-:S05]  /*6640*/  FMNMX.FTZ R9, R77, R0, !PT ;  /* 0x000000004d097209 */ /* 0x000fca0007810000 */
[----:B------:R-:W1:Y:S02]  /*6650*/  SHFL.BFLY PT, R0, R9, 0x2, 0x1f ;  /* 0x0c401f0009007f89 */ /* 0x000e6400000e0000 */
[----:B-1----:R-:W-:-:S05]  /*6660*/  FMNMX.FTZ R12, R9, R0, !PT ;  /* 0x00000000090c7209 */ /* 0x002fca0007810000 */
[----:B------:R-:W1:Y:S02]  /*6670*/  SHFL.BFLY PT, R11, R12, 0x1, 0x1f ;  /* 0x0c201f000c0b7f89 */ /* 0x000e6400000e0000 */
[----:B-1----:R-:W-:-:S05]  /*6680*/  FMNMX.FTZ R0, R12, R11, !PT ;  /* 0x0000000b0c007209 */ /* 0x002fca0007810000 */
[----:B------:R-:W-:-:S04]  /*6690*/  FADD.FTZ R10, -R0, R5 ;  /* 0x00000005000a7221 */ /* 0x000fc80000010100 */
[-C--:B0-----:R-:W-:Y:S01]  /*66a0*/  FMUL.FTZ R5, R10, R3.reuse ;  /* 0x000000030a057220 */ /* 0x081fe20000410000 */
[----:B------:R-:W-:-:S04]  /*66b0*/  FMUL.FTZ R10, R0, R3 ;  /* 0x00000003000a7220 */ /* 0x000fc80000410000 */
[--C-:B------:R-:W-:Y:S01]  /*66c0*/  FFMA.FTZ R14, R128, R3, -R10.reuse ;  /* 0x00000003800e7223 */ /* 0x100fe2000001080a */
[----:B------:R-:W-:Y:S01]  /*66d0*/  FMNMX.FTZ R128, R142, R23, !PT ;  /* 0x000000178e807209 */ /* 0x000fe20007810000 */
[-CC-:B------:R-:W-:Y:S01]  /*66e0*/  FFMA.FTZ R22, R120, R3.reuse, -R10.reuse ;  /* 0x0000000378167223 */ /* 0x180fe2000001080a */
[-CC-:B------:R-:W-:Y:S01]  /*66f0*/  FFMA.FTZ R15, R129, R3.reuse, -R10.reuse ;  /* 0x00000003810f7223 */ /* 0x180fe2000001080a */
[-CC-:B------:R-:W-:Y:S01]  /*6700*/  FFMA.FTZ R129, R125, R3.reuse, -R10.reuse ;  /* 0x000000037d817223 */ /* 0x180fe2000001080a */
[----:B------:R-:W-:Y:S01]  /*6710*/  FMNMX.FTZ R23, R143, R128, !PT ;  /* 0x000000808f177209 */ /* 0x000fe20007810000 */
[-CC-:B------:R-:W-:Y:S01]  /*6720*/  FFMA.FTZ R128, R121, R3.reuse, -R10.reuse ;  /* 0x0000000379807223 */ /* 0x180fe2000001080a */
[-CC-:B------:R-:W-:Y:S01]  /*6730*/  FFMA.FTZ R13, R141, R3.reuse, -R10.reuse ;  /* 0x000000038d0d7223 */ /* 0x180fe2000001080a */
[--C-:B------:R-:W-:Y:S01]  /*6740*/  FFMA.FTZ R12, R140, R3, -R10.reuse ;  /* 0x000000038c0c7223 */ /* 0x100fe2000001080a */
[----:B------:R-:W-:Y:S01]  /*6750*/  FMNMX.FTZ R120, R130, R23, !PT ;  /* 0x0000001782787209 */ /* 0x000fe20007810000 */
[----:B------:R-:W0:Y:S01]  /*6760*/  S2R R141, SR_TID.X ;  /* 0x00000000008d7919 */ /* 0x000e220000002100 */
[----:B------:R1:W-:Y:S01]  /*6770*/  MUFU.EX2 R23, R128 ;  /* 0x0000008000177308 */ /* 0x0003e20000000800 */
[----:B------:R-:W-:Y:S01]  /*6780*/  FFMA.FTZ R9, R136, R3, -R10 ;  /* 0x0000000388097223 */ /* 0x000fe2000001080a */
[----:B------:R-:W-:Y:S01]  /*6790*/  FMNMX.FTZ R121, R131, R120, !PT ;  /* 0x0000007883797209 */ /* 0x000fe20007810000 */
[----:B------:R-:W-:-:S02]  /*67a0*/  WARPGROUP.DEPBAR.LE gsb0, 0x0 ;  /* 0x00008000000079c5 */ /* 0x000fc40000010000 */
[----:B------:R-:W-:Y:S01]  /*67b0*/  WARPGROUP.ARRIVE ;  /* 0x00000000000079c5 */ /* 0x000fe20000000000 */
[--C-:B------:R-:W-:Y:S01]  /*67c0*/  FFMA.FTZ R120, R124, R3, -R10.reuse ;  /* 0x000000037c787223 */ /* 0x100fe2000001080a */
[----:B------:R-:W-:Y:S01]  /*67d0*/  FMNMX.FTZ R124, R134, R121, !PT ;  /* 0x00000079867c7209 */ /* 0x000fe20007810000 */
[-CC-:B------:R-:W-:Y:S01]  /*67e0*/  FFMA.FTZ R11, R137, R3.reuse, -R10.reuse ;  /* 0x00000003890b7223 */ /* 0x180fe2000001080a */
[-CC-:B------:R-:W-:Y:S01]  /*67f0*/  FFMA.FTZ R20, R132, R3.reuse, -R10.reuse ;  /* 0x0000000384147223 */ /* 0x180fe2000001080a */
[-CC-:B------:R-:W-:Y:S01]  /*6800*/  FFMA.FTZ R21, R133, R3.reuse, -R10.reuse ;  /* 0x0000000385157223 */ /* 0x180fe2000001080a */
[----:B------:R-:W-:Y:S01]  /*6810*/  HGMMA.64x96x16.F32.BF16 R24, gdesc[UR32].tnspB, R24, gsb0 ;  /* 0x41600000201879f0 */ /* 0x000fe20008001818 */
[----:B------:R-:W-:Y:S01]  /*6820*/  UIADD3 UR32, UR7, 0x480, URZ ;  /* 0x0000048007207890 */ /* 0x000fe2000fffe03f */
[----:B------:R-:W-:Y:S01]  /*6830*/  FMNMX.FTZ R121, R135, R124, !PT ;  /* 0x0000007c87797209 */ /* 0x000fe20007810000 */
[----:B------:R-:W-:Y:S01]  /*6840*/  UIADD3 UR34, UR4, 0xc0, URZ ;  /* 0x000000c004227890 */ /* 0x000fe2000fffe03f */
[--C-:B------:R-:W-:Y:S01]  /*6850*/  FFMA.FTZ R112, R112, R3, -R10.reuse ;  /* 0x0000000370707223 */ /* 0x100fe2000001080a */
[----:B------:R-:W-:Y:S01]  /*6860*/  UMOV UR33, 0xc0000010 ;  /* 0xc000001000217882 */ /* 0x000fe20000000000 */
[----:B------:R-:W-:Y:S01]  /*6870*/  UMOV UR35, 0x80000020 ;  /* 0x8000002000237882 */ /* 0x000fe20000000000 */
        /* <DEDUP_REMOVED lines=9> */
[-CC-:B------:R-:W-:Y:S01]  /*6910*/  FFMA.FTZ R109, R109, R3.reuse, -R10.reuse ;  /* 0x000000036d6d7223 */ /* 0x180fe2000001080a */
[-CC-:B------:R-:W-:Y:S01]  /*6920*/  FFMA.FTZ R96, R96, R3.reuse, -R10.reuse ;  /* 0x0000000360607223 */ /* 0x180fe2000001080a */
[-CC-:B------:R-:W-:Y:S01]  /*6930*/  FFMA.FTZ R97, R97, R3.reuse, -R10.reuse ;  /* 0x0000000361617223 */ /* 0x180fe2000001080a */
[----:B------:R-:W-:Y:S01]  /*6940*/  FMNMX.FTZ R125, R127, R124, !PT ;  /* 0x0000007c7f7d7209 */ /* 0x000fe20007810000 */
[-CC-:B------:R-:W-:Y:S01]  /*6950*/  FFMA.FTZ R100, R100, R3.reuse, -R10.reuse ;  /* 0x0000000364647223 */ /* 0x180fe2000001080a */
[----:B0-----:R-:W-:Y:S01]  /*6960*/  SHF.R.U32.HI R140, RZ, 0x7, R141 ;  /* 0x00000007ff8c7819 */ /* 0x001fe2000001168d */
[--C-:B------:R-:W-:Y:S01]  /*6970*/  FFMA.FTZ R101, R101, R3, -R10.reuse ;  /* 0x0000000365657223 */ /* 0x100fe2000001080a */
[----:B------:R-:W-:Y:S01]  /*6980*/  FMNMX.FTZ R124, R114, R125, !PT ;  /* 0x0000007d727c7209 */ /* 0x000fe20007810000 */
[-CC-:B------:R-:W-:Y:S01]  /*6990*/  FFMA.FTZ R88, R88, R3.reuse, -R10.reuse ;  /* 0x0000000358587223 */ /* 0x180fe2000001080a */
[----:B------:R-:W-:Y:S01]  /*69a0*/  ISETP.GE.U32.AND P2, PT, R141, 0x180, PT ;  /* 0x000001808d00780c */ /* 0x000fe20003f46070 */
        /* <DEDUP_REMOVED lines=12> */
[----:B------:R-:W-:Y:S01]  /*6a70*/  FFMA.FTZ R77, R77, R3, -R10 ;  /* 0x000000034d4d7223 */ /* 0x000fe2000001080a */
[----:B------:R-:W-:Y:S01]  /*6a80*/  FMNMX.FTZ R124, R106, R125, !PT ;  /* 0x0000007d6a7c7209 */ /* 0x000fe20007810000 */
[----:B------:R0:W-:Y:S03]  /*6a90*/  MUFU.EX2 R121, R129 ;  /* 0x0000008100797308 */ /* 0x0001e60000000800 */
[----:B------:R-:W-:-:S04]  /*6aa0*/  FMNMX.FTZ R125, R107, R124, !PT ;  /* 0x0000007c6b7d7209 */ /* 0x000fc80007810000 */
[----:B------:R-:W-:Y:S01]  /*6ab0*/  FMNMX.FTZ R124, R110, R125, !PT ;  /* 0x0000007d6e7c7209 */ /* 0x000fe20007810000 */
[----:B------:R-:W2:Y:S03]  /*6ac0*/  MUFU.EX2 R5, R5 ;  /* 0x0000000500057308 */ /* 0x000ea60000000800 */
[----:B------:R-:W-:-:S04]  /*6ad0*/  FMNMX.FTZ R125, R111, R124, !PT ;  /* 0x0000007c6f7d7209 */ /* 0x000fc80007810000 */
[----:B------:R-:W-:Y:S01]  /*6ae0*/  FMNMX.FTZ R124, R98, R125, !PT ;  /* 0x0000007d627c7209 */ /* 0x000fe20007810000 */
[----:B------:R-:W3:Y:S03]  /*6af0*/  MUFU.EX2 R9, R9 ;  /* 0x0000000900097308 */ /* 0x000ee60000000800 */
[----:B------:R-:W-:-:S04]  /*6b00*/  FMNMX.FTZ R125, R99, R124, !PT ;  /* 0x0000007c637d7209 */ /* 0x000fc80007810000 */
[----:B------:R-:W-:Y:S01]  /*6b10*/  FMNMX.FTZ R124, R102, R125, !PT ;  /* 0x0000007d667c7209 */ /* 0x000fe20007810000 */
[----:B------:R-:W4:Y:S03]  /*6b20*/  MUFU.EX2 R11, R11 ;  /* 0x0000000b000b7308 */ /* 0x000f260000000800 */
[----:B------:R-:W-:-:S04]  /*6b30*/  FMNMX.FTZ R125, R103, R124, !PT ;  /* 0x0000007c677d7209 */ /* 0x000fc80007810000 */
[----:B------:R-:W-:Y:S01]  /*6b40*/  FMNMX.FTZ R124, R90, R125, !PT ;  /* 0x0000007d5a7c7209 */ /* 0x000fe20007810000 */
[----:B------:R-:W-:Y:S03]  /*6b50*/  MUFU.EX2 R12, R12 ;  /* 0x0000000c000c7308 */ /* 0x000fe60000000800 */
        /* <DEDUP_REMOVED lines=9> */
[----:B------:R-:W-:Y:S01]  /*6bf0*/  FMNMX.FTZ R125, R87, R124, !PT ;  /* 0x0000007c577d7209 */ /* 0x000fe20007810000 */
[----:B------:R-:W-:Y:S02]  /*6c00*/  WARPGROUP.DEPBAR.LE gsb0, 0x0 ;  /* 0x00008000000079c5 */ /* 0x000fe40000010000 */
[----:B------:R-:W-:Y:S01]  /*6c10*/  WARPGROUP.ARRIVE ;  /* 0x00000000000079c5 */ /* 0x000fe20000000000 */
[----:B------:R-:W-:Y:S01]  /*6c20*/  FMNMX.FTZ R124, R74, R125, !PT ;  /* 0x0000007d4a7c7209 */ /* 0x000fe20007810000 */
[----:B------:R-:W-:Y:S03]  /*6c30*/  MUFU.EX2 R20, R20 ;  /* 0x0000001400147308 */ /* 0x000fe60000000800 */
[----:B------:R-:W-:Y:S01]  /*6c40*/  FMNMX.FTZ R125, R75, R124, !PT ;  /* 0x0000007c4b7d7209 */ /* 0x000fe20007810000 */
[----:B------:R-:W-:Y:S01]  /*6c50*/  HGMMA.64x96x16.F32.BF16 R24, gdesc[UR32].tnspB, R24, gsb0 ;  /* 0x41600000201879f0 */ /* 0x000fe20008001818 */
[----:B------:R-:W-:-:S02]  /*6c60*/  UIADD3 UR32, UR7, 0x600, URZ ;  /* 0x0000060007207890 */ /* 0x000fc4000fffe03f */
[----:B------:R-:W-:Y:S01]  /*6c70*/  UIADD3 UR34, UR4, 0x100, URZ ;  /* 0x0000010004227890 */ /* 0x000fe2000fffe03f */
[----:B------:R-:W-:Y:S01]  /*6c80*/  FMNMX.FTZ R124, R78, R125, !PT ;  /* 0x0000007d4e7c7209 */ /* 0x000fe20007810000 */
[----:B------:R-:W-:Y:S01]  /*6c90*/  UMOV UR33, 0xc0000010 ;  /* 0xc000001000217882 */ /* 0x000fe20000000000 */
[----:B------:R-:W-:Y:S01]  /*6ca0*/  UMOV UR35, 0x80000020 ;  /* 0x8000002000237882 */ /* 0x000fe20000000000 */
[----:B------:R-:W-:Y:S01]  /*6cb0*/  MUFU.EX2 R21, R21 ;  /* 0x0000001500157308 */ /* 0x000fe20000000800 */
[----:B------:R-:W-:-:S05]  /*6cc0*/  FMNMX.FTZ R124, R79, R124, !PT ;  /* 0x0000007c4f7c7209 */ /* 0x000fca0007810000 */
[----:B------:R-:W5:Y:S02]  /*6cd0*/  SHFL.BFLY PT, R125, R124, 0x2, 0x1f ;  /* 0x0c401f007c7d7f89 */ /* 0x000f6400000e0000 */
[----:B------:R-:W-:Y:S08]  /*6ce0*/  MUFU.EX2 R22, R22 ;  /* 0x0000001600167308 */ /* 0x000ff00000000800 */
[----:B------:R-:W-:Y:S08]  /*6cf0*/  MUFU.EX2 R120, R120 ;  /* 0x0000007800787308 */ /* 0x000ff00000000800 */
[----:B------:R-:W-:Y:S01]  /*6d00*/  MUFU.EX2 R112, R112 ;  /* 0x0000007000707308 */ /* 0x000fe20000000800 */
[----:B-----5:R-:W-:Y:S01]  /*6d10*/  FMNMX.FTZ R125, R124, R125, !PT ;  /* 0x0000007d7c7d7209 */ /* 0x020fe20007810000 */
[----:B------:R-:W-:Y:S01]  /*6d20*/  FFMA.FTZ R124, R73, R3, -R10 ;  /* 0x00000003497c7223 */ /* 0x000fe2000001080a */
[----:B------:R-:W-:-:S05]  /*6d30*/  IMAD.U32 R10, RZ, RZ, UR36 ;  /* 0x00000024ff0a7e24 */ /* 0x000fca000f8e00ff */
[----:B------:R-:W-:Y:S01]  /*6d40*/  MUFU.EX2 R113, R113 ;  /* 0x0000007100717308 */ /* 0x000fe20000000800 */
[----:B-1----:R-:W1:Y:S01]  /*6d50*/  SHFL.BFLY PT, R128, R125, 0x1, 0x1f ;  /* 0x0c201f007d807f89 */ /* 0x002e6200000e0000 */
[----:B------:R-:W-:-:S06]  /*6d60*/  @!P1 LEA R10, R10, UR37, 0x3 ;  /* 0x000000250a0a9c11 */ /* 0x000fcc000f8e18ff */
[----:B------:R-:W-:Y:S01]  /*6d70*/  MUFU.EX2 R116, R116 ;  /* 0x0000007400747308 */ /* 0x000fe20000000800 */
[----:B------:R-:W-:-:S05]  /*6d80*/  @!P1 VIADD R10, R10, 0x31c40 ;  /* 0x00031c400a0a9836 */ /* 0x000fca0000000000 */
[----:B------:R-:W-:Y:S02]  /*6d90*/  @!P1 PRMT R10, RZ, 0x654, R10 ;  /* 0x00000654ff0a9816 */ /* 0x000fe4000000000a */
[----:B------:R-:W-:Y:S08]  /*6da0*/  MUFU.EX2 R117, R117 ;  /* 0x0000007500757308 */ /* 0x000ff00000000800 */
[----:B------:R-:W-:Y:S01]  /*6db0*/  MUFU.EX2 R104, R104 ;  /* 0x0000006800687308 */ /* 0x000fe20000000800 */
[----:B-1----:R-:W-:-:S05]  /*6dc0*/  FMNMX.FTZ R73, R125, R128, !PT ;  /* 0x000000807d497209 */ /* 0x002fca0007810000 */
[C---:B------:R-:W-:Y:S01]  /*6dd0*/  FADD.FTZ R8, -R73.reuse, R8 ;  /* 0x0000000849087221 */ /* 0x040fe20000010100 */
[-C--:B------:R-:W-:Y:S01]  /*6de0*/  FMUL.FTZ R128, R73, R3.reuse ;  /* 0x0000000349807220 */ /* 0x080fe20000410000 */
[----:B------:R-:W-:Y:S02]  /*6df0*/  MUFU.EX2 R105, R105 ;  /* 0x0000006900697308 */ /* 0x000fe40000000800 */
[-C--:B------:R-:W-:Y:S01]  /*6e00*/  FMUL.FTZ R8, R8, R3.reuse ;  /* 0x0000000308087220 */ /* 0x080fe20000410000 */
[-CC-:B0-----:R-:W-:Y:S01]  /*6e10*/  FFMA.FTZ R129, R138, R3.reuse, -R128.reuse ;  /* 0x000000038a817223 */ /* 0x181fe20000010880 */
[-CC-:B------:R-:W-:Y:S01]  /*6e20*/  FFMA.FTZ R132, R139, R3.reuse, -R128.reuse ;  /* 0x000000038b847223 */ /* 0x180fe20000010880 */
[-CC-:B------:R-:W-:Y:S01]  /*6e30*/  FFMA.FTZ R136, R142, R3.reuse, -R128.reuse ;  /* 0x000000038e887223 */ /* 0x180fe20000010880 */
[-CC-:B------:R-:W-:Y:S01]  /*6e40*/  FFMA.FTZ R137, R143, R3.reuse, -R128.reuse ;  /* 0x000000038f897223 */ /* 0x180fe20000010880 */
[-CC-:B------:R-:W-:Y:S01]  /*6e50*/  FFMA.FTZ R133, R130, R3.reuse, -R128.reuse ;  /* 0x0000000382857223 */ /* 0x180fe20000010880 */
[----:B------:R0:W-:Y:S01]  /*6e60*/  MUFU.EX2 R125, R8 ;  /* 0x00000008007d7308 */ /* 0x0001e20000000800 */
[-CC-:B------:R-:W-:Y:S01]  /*6e70*/  FFMA.FTZ R138, R131, R3.reuse, -R128.reuse ;  /* 0x00000003838a7223 */ /* 0x180fe20000010880 */
[-CC-:B------:R-:W-:Y:S01]  /*6e80*/  FFMA.FTZ R131, R134, R3.reuse, -R128.reuse ;  /* 0x0000000386837223 */ /* 0x180fe20000010880 */
[-CC-:B------:R-:W-:Y:S01]  /*6e90*/  FFMA.FTZ R134, R135, R3.reuse, -R128.reuse ;  /* 0x0000000387867223 */ /* 0x180fe20000010880 */
[-CC-:B------:R-:W-:Y:S01]  /*6ea0*/  FFMA.FTZ R130, R122, R3.reuse, -R128.reuse ;  /* 0x000000037a827223 */ /* 0x180fe20000010880 */
[-CC-:B------:R-:W-:Y:S01]  /*6eb0*/  FFMA.FTZ R122, R126, R3.reuse, -R128.reuse ;  /* 0x000000037e7a7223 */ /* 0x180fe20000010880 */
[-CC-:B------:R-:W-:Y:S01]  /*6ec0*/  FFMA.FTZ R126, R127, R3.reuse, -R128.reuse ;  /* 0x000000037f7e7223 */ /* 0x180fe20000010880 */
[----:B------:R-:W-:Y:S01]  /*6ed0*/  FFMA.FTZ R127, R115, R3, -R128 ;  /* 0x00000003737f7223 */ /* 0x000fe20000010880 */
[----:B------:R-:W1:Y:S01]  /*6ee0*/  MUFU.EX2 R129, R129 ;  /* 0x0000008100817308 */ /* 0x000e620000000800 */
[----:B0-----:R-:W-:-:S02]  /*6ef0*/  VIADD R8, R140, 0x9 ;  /* 0x000000098c087836 */ /* 0x001fc40000000000 */
[-CC-:B------:R-:W-:Y:S01]  /*6f00*/  FFMA.FTZ R115, R118, R3.reuse, -R128.reuse ;  /* 0x0000000376737223 */ /* 0x180fe20000010880 */
[-CC-:B------:R-:W-:Y:S01]  /*6f10*/  FFMA.FTZ R118, R119, R3.reuse, -R128.reuse ;  /* 0x0000000377767223 */ /* 0x180fe20000010880 */
[-CC-:B------:R-:W-:Y:S01]  /*6f20*/  FFMA.FTZ R119, R110, R3.reuse, -R128.reuse ;  /* 0x000000036e777223 */ /* 0x180fe20000010880 */
[-CC-:B------:R-:W-:Y:S01]  /*6f30*/  FFMA.FTZ R110, R111, R3.reuse, -R128.reuse ;  /* 0x000000036f6e7223 */ /* 0x180fe20000010880 */
[----:B------:R-:W-:Y:S01]  /*6f40*/  SEL R8, R8, 0x9, !P2 ;  /* 0x0000000908087807 */ /* 0x000fe20005000000 */
[-CC-:B------:R-:W-:Y:S01]  /*6f50*/  FFMA.FTZ R123, R123, R3.reuse, -R128.reuse ;  /* 0x000000037b7b7223 */ /* 0x180fe20000010880 */
[----:B------:R-:W0:Y:S01]  /*6f60*/  MUFU.EX2 R132, R132 ;  /* 0x0000008400847308 */ /* 0x000e220000000800 */
[-CC-:B------:R-:W-:Y:S01]  /*6f70*/  FFMA.FTZ R114, R114, R3.reuse, -R128.reuse ;  /* 0x0000000372727223 */ /* 0x180fe20000010880 */
[-CC-:B------:R-:W-:Y:S01]  /*6f80*/  FFMA.FTZ R103, R103, R3.reuse, -R128.reuse ;  /* 0x0000000367677223 */ /* 0x180fe20000010880 */
[-CC-:B------:R-:W-:Y:S01]  /*6f90*/  FFMA.FTZ R106, R106, R3.reuse, -R128.reuse ;  /* 0x000000036a6a7223 */ /* 0x180fe20000010880 */
[----:B------:R-:W-:Y:S01]  /*6fa0*/  FFMA.FTZ R107, R107, R3, -R128 ;  /* 0x000000036b6b7223 */ /* 0x000fe20000010880 */
[----:B------:R-:W-:-:S02]  /*6fb0*/  WARPGROUP.DEPBAR.LE gsb0, 0x0 ;  /* 0x00008000000079c5 */ /* 0x000fc40000010000 */
[----:B------:R-:W-:Y:S01]  /*6fc0*/  WARPGROUP.ARRIVE ;  /* 0x00000000000079c5 */ /* 0x000fe20000000000 */
[----:B------:R-:W5:Y:S01]  /*6fd0*/  MUFU.EX2 R136, R136 ;  /* 0x0000008800887308 */ /* 0x000f620000000800 */
[-CC-:B------:R-:W-:Y:S01]  /*6fe0*/  FFMA.FTZ R86, R86, R3.reuse, -R128.reuse ;  /* 0x0000000356567223 */ /* 0x180fe20000010880 */
[-CC-:B------:R-:W-:Y:S01]  /*6ff0*/  FFMA.FTZ R87, R87, R3.reuse, -R128.reuse ;  /* 0x0000000357577223 */ /* 0x180fe20000010880 */
[-CC-:B------:R-:W-:Y:S01]  /*7000*/  FFMA.FTZ R75, R75, R3.reuse, -R128.reuse ;  /* 0x000000034b4b7223 */ /* 0x180fe20000010880 */
[-CC-:B------:R-:W-:Y:S01]  /*7010*/  FFMA.FTZ R78, R78, R3.reuse, -R128.reuse ;  /* 0x000000034e4e7223 */ /* 0x180fe20000010880 */
[----:B------:R-:W-:Y:S01]  /*7020*/  HGMMA.64x96x16.F32.BF16 R24, gdesc[UR32].tnspB, R24, gsb0 ;  /* 0x41600000201879f0 */ /* 0x000fe20008001818 */
[----:B------:R-:W-:Y:S01]  /*7030*/  UIADD3 UR32, UR7, 0x780, URZ ;  /* 0x0000078007207890 */ /* 0x000fe2000fffe03f */
[----:B------:R-:W-:Y:S01]  /*7040*/  FFMA.FTZ R79, R79, R3, -R128 ;  /* 0x000000034f4f7223 */ /* 0x000fe20000010880 */
[----:B------:R-:W-:Y:S01]  /*7050*/  UIADD3 UR34, UR4, 0x140, URZ ;  /* 0x0000014004227890 */ /* 0x000fe2000fffe03f */
[----:B------:R-:W5:Y:S01]  /*7060*/  MUFU.EX2 R137, R137 ;  /* 0x0000008900897308 */ /* 0x000f620000000800 */
[----:B------:R-:W-:Y:S01]  /*7070*/  UMOV UR33, 0xc0000010 ;  /* 0xc000001000217882 */ /* 0x000fe20000000000 */
[----:B------:R-:W-:Y:S01]  /*7080*/  UMOV UR35, 0x80000020 ;  /* 0x8000002000237882 */ /* 0x000fe20000000000 */
[C---:B------:R-:W-:Y:S01]  /*7090*/  ISETP.GT.AND P2, PT, R4.reuse, RZ, PT ;  /* 0x000000ff0400720c */ /* 0x040fe20003f44270 */
[----:B------:R-:W-:-:S04]  /*70a0*/  VIADD R4, R4, 0xffffffff ;  /* 0xffffffff04047836 */ /* 0x000fc80000000000 */
[----:B------:R-:W5:Y:S08]  /*70b0*/  MUFU.EX2 R133, R133 ;  /* 0x0000008500857308 */ /* 0x000f700000000800 */
        /* <DEDUP_REMOVED lines=10> */
[----:B------:R-:W5:Y:S01]  /*7160*/  MUFU.EX2 R118, R118 ;  /* 0x0000007600767308 */ /* 0x000f620000000800 */
[----:B------:R-:W-:-:S02]  /*7170*/  WARPGROUP.DEPBAR.LE gsb0, 0x0 ;  /* 0x00008000000079c5 */ /* 0x000fc40000010000 */
[----:B------:R-:W-:-:S05]  /*7180*/  WARPGROUP.ARRIVE ;  /* 0x00000000000079c5 */ /* 0x000fca0000000000 */
[----:B------:R-:W5:Y:S01]  /*7190*/  MUFU.EX2 R106, R106 ;  /* 0x0000006a006a7308 */ /* 0x000f620000000800 */
[----:B------:R-:W-:Y:S01]  /*71a0*/  HGMMA.64x96x16.F32.BF16 R24, gdesc[UR32].tnspB, R24, gsb0 ;  /* 0x41600000201879f0 */ /* 0x000fe20008001818 */
[----:B------:R-:W-:Y:S02]  /*71b0*/  UIADD3 UR32, UR7, 0x900, URZ ;  /* 0x0000090007207890 */ /* 0x000fe4000fffe03f */
[----:B------:R-:W-:Y:S01]  /*71c0*/  UIADD3 UR34, UR4, 0x180, URZ ;  /* 0x0000018004227890 */ /* 0x000fe2000fffe03f */
[----:B------:R-:W-:Y:S01]  /*71d0*/  UMOV UR33, 0xc0000010 ;  /* 0xc000001000217882 */ /* 0x000fe20000000000 */
[----:B------:R-:W-:Y:S02]  /*71e0*/  UMOV UR35, 0x80000020 ;  /* 0x8000002000237882 */ /* 0x000fe40000000000 */
[----:B------:R-:W5:Y:S08]  /*71f0*/  MUFU.EX2 R107, R107 ;  /* 0x0000006b006b7308 */ /* 0x000f700000000800 */
[----:B------:R-:W5:Y:S08]  /*7200*/  MUFU.EX2 R108, R108 ;  /* 0x0000006c006c7308 */ /* 0x000f700000000800 */
[----:B------:R-:W-:Y:S08]  /*7210*/  MUFU.EX2 R109, R109 ;  /* 0x0000006d006d7308 */ /* 0x000ff00000000800 */
        /* <DEDUP_REMOVED lines=8> */
[----:B------:R-:W-:Y:S01]  /*72a0*/  MUFU.EX2 R93, R93 ;  /* 0x0000005d005d7308 */ /* 0x000fe20000000800 */
[----:B------:R-:W-:-:S02]  /*72b0*/  WARPGROUP.DEPBAR.LE gsb0, 0x0 ;  /* 0x00008000000079c5 */ /* 0x000fc40000010000 */
[----:B------:R-:W-:-:S05]  /*72c0*/  WARPGROUP.ARRIVE ;  /* 0x00000000000079c5 */ /* 0x000fca0000000000 */
[----:B------:R-:W-:Y:S01]  /*72d0*/  MUFU.EX2 R80, R80 ;  /* 0x0000005000507308 */ /* 0x000fe20000000800 */
[----:B------:R-:W-:Y:S01]  /*72e0*/  HGMMA.64x96x16.F32.BF16 R24, gdesc[UR32].tnspB, R24, gsb0 ;  /* 0x41600000201879f0 */ /* 0x000fe20008001818 */
[----:B------:R-:W-:Y:S02]  /*72f0*/  UIADD3 UR32, UR7, 0xa80, URZ ;  /* 0x00000a8007207890 */ /* 0x000fe4000fffe03f */
[----:B------:R-:W-:-:S04]  /*7300*/  UIADD3 UR34, UR4, 0x1c0, URZ ;  /* 0x000001c004227890 */ /* 0x000fc8000fffe03f */
[----:B------:R-:W-:Y:S01]  /*7310*/  MUFU.EX2 R81, R81 ;  /* 0x0000005100517308 */ /* 0x000fe20000000800 */
[----:B------:R-:W-:Y:S01]  /*7320*/  UMOV UR33, 0xc0000010 ;  /* 0xc000001000217882 */ /* 0x000fe20000000000 */
[----:B------:R-:W-:-:S06]  /*7330*/  UMOV UR35, 0x80000020 ;  /* 0x8000002000237882 */ /* 0x000fcc0000000000 */
        /* <DEDUP_REMOVED lines=11> */
[----:B------:R-:W-:-:S06]  /*73f0*/  WARPGROUP.ARRIVE ;  /* 0x00000000000079c5 */ /* 0x000fcc0000000000 */
[----:B------:R-:W-:Y:S01]  /*7400*/  HGMMA.64x96x16.F32.BF16 R24, gdesc[UR32].tnspB, R24, gsb0 ;  /* 0x41600000201879f0 */ /* 0x000fe20008001818 */
[----:B------:R-:W-:Y:S02]  /*7410*/  UIADD3 UR32, UR7, 0xc00, URZ ;  /* 0x00000c0007207890 */ /* 0x000fe4000fffe03f */
[----:B------:R-:W-:Y:S01]  /*7420*/  UIADD3 UR34, UR4, 0x200, URZ ;  /* 0x0000020004227890 */ /* 0x000fe2000fffe03f */
[----:B------:R-:W-:Y:S01]  /*7430*/  UMOV UR33, 0xc0000010 ;  /* 0xc000001000217882 */ /* 0x000fe20000000000 */
[----:B------:R-:W-:Y:S01]  /*7440*/  UMOV UR35, 0x80000020 ;  /* 0x8000002000237882 */ /* 0x000fe20000000000 */
[----:B------:R-:W-:Y:S02]  /*7450*/  WARPGROUP.DEPBAR.LE gsb0, 0x0 ;  /* 0x00008000000079c5 */ /* 0x000fe40000010000 */
[----:B------:R-:W-:-:S06]  /*7460*/  WARPGROUP.ARRIVE ;  /* 0x00000000000079c5 */ /* 0x000fcc0000000000 */
[----:B------:R-:W-:Y:S03]  /*7470*/  HGMMA.64x96x16.F32.BF16 R24, gdesc[UR32].tnspB, R24, gsb0 ;  /* 0x41600000201879f0 */ /* 0x000fe60008001818 */
[----:B------:R-:W-:Y:S02]  /*7480*/  WARPGROUP.DEPBAR.LE gsb0, 0x0 ;  /* 0x00008000000079c5 */ /* 0x000fe40000010000 */
[----:B------:R3:W-:Y:S06]  /*7490*/  BAR.ARV R8, 0x100 ;  /* 0x000400080000751d */ /* 0x0007ec0000002000 */
[----:B------:R-:W-:Y:S01]  /*74a0*/  @!P1 SYNCS.ARRIVE.TRANS64.RED.A1T0 RZ, [R10+URZ], RZ ;  /* 0x000000ff0aff99a7 */ /* 0x000fe2000810043f */
[-C--:B--2---:R-:W-:Y:S01]  /*74b0*/  FMUL.FTZ R24, R24, R5.reuse ;  /* 0x0000000518187220 */ /* 0x084fe20000410000 */
[----:B---3--:R-:W-:Y:S01]  /*74c0*/  IMAD.U32 R8, RZ, RZ, UR5 ;  /* 0x00000005ff087e24 */ /* 0x008fe2000f8e00ff */
[----:B------:R-:W-:Y:S01]  /*74d0*/  UMOV UR5, UR36 ;  /* 0x0000002400057c82 */ /* 0x000fe20008000000 */
[-C--:B------:R-:W-:Y:S01]  /*74e0*/  FMUL.FTZ R25, R25, R5.reuse ;  /* 0x0000000519197220 */ /* 0x080fe20000410000 */
[-C--:B------:R-:W-:Y:S01]  /*74f0*/  FMUL.FTZ R28, R28, R5.reuse ;  /* 0x000000051c1c7220 */ /* 0x080fe20000410000 */
[-C--:B------:R-:W-:Y:S01]  /*7500*/  FMUL.FTZ R29, R29, R5.reuse ;  /* 0x000000051d1d7220 */ /* 0x080fe20000410000 */
[----:B------:R-:W-:Y:S01]  /*7510*/  @!P1 LEA R8, R8, UR37, 0x3 ;  /* 0x0000002508089c11 */ /* 0x000fe2000f8e18ff */
[-C--:B------:R-:W-:Y:S01]  /*7520*/  FMUL.FTZ R32, R32, R5.reuse ;  /* 0x0000000520207220 */ /* 0x080fe20000410000 */
[-C--:B------:R-:W-:Y:S01]  /*7530*/  FMUL.FTZ R33, R33, R5.reuse ;  /* 0x0000000521217220 */ /* 0x080fe20000410000 */
[-C--:B------:R-:W-:Y:S01]  /*7540*/  FMUL.FTZ R36, R36, R5.reuse ;  /* 0x0000000524247220 */ /* 0x080fe20000410000 */
[----:B------:R-:W-:Y:S01]  /*7550*/  FMUL.FTZ R37, R37, R5 ;  /* 0x0000000525257220 */ /* 0x000fe20000410000 */
[----:B------:R-:W-:-:S02]  /*7560*/  @!P1 VIADD R8, R8, 0x31c60 ;  /* 0x00031c6008089836 */ /* 0x000fc40000000000 */
[-C--:B------:R-:W-:Y:S01]  /*7570*/  FMUL.FTZ R40, R40, R5.reuse ;  /* 0x0000000528287220 */ /* 0x080fe20000410000 */
[-C--:B------:R-:W-:Y:S01]  /*7580*/  FMUL.FTZ R41, R41, R5.reuse ;  /* 0x0000000529297220 */ /* 0x080fe20000410000 */
[-C--:B------:R-:W-:Y:S01]  /*7590*/  FMUL.FTZ R44, R44, R5.reuse ;  /* 0x000000052c2c7220 */ /* 0x080fe20000410000 */
[-C--:B------:R-:W-:Y:S01]  /*75a0*/  FMUL.FTZ R45, R45, R5.reuse ;  /* 0x000000052d2d7220 */ /* 0x080fe20000410000 */
[----:B------:R-:W-:Y:S01]  /*75b0*/  @!P1 PRMT R8, RZ, 0x654, R8 ;  /* 0x00000654ff089816 */ /* 0x000fe20000000008 */
[-C--:B------:R-:W-:Y:S01]  /*75c0*/  FMUL.FTZ R48, R48, R5.reuse ;  /* 0x0000000530307220 */ /* 0x080fe20000410000 */
[-C--:B------:R-:W-:Y:S01]  /*75d0*/  FMUL.FTZ R49, R49, R5.reuse ;  /* 0x0000000531317220 */ /* 0x080fe20000410000 */
[-C--:B------:R-:W-:Y:S01]  /*75e0*/  FMUL.FTZ R52, R52, R5.reuse ;  /* 0x0000000534347220 */ /* 0x080fe20000410000 */
[----:B------:R2:W-:Y:S01]  /*75f0*/  @!P1 SYNCS.ARRIVE.TRANS64.RED.A1T0 RZ, [R8+URZ], RZ ;  /* 0x000000ff08ff99a7 */ /* 0x0005e2000810043f */
[-C--:B------:R-:W-:Y:S01]  /*7600*/  FMUL.FTZ R53, R53, R5.reuse ;  /* 0x0000000535357220 */ /* 0x080fe20000410000 */
[-C--:B------:R-:W-:Y:S01]  /*7610*/  FMUL.FTZ R56, R56, R5.reuse ;  /* 0x0000000538387220 */ /* 0x080fe20000410000 */
[-C--:B------:R-:W-:Y:S01]  /*7620*/  FMUL.FTZ R57, R57, R5.reuse ;  /* 0x0000000539397220 */ /* 0x080fe20000410000 */
[-C--:B------:R-:W-:Y:S01]  /*7630*/  FMUL.FTZ R60, R60, R5.reuse ;  /* 0x000000053c3c7220 */ /* 0x080fe20000410000 */
[-C--:B------:R-:W-:Y:S01]  /*7640*/  FMUL.FTZ R61, R61, R5.reuse ;  /* 0x000000053d3d7220 */ /* 0x080fe20000410000 */
[-C--:B------:R-:W-:Y:S01]  /*7650*/  FMUL.FTZ R64, R64, R5.reuse ;  /* 0x0000000540407220 */ /* 0x080fe20000410000 */
[----:B------:R-:W-:Y:S01]  /*7660*/  FMUL.FTZ R65, R65, R5 ;  /* 0x0000000541417220 */ /* 0x000fe20000410000 */
[----:B--2---:R-:W-:Y:S01]  /*7670*/  FFMA.FTZ R8, R5, R7, R9 ;  /* 0x0000000705087223 */ /* 0x004fe20000010009 */
[-C--:B------:R-:W-:Y:S01]  /*7680*/  FMUL.FTZ R68, R68, R5.reuse ;  /* 0x0000000544447220 */ /* 0x080fe20000410000 */
[----:B------:R2:W3:Y:S01]  /*7690*/  MUFU.EX2 R7, R119 ;  /* 0x0000007700077308 */ /* 0x0004e20000000800 */
[----:B------:R-:W-:Y:S01]  /*76a0*/  FMUL.FTZ R69, R69, R5 ;  /* 0x0000000545457220 */ /* 0x000fe20000410000 */
[C---:B----4-:R-:W-:Y:S01]  /*76b0*/  FADD.FTZ R135, R11.reuse, R8 ;  /* 0x000000080b877221 */ /* 0x050fe20000010000 */
[----:B------:R-:W-:Y:S01]  /*76c0*/  F2FP.BF16.F32.PACK_AB R8, R11, R9 ;  /* 0x000000090b08723e */ /* 0x000fe200000010ff */
[----:B-1----:R-:W-:Y:S01]  /*76d0*/  FFMA.FTZ R9, R125, R6, R129 ;  /* 0x000000067d097223 */ /* 0x002fe20000010081 */
[-C--:B------:R-:W-:Y:S01]  /*76e0*/  FMUL.FTZ R26, R26, R125.reuse ;  /* 0x0000007d1a1a7220 */ /* 0x080fe20000410000 */
[----:B------:R-:W-:Y:S01]  /*76f0*/  FADD.FTZ R10, R12, R135 ;  /* 0x000000870c0a7221 */ /* 0x000fe20000010000 */
[----:B------:R-:W-:Y:S01]  /*7700*/  FMUL.FTZ R27, R27, R125 ;  /* 0x0000007d1b1b7220 */ /* 0x000fe20000410000 */
[C---:B0-----:R-:W-:Y:S01]  /*7710*/  FADD.FTZ R11, R132.reuse, R9 ;  /* 0x00000009840b7221 */ /* 0x041fe20000010000 */
[----:B------:R-:W-:Y:S01]  /*7720*/  F2FP.BF16.F32.PACK_AB R9, R132, R129 ;  /* 0x000000818409723e */ /* 0x000fe200000010ff */
[C---:B------:R-:W-:Y:S01]  /*7730*/  FADD.FTZ R111, R13.reuse, R10 ;  /* 0x0000000a0d6f7221 */ /* 0x040fe20000010000 */
[----:B------:R-:W-:Y:S01]  /*7740*/  F2FP.BF16.F32.PACK_AB R10, R13, R12 ;  /* 0x0000000c0d0a723e */ /* 0x000fe200000010ff */
[----:B-----5:R-:W-:Y:S01]  /*7750*/  FADD.FTZ R132, R136, R11 ;  /* 0x0000000b88847221 */ /* 0x020fe20000010000 */
[-CC-:B------:R-:W-:Y:S01]  /*7760*/  FFMA.FTZ R12, R98, R3.reuse, -R128.reuse ;  /* 0x00000003620c7223 */ /* 0x180fe20000010880 */
[-C--:B------:R-:W-:Y:S01]  /*7770*/  FFMA.FTZ R13, R90, R3.reuse, -R128 ;  /* 0x000000035a0d7223 */ /* 0x080fe20000010880 */
[----:B------:R-:W-:Y:S01]  /*7780*/  FADD.FTZ R90, R14, R111 ;  /* 0x0000006f0e5a7221 */ /* 0x000fe20000010000 */
[C---:B------:R-:W-:Y:S01]  /*7790*/  FADD.FTZ R132, R137.reuse, R132 ;  /* 0x0000008489847221 */ /* 0x040fe20000010000 */
[----:B------:R0:W1:Y:S01]  /*77a0*/  MUFU.EX2 R6, R12 ;  /* 0x0000000c00067308 */ /* 0x0000620000000800 */
[----:B------:R-:W-:Y:S01]  /*77b0*/  F2FP.BF16.F32.PACK_AB R11, R137, R136 ;  /* 0x00000088890b723e */ /* 0x000fe200000010ff */
[----:B--2---:R-:W-:Y:S01]  /*77c0*/  FADD.FTZ R119, R15, R90 ;  /* 0x0000005a0f777221 */ /* 0x004fe20000010000 */
[----:B------:R-:W-:Y:S01]  /*77d0*/  FADD.FTZ R111, R133, R132 ;  /* 0x00000084856f7221 */ /* 0x000fe20000010000 */
[-CC-:B------:R-:W-:Y:S01]  /*77e0*/  FFMA.FTZ R98, R99, R3.reuse, -R128.reuse ;  /* 0x0000000363627223 */ /* 0x180fe20000010880 */
[-CC-:B------:R-:W-:Y:S01]  /*77f0*/  FFMA.FTZ R99, R102, R3.reuse, -R128.reuse ;  /* 0x0000000366637223 */ /* 0x180fe20000010880 */
[----:B------:R-:W-:Y:S01]  /*7800*/  FADD.FTZ R132, R20, R119 ;  /* 0x0000007714847221 */ /* 0x000fe20000010000 */
[-CC-:B------:R-:W-:Y:S01]  /*7810*/  FFMA.FTZ R102, R95, R3.reuse, -R128.reuse ;  /* 0x000000035f667223 */ /* 0x180fe20000010880 */
[----:B------:R2:W-:Y:S01]  /*7820*/  MUFU.EX2 R90, R103 ;  /* 0x00000067005a7308 */ /* 0x0005e20000000800 */
[-CC-:B0-----:R-:W-:Y:S01]  /*7830*/  FFMA.FTZ R12, R91, R3.reuse, -R128.reuse ;  /* 0x000000035b0c7223 */ /* 0x181fe20000010880 */
[-CC-:B------:R-:W-:Y:S01]  /*7840*/  FFMA.FTZ R91, R94, R3.reuse, -R128.reuse ;  /* 0x000000035e5b7223 */ /* 0x180fe20000010880 */
[----:B------:R-:W-:Y:S01]  /*7850*/  FADD.FTZ R94, R138, R111 ;  /* 0x0000006f8a5e7221 */ /* 0x000fe20000010000 */
[----:B------:R-:W-:Y:S01]  /*7860*/  FFMA.FTZ R95, R82, R3, -R128 ;  /* 0x00000003525f7223 */ /* 0x000fe20000010880 */
[----:B------:R0:W-:Y:S01]  /*7870*/  STSM.16.M88.4 [R2+0x24300], R8 ;  /* 0x0243000802007844 */ /* 0x0001e20000000200 */
[----:B------:R-:W-:Y:S01]  /*7880*/  FMUL.FTZ R30, R30, R125 ;  /* 0x0000007d1e1e7220 */ /* 0x000fe20000410000 */
[----:B------:R-:W-:Y:S01]  /*7890*/  FADD.FTZ R111, R131, R94 ;  /* 0x0000005e836f7221 */ /* 0x000fe20000010000 */
[----:B------:R-:W-:Y:S01]  /*78a0*/  FFMA.FTZ R94, R83, R3, -R128 ;  /* 0x00000003535e7223 */ /* 0x000fe20000010880 */
[----:B------:R-:W-:Y:S01]  /*78b0*/  FADD.FTZ R83, R21, R132 ;  /* 0x0000008415537221 */ /* 0x000fe20000010000 */
[----:B------:R4:W-:Y:S01]  /*78c0*/  MUFU.EX2 R82, R13 ;  /* 0x0000000d00527308 */ /* 0x0009e20000000800 */
[----:B------:R-:W-:Y:S01]  /*78d0*/  FADD.FTZ R111, R134, R111 ;  /* 0x0000006f866f7221 */ /* 0x000fe20000010000 */
[----:B------:R-:W-:Y:S01]  /*78e0*/  FMUL.FTZ R31, R31, R125 ;  /* 0x0000007d1f1f7220 */ /* 0x000fe20000410000 */
[----:B------:R-:W-:Y:S01]  /*78f0*/  FADD.FTZ R132, R22, R83 ;  /* 0x0000005316847221 */ /* 0x000fe20000010000 */
[----:B------:R-:W-:Y:S01]  /*7900*/  FFMA.FTZ R83, R74, R3, -R128 ;  /* 0x000000034a537223 */ /* 0x000fe20000010880 */
[----:B------:R-:W-:Y:S01]  /*7910*/  FADD.FTZ R136, R130, R111 ;  /* 0x0000006f82887221 */ /* 0x000fe20000010000 */
[-C--:B------:R-:W-:Y:S01]  /*7920*/  FMUL.FTZ R34, R34, R125.reuse ;  /* 0x0000007d22227220 */ /* 0x080fe20000410000 */
[----:B--2---:R-:W-:Y:S01]  /*7930*/  FADD.FTZ R103, R23, R132 ;  /* 0x0000008417677221 */ /* 0x004fe20000010000 */
[----:B------:R2:W-:Y:S01]  /*7940*/  MUFU.EX2 R74, R12 ;  /* 0x0000000c004a7308 */ /* 0x0005e20000000800 */
[----:B------:R-:W-:Y:S01]  /*7950*/  FADD.FTZ R111, R123, R136 ;  /* 0x000000887b6f7221 */ /* 0x000fe20000010000 */
[----:B------:R-:W-:Y:S01]  /*7960*/  FMUL.FTZ R35, R35, R125 ;  /* 0x0000007d23237220 */ /* 0x000fe20000410000 */
[----:B------:R-:W-:Y:S01]  /*7970*/  FADD.FTZ R132, R120, R103 ;  /* 0x0000006778847221 */ /* 0x000fe20000010000 */
[----:B0-----:R-:W-:Y:S01]  /*7980*/  F2FP.BF16.F32.PACK_AB R8, R15, R14 ;  /* 0x0000000e0f08723e */ /* 0x001fe200000010ff */
[----:B------:R-:W-:Y:S01]  /*7990*/  FADD.FTZ R111, R122, R111 ;  /* 0x0000006f7a6f7221 */ /* 0x000fe20000010000 */
[----:B------:R-:W-:Y:S01]  /*79a0*/  F2FP.BF16.F32.PACK_AB R10, R21, R20 ;  /* 0x00000014150a723e */ /* 0x000fe200000010ff */
[----:B----4-:R-:W-:Y:S01]  /*79b0*/  FADD.FTZ R13, R121, R132 ;  /* 0x00000084790d7221 */ /* 0x010fe20000010000 */
[----:B------:R0:W-:Y:S01]  /*79c0*/  MUFU.EX2 R20, R102 ;  /* 0x0000006600147308 */ /* 0x0001e20000000800 */
[----:B------:R-:W-:Y:S01]  /*79d0*/  FADD.FTZ R111, R126, R111 ;  /* 0x0000006f7e6f7221 */ /* 0x000fe20000010000 */
[----:B------:R-:W-:Y:S01]  /*79e0*/  F2FP.BF16.F32.PACK_AB R9, R138, R133 ;  /* 0x000000858a09723e */ /* 0x000fe200000010ff */
[----:B------:R-:W-:Y:S01]  /*79f0*/  FADD.FTZ R128, R112, R13 ;  /* 0x0000000d70807221 */ /* 0x000fe20000010000 */
[----:B------:R-:W-:Y:S01]  /*7a00*/  F2FP.BF16.F32.PACK_AB R11, R134, R131 ;  /* 0x00000083860b723e */ /* 0x000fe200000010ff */
[----:B--2---:R-:W-:Y:S01]  /*7a10*/  FADD.FTZ R12, R114, R111 ;  /* 0x0000006f720c7221 */ /* 0x004fe20000010000 */
[C---:B------:R-:W-:Y:S01]  /*7a20*/  F2FP.BF16.F32.PACK_AB R112, R113.reuse, R112 ;  /* 0x000000707170723e */ /* 0x040fe200000010ff */
[----:B------:R-:W-:Y:S01]  /*7a30*/  FADD.FTZ R13, R113, R128 ;  /* 0x00000080710d7221 */ /* 0x000fe20000010000 */
[----:B------:R-:W2:Y:S01]  /*7a40*/  MUFU.EX2 R98, R98 ;  /* 0x0000006200627308 */ /* 0x000ea20000000800 */
[----:B------:R-:W-:Y:S01]  /*7a50*/  FADD.FTZ R12, R127, R12 ;  /* 0x0000000c7f0c7221 */ /* 0x000fe20000010000 */
[----:B------:R4:W-:Y:S01]  /*7a60*/  STSM.16.M88.4 [R2+0x25b00], R8 ;  /* 0x025b000802007844 */ /* 0x0009e20000000200 */
[----:B------:R-:W-:Y:S01]  /*7a70*/  FADD.FTZ R14, R116, R13 ;  /* 0x0000000d740e7221 */ /* 0x000fe20000010000 */
[----:B------:R-:W-:Y:S01]  /*7a80*/  F2FP.BF16.F32.PACK_AB R13, R123, R130 ;  /* 0x000000827b0d723e */ /* 0x000fe200000010ff */
[----:B------:R-:W-:Y:S01]  /*7a90*/  FADD.FTZ R15, R115, R12 ;  /* 0x0000000c730f7221 */ /* 0x000fe20000010000 */
[----:B------:R-:W-:Y:S01]  /*7aa0*/  F2FP.BF16.F32.PACK_AB R12, R23, R22 ;  /* 0x00000016170c723e */ /* 0x000fe200000010ff */
[----:B------:R-:W-:Y:S01]  /*7ab0*/  FADD.FTZ R21, R117, R14 ;  /* 0x0000000e75157221 */ /* 0x000fe20000010000 */
[----:B------:R-:W5:Y:S01]  /*7ac0*/  MUFU.EX2 R99, R99 ;  /* 0x0000006300637308 */ /* 0x000f620000000800 */
[----:B------:R-:W-:Y:S01]  /*7ad0*/  FADD.FTZ R15, R118, R15 ;  /* 0x0000000f760f7221 */ /* 0x000fe20000010000 */
[----:B------:R-:W-:Y:S01]  /*7ae0*/  F2FP.BF16.F32.PACK_AB R14, R121, R120 ;  /* 0x00000078790e723e */ /* 0x000fe200000010ff */
[----:B------:R-:W-:Y:S01]  /*7af0*/  FADD.FTZ R22, R104, R21 ;  /* 0x0000001568167221 */ /* 0x000fe20000010000 */
[C---:B------:R-:W-:Y:S01]  /*7b00*/  F2FP.BF16.F32.PACK_AB R104, R105.reuse, R104 ;  /* 0x000000686968723e */ /* 0x040fe200000010ff */
[----:B0-----:R-:W-:Y:S01]  /*7b10*/  FADD.FTZ R102, R106, R15 ;  /* 0x0000000f6a667221 */ /* 0x001fe20000010000 */
[----:B------:R-:W-:Y:S01]  /*7b20*/  F2FP.BF16.F32.PACK_AB R15, R126, R122 ;  /* 0x0000007a7e0f723e */ /* 0x000fe200000010ff */
[----:B------:R-:W-:Y:S01]  /*7b30*/  FADD.FTZ R21, R105, R22 ;  /* 0x0000001669157221 */ /* 0x000fe20000010000 */
[----:B------:R-:W0:Y:S01]  /*7b40*/  MUFU.EX2 R91, R91 ;  /* 0x0000005b005b7308 */ /* 0x000e220000000800 */
[C---:B------:R-:W-:Y:S01]  /*7b50*/  FADD.FTZ R102, R107.reuse, R102 ;  /* 0x000000666b667221 */ /* 0x040fe20000010000 */
[----:B------:R-:W-:Y:S01]  /*7b60*/  F2FP.BF16.F32.PACK_AB R105, R107, R106 ;  /* 0x0000006a6b69723e */ /* 0x000fe200000010ff */
[----:B------:R-:W-:Y:S01]  /*7b70*/  FADD.FTZ R22, R108, R21 ;  /* 0x000000156c167221 */ /* 0x000fe20000010000 */
[C---:B---3--:R-:W-:Y:S01]  /*7b80*/  F2FP.BF16.F32.PACK_AB R107, R110.reuse, R7 ;  /* 0x000000076e6b723e */ /* 0x048fe200000010ff */
[----:B------:R-:W-:Y:S01]  /*7b90*/  FADD.FTZ R21, R7, R102 ;  /* 0x0000006607157221 */ /* 0x000fe20000010000 */
[----:B------:R3:W-:Y:S01]  /*7ba0*/  STSM.16.M88.4 [R2+0x27300], R12 ;  /* 0x0273000c02007844 */ /* 0x0007e20000000200 */
[----:B------:R-:W-:Y:S01]  /*7bb0*/  FADD.FTZ R23, R109, R22 ;  /* 0x000000166d177221 */ /* 0x000fe20000010000 */
[----:B------:R-:W0:Y:S01]  /*7bc0*/  MUFU.EX2 R95, R95 ;  /* 0x0000005f005f7308 */ /* 0x000e220000000800 */
[----:B------:R-:W-:Y:S01]  /*7bd0*/  FADD.FTZ R21, R110, R21 ;  /* 0x000000156e157221 */ /* 0x000fe20000010000 */
[----:B------:R-:W-:Y:S01]  /*7be0*/  F2FP.BF16.F32.PACK_AB R113, R127, R114 ;  /* 0x000000727f71723e */ /* 0x000fe200000010ff */
[----:B------:R-:W-:Y:S01]  /*7bf0*/  FADD.FTZ R22, R96, R23 ;  /* 0x0000001760167221 */ /* 0x000fe20000010000 */
[----:B------:R-:W-:Y:S01]  /*7c00*/  F2FP.BF16.F32.PACK_AB R96, R97, R96 ;  /* 0x000000606160723e */ /* 0x000fe200000010ff */
[----:B-1----:R-:W-:Y:S01]  /*7c10*/  FADD.FTZ R21, R6, R21 ;  /* 0x0000001506157221 */ /* 0x002fe20000010000 */
[----:B------:R-:W-:Y:S01]  /*7c20*/  F2FP.BF16.F32.PACK_AB R114, R117, R116 ;  /* 0x000000747572723e */ /* 0x000fe200000010ff */
[----:B------:R-:W-:Y:S01]  /*7c30*/  FADD.FTZ R23, R97, R22 ;  /* 0x0000001661177221 */ /* 0x000fe20000010000 */
[----:B------:R-:W1:Y:S01]  /*7c40*/  MUFU.EX2 R94, R94 ;  /* 0x0000005e005e7308 */ /* 0x000e620000000800 */
[C---:B--2---:R-:W-:Y:S01]  /*7c50*/  FADD.FTZ R22, R98.reuse, R21 ;  /* 0x0000001562167221 */ /* 0x044fe20000010000 */
[----:B------:R-:W-:Y:S01]  /*7c60*/  F2FP.BF16.F32.PACK_AB R97, R98, R6 ;  /* 0x000000066261723e */ /* 0x000fe200000010ff */
[----:B------:R-:W-:Y:S01]  /*7c70*/  FADD.FTZ R102, R100, R23 ;  /* 0x0000001764667221 */ /* 0x000fe20000010000 */
[----:B------:R-:W-:Y:S01]  /*7c80*/  F2FP.BF16.F32.PACK_AB R115, R118, R115 ;  /* 0x000000737673723e */ /* 0x000fe200000010ff */
[----:B-----5:R-:W-:Y:S01]  /*7c90*/  FADD.FTZ R21, R99, R22 ;  /* 0x0000001663157221 */ /* 0x020fe20000010000 */
[----:B------:R-:W-:Y:S01]  /*7ca0*/  F2FP.BF16.F32.PACK_AB R106, R109, R108 ;  /* 0x0000006c6d6a723e */ /* 0x000fe200000010ff */
[C---:B----4-:R-:W-:Y:S01]  /*7cb0*/  FADD.FTZ R9, R101.reuse, R102 ;  /* 0x0000006665097221 */ /* 0x050fe20000010000 */
[----:B------:R2:W4:Y:S01]  /*7cc0*/  MUFU.EX2 R11, R83 ;  /* 0x00000053000b7308 */ /* 0x0005220000000800 */
[----:B------:R-:W-:Y:S01]  /*7cd0*/  FADD.FTZ R21, R90, R21 ;  /* 0x000000155a157221 */ /* 0x000fe20000010000 */
[----:B------:R-:W-:Y:S01]  /*7ce0*/  F2FP.BF16.F32.PACK_AB R98, R101, R100 ;  /* 0x000000646562723e */ /* 0x000fe200000010ff */
[----:B------:R-:W-:Y:S01]  /*7cf0*/  FADD.FTZ R8, R88, R9 ;  /* 0x0000000958087221 */ /* 0x000fe20000010000 */
[----:B------:R-:W-:Y:S01]  /*7d00*/  F2FP.BF16.F32.PACK_AB R99, R90, R99 ;  /* 0x000000635a63723e */ /* 0x000fe200000010ff */
[----:B------:R-:W-:Y:S01]  /*7d10*/  FADD.FTZ R21, R82, R21 ;  /* 0x0000001552157221 */ /* 0x000fe20000010000 */
[C---:B------:R-:W-:Y:S01]  /*7d20*/  F2FP.BF16.F32.PACK_AB R88, R89.reuse, R88 ;  /* 0x000000585958723e */ /* 0x040fe200000010ff */
[----:B------:R-:W-:Y:S01]  /*7d30*/  FADD.FTZ R7, R89, R8 ;  /* 0x0000000859077221 */ /* 0x000fe20000010000 */
[----:B---3--:R-:W3:Y:S01]  /*7d40*/  MUFU.EX2 R13, R78 ;  /* 0x0000004e000d7308 */ /* 0x008ee20000000800 */
[C---:B------:R-:W-:Y:S01]  /*7d50*/  FADD.FTZ R6, R74.reuse, R21 ;  /* 0x000000154a067221 */ /* 0x040fe20000010000 */
[----:B------:R-:W-:Y:S01]  /*7d60*/  F2FP.BF16.F32.PACK_AB R89, R74, R82 ;  /* 0x000000524a59723e */ /* 0x000fe200000010ff */
[----:B------:R-:W-:Y:S01]  /*7d70*/  FADD.FTZ R8, R92, R7 ;  /* 0x000000075c087221 */ /* 0x000fe20000010000 */
[----:B------:R-:W-:Y:S01]  /*7d80*/  F2FP.BF16.F32.PACK_AB R90, R93, R92 ;  /* 0x0000005c5d5a723e */ /* 0x000fe200000010ff */
[----:B0-----:R-:W-:Y:S01]  /*7d90*/  FADD.FTZ R7, R91, R6 ;  /* 0x000000065b077221 */ /* 0x001fe20000010000 */
[C---:B------:R-:W-:Y:S01]  /*7da0*/  F2FP.BF16.F32.PACK_AB R91, R20.reuse, R91 ;  /* 0x0000005b145b723e */ /* 0x040fe200000010ff */
[----:B------:R-:W-:Y:S01]  /*7db0*/  FADD.FTZ R9, R93, R8 ;  /* 0x000000085d097221 */ /* 0x000fe20000010000 */
[----:B------:R-:W-:Y:S01]  /*7dc0*/  F2FP.BF16.F32.PACK_AB R82, R85, R84 ;  /* 0x000000545552723e */ /* 0x000fe200000010ff */
[----:B------:R-:W-:Y:S01]  /*7dd0*/  FADD.FTZ R6, R20, R7 ;  /* 0x0000000714067221 */ /* 0x000fe20000010000 */
[----:B--2---:R-:W-:Y:S01]  /*7de0*/  F2FP.BF16.F32.PACK_AB R83, R87, R86 ;  /* 0x000000565753723e */ /* 0x004fe200000010ff */
[----:B------:R-:W-:Y:S01]  /*7df0*/  FADD.FTZ R8, R80, R9 ;  /* 0x0000000950087221 */ /* 0x000fe20000010000 */
[----:B------:R-:W-:Y:S01]  /*7e00*/  F2FP.BF16.F32.PACK_AB R80, R81, R80 ;  /* 0x000000505150723e */ /* 0x000fe200000010ff */
[----:B------:R-:W-:Y:S01]  /*7e10*/  FADD.FTZ R7, R95, R6 ;  /* 0x000000065f077221 */ /* 0x000fe20000010000 */
[----:B------:R-:W-:Y:S01]  /*7e20*/  STSM.16.M88.4 [R2+0x28b00], R112 ;  /* 0x028b007002007844 */ /* 0x000fe20000000200 */
[----:B------:R-:W-:Y:S01]  /*7e30*/  FADD.FTZ R9, R81, R8 ;  /* 0x0000000851097221 */ /* 0x000fe20000010000 */
[C---:B-1----:R-:W-:Y:S01]  /*7e40*/  F2FP.BF16.F32.PACK_AB R81, R94.reuse, R95 ;  /* 0x0000005f5e51723e */ /* 0x042fe200000010ff */
[----:B------:R-:W-:Y:S01]  /*7e50*/  FADD.FTZ R7, R94, R7 ;  /* 0x000000075e077221 */ /* 0x000fe20000010000 */
[----:B------:R-:W-:Y:S01]  /*7e60*/  F2FP.BF16.F32.PACK_AB R10, R77, R76 ;  /* 0x0000004c4d0a723e */ /* 0x000fe200000010ff */
[----:B------:R-:W-:Y:S01]  /*7e70*/  FADD.FTZ R6, R84, R9 ;  /* 0x0000000954067221 */ /* 0x000fe20000010000 */
[----:B----4-:R-:W-:Y:S01]  /*7e80*/  F2FP.BF16.F32.PACK_AB R9, R75, R11 ;  /* 0x0000000b4b09723e */ /* 0x010fe200000010ff */
[----:B------:R-:W-:Y:S01]  /*7e90*/  FADD.FTZ R8, R86, R7 ;  /* 0x0000000756087221 */ /* 0x000fe20000010000 */
[----:B------:R-:W-:Y:S01]  /*7ea0*/  STSM.16.M88.4 [R2+0x2a300], R104 ;  /* 0x02a3006802007844 */ /* 0x000fe20000000200 */
[----:B------:R-:W-:Y:S01]  /*7eb0*/  FADD.FTZ R7, R85, R6 ;  /* 0x0000000655077221 */ /* 0x000fe20000010000 */
[-C--:B------:R-:W-:Y:S01]  /*7ec0*/  FMUL.FTZ R38, R38, R125.reuse ;  /* 0x0000007d26267220 */ /* 0x080fe20000410000 */
[----:B------:R-:W-:Y:S01]  /*7ed0*/  FADD.FTZ R8, R87, R8 ;  /* 0x0000000857087221 */ /* 0x000fe20000010000 */
[----:B------:R-:W-:Y:S01]  /*7ee0*/  STSM.16.M88.4 [R2+0x2bb00], R96 ;  /* 0x02bb006002007844 */ /* 0x000fe20000000200 */
[----:B------:R-:W-:Y:S01]  /*7ef0*/  FADD.FTZ R7, R72, R7 ;  /* 0x0000000748077221 */ /* 0x000fe20000010000 */
[----:B------:R-:W-:Y:S01]  /*7f00*/  FMUL.FTZ R39, R39, R125 ;  /* 0x0000007d27277220 */ /* 0x000fe20000410000 */
[----:B------:R-:W-:Y:S01]  /*7f10*/  FADD.FTZ R6, R11, R8 ;  /* 0x000000080b067221 */ /* 0x000fe20000010000 */
[C---:B------:R-:W-:Y:S01]  /*7f20*/  F2FP.BF16.F32.PACK_AB R8, R124.reuse, R72 ;  /* 0x000000487c08723e */ /* 0x040fe200000010ff */
[----:B------:R-:W-:Y:S01]  /*7f30*/  STSM.16.M88.4 [R2+0x2d300], R88 ;  /* 0x02d3005802007844 */ /* 0x000fe20000000200 */
[----:B---3--:R-:W-:Y:S01]  /*7f40*/  F2FP.BF16.F32.PACK_AB R11, R79, R13 ;  /* 0x0000000d4f0b723e */ /* 0x008fe200000010ff */
[----:B------:R-:W-:Y:S01]  /*7f50*/  FADD.FTZ R7, R124, R7 ;  /* 0x000000077c077221 */ /* 0x000fe20000010000 */
[----:B------:R-:W-:Y:S01]  /*7f60*/  FADD.FTZ R6, R75, R6 ;  /* 0x000000064b067221 */ /* 0x000fe20000010000 */
[----:B------:R-:W-:Y:S01]  /*7f70*/  STSM.16.M88.4 [R2+0x2eb00], R80 ;  /* 0x02eb005002007844 */ /* 0x000fe20000000200 */
[-C--:B------:R-:W-:Y:S01]  /*7f80*/  FMUL.FTZ R42, R42, R125.reuse ;  /* 0x0000007d2a2a7220 */ /* 0x080fe20000410000 */
[----:B------:R-:W-:Y:S01]  /*7f90*/  FADD.FTZ R76, R76, R7 ;  /* 0x000000074c4c7221 */ /* 0x000fe20000010000 */
[----:B------:R-:W-:Y:S01]  /*7fa0*/  FADD.FTZ R6, R13, R6 ;  /* 0x000000060d067221 */ /* 0x000fe20000010000 */
[----:B------:R0:W-:Y:S01]  /*7fb0*/  STSM.16.M88.4 [R2+0x30300], R8 ;  /* 0x0303000802007844 */ /* 0x0001e20000000200 */
[-C--:B------:R-:W-:Y:S01]  /*7fc0*/  FMUL.FTZ R43, R43, R125.reuse ;  /* 0x0000007d2b2b7220 */ /* 0x080fe20000410000 */
[----:B------:R-:W-:Y:S01]  /*7fd0*/  FADD.FTZ R7, R77, R76 ;  /* 0x0000004c4d077221 */ /* 0x000fe20000010000 */
[----:B------:R-:W-:Y:S01]  /*7fe0*/  FADD.FTZ R6, R79, R6 ;  /* 0x000000064f067221 */ /* 0x000fe20000010000 */
[----:B------:R-:W-:Y:S01]  /*7ff0*/  @!PT LDS RZ, [RZ] ;  /* 0x00000000fffff984 */ /* 0x000fe20000000800 */
[----:B------:R-:W-:Y:S01]  /*8000*/  @!PT LDS RZ, [RZ] ;  /* 0x00000000fffff984 */ /* 0x000fe20000000800 */
[----:B------:R-:W-:Y:S01]  /*8010*/  @!PT LDS RZ, [RZ] ;  /* 0x00000000fffff984 */ /* 0x000fe20000000800 */
[----:B------:R-:W-:Y:S01]  /*8020*/  @!PT LDS RZ, [RZ] ;  /* 0x00000000fffff984 */ /* 0x000fe20000000800 */
[----:B------:R1:W-:Y:S06]  /*8030*/  MEMBAR.ALL.CTA ;  /* 0x0000000000007992 */ /* 0x0003ec0000008000 */
[----:B-1----:R-:W1:Y:S01]  /*8040*/  FENCE.VIEW.ASYNC.S ;  /* 0x00000000000073c6 */ /* 0x002e620000000000 */
[-C--:B------:R-:W-:Y:S01]  /*8050*/  FMUL.FTZ R46, R46, R125.reuse ;  /* 0x0000007d2e2e7220 */ /* 0x080fe20000410000 */
        /* <DEDUP_REMOVED lines=12> */
[----:B------:R-:W-:Y:S01]  /*8120*/  FMUL.FTZ R71, R71, R125 ;  /* 0x0000007d47477220 */ /* 0x000fe20000410000 */
[----:B0-----:R-:W-:-:S02]  /*8130*/  IMAD.MOV.U32 R9, RZ, RZ, R16 ;  /* 0x000000ffff097224 */ /* 0x001fc400078e0010 */
[----:B------:R-:W-:Y:S02]  /*8140*/  IMAD.MOV.U32 R8, RZ, RZ, R73 ;  /* 0x000000ffff087224 */ /* 0x000fe400078e0049 */
[----:B------:R-:W-:Y:S01]  /*8150*/  IMAD.MOV.U32 R5, RZ, RZ, R0 ;  /* 0x000000ffff057224 */ /* 0x000fe200078e0000 */
[----:B-1----:R-:W-:Y:S01]  /*8160*/  NOP ;  /* 0x0000000000007918 */ /* 0x002fe20000000000 */
[----:B------:R-:W-:Y:S05]  /*8170*/  @P2 BRA `(.L_x_24) ;  /* 0xffffffc800482947 */ /* 0x000fea000383ffff */
.L_x_15:
[----:B------:R-:W-:Y:S06]  /*8180*/  BAR.ARV 0x8, 0x200 ;  /* 0x0208000000007b1d */ /* 0x000fec0000002000 */
[----:B------:R-:W-:Y:S05]  /*8190*/  @!P0 BRA `(.L_x_25) ;  /* 0x0000000000048947 */ /* 0x000fea0003800000 */
[----:B------:R-:W-:Y:S01]  /*81a0*/  BPT.TRAP 0x1 ;  /* 0x000000040000795c */ /* 0x000fe20000300000 */
.L_x_25:
[----:B------:R-:W-:Y:S01]  /*81b0*/  ULEA UR12, UR36, UR37, 0x3 ;  /* 0x00000025240c7291 */ /* 0x000fe2000f8e183f */
[----:B------:R-:W-:-:S08]  /*81c0*/  SHF.L.U32 R4, R16, 0x1f, RZ ;  /* 0x0000001f10047819 */ /* 0x000fd000000006ff */
[----:B------:R1:W2:Y:S01]  /*81d0*/  SYNCS.PHASECHK.TRANS64.TRYWAIT P2, [UR12+0x31c50], R4 ;  /* 0x031c5004ff0075a7 */ /* 0x0002a2000804014c */
[----:B------:R-:W-:Y:S05]  /*81e0*/  @!P0 BRA `(.L_x_26) ;  /* 0x0000000000048947 */ /* 0x000fea0003800000 */
[----:B------:R-:W-:Y:S01]  /*81f0*/  BPT.TRAP 0x1 ;  /* 0x000000040000795c */ /* 0x000fe20000300000 */
.L_x_26:
[----:B--2---:R-:W-:Y:S05]  /*8200*/  @P2 BRA `(.L_x_27) ;  /* 0x0000000000082947 */ /* 0x004fea0003800000 */
[----:B------:R-:W2:Y:S02]  /*8210*/  SYNCS.PHASECHK.TRANS64.TRYWAIT P0, [UR12+0x31c50], R4 ;  /* 0x031c5004ff0075a7 */ /* 0x000ea4000800014c */
[----:B--2---:R-:W-:Y:S05]  /*8220*/  @!P0 BRA `(.L_x_28) ;  /* 0x0000005c00dc8947 */ /* 0x004fea0003800000 */
.L_x_27:
[----:B------:R-:W-:Y:S01]  /*8230*/  UIADD3 UR4, UR37, 0x200, URZ ;  /* 0x0000020025047890 */ /* 0x000fe2000fffe03f */
[----:B------:R-:W-:Y:S01]  /*8240*/  WARPGROUP.ARRIVE ;  /* 0x00000000000079c5 */ /* 0x000fe20000000000 */
[----:B------:R-:W-:Y:S01]  /*8250*/  ULOP3.LUT UR6, UR39, 0x10000, URZ, 0xfc, !UPT ;  /* 0x0001000027067892 */ /* 0x000fe2000f8efc3f */
[----:B-12---:R-:W1:Y:S01]  /*8260*/  SHFL.BFLY PT, R4, R7, 0x2, 0x1f ;  /* 0x0c401f0007047f89 */ /* 0x006e6200000e0000 */
[----:B------:R-:W-:-:S03]  /*8270*/  USHF.R.U32.HI UR4, URZ, 0x4, UR4 ;  /* 0x000000043f047899 */ /* 0x000fc60008011604 */
[----:B------:R-:W2:Y:S01]  /*8280*/  S2UR UR5, SR_SWINHI ;  /* 0x00000000000579c3 */ /* 0x000ea20000002f00 */
[----:B------:R-:W-:Y:S01]  /*8290*/  UMOV UR9, 0xc0000010 ;  /* 0xc000001000097882 */ /* 0x000fe20000000000 */
[----:B------:R-:W-:Y:S01]  /*82a0*/  UMOV UR11, 0x80000020 ;  /* 0x80000020000b7882 */ /* 0x000fe20000000000 */
[----:B------:R-:W-:Y:S01]  /*82b0*/  ULOP3.LUT UR4, UR4, 0x3fff, URZ, 0xc0, !UPT ;  /* 0x00003fff04047892 */ /* 0x000fe2000f8ec03f */
[----:B0-----:R-:W0:Y:S01]  /*82c0*/  SHFL.BFLY PT, R9, R6, 0x2, 0x1f ;  /* 0x0c401f0006097f89 */ /* 0x001e2200000e0000 */
[----:B------:R-:W-:Y:S01]  /*82d0*/  UMOV UR8, UR6 ;  /* 0x0000000600087c82 */ /* 0x000fe20008000000 */
[----:B------:R-:W-:Y:S01]  /*82e0*/  R2UR UR15, R151 ;  /* 0x00000000970f72ca */ /* 0x000fe200000e0000 */
[----:B------:R-:W-:Y:S01]  /*82f0*/  ULOP3.LUT UR4, UR4, 0x2400000, URZ, 0xfc, !UPT ;  /* 0x0240000004047892 */ /* 0x000fe2000f8efc3f */
[----:B------:R-:W-:Y:S01]  /*8300*/  R2UR UR17, R152 ;  /* 0x00000000981172ca */ /* 0x000fe200000e0000 */
[----:B------:R-:W-:Y:S01]  /*8310*/  UIADD3 UR7, UR6, 0xc00, URZ ;  /* 0x00000c0006077890 */ /* 0x000fe2000fffe03f */
[----:B------:R-:W-:Y:S01]  /*8320*/  IMAD.MOV.U32 R76, RZ, RZ, -0x800000 ;  /* 0xff800000ff4c7424 */ /* 0x000fe200078e00ff */
[----:B------:R-:W-:Y:S01]  /*8330*/  UIMAD UR4, UR36, 0x6c0, UR4 ;  /* 0x000006c0240478a4 */ /* 0x000fe2000f8e0204 */
[----:B------:R-:W-:Y:S01]  /*8340*/  CS2R R14, SRZ ;  /* 0x00000000000e7805 */ /* 0x000fe2000001ff00 */
[----:B------:R-:W-:Y:S01]  /*8350*/  ULDC UR13, c[0x0][0xc44] ;  /* 0x00031100000d7ab9 */ /* 0x000fe20000000800 */
[----:B------:R-:W-:Y:S01]  /*8360*/  IMAD.MOV.U32 R77, RZ, RZ, -0x800000 ;  /* 0xff800000ff4d7424 */ /* 0x000fe200078e00ff */
[----:B------:R-:W3:Y:S01]  /*8370*/  LDC R22, c[0x0][0xc38] ;  /* 0x00030e00ff167b82 */ /* 0x000ee20000000800 */
[----:B------:R-:W-:-:S02]  /*8380*/  R2UR UR16, R150 ;  /* 0x00000000961072ca */ /* 0x000fc400000e0000 */
[----:B------:R-:W-:Y:S02]  /*8390*/  UMOV UR10, UR4 ;  /* 0x00000004000a7c82 */ /* 0x000fe40008000000 */
[----:B------:R-:W-:Y:S01]  /*83a0*/  HGMMA.64x96x16.F32.BF16 R24, gdesc[UR8].tnspB, R24, gsb0 ;  /* 0x41600000081879f0 */ /* 0x000fe20008001818 */
[----:B------:R-:W-:Y:S01]  /*83b0*/  UIADD3 UR8, UR6, 0x180, URZ ;  /* 0x0000018006087890 */ /* 0x000fe2000fffe03f */
[----:B-1----:R-:W-:Y:S01]  /*83c0*/  FADD.FTZ R4, R4, R7 ;  /* 0x0000000704047221 */ /* 0x002fe20000010000 */
[----:B------:R-:W-:Y:S01]  /*83d0*/  UIADD3 UR10, UR4, 0x40, URZ ;  /* 0x00000040040a7890 */ /* 0x000fe2000fffe03f */
[----:B------:R-:W-:Y:S01]  /*83e0*/  IMAD R7, R148, 0x20, R18 ;  /* 0x0000002094077824 */ /* 0x000fe200078e0212 */
[----:B------:R-:W-:Y:S01]  /*83f0*/  UMOV UR9, 0xc0000010 ;  /* 0xc000001000097882 */ /* 0x000fe20000000000 */
[----:B------:R-:W-:Y:S01]  /*8400*/  UMOV UR11, 0x80000020 ;  /* 0x80000020000b7882 */ /* 0x000fe20000000000 */
[----:B------:R-:W1:Y:S01]  /*8410*/  SHFL.BFLY PT, R5, R4, 0x1, 0x1f ;  /* 0x0c201f0004057f89 */ /* 0x000e6200000e0000 */
[----:B0-----:R-:W-:-:S05]  /*8420*/  FADD.FTZ R9, R9, R6 ;  /* 0x0000000609097221 */ /* 0x001fca0000010000 */
[----:B------:R-:W0:Y:S01]  /*8430*/  SHFL.BFLY PT, R8, R9, 0x1, 0x1f ;  /* 0x0c201f0009087f89 */ /* 0x000e2200000e0000 */
[----:B-1----:R-:W-:-:S05]  /*8440*/  FADD.FTZ R10, R4, R5 ;  /* 0x00000005040a7221 */ /* 0x002fca0000010000 */
[----:B------:R-:W-:Y:S01]  /*8450*/  FSETP.NE.FTZ.AND P0, PT, R10, RZ, PT ;  /* 0x000000ff0a00720b */ /* 0x000fe20003f15000 */
[----:B0-----:R-:W-:-:S05]  /*8460*/  FADD.FTZ R8, R9, R8 ;  /* 0x0000000809087221 */ /* 0x001fca0000010000 */
[----:B------:R-:W-:-:S07]  /*8470*/  FSETP.NE.FTZ.AND P2, PT, R8, RZ, PT ;  /* 0x000000ff0800720b */ /* 0x000fce0003f55000 */
[----:B------:R-:W0:Y:S01]  /*8480*/  @P0 MUFU.LG2 R6, R10 ;  /* 0x0000000a00060308 */ /* 0x000e220000000c00 */
[----:B------:R-:W-:-:S05]  /*8490*/  @P0 FMUL.FTZ R5, R3, 0.69314718246459960938 ;  /* 0x3f31721803050820 */ /* 0x000fca0000410000 */
[----:B------:R-:W-:Y:S02]  /*84a0*/  @P2 FMUL.FTZ R3, R3, 0.69314718246459960938 ;  /* 0x3f31721803032820 */ /* 0x000fe40000410000 */
[----:B------:R-:W1:Y:S08]  /*84b0*/  @P2 MUFU.LG2 R4, R8 ;  /* 0x0000000800042308 */ /* 0x000e700000000c00 */
[----:B------:R4:W3:Y:S01]  /*84c0*/  @P0 MUFU.RCP R15, R10 ;  /* 0x0000000a000f0308 */ /* 0x0008e20000001000 */
[----:B0-----:R-:W-:-:S04]  /*84d0*/  @P0 FMUL.FTZ R6, R6, 0.69314718246459960938 ;  /* 0x3f31721806060820 */ /* 0x001fc80000410000 */
[----:B------:R-:W-:Y:S02]  /*84e0*/  @P0 FFMA.FTZ R76, R5, R0, R6 ;  /* 0x00000000054c0223 */ /* 0x000fe40000010006 */
[----:B------:R-:W0:Y:S01]  /*84f0*/  LDC R0, c[0x0][0xbe8] ;  /* 0x0002fa00ff007b82 */ /* 0x000e220000000800 */
[----:B------:R3:W3:Y:S01]  /*8500*/  @P2 MUFU.RCP R14, R8 ;  /* 0x00000008000e2308 */ /* 0x0006e20000001000 */
[----:B-1----:R-:W-:-:S04]  /*8510*/  @P2 FMUL.FTZ R4, R4, 0.69314718246459960938 ;  /* 0x3f31721804042820 */ /* 0x002fc80000410000 */
[----:B------:R-:W-:Y:S01]  /*8520*/  @P2 FFMA.FTZ R77, R3, R73, R4 ;  /* 0x00000049034d2223 */ /* 0x000fe20000010004 */
[----:B------:R-:W-:Y:S02]  /*8530*/  WARPGROUP.DEPBAR.LE gsb0, 0x0 ;  /* 0x00008000000079c5 */ /* 0x000fe40000010000 */
        /* <DEDUP_REMOVED lines=41> */
[----:B------:R-:W-:-:S03]  /*87d0*/  UIADD3 UR6, UR4, 0x200, URZ ;  /* 0x0000020004067890 */ /* 0x000fc6000fffe03f */
[----:B------:R-:W-:Y:S01]  /*87e0*/  UMOV UR4, UR7 ;  /* 0x0000000700047c82 */ /* 0x000fe20008000000 */
[----:B------:R-:W-:Y:S01]  /*87f0*/  UMOV UR7, 0x80000020 ;  /* 0x8000002000077882 */ /* 0x000fe20000000000 */
[----:B------:R-:W-:Y:S02]  /*8800*/  WARPGROUP.DEPBAR.LE gsb0, 0x0 ;  /* 0x00008000000079c5 */ /* 0x000fe40000010000 */
[----:B------:R-:W-:-:S06]  /*8810*/  WARPGROUP.ARRIVE ;  /* 0x00000000000079c5 */ /* 0x000fcc0000000000 */
[----:B------:R-:W-:Y:S01]  /*8820*/  HGMMA.64x96x16.F32.BF16 R24, gdesc[UR8].tnspB, R24, gsb0 ;  /* 0x41600000081879f0 */ /* 0x000fe20008001818 */
[----:B------:R-:W-:Y:S01]  /*8830*/  UMOV UR8, UR37 ;  /* 0x0000002500087c82 */ /* 0x000fe20008000000 */
[----:B--2---:R-:W-:Y:S01]  /*8840*/  UMOV UR9, UR5 ;  /* 0x0000000500097c82 */ /* 0x004fe20008000000 */
[----:B------:R-:W-:Y:S01]  /*8850*/  UIADD3 UR5, -UR15, URZ, URZ ;  /* 0x0000003f0f057290 */ /* 0x000fe2000fffe13f */
[----:B------:R-:W-:Y:S01]  /*8860*/  IMAD.U32 R74, RZ, RZ, UR8 ;  /* 0x00000008ff4a7e24 */ /* 0x000fe2000f8e00ff */
[----:B------:R-:W-:Y:S01]  /*8870*/  ULDC.64 UR10, c[0x0][0xb90] ;  /* 0x0002e400000a7ab9 */ /* 0x000fe20000000a00 */
[----:B------:R-:W-:Y:S01]  /*8880*/  IMAD.U32 R75, RZ, RZ, UR9 ;  /* 0x00000009ff4b7e24 */ /* 0x000fe2000f8e00ff */
[----:B------:R-:W-:-:S03]  /*8890*/  UIMAD UR13, UR13, UR5, UR17 ;  /* 0x000000050d0d72a4 */ /* 0x000fc6000f8e0211 */
[----:B------:R-:W-:Y:S01]  /*88a0*/  UMOV UR5, 0xc0000010 ;  /* 0xc000001000057882 */ /* 0x000fe20000000000 */
[--C-:B------:R-:W-:Y:S01]  /*88b0*/  IMAD.WIDE R20, R156, 0x2, R74.reuse ;  /* 0x000000029c147825 */ /* 0x100fe200078e024a */
[----:B------:R-:W-:Y:S02]  /*88c0*/  USHF.R.S32.HI UR14, URZ, 0x1f, UR13 ;  /* 0x0000001f3f0e7899 */ /* 0x000fe4000801140d */
[----:B------:R-:W-:Y:S01]  /*88d0*/  UIMAD.WIDE.U32 UR8, UR13, UR10, URZ ;  /* 0x0000000a0d0872a5 */ /* 0x000fe2000f8e003f */
[----:B------:R-:W-:Y:S01]  /*88e0*/  IMAD.WIDE R74, R7, 0x2, R74 ;  /* 0x00000002074a7825 */ /* 0x000fe200078e024a */
[C---:B----4-:R-:W-:Y:S01]  /*88f0*/  IADD3 R10, P2, R20.reuse, 0x6000, RZ ;  /* 0x00006000140a7810 */ /* 0x050fe20007f5e0ff */
[----:B------:R-:W-:Y:S01]  /*8900*/  UIMAD UR10, UR14, UR10, URZ ;  /* 0x0000000a0e0a72a4 */ /* 0x000fe2000f8e023f */
[----:B------:R-:W-:Y:S02]  /*8910*/  LOP3.LUT R3, R20, 0x180, RZ, 0xc0, !PT ;  /* 0x0000018014037812 */ /* 0x000fe400078ec0ff */
[----:B------:R-:W-:Y:S01]  /*8920*/  LOP3.LUT R5, R10, 0x180, RZ, 0xc0, !PT ;  /* 0x000001800a057812 */ /* 0x000fe200078ec0ff */
[----:B------:R-:W-:Y:S01]  /*8930*/  IMAD.X R79, RZ, RZ, R21, P2 ;  /* 0x000000ffff4f7224 */ /* 0x000fe200010e0615 */
[----:B0-----:R-:W-:Y:S01]  /*8940*/  ISETP.NE.AND P2, PT, R0, 0x1, PT ;  /* 0x000000010000780c */ /* 0x001fe20003f45270 */
[----:B------:R-:W-:Y:S01]  /*8950*/  UIMAD UR10, UR13, UR11, UR10 ;  /* 0x0000000b0d0a72a4 */ /* 0x000fe2000f8e020a */
[----:B------:R-:W-:Y:S01]  /*8960*/  SHF.R.U64 R3, R3, 0x3, RZ ;  /* 0x0000000303037819 */ /* 0x000fe200000012ff */
[----:B------:R-:W-:Y:S01]  /*8970*/  IMAD.U32 R12, RZ, RZ, UR8 ;  /* 0x00000008ff0c7e24 */ /* 0x000fe2000f8e00ff */
[C---:B------:R-:W-:Y:S01]  /*8980*/  IADD3 R87, P0, R20.reuse, 0x6020, RZ ;  /* 0x0000602014577810 */ /* 0x040fe20007f1e0ff */
[----:B------:R-:W-:Y:S01]  /*8990*/  UIADD3 UR8, UR9, UR10, URZ ;  /* 0x0000000a09087290 */ /* 0x000fe2000fffe03f */
[C---:B---3--:R-:W-:Y:S01]  /*89a0*/  IADD3 R8, P3, R20.reuse, 0x3020, RZ ;  /* 0x0000302014087810 */ /* 0x048fe20007f7e0ff */
[----:B------:R-:W-:Y:S01]  /*89b0*/  IMAD.U32 R13, RZ, RZ, UR9 ;  /* 0x00000009ff0d7e24 */ /* 0x000fe2000f8e00ff */
[----:B------:R-:W-:-:S02]  /*89c0*/  IADD3 R6, P4, R20, 0x3000, RZ ;  /* 0x0000300014067810 */ /* 0x000fc40007f9e0ff */
[----:B------:R-:W-:Y:S01]  /*89d0*/  IADD3 R4, P5, R20, 0x20, RZ ;  /* 0x0000002014047810 */ /* 0x000fe20007fbe0ff */
[--C-:B------:R-:W-:Y:S01]  /*89e0*/  IMAD.X R85, RZ, RZ, R21.reuse, P3 ;  /* 0x000000ffff557224 */ /* 0x100fe200018e0615 */
[----:B------:R-:W-:Y:S01]  /*89f0*/  LOP3.LUT R20, R3, R20, RZ, 0x3c, !PT ;  /* 0x0000001403147212 */ /* 0x000fe200078e3cff */
[----:B------:R-:W0:Y:S01]  /*8a00*/  @P2 LDC R88, c[0x0][0xbec] ;  /* 0x0002fb00ff582b82 */ /* 0x000e220000000800 */
[----:B------:R-:W-:Y:S01]  /*8a10*/  SHF.R.U64 R3, R5, 0x3, RZ ;  /* 0x0000000305037819 */ /* 0x000fe200000012ff */
[--C-:B------:R-:W-:Y:S01]  /*8a20*/  IMAD.X R81, RZ, RZ, R21.reuse, P4 ;  /* 0x000000ffff517224 */ /* 0x100fe200020e0615 */
[----:B------:R-:W-:Y:S01]  /*8a30*/  LOP3.LUT R5, R6, 0x180, RZ, 0xc0, !PT ;  /* 0x0000018006057812 */ /* 0x000fe200078ec0ff */
[----:B------:R-:W-:Y:S01]  /*8a40*/  IMAD.X R83, RZ, RZ, R21, P5 ;  /* 0x000000ffff537224 */ /* 0x000fe200028e0615 */
[----:B------:R-:W-:Y:S01]  /*8a50*/  LOP3.LUT R78, R3, R10, RZ, 0x3c, !PT ;  /* 0x0000000a034e7212 */ /* 0x000fe200078e3cff */
[----:B------:R-:W-:Y:S01]  /*8a60*/  IMAD.U32 R13, RZ, RZ, UR8 ;  /* 0x00000008ff0d7e24 */ /* 0x000fe2000f8e00ff */
[----:B------:R-:W-:Y:S01]  /*8a70*/  LOP3.LUT R3, R4, 0x180, RZ, 0xc0, !PT ;  /* 0x0000018004037812 */ /* 0x000fe200078ec0ff */
[----:B------:R-:W1:Y:S01]  /*8a80*/  @P2 LDC R89, c[0x0][0xbf0] ;  /* 0x0002fc00ff592b82 */ /* 0x000e620000000800 */
[----:B------:R-:W-:Y:S01]  /*8a90*/  LOP3.LUT R86, R87, 0x180, RZ, 0xc0, !PT ;  /* 0x0000018057567812 */ /* 0x000fe200078ec0ff */
[----:B------:R-:W-:Y:S01]  /*8aa0*/  ULDC.64 UR8, c[0x0][0xae8] ;  /* 0x0002ba0000087ab9 */ /* 0x000fe20000000a00 */
[----:B------:R-:W-:-:S02]  /*8ab0*/  SHF.R.U64 R3, R3, 0x3, RZ ;  /* 0x0000000303037819 */ /* 0x000fc400000012ff */
[----:B------:R-:W-:Y:S02]  /*8ac0*/  SHF.R.U64 R5, R5, 0x3, RZ ;  /* 0x0000000305057819 */ /* 0x000fe400000012ff */
[----:B------:R-:W-:Y:S01]  /*8ad0*/  LOP3.LUT R82, R3, R4, RZ, 0x3c, !PT ;  /* 0x0000000403527212 */ /* 0x000fe200078e3cff */
[----:B------:R-:W-:Y:S01]  /*8ae0*/  IMAD R3, RZ, RZ, -UR17 ;  /* 0x80000011ff037e24 */ /* 0x000fe2000f8e02ff */
[----:B------:R-:W-:Y:S02]  /*8af0*/  R2UR UR10, R19 ;  /* 0x00000000130a72ca */ /* 0x000fe400000e0000 */
[----:B------:R-:W-:Y:S01]  /*8b00*/  IADD3 R19, P6, R74, 0x7800, RZ ;  /* 0x000078004a137810 */ /* 0x000fe20007fde0ff */
[----:B------:R-:W-:Y:S01]  /*8b10*/  IMAD R3, R22, R3, UR16 ;  /* 0x0000001016037e24 */ /* 0x000fe2000f8e0203 */
[----:B------:R-:W-:Y:S01]  /*8b20*/  SHF.R.U64 R86, R86, 0x3, RZ ;  /* 0x0000000356567819 */ /* 0x000fe200000012ff */
[----:B------:R-:W2:Y:S01]  /*8b30*/  LDC.64 R22, c[0x0][0xb98] ;  /* 0x0002e600ff167b82 */ /* 0x000ea20000000a00 */
[----:B------:R-:W-:Y:S01]  /*8b40*/  LOP3.LUT R80, R5, R6, RZ, 0x3c, !PT ;  /* 0x0000000605507212 */ /* 0x000fe200078e3cff */
[----:B------:R-:W-:Y:S01]  /*8b50*/  IMAD R93, R3, 0xc0, R155 ;  /* 0x000000c0035d7824 */ /* 0x000fe200078e029b */
[----:B------:R-:W-:-:S02]  /*8b60*/  LOP3.LUT R6, R19, 0x180, RZ, 0xc0, !PT ;  /* 0x0000018013067812 */ /* 0x000fc400078ec0ff */
[----:B------:R-:W-:Y:S01]  /*8b70*/  LOP3.LUT R86, R86, R87, RZ, 0x3c, !PT ;  /* 0x0000005756567212 */ /* 0x000fe200078e3cff */
[----:B------:R-:W-:Y:S01]  /*8b80*/  IMAD.X R87, RZ, RZ, R21, P0 ;  /* 0x000000ffff577224 */ /* 0x000fe200000e0615 */
[----:B------:R-:W-:Y:S02]  /*8b90*/  SHF.R.U64 R6, R6, 0x3, RZ ;  /* 0x0000000306067819 */ /* 0x000fe400000012ff */
[----:B------:R-:W-:Y:S01]  /*8ba0*/  MOV R21, R20 ;  /* 0x0000001400157202 */ /* 0x000fe20000000f00 */
[----:B0-----:R-:W-:Y:S01]  /*8bb0*/  @P2 IMAD.HI.U32 R20, R93, R88, RZ ;  /* 0x000000585d142227 */ /* 0x001fe200078e00ff */
[----:B------:R-:W-:Y:S02]  /*8bc0*/  LOP3.LUT R6, R6, R19, RZ, 0x3c, !PT ;  /* 0x0000001306067212 */ /* 0x000fe400078e3cff */
[----:B------:R-:W-:Y:S01]  /*8bd0*/  MOV R19, R86 ;  /* 0x0000005600137202 */ /* 0x000fe20000000f00 */
[----:B------:R-:W-:Y:S01]  /*8be0*/  IMAD.MOV.U32 R87, RZ, RZ, R93 ;  /* 0x000000ffff577224 */ /* 0x000fe200078e005d */
[----:B-1----:R-:W-:Y:S01]  /*8bf0*/  @P2 SHF.R.U32.HI R87, RZ, R89, R20 ;  /* 0x00000059ff572219 */ /* 0x002fe20000011614 */
[----:B------:R-:W-:Y:S01]  /*8c00*/  IMAD.U32 R20, RZ, RZ, UR12 ;  /* 0x0000000cff147e24 */ /* 0x000fe2000f8e00ff */
[----:B------:R-:W-:-:S02]  /*8c10*/  IADD3 R73, P0, R74, 0x1800, RZ ;  /* 0x000018004a497810 */ /* 0x000fc40007f1e0ff */
[----:B------:R-:W-:Y:S01]  /*8c20*/  LOP3.LUT R7, R8, 0x180, RZ, 0xc0, !PT ;  /* 0x0000018008077812 */ /* 0x000fe200078ec0ff */
[----:B------:R-:W-:Y:S01]  /*8c30*/  @!P1 VIADD R20, R20, 0x31c60 ;  /* 0x00031c6014149836 */ /* 0x000fe20000000000 */
[----:B------:R-:W-:Y:S01]  /*8c40*/  LOP3.LUT R72, R73, 0x180, RZ, 0xc0, !PT ;  /* 0x0000018049487812 */ /* 0x000fe200078ec0ff */
[----:B------:R-:W-:Y:S01]  /*8c50*/  IMAD.MOV R91, RZ, RZ, -R87 ;  /* 0x000000ffff5b7224 */ /* 0x000fe200078e0a57 */
[----:B------:R-:W-:Y:S01]  /*8c60*/  MOV R80, R80 ;  /* 0x0000005000507202 */ /* 0x000fe20000000f00 */
[----:B--2---:R-:W-:Y:S01]  /*8c70*/  IMAD.WIDE.U32 R12, R22, UR15, R12 ;  /* 0x0000000f160c7c25 */ /* 0x004fe2000f8e000c */
[----:B------:R-:W-:Y:S02]  /*8c80*/  @!P1 PRMT R20, RZ, 0x654, R20 ;  /* 0x00000654ff149816 */ /* 0x000fe40000000014 */
[----:B------:R-:W-:Y:S01]  /*8c90*/  SHF.R.U64 R72, R72, 0x3, RZ ;  /* 0x0000000348487819 */ /* 0x000fe200000012ff */
[----:B------:R-:W-:Y:S01]  /*8ca0*/  IMAD R91, R0, R91, R93 ;  /* 0x0000005b005b7224 */ /* 0x000fe200078e025d */
[----:B------:R-:W-:-:S02]  /*8cb0*/  MOV R81, R82 ;  /* 0x0000005200517202 */ /* 0x000fc40000000f00 */
[----:B------:R-:W-:Y:S02]  /*8cc0*/  SHF.R.U64 R7, R7, 0x3, RZ ;  /* 0x0000000307077819 */ /* 0x000fe400000012ff */
[----:B------:R-:W-:Y:S01]  /*8cd0*/  LOP3.LUT R72, R72, R73, RZ, 0x3c, !PT ;  /* 0x0000004948487212 */ /* 0x000fe200078e3cff */
[--C-:B------:R-:W-:Y:S01]  /*8ce0*/  IMAD.X R73, RZ, RZ, R75.reuse, P0 ;  /* 0x000000ffff497224 */ /* 0x100fe200000e064b */
[----:B------:R-:W-:Y:S01]  /*8cf0*/  LOP3.LUT R84, R7, R8, RZ, 0x3c, !PT ;  /* 0x0000000807547212 */ /* 0x000fe200078e3cff */
[----:B------:R-:W-:Y:S01]  /*8d00*/  IMAD.X R7, RZ, RZ, R75, P6 ;  /* 0x000000ffff077224 */ /* 0x000fe200030e064b */
[----:B------:R-:W-:Y:S02]  /*8d10*/  IADD3 R11, P3, R74, 0x3000, RZ ;  /* 0x000030004a0b7810 */ /* 0x000fe40007f7e0ff */
[----:B------:R-:W-:Y:S02]  /*8d20*/  SHF.R.S32.HI R93, RZ, 0x1f, R87 ;  /* 0x0000001fff5d7819 */ /* 0x000fe40000011457 */
[----:B------:R-:W-:-:S02]  /*8d30*/  SHF.R.S32.HI R90, RZ, 0x1f, R91 ;  /* 0x0000001fff5a7819 */ /* 0x000fc4000001145b */
[----:B------:R-:W-:Y:S02]  /*8d40*/  IADD3 R12, P0, R87, R12, RZ ;  /* 0x0000000c570c7210 */ /* 0x000fe40007f1e0ff */
[----:B------:R-:W-:Y:S01]  /*8d50*/  MOV R78, R78 ;  /* 0x0000004e004e7202 */ /* 0x000fe20000000f00 */
[----:B------:R-:W-:Y:S02]  /*8d60*/  WARPGROUP.DEPBAR.LE gsb0, 0x0 ;  /* 0x00008000000079c5 */ /* 0x000fe40000010000 */
[----:B------:R-:W-:Y:S01]  /*8d70*/  WARPGROUP.ARRIVE ;  /* 0x00000000000079c5 */ /* 0x000fe20000000000 */
[----:B------:R-:W-:Y:S02]  /*8d80*/  MOV R79, R84 ;  /* 0x00000054004f7202 */ /* 0x000fe40000000f00 */
[----:B------:R-:W-:Y:S02]  /*8d90*/  LOP3.LUT R10, R11, 0x180, RZ, 0xc0, !PT ;  /* 0x000001800b0a7812 */ /* 0x000fe400078ec0ff */
[----:B------:R-:W-:Y:S01]  /*8da0*/  IADD3 R5, P5, R74, 0x6000, RZ ;  /* 0x000060004a057810 */ /* 0x000fe20007fbe0ff */
[----:B------:R-:W-:Y:S01]  /*8db0*/  HGMMA.64x96x16.F32.BF16 R24, gdesc[UR4].tnspB, R24, gsb0 ;  /* 0x41600000041879f0 */ /* 0x000fe20008001818 */
[----:B------:R-:W-:Y:S01]  /*8dc0*/  USHF.R.S32.HI UR7, URZ, 0x1f, UR15 ;  /* 0x0000001f3f077899 */ /* 0x000fe2000801140f */
[----:B------:R-:W-:Y:S01]  /*8dd0*/  SHF.R.U64 R10, R10, 0x3, RZ ;  /* 0x000000030a0a7819 */ /* 0x000fe200000012ff */
[----:B------:R-:W-:Y:S01]  /*8de0*/  ULDC.64 UR4, c[0x0][0xb88] ;  /* 0x0002e20000047ab9 */ /* 0x000fe20000000a00 */
[----:B------:R-:W-:Y:S01]  /*8df0*/  ULDC UR6, c[0x0][0xa88] ;  /* 0x0002a20000067ab9 */ /* 0x000fe20000000800 */
[----:B------:R-:W-:Y:S01]  /*8e00*/  IMAD R90, R90, UR4, RZ ;  /* 0x000000045a5a7c24 */ /* 0x000fe2000f8e02ff */
[----:B------:R-:W-:Y:S01]  /*8e10*/  LOP3.LUT R10, R10, R11, RZ, 0x3c, !PT ;  /* 0x0000000b0a0a7212 */ /* 0x000fe200078e3cff */
[----:B------:R-:W-:Y:S01]  /*8e20*/  IMAD R82, R22, UR7, RZ ;  /* 0x0000000716527c24 */ /* 0x000fe2000f8e02ff */
[----:B------:R-:W-:Y:S01]  /*8e30*/  LOP3.LUT R4, R5, 0x180, RZ, 0xc0, !PT ;  /* 0x0000018005047812 */ /* 0x000fe200078ec0ff */
[----:B------:R-:W-:Y:S01]  /*8e40*/  IMAD.X R11, RZ, RZ, R75, P3 ;  /* 0x000000ffff0b7224 */ /* 0x000fe200018e064b */
[----:B------:R-:W-:Y:S01]  /*8e50*/  IADD3 R9, P4, R74, 0x4800, RZ ;  /* 0x000048004a097810 */ /* 0x000fe20007f9e0ff */
[----:B------:R-:W-:Y:S01]  /*8e60*/  IMAD R92, R23, UR15, R82 ;  /* 0x0000000f175c7c24 */ /* 0x000fe2000f8e0252 */
[----:B------:R-:W-:-:S02]  /*8e70*/  SHF.R.U64 R4, R4, 0x3, RZ ;  /* 0x0000000304047819 */ /* 0x000fc400000012ff */
[----:B------:R-:W-:Y:S02]  /*8e80*/  LOP3.LUT R8, R9, 0x180, RZ, 0xc0, !PT ;  /* 0x0000018009087812 */ /* 0x000fe400078ec0ff */
[----:B------:R-:W-:Y:S02]  /*8e90*/  IADD3.X R13, R93, R13, R92, P0, !PT ;  /* 0x0000000d5d0d7210 */ /* 0x000fe400007fe45c */
[----:B------:R-:W-:Y:S02]  /*8ea0*/  LOP3.LUT P0, RZ, R149, 0x3, RZ, 0xc0, !PT ;  /* 0x0000000395ff7812 */ /* 0x000fe4000780c0ff */
[----:B------:R-:W-:Y:S01]  /*8eb0*/  LOP3.LUT R4, R4, R5, RZ, 0x3c, !PT ;  /* 0x0000000504047212 */ /* 0x000fe200078e3cff */
[----:B------:R-:W-:Y:S01]  /*8ec0*/  IMAD.WIDE.U32 R12, R91, UR4, R12 ;  /* 0x000000045b0c7c25 */ /* 0x000fe2000f8e000c */
[----:B------:R-:W-:Y:S02]  /*8ed0*/  LOP3.LUT R5, R74, 0x180, RZ, 0xc0, !PT ;  /* 0x000001804a057812 */ /* 0x000fe400078ec0ff */
[----:B------:R-:W-:-:S02]  /*8ee0*/  SHF.R.U64 R8, R8, 0x3, RZ ;  /* 0x0000000308087819 */ /* 0x000fc400000012ff */
[----:B------:R-:W-:Y:S02]  /*8ef0*/  SHF.R.U64 R5, R5, 0x3, RZ ;  /* 0x0000000305057819 */ /* 0x000fe400000012ff */
[----:B------:R-:W-:Y:S01]  /*8f00*/  LOP3.LUT R8, R8, R9, RZ, 0x3c, !PT ;  /* 0x0000000908087212 */ /* 0x000fe200078e3cff */
[--C-:B------:R-:W-:Y:S01]  /*8f10*/  IMAD.X R9, RZ, RZ, R75.reuse, P4 ;  /* 0x000000ffff097224 */ /* 0x100fe200020e064b */
[----:B------:R-:W-:Y:S01]  /*8f20*/  LOP3.LUT R74, R5, R74, RZ, 0x3c, !PT ;  /* 0x0000004a054a7212 */ /* 0x000fe200078e3cff */
[----:B------:R-:W-:Y:S01]  /*8f30*/  IMAD.X R5, RZ, RZ, R75, P5 ;  /* 0x000000ffff057224 */ /* 0x000fe200028e064b */
[----:B------:R-:W-:Y:S02]  /*8f40*/  WARPGROUP.DEPBAR.LE gsb0, 0x0 ;  /* 0x00008000000079c5 */ /* 0x000fe40000010000 */
[----:B------:R0:W-:Y:S01]  /*8f50*/  @!P1 SYNCS.ARRIVE.TRANS64.RED.A1T0 RZ, [R20+URZ], RZ ;  /* 0x000000ff14ff99a7 */ /* 0x0001e2000810043f */
[-C--:B------:R-:W-:Y:S01]  /*8f60*/  FMUL.FTZ R84, R28, R15.reuse ;  /* 0x0000000f1c547220 */ /* 0x080fe20000410000 */
[-C--:B------:R-:W-:Y:S01]  /*8f70*/  FMUL.FTZ R83, R29, R15.reuse ;  /* 0x0000000f1d537220 */ /* 0x080fe20000410000 */
[-C--:B------:R-:W-:Y:S01]  /*8f80*/  FMUL.FTZ R85, R33, R15.reuse ;  /* 0x0000000f21557220 */ /* 0x080fe20000410000 */
[-C--:B------:R-:W-:Y:S01]  /*8f90*/  FMUL.FTZ R86, R32, R15.reuse ;  /* 0x0000000f20567220 */ /* 0x080fe20000410000 */
[-C--:B------:R-:W-:Y:S01]  /*8fa0*/  FMUL.FTZ R87, R37, R15.reuse ;  /* 0x0000000f25577220 */ /* 0x080fe20000410000 */
[-C--:B------:R-:W-:Y:S01]  /*8fb0*/  FMUL.FTZ R88, R36, R15.reuse ;  /* 0x0000000f24587220 */ /* 0x080fe20000410000 */
[-C--:B------:R-:W-:Y:S01]  /*8fc0*/  FMUL.FTZ R89, R40, R15.reuse ;  /* 0x0000000f28597220 */ /* 0x080fe20000410000 */
[-C--:B0-----:R-:W-:Y:S01]  /*8fd0*/  FMUL.FTZ R20, R41, R15.reuse ;  /* 0x0000000f29147220 */ /* 0x081fe20000410000 */
        /* <DEDUP_REMOVED lines=16> */
[-C--:B------:R-:W-:Y:S01]  /*90e0*/  FMUL.FTZ R15, R27, R14.reuse ;  /* 0x0000000e1b0f7220 */ /* 0x080fe20000410000 */
[-C--:B------:R-:W-:Y:S01]  /*90f0*/  FMUL.FTZ R26, R26, R14.reuse ;  /* 0x0000000e1a1a7220 */ /* 0x080fe20000410000 */
[-C--:B------:R-:W-:Y:S01]  /*9100*/  FMUL.FTZ R27, R31, R14.reuse ;  /* 0x0000000e1f1b7220 */ /* 0x080fe20000410000 */
[----:B------:R-:W-:Y:S01]  /*9110*/  FMUL.FTZ R30, R30, R14 ;  /* 0x0000000e1e1e7220 */ /* 0x000fe20000410000 */
[----:B------:R-:W-:-:S02]  /*9120*/  IMAD R49, R91, UR5, R90 ;  /* 0x000000055b317c24 */ /* 0x000fc4000f8e025a */
[-C--:B------:R-:W-:Y:S01]  /*9130*/  FMUL.FTZ R31, R35, R14.reuse ;  /* 0x0000000e231f7220 */ /* 0x080fe20000410000 */
[----:B------:R-:W-:Y:S02]  /*9140*/  IMAD R57, R3, 0xc0, R154 ;  /* 0x000000c003397824 */ /* 0x000fe400078e029a */
[-C--:B------:R-:W-:Y:S01]  /*9150*/  FMUL.FTZ R35, R39, R14.reuse ;  /* 0x0000000e27237220 */ /* 0x080fe20000410000 */
[----:B------:R-:W-:Y:S01]  /*9160*/  FMUL.FTZ R52, R50, R14 ;  /* 0x0000000e32347220 */ /* 0x000fe20000410000 */
[----:B------:R-:W-:Y:S01]  /*9170*/  F2FP.BF16.F32.PACK_AB R24, R25, R24 ;  /* 0x000000181918723e */ /* 0x000fe200000010ff */
[----:B------:R-:W-:Y:S01]  /*9180*/  FMUL.FTZ R39, R43, R14 ;  /* 0x0000000e2b277220 */ /* 0x000fe20000410000 */
[----:B------:R-:W-:Y:S01]  /*9190*/  F2FP.BF16.F32.PACK_AB R25, R15, R26 ;  /* 0x0000001a0f19723e */ /* 0x000fe200000010ff */
[----:B------:R-:W-:Y:S01]  /*91a0*/  ULDC.64 UR4, c[0x0][0xb50] ;  /* 0x0002d40000047ab9 */ /* 0x000fe20000000a00 */
[----:B------:R-:W-:Y:S02]  /*91b0*/  IMAD R50, R0, UR6, RZ ;  /* 0x0000000600327c24 */ /* 0x000fe4000f8e02ff */
[----:B------:R-:W-:Y:S01]  /*91c0*/  FMUL.FTZ R43, R47, R14 ;  /* 0x0000000e2f2b7220 */ /* 0x000fe20000410000 */
[----:B------:R-:W-:Y:S01]  /*91d0*/  F2FP.BF16.F32.PACK_AB R27, R27, R30 ;  /* 0x0000001e1b1b723e */ /* 0x000fe200000010ff */
[----:B------:R-:W-:-:S02]  /*91e0*/  VIADD R15, R57, 0x8 ;  /* 0x00000008390f7836 */ /* 0x000fc40000000000 */
[-C--:B------:R-:W-:Y:S01]  /*91f0*/  FMUL.FTZ R34, R34, R14.reuse ;  /* 0x0000000e22227220 */ /* 0x080fe20000410000 */
[----:B------:R-:W-:Y:S02]  /*9200*/  IMAD.IADD R13, R13, 0x1, R49 ;  /* 0x000000010d0d7824 */ /* 0x000fe400078e0231 */
[-C--:B------:R-:W-:Y:S01]  /*9210*/  FMUL.FTZ R38, R38, R14.reuse ;  /* 0x0000000e26267220 */ /* 0x080fe20000410000 */
[----:B------:R-:W-:Y:S01]  /*9220*/  FMUL.FTZ R47, R51, R14 ;  /* 0x0000000e332f7220 */ /* 0x000fe20000410000 */
[----:B------:R-:W-:Y:S01]  /*9230*/  F2FP.BF16.F32.PACK_AB R26, R83, R84 ;  /* 0x00000054531a723e */ /* 0x000fe200000010ff */
[----:B------:R-:W-:Y:S01]  /*9240*/  BAR.SYNC.DEFER_BLOCKING 0x1, 0x180 ;  /* 0x0046000000007b1d */ /* 0x000fe20000010000 */
[----:B------:R-:W-:Y:S01]  /*9250*/  LEA R30, P3, R12, UR4, 0x2 ;  /* 0x000000040c1e7c11 */ /* 0x000fe2000f8610ff */
        /* <DEDUP_REMOVED lines=8> */
[----:B------:R-:W-:Y:S01]  /*92e0*/  ISETP.GE.OR P1, PT, R57, R50, P0 ;  /* 0x000000323900720c */ /* 0x000fe20000726670 */
[-C--:B------:R-:W-:Y:S01]  /*92f0*/  FMUL.FTZ R61, R67, R14.reuse ;  /* 0x0000000e433d7220 */ /* 0x080fe20000410000 */
[-C--:B------:R-:W-:Y:S01]  /*9300*/  FMUL.FTZ R62, R66, R14.reuse ;  /* 0x0000000e423e7220 */ /* 0x080fe20000410000 */
[-C--:B------:R-:W-:Y:S01]  /*9310*/  FMUL.FTZ R63, R71, R14.reuse ;  /* 0x0000000e473f7220 */ /* 0x080fe20000410000 */
[----:B------:R-:W-:Y:S01]  /*9320*/  FMUL.FTZ R70, R70, R14 ;  /* 0x0000000e46467220 */ /* 0x000fe20000410000 */
[----:B------:R-:W-:Y:S01]  /*9330*/  ISETP.GE.OR P0, PT, R15, R50, P0 ;  /* 0x000000320f00720c */ /* 0x000fe20000706670 */
[----:B------:R-:W-:Y:S01]  /*9340*/  SHFL.IDX PT, R48, R30, RZ, 0x1c1f ;  /* 0x001c1fff1e307589 */ /* 0x000fe200000e0000 */
[----:B------:R-:W-:-:S02]  /*9350*/  LEA.HI.X R64, R12, UR5, R13, 0x2, P3 ;  /* 0x000000050c407c11 */ /* 0x000fc400098f140d */
[----:B------:R-:W-:Y:S01]  /*9360*/  F2FP.BF16.F32.PACK_AB R12, R85, R86 ;  /* 0x00000056550c723e */ /* 0x000fe200000010ff */
[----:B------:R0:W-:Y:S01]  /*9370*/  SHFL.IDX PT, R56, R30, 0x1, 0x1c1f ;  /* 0x003c1f001e387f89 */ /* 0x0001e200000e0000 */
[----:B------:R-:W-:Y:S02]  /*9380*/  F2FP.BF16.F32.PACK_AB R13, R31, R34 ;  /* 0x000000221f0d723e */ /* 0x000fe400000010ff */
[----:B------:R-:W-:Y:S01]  /*9390*/  F2FP.BF16.F32.PACK_AB R14, R87, R88 ;  /* 0x00000058570e723e */ /* 0x000fe200000010ff */
[----:B------:R1:W-:Y:S01]  /*93a0*/  STSM.16.M88.4 [R21], R24 ;  /* 0x0000001815007844 */ /* 0x0003e20000000200 */
[----:B------:R-:W-:Y:S02]  /*93b0*/  F2FP.BF16.F32.PACK_AB R15, R35, R38 ;  /* 0x00000026230f723e */ /* 0x000fe400000010ff */
[----:B------:R-:W-:Y:S01]  /*93c0*/  F2FP.BF16.F32.PACK_AB R22, R22, R23 ;  /* 0x000000171616723e */ /* 0x000fe200000010ff */
[----:B------:R-:W2:Y:S01]  /*93d0*/  SHFL.IDX PT, R49, R64, RZ, 0x1c1f ;  /* 0x001c1fff40317589 */ /* 0x000ea200000e0000 */
[----:B------:R-:W-:-:S02]  /*93e0*/  F2FP.BF16.F32.PACK_AB R20, R20, R89 ;  /* 0x000000591414723e */ /* 0x000fc400000010ff */
[----:B------:R-:W-:Y:S01]  /*93f0*/  F2FP.BF16.F32.PACK_AB R23, R43, R46 ;  /* 0x0000002e2b17723e */ /* 0x000fe200000010ff */
[----:B------:R-:W-:Y:S01]  /*9400*/  STSM.16.M88.4 [R81], R12 ;  /* 0x0000000c51007844 */ /* 0x000fe20000000200 */
[----:B0-----:R-:W-:Y:S02]  /*9410*/  F2FP.BF16.F32.PACK_AB R30, R32, R41 ;  /* 0x00000029201e723e */ /* 0x001fe400000010ff */
[----:B------:R-:W-:Y:S01]  /*9420*/  F2FP.BF16.F32.PACK_AB R31, R59, R60 ;  /* 0x0000003c3b1f723e */ /* 0x000fe200000010ff */
[----:B------:R-:W0:Y:S01]  /*9430*/  SHFL.IDX PT, R57, R64, 0x1, 0x1c1f ;  /* 0x003c1f0040397f89 */ /* 0x000e2200000e0000 */
[----:B------:R-:W-:Y:S02]  /*9440*/  F2FP.BF16.F32.PACK_AB R32, R33, R40 ;  /* 0x000000282120723e */ /* 0x000fe400000010ff */
[----:B------:R-:W-:Y:S02]  /*9450*/  F2FP.BF16.F32.PACK_AB R33, R61, R62 ;  /* 0x0000003e3d21723e */ /* 0x000fe400000010ff */
[----:B-1----:R-:W-:-:S02]  /*9460*/  F2FP.BF16.F32.PACK_AB R21, R39, R42 ;  /* 0x0000002a2715723e */ /* 0x002fc400000010ff */
[----:B------:R-:W-:Y:S02]  /*9470*/  F2FP.BF16.F32.PACK_AB R26, R28, R45 ;  /* 0x0000002d1c1a723e */ /* 0x000fe400000010ff */
[----:B------:R-:W-:Y:S01]  /*9480*/  F2FP.BF16.F32.PACK_AB R24, R37, R82 ;  /* 0x000000522518723e */ /* 0x000fe200000010ff */
[----:B------:R-:W-:Y:S01]  /*9490*/  STSM.16.M88.4 [R80], R20 ;  /* 0x0000001450007844 */ /* 0x000fe20000000200 */
[----:B------:R-:W-:Y:S02]  /*94a0*/  F2FP.BF16.F32.PACK_AB R25, R47, R52 ;  /* 0x000000342f19723e */ /* 0x000fe400000010ff */
[----:B------:R-:W-:Y:S02]  /*94b0*/  F2FP.BF16.F32.PACK_AB R27, R51, R54 ;  /* 0x00000036331b723e */ /* 0x000fe400000010ff */
[----:B------:R-:W-:Y:S02]  /*94c0*/  F2FP.BF16.F32.PACK_AB R28, R29, R44 ;  /* 0x0000002c1d1c723e */ /* 0x000fe400000010ff */
[----:B------:R-:W-:Y:S01]  /*94d0*/  F2FP.BF16.F32.PACK_AB R29, R55, R58 ;  /* 0x0000003a371d723e */ /* 0x000fe200000010ff */
[----:B------:R1:W-:Y:S01]  /*94e0*/  STSM.16.M88.4 [R79], R24 ;  /* 0x000000184f007844 */ /* 0x0003e20000000200 */
[----:B------:R-:W-:-:S02]  /*94f0*/  F2FP.BF16.F32.PACK_AB R34, R36, R53 ;  /* 0x000000352422723e */ /* 0x000fc400000010ff */
[----:B------:R-:W-:Y:S01]  /*9500*/  F2FP.BF16.F32.PACK_AB R35, R63, R70 ;  /* 0x000000463f23723e */ /* 0x000fe200000010ff */
[----:B------:R3:W-:Y:S04]  /*9510*/  STSM.16.M88.4 [R78], R28 ;  /* 0x0000001c4e007844 */ /* 0x0007e80000000200 */
[----:B------:R4:W-:Y:S01]  /*9520*/  STSM.16.M88.4 [R19], R32 ;  /* 0x0000002013007844 */ /* 0x0009e20000000200 */
[----:B------:R-:W-:Y:S08]  /*9530*/  BAR.SYNC.DEFER_BLOCKING 0x1, 0x180 ;  /* 0x0046000000007b1d */ /* 0x000ff00000010000 */
[----:B-1----:R-:W1:Y:S08]  /*9540*/  @P2 LDC R25, c[0x0][0xbec] ;  /* 0x0002fb00ff192b82 */ /* 0x002e700000000800 */
[----:B---3--:R-:W3:Y:S01]  /*9550*/  @P2 LDC R28, c[0x0][0xbf0] ;  /* 0x0002fc00ff1c2b82 */ /* 0x008ee20000000800 */
[----:B------:R-:W-:Y:S01]  /*9560*/  IMAD R24, R147, 0x60, R148 ;  /* 0x0000006093187824 */ /* 0x000fe200078e0294 */
[----:B------:R-:W-:-:S06]  /*9570*/  UIMAD UR6, UR14, UR8, URZ ;  /* 0x000000080e0672a4 */ /* 0x000fcc000f8e023f */
[----:B------:R-:W4:Y:S01]  /*9580*/  LDC.64 R26, c[0x0][0xae0] ;  /* 0x0002b800ff1a7b82 */ /* 0x000f220000000a00 */
[----:B------:R-:W-:Y:S01]  /*9590*/  IMAD R24, R3, 0xc0, R24 ;  /* 0x000000c003187824 */ /* 0x000fe200078e0218 */
[----:B--2---:R2:W-:Y:S01]  /*95a0*/  @!P1 ST.E desc[UR60][R48.64], R76 ;  /* 0x0000004c30009985 */ /* 0x0045e2000c10193c */
[----:B------:R-:W-:-:S03]  /*95b0*/  UIMAD.WIDE.U32 UR4, UR13, UR8, URZ ;  /* 0x000000080d0472a5 */ /* 0x000fc6000f8e003f */
[----:B0-----:R2:W-:Y:S01]  /*95c0*/  @!P0 ST.E desc[UR60][R56.64], R77 ;  /* 0x0000004d38008985 */ /* 0x0015e2000c10193c */
[----:B------:R-:W-:-:S03]  /*95d0*/  UIMAD UR6, UR13, UR9, UR6 ;  /* 0x000000090d0672a4 */ /* 0x000fc6000f8e0206 */
[----:B------:R1:W5:Y:S01]  /*95e0*/  LD.E.128 R52, desc[UR60][R4.64] ;  /* 0x0000003c04347980 */ /* 0x000362000c101d00 */
[----:B------:R-:W-:Y:S01]  /*95f0*/  ULDC.64 UR8, c[0x0][0xaf0] ;  /* 0x0002bc0000087ab9 */ /* 0x000fe20000000a00 */
[----:B------:R-:W-:Y:S02]  /*9600*/  UIADD3 UR5, UR5, UR6, URZ ;  /* 0x0000000605057290 */ /* 0x000fe4000fffe03f */
[----:B------:R-:W-:Y:S01]  /*9610*/  UIMAD UR6, UR7, UR8, URZ ;  /* 0x00000008070672a4 */ /* 0x000fe2000f8e023f */
[----:B------:R0:W5:Y:S04]  /*9620*/  LD.E.128 R20, desc[UR60][R6.64] ;  /* 0x0000003c06147980 */ /* 0x000168000c101d00 */
[----:B------:R-:W5:Y:S01]  /*9630*/  LD.E.128 R40, desc[UR60][R74.64] ;  /* 0x0000003c4a287980 */ /* 0x000f62000c101d00 */
[----:B-1----:R-:W-:-:S03]  /*9640*/  @P2 IMAD.HI.U32 R5, R24, R25, RZ ;  /* 0x0000001918052227 */ /* 0x002fc600078e00ff */
[----:B------:R-:W5:Y:S01]  /*9650*/  LD.E.128 R36, desc[UR60][R72.64] ;  /* 0x0000003c48247980 */ /* 0x000f62000c101d00 */
[----:B------:R-:W-:Y:S01]  /*9660*/  IMAD.MOV.U32 R4, RZ, RZ, R24 ;  /* 0x000000ffff047224 */ /* 0x000fe200078e0018 */
[----:B---3--:R-:W-:Y:S01]  /*9670*/  @P2 SHF.R.U32.HI R4, RZ, R28, R5 ;  /* 0x0000001cff042219 */ /* 0x008fe20000011605 */
[----:B------:R-:W-:Y:S01]  /*9680*/  UIMAD UR6, UR15, UR9, UR6 ;  /* 0x000000090f0672a4 */ /* 0x000fe2000f8e0206 */
[----:B------:R-:W5:Y:S01]  /*9690*/  LD.E.128 R44, desc[UR60][R10.64] ;  /* 0x0000003c0a2c7980 */ /* 0x000f62000c101d00 */
[----:B------:R-:W-:Y:S01]  /*96a0*/  UIMAD.WIDE.U32 UR4, UR15, UR8, UR4 ;  /* 0x000000080f0472a5 */ /* 0x000fe2000f8e0004 */
[--C-:B------:R-:W-:Y:S01]  /*96b0*/  SHF.R.S32.HI R5, RZ, 0x1f, R4.reuse ;  /* 0x0000001fff057819 */ /* 0x100fe20000011404 */
[----:B0-----:R-:W-:Y:S01]  /*96c0*/  IMAD.MOV R7, RZ, RZ, -R4 ;  /* 0x000000ffff077224 */ /* 0x001fe200078e0a04 */
[----:B------:R0:W5:Y:S01]  /*96d0*/  LD.E.128 R12, desc[UR60][R8.64] ;  /* 0x0000003c080c7980 */ /* 0x000162000c101d00 */
[----:B------:R-:W-:Y:S02]  /*96e0*/  UIADD3 UR5, UR5, UR6, URZ ;  /* 0x0000000605057290 */ /* 0x000fe4000fffe03f */
[----:B------:R-:W-:Y:S01]  /*96f0*/  IMAD R7, R0, R7, R24 ;  /* 0x0000000700077224 */ /* 0x000fe200078e0218 */
[----:B------:R-:W-:Y:S01]  /*9700*/  @!PT LDS RZ, [RZ] ;  /* 0x00000000fffff984 */ /* 0x000fe20000000800 */
[----:B------:R-:W-:Y:S01]  /*9710*/  @!PT LDS RZ, [RZ] ;  /* 0x00000000fffff984 */ /* 0x000fe20000000800 */
[----:B------:R-:W-:Y:S01]  /*9720*/  @!PT LDS RZ, [RZ] ;  /* 0x00000000fffff984 */ /* 0x000fe20000000800 */
[----:B------:R-:W-:Y:S01]  /*9730*/  @!PT LDS RZ, [RZ] ;  /* 0x00000000fffff984 */ /* 0x000fe20000000800 */
[----:B------:R1:W-:Y:S06]  /*9740*/  MEMBAR.ALL.CTA ;  /* 0x0000000000007992 */ /* 0x0003ec0000008000 */
[----:B-1----:R-:W1:Y:S01]  /*9750*/  FENCE.VIEW.ASYNC.S ;  /* 0x00000000000073c6 */ /* 0x002e620000000000 */
[-C--:B----4-:R-:W-:Y:S01]  /*9760*/  IMAD R5, R5, R26.reuse, RZ ;  /* 0x0000001a05057224 */ /* 0x090fe200078e02ff */
[----:B------:R-:W-:Y:S01]  /*9770*/  ULDC.64 UR6, c[0x0][0xad8] ;  /* 0x0002b60000067ab9 */ /* 0x000fe20000000a00 */
[----:B------:R-:W-:Y:S01]  /*9780*/  IMAD R25, R3, 0xc0, R148 ;  /* 0x000000c003197824 */ /* 0x000fe200078e0294 */
[----:B------:R-:W-:Y:S01]  /*9790*/  SHF.R.S32.HI R0, RZ, 0x1f, R7 ;  /* 0x0000001fff007819 */ /* 0x000fe20000011407 */
[----:B------:R-:W-:Y:S01]  /*97a0*/  UIADD3 UR36, UR36, 0x1, URZ ;  /* 0x0000000124247890 */ /* 0x000fe2000fffe03f */
[C---:B0-----:R-:W-:Y:S01]  /*97b0*/  IMAD R9, R4.reuse, R27, R5 ;  /* 0x0000001b04097224 */ /* 0x041fe200078e0205 */
[----:B------:R-:W-:Y:S01]  /*97c0*/  ULDC.64 UR8, c[0x0][0xa80] ;  /* 0x0002a00000087ab9 */ /* 0x000fe20000000a00 */
[----:B------:R-:W-:-:S04]  /*97d0*/  IMAD.WIDE.U32 R4, R4, R26, UR4 ;  /* 0x0000000404047e25 */ /* 0x000fc8000f8e001a */
[----:B------:R-:W-:Y:S02]  /*97e0*/  IMAD.IADD R5, R5, 0x1, R9 ;  /* 0x0000000105057824 */ /* 0x000fe400078e0209 */
[----:B------:R-:W-:Y:S01]  /*97f0*/  IMAD R0, R0, UR6, RZ ;  /* 0x0000000600007c24 */ /* 0x000fe2000f8e02ff */
[----:B------:R-:W-:Y:S01]  /*9800*/  UIADD3 UR4, UR37, 0x31c20, URZ ;  /* 0x00031c2025047890 */ /* 0x000fe2000fffe03f */
[----:B------:R-:W-:Y:S01]  /*9810*/  IMAD.WIDE.U32 R4, R7, UR6, R4 ;  /* 0x0000000607047c25 */ /* 0x000fe2000f8e0004 */
[----:B------:R-:W-:-:S03]  /*9820*/  ISETP.GE.AND P0, PT, R25, R50, PT ;  /* 0x000000321900720c */ /* 0x000fc60003f06270 */
[----:B------:R-:W-:Y:S01]  /*9830*/  IMAD R9, R7, UR7, R0 ;  /* 0x0000000707097c24 */ /* 0x000fe2000f8e0200 */
[----:B------:R-:W-:Y:S01]  /*9840*/  UISETP.NE.AND UP0, UPT, UR36, 0x2, UPT ;  /* 0x000000022400788c */ /* 0x000fe2000bf05270 */
[C---:B------:R-:W-:Y:S01]  /*9850*/  LEA R0, P1, R4.reuse, UR8, 0x1 ;  /* 0x0000000804007c11 */ /* 0x040fe2000f8208ff */
[----:B------:R-:W-:Y:S01]  /*9860*/  UPRMT UR4, URZ, 0x654, UR4 ;  /* 0x000006543f047896 */ /* 0x000fe20008000004 */
[----:B------:R-:W-:Y:S01]  /*9870*/  IMAD.IADD R3, R5, 0x1, R9 ;  /* 0x0000000105037824 */ /* 0x000fe200078e0209 */
[----:B------:R-:W-:Y:S01]  /*9880*/  ULDC UR5, c[0x0][0xc] ;  /* 0x0000030000057ab9 */ /* 0x000fe20000000800 */
[----:B------:R-:W-:Y:S02]  /*9890*/  USEL UR6, URZ, 0x1, UP0 ;  /* 0x000000013f067887 */ /* 0x000fe40008000000 */
[----:B------:R-:W-:Y:S01]  /*98a0*/  UIADD3 UR10, UR5, UR10, URZ ;  /* 0x0000000a050a7290 */ /* 0x000fe2000fffe03f */
[----:B------:R-:W-:Y:S01]  /*98b0*/  LEA.HI.X R24, R4, UR9, R3, 0x1, P1 ;  /* 0x0000000904187c11 */ /* 0x000fe200088f0c03 */
[----:B------:R-:W-:Y:S01]  /*98c0*/  USEL UR36, UR36, URZ, UP0 ;  /* 0x0000003f24247287 */ /* 0x000fe20008000000 */
[----:B-1----:R2:W0:Y:S01]  /*98d0*/  SHFL.IDX PT, R6, R0, RZ, 0x1c1f ;  /* 0x001c1fff00067589 */ /* 0x00242200000e0000 */
[----:B------:R-:W-:Y:S01]  /*98e0*/  LOP3.LUT R16, R16, UR6, RZ, 0x3c, !PT ;  /* 0x0000000610107c12 */ /* 0x000fe2000f8e3cff */
[----:B------:R-:W-:Y:S01]  /*98f0*/  SYNCS.ARRIVE.TRANS64.RED.A1T0 RZ, [UR4], RZ ;  /* 0x000000ffffff79a7 */ /* 0x000fe20008100404 */
[----:B------:R-:W-:Y:S01]  /*9900*/  IMAD.U32 R19, RZ, RZ, UR10 ;  /* 0x0000000aff137e24 */ /* 0x000fe2000f8e00ff */
[----:B------:R2:W1:Y:S01]  /*9910*/  SHFL.IDX PT, R7, R24, RZ, 0x1c1f ;  /* 0x001c1fff18077589 */ /* 0x00046200000e0000 */
[----:B------:R-:W-:Y:S01]  /*9920*/  BSSY B0, `(.L_x_29) ;  /* 0x0000010000007945 */ /* 0x000fe20003800000 */
[----:B------:R-:W-:-:S02]  /*9930*/  SHF.R.S32.HI R94, RZ, 0x1f, R144 ;  /* 0x0000001fff5e7819 */ /* 0x000fc40000011490 */
[----:B------:R-:W-:Y:S01]  /*9940*/  SHF.R.S32.HI R95, RZ, 0x1f, R145 ;  /* 0x0000001fff5f7819 */ /* 0x000fe20000011491 */
[----:B------:R-:W-:Y:S06]  /*9950*/  @P0 BRA `(.L_x_30) ;  /* 0x0000000000300947 */ /* 0x000fec0003800000 */
[----:B------:R-:W-:Y:S02]  /*9960*/  ULDC UR4, c[0x0][0xac8] ;  /* 0x0002b20000047ab9 */ /* 0x000fe40000000800 */
[----:B------:R-:W-:Y:S02]  /*9970*/  ISETP.GE.AND P1, PT, R145, UR4, PT ;  /* 0x0000000491007c0c */ /* 0x000fe4000bf26270 */
[----:B------:R-:W-:Y:S02]  /*9980*/  ISETP.GE.AND P2, PT, R144, UR4, PT ;  /* 0x0000000490007c0c */ /* 0x000fe4000bf46270 */
[----:B------:R-:W-:-:S09]  /*9990*/  ISETP.GE.AND P0, PT, R18, UR4, PT ;  /* 0x0000000412007c0c */ /* 0x000fd2000bf06270 */
[CC--:B0-----:R-:W-:Y:S02]  /*99a0*/  @!P1 LEA R8, P3, R145.reuse, R6.reuse, 0x1 ;  /* 0x0000000691089211 */ /* 0x0c1fe400078608ff */
[----:B------:R-:W-:Y:S02]  /*99b0*/  @!P2 LEA R10, P4, R144, R6, 0x1 ;  /* 0x00000006900aa211 */ /* 0x000fe400078808ff */
[----:B-1----:R-:W-:Y:S01]  /*99c0*/  @!P0 IMAD.WIDE R4, R18, 0x2, R6 ;  /* 0x0000000212048825 */ /* 0x002fe200078e0206 */
[-C--:B------:R-:W-:Y:S02]  /*99d0*/  @!P1 LEA.HI.X R9, R145, R7.reuse, R95, 0x1, P3 ;  /* 0x0000000791099211 */ /* 0x080fe400018f0c5f */
[----:B------:R-:W-:Y:S02]  /*99e0*/  @!P2 LEA.HI.X R11, R144, R7, R94, 0x1, P4 ;  /* 0x00000007900ba211 */ /* 0x000fe400020f0c5e */
[----:B-----5:R3:W-:Y:S04]  /*99f0*/  @!P0 ST.E.128 desc[UR60][R4.64], R40 ;  /* 0x0000002804008985 */ /* 0x0207e8000c101d3c */
[----:B------:R3:W-:Y:S04]  /*9a00*/  @!P1 ST.E.128 desc[UR60][R8.64], R44 ;  /* 0x0000002c08009985 */ /* 0x0007e8000c101d3c */
[----:B------:R3:W-:Y:S02]  /*9a10*/  @!P2 ST.E.128 desc[UR60][R10.64], R52 ;  /* 0x000000340a00a985 */ /* 0x0007e4000c101d3c */
.L_x_30:
[----:B------:R-:W-:Y:S05]  /*9a20*/  BSYNC B0 ;  /* 0x0000000000007941 */ /* 0x000fea0003800000 */
.L_x_29:
[----:B------:R-:W-:Y:S01]  /*9a30*/  VIADD R3, R25, 0x60 ;  /* 0x0000006019037836 */ /* 0x000fe20000000000 */
[----:B-1----:R1:W4:Y:S01]  /*9a40*/  SHFL.IDX PT, R7, R24, 0x1, 0x1c1f ;  /* 0x003c1f0018077f89 */ /* 0x00232200000e0000 */
[----:B------:R-:W-:Y:S01]  /*9a50*/  BSSY B0, `(.L_x_31) ;  /* 0x0000011000007945 */ /* 0x000fe20003800000 */
[----:B------:R-:W-:Y:S02]  /*9a60*/  VIADD R146, R146, 0x1 ;  /* 0x0000000192927836 */ /* 0x000fe40000000000 */
[----:B------:R-:W-:Y:S01]  /*9a70*/  ISETP.GE.AND P0, PT, R3, R50, PT ;  /* 0x000000320300720c */ /* 0x000fe20003f06270 */
[----:B0-----:R1:W0:-:S12]  /*9a80*/  SHFL.IDX PT, R6, R0, 0x1, 0x1c1f ;  /* 0x003c1f0000067f89 */ /* 0x00121800000e0000 */
[----:B-1----:R-:W-:Y:S05]  /*9a90*/  @P0 BRA `(.L_x_32) ;  /* 0x0000000000300947 */ /* 0x002fea0003800000 */
[----:B------:R-:W-:Y:S02]  /*9aa0*/  ULDC UR4, c[0x0][0xac8] ;  /* 0x0002b20000047ab9 */ /* 0x000fe40000000800 */
[----:B------:R-:W-:Y:S02]  /*9ab0*/  ISETP.GE.AND P3, PT, R145, UR4, PT ;  /* 0x0000000491007c0c */ /* 0x000fe4000bf66270 */
[----:B------:R-:W-:Y:S02]  /*9ac0*/  ISETP.GE.AND P4, PT, R144, UR4, PT ;  /* 0x0000000490007c0c */ /* 0x000fe4000bf86270 */
[----:B------:R-:W-:-:S09]  /*9ad0*/  ISETP.GE.AND P2, PT, R18, UR4, PT ;  /* 0x0000000412007c0c */ /* 0x000fd2000bf46270 */
[CC--:B0--3--:R-:W-:Y:S02]  /*9ae0*/  @!P3 LEA R8, P0, R145.reuse, R6.reuse, 0x1 ;  /* 0x000000069108b211 */ /* 0x0c9fe400078008ff */
[----:B------:R-:W-:Y:S02]  /*9af0*/  @!P4 LEA R10, P1, R144, R6, 0x1 ;  /* 0x00000006900ac211 */ /* 0x000fe400078208ff */
[----:B----4-:R-:W-:Y:S01]  /*9b00*/  @!P2 IMAD.WIDE R4, R18, 0x2, R6 ;  /* 0x000000021204a825 */ /* 0x010fe200078e0206 */
[-C--:B------:R-:W-:Y:S02]  /*9b10*/  @!P3 LEA.HI.X R9, R145, R7.reuse, R95, 0x1, P0 ;  /* 0x000000079109b211 */ /* 0x080fe400000f0c5f */
[----:B------:R-:W-:Y:S02]  /*9b20*/  @!P4 LEA.HI.X R11, R144, R7, R94, 0x1, P1 ;  /* 0x00000007900bc211 */ /* 0x000fe400008f0c5e */
[----:B-----5:R1:W-:Y:S04]  /*9b30*/  @!P2 ST.E.128 desc[UR60][R4.64], R36 ;  /* 0x000000240400a985 */ /* 0x0203e8000c101d3c */
[----:B------:R1:W-:Y:S04]  /*9b40*/  @!P3 ST.E.128 desc[UR60][R8.64], R12 ;  /* 0x0000000c0800b985 */ /* 0x0003e8000c101d3c */
[----:B------:R1:W-:Y:S02]  /*9b50*/  @!P4 ST.E.128 desc[UR60][R10.64], R20 ;  /* 0x000000140a00c985 */ /* 0x0003e4000c101d3c */
.L_x_32:
[----:B------:R-:W-:Y:S05]  /*9b60*/  BSYNC B0 ;  /* 0x0000000000007941 */ /* 0x000fea0003800000 */
.L_x_31:
[----:B--2---:R-:W2:Y:S01]  /*9b70*/  LDC R0, c[0x0][0xc34] ;  /* 0x00030d00ff007b82 */ /* 0x004ea20000000800 */
[----:B------:R-:W-:-:S13]  /*9b80*/  R2UR UR4, R19 ;  /* 0x00000000130472ca */ /* 0x000fda00000e0000 */
[----:B--2---:R-:W-:-:S13]  /*9b90*/  ISETP.LE.AND P0, PT, R0, UR4, PT ;  /* 0x0000000400007c0c */ /* 0x004fda000bf03270 */
[----:B------:R-:W-:Y:S05]  /*9ba0*/  @!P0 BRA `(.L_x_33) ;  /* 0xffffff7000d08947 */ /* 0x000fea000383ffff */
[----:B------:R-:W-:Y:S05]  /*9bb0*/  EXIT ;  /* 0x000000000000794d */ /* 0x000fea0003800000 */
.L_x_7:
[----:B------:R-:W-:-:S08]  /*9bc0*/  NOP ;  /* 0x0000000000007918 */ /* 0x000fd00000000000 */
[----:B--2---:R-:W0:-:S00]  /*9bd0*/  USETMAXREG.DEALLOC.CTAPOOL 0x20 ;  /* 0x00000020000079c8 */ /* 0x004e0000080e0500 */
[----:B------:R-:W1:Y:S01]  /*9be0*/  S2UR UR5, SR_CTAID.X ;  /* 0x00000000000579c3 */ /* 0x000e620000002500 */
[----:B0-----:R-:W-:Y:S02]  /*9bf0*/  IMAD.MOV.U32 R0, RZ, RZ, 0x1 ;  /* 0x00000001ff007424 */ /* 0x001fe400078e00ff */
[----:B------:R-:W-:Y:S02]  /*9c00*/  IMAD.MOV.U32 R16, RZ, RZ, RZ ;  /* 0x000000ffff107224 */ /* 0x000fe400078e00ff */
[----:B------:R-:W-:-:S03]  /*9c10*/  IMAD.MOV.U32 R23, RZ, RZ, 0x1 ;  /* 0x00000001ff177424 */ /* 0x000fc600078e00ff */
[----:B------:R-:W1:Y:S02]  /*9c20*/  LDC R2, c[0x0][0xc34] ;  /* 0x00030d00ff027b82 */ /* 0x000e640000000800 */
[----:B-1----:R-:W-:-:S13]  /*9c30*/  ISETP.LE.AND P0, PT, R2, UR5, PT ;  /* 0x0000000502007c0c */ /* 0x002fda000bf03270 */
[----:B------:R-:W-:Y:S05]  /*9c40*/  @P0 BRA `(.L_x_34) ;  /* 0x0000004000240947 */ /* 0x000fea0003800000 */
[----:B------:R-:W0:Y:S01]  /*9c50*/  S2R R6, SR_TID.X ;  /* 0x0000000000067919 */ /* 0x000e220000002100 */
[----:B------:R-:W1:Y:S01]  /*9c60*/  S2UR UR4, SR_CgaCtaId ;  /* 0x00000000000479c3 */ /* 0x000e620000008800 */
[----:B------:R-:W-:Y:S01]  /*9c70*/  UMOV UR36, 0x400 ;  /* 0x0000040000247882 */ /* 0x000fe20000000000 */
[----:B------:R-:W-:Y:S01]  /*9c80*/  IMAD.MOV.U32 R23, RZ, RZ, 0x1 ;  /* 0x00000001ff177424 */ /* 0x000fe200078e00ff */
[----:B------:R-:W-:Y:S01]  /*9c90*/  ULDC.64 UR38, c[0x0][0x198] ;  /* 0x0000660000267ab9 */ /* 0x000fe20000000a00 */
[----:B------:R-:W-:Y:S01]  /*9ca0*/  IMAD.MOV.U32 R16, RZ, RZ, RZ ;  /* 0x000000ffff107224 */ /* 0x000fe200078e00ff */
[----:B------:R-:W-:Y:S01]  /*9cb0*/  ULDC UR37, c[0x0][0xc] ;  /* 0x0000030000257ab9 */ /* 0x000fe20000000800 */
[----:B-1----:R-:W-:Y:S01]  /*9cc0*/  ULEA UR36, UR4, UR36, 0x18 ;  /* 0x0000002404247291 */ /* 0x002fe2000f8ec03f */
[C---:B0-----:R-:W-:Y:S01]  /*9cd0*/  LOP3.LUT R5, R6.reuse, 0x7f, RZ, 0xc0, !PT ;  /* 0x0000007f06057812 */ /* 0x041fe200078ec0ff */
[----:B------:R-:W-:-:S04]  /*9ce0*/  IMAD.SHL.U32 R0, R6, 0x8, RZ ;  /* 0x0000000806007824 */ /* 0x000fc800078e00ff */
[----:B------:R-:W-:Y:S01]  /*9cf0*/  IMAD.SHL.U32 R4, R5, 0x8, RZ ;  /* 0x0000000805047824 */ /* 0x000fe200078e00ff */
[C---:B------:R-:W-:Y:S02]  /*9d00*/  LOP3.LUT R3, R0.reuse, 0x20, RZ, 0xc0, !PT ;  /* 0x0000002000037812 */ /* 0x040fe400078ec0ff */
[----:B------:R-:W-:Y:S02]  /*9d10*/  LOP3.LUT R2, R0, 0xd8, RZ, 0xc0, !PT ;  /* 0x000000d800027812 */ /* 0x000fe400078ec0ff */
[----:B------:R-:W-:Y:S02]  /*9d20*/  LOP3.LUT R3, R3, 0x300, R4, 0xf8, !PT ;  /* 0x0000030003037812 */ /* 0x000fe400078ef804 */
[----:B------:R-:W-:Y:S01]  /*9d30*/  SHF.R.U32.HI R4, RZ, 0x2, R5 ;  /* 0x00000002ff047819 */ /* 0x000fe20000011605 */
[----:B------:R-:W-:Y:S01]  /*9d40*/  IMAD.U32 R5, RZ, RZ, UR5 ;  /* 0x00000005ff057e24 */ /* 0x000fe2000f8e00ff */
[----:B------:R-:W-:Y:S02]  /*9d50*/  LOP3.LUT R2, R2, 0x18, R6, 0x78, !PT ;  /* 0x0000001802027812 */ /* 0x000fe400078e7806 */
[----:B------:R-:W-:-:S02]  /*9d60*/  LOP3.LUT R0, R0, 0x18, RZ, 0xc0, !PT ;  /* 0x0000001800007812 */ /* 0x000fc400078ec0ff */
[----:B------:R0:W-:Y:S01]  /*9d70*/  STL [R1+0x4], R5 ;  /* 0x0000040501007387 */ /* 0x0001e20000100800 */
[----:B------:R-:W-:Y:S01]  /*9d80*/  LOP3.LUT R3, R3, R2, RZ, 0xfc, !PT ;  /* 0x0000000203037212 */ /* 0x000fe200078efcff */
[----:B------:R-:W-:Y:S02]  /*9d90*/  IMAD.SHL.U32 R2, R6, 0x20, RZ ;  /* 0x0000002006027824 */ /* 0x000fe400078e00ff */
[----:B------:R0:W-:Y:S01]  /*9da0*/  STL [R1+0x18], RZ ;  /* 0x000018ff01007387 */ /* 0x0001e20000100800 */
[----:B------:R-:W-:Y:S02]  /*9db0*/  LEA R26, R3, UR36, 0x1 ;  /* 0x00000024031a7c11 */ /* 0x000fe4000f8e08ff */
[----:B------:R-:W-:Y:S02]  /*9dc0*/  LOP3.LUT R4, R4, 0x60, R2, 0xf8, !PT ;  /* 0x0000006004047812 */ /* 0x000fe400078ef802 */
[C---:B------:R-:W-:Y:S02]  /*9dd0*/  LOP3.LUT R2, R0.reuse, 0x20, RZ, 0xfc, !PT ;  /* 0x0000002000027812 */ /* 0x040fe400078efcff */
[----:B------:R-:W-:-:S07]  /*9de0*/  LOP3.LUT R0, R0, 0x40, RZ, 0xfc, !PT ;  /* 0x0000004000007812 */ /* 0x000fce00078efcff */
.L_x_112:
[----:B------:R-:W2:Y:S01]  /*9df0*/  LDL R6, [R1+0x4] ;  /* 0x0000040001067983 */ /* 0x000ea20000100800 */
[----:B------:R-:W1:Y:S01]  /*9e00*/  LDC R2, c[0x0][0xc38] ;  /* 0x00030e00ff027b82 */ /* 0x000e620000000800 */
[----:B------:R-:W-:Y:S05]  /*9e10*/  YIELD ;  /* 0x0000000000007946 */ /* 0x000fea0003800000 */
[----:B------:R-:W-:Y:S02]  /*9e20*/  ULDC.64 UR4, c[0x0][0x418] ;  /* 0x0001060000047ab9 */ /* 0x000fe40000000a00 */
[----:B------:R-:W3:Y:S01]  /*9e30*/  LDC R0, c[0x0][0xc44] ;  /* 0x00031100ff007b82 */ /* 0x000ee20000000800 */
[----:B------:R-:W-:-:S03]  /*9e40*/  UISETP.NE.U32.AND UP0, UPT, UR4, URZ, UPT ;  /* 0x0000003f0400728c */ /* 0x000fc6000bf05070 */
[----:B------:R-:W-:Y:S01]  /*9e50*/  ULDC UR4, c[0x0][0x424] ;  /* 0x0001090000047ab9 */ /* 0x000fe20000000800 */
[----:B------:R-:W-:Y:S02]  /*9e60*/  UISETP.NE.AND.EX UP0, UPT, UR5, URZ, UPT, UP0 ;  /* 0x0000003f0500728c */ /* 0x000fe4000bf05300 */
[----:B------:R-:W-:Y:S02]  /*9e70*/  UIADD3 UR5, UR36, 0x16a00, URZ ;  /* 0x00016a0024057890 */ /* 0x000fe4000fffe03f */
[----:B------:R-:W-:Y:S02]  /*9e80*/  USEL UR4, UR4, 0x1, UP0 ;  /* 0x0000000104047887 */ /* 0x000fe40008000000 */
[----:B------:R-:W-:Y:S01]  /*9e90*/  ULOP3.LUT UP0, URZ, UR5, 0x1bf, URZ, 0xc0, !UPT ;  /* 0x000001bf053f7892 */ /* 0x000fe2000f80c03f */
[----:B-1----:R-:W-:Y:S02]  /*9ea0*/  ISETP.NE.AND P0, PT, R2, 0x1, PT ;  /* 0x000000010200780c */ /* 0x002fe40003f05270 */
[----:B---3--:R-:W-:-:S11]  /*9eb0*/  ISETP.NE.AND P1, PT, R0, 0x1, PT ;  /* 0x000000010000780c */ /* 0x008fd60003f25270 */
[----:B------:R-:W2:Y:S08]  /*9ec0*/  @P0 LDC R4, c[0x0][0xc3c] ;  /* 0x00030f00ff040b82 */ /* 0x000eb00000000800 */
[----:B0-----:R-:W0:Y:S08]  /*9ed0*/  @P0 LDC R5, c[0x0][0xc40] ;  /* 0x00031000ff050b82 */ /* 0x001e300000000800 */
[----:B------:R-:W1:Y:S01]  /*9ee0*/  @P1 LDC.64 R2, c[0x0][0xc48] ;  /* 0x00031200ff021b82 */ /* 0x000e620000000a00 */
[----:B--2---:R-:W-:-:S04]  /*9ef0*/  @P0 IMAD.HI.U32 R4, R6, R4, RZ ;  /* 0x0000000406040227 */ /* 0x004fc800078e00ff */
[----:B------:R-:W-:Y:S01]  /*9f00*/  IMAD.MOV.U32 R29, RZ, RZ, R6 ;  /* 0x000000ffff1d7224 */ /* 0x000fe200078e0006 */
[----:B0-----:R-:W-:Y:S02]  /*9f10*/  @P0 SHF.R.U32.HI R29, RZ, R5, R4 ;  /* 0x00000005ff1d0219 */ /* 0x001fe40000011604 */
[----:B------:R-:W-:-:S03]  /*9f20*/  PLOP3.LUT P0, PT, PT, PT, UP0, 0x80, 0x0 ;  /* 0x000000000000781c */ /* 0x000fc60003f0f008 */
[----:B-1----:R-:W-:-:S04]  /*9f30*/  @P1 IMAD.HI.U32 R2, R29, R2, RZ ;  /* 0x000000021d021227 */ /* 0x002fc800078e00ff */
[----:B------:R-:W-:Y:S01]  /*9f40*/  IMAD.MOV.U32 R27, RZ, RZ, R29 ;  /* 0x000000ffff1b7224 */ /* 0x000fe200078e001d */
[----:B------:R-:W-:Y:S02]  /*9f50*/  @P1 SHF.R.U32.HI R27, RZ, R3, R2 ;  /* 0x00000003ff1b1219 */ /* 0x000fe40000011602 */
[----:B------:R-:W0:Y:S03]  /*9f60*/  LDC R2, c[0x0][0x2f0] ;  /* 0x0000bc00ff027b82 */ /* 0x000e260000000800 */
[----:B------:R-:W-:-:S04]  /*9f70*/  IMAD.MOV R17, RZ, RZ, -R27 ;  /* 0x000000ffff117224 */ /* 0x000fc800078e0a1b */
[----:B------:R-:W-:Y:S02]  /*9f80*/  IMAD R17, R0, R17, R29 ;  /* 0x0000001100117224 */ /* 0x000fe400078e021d */
[----:B0-----:R-:W-:-:S04]  /*9f90*/  IMAD R6, R2, UR4, RZ ;  /* 0x0000000402067c24 */ /* 0x001fc8000f8e02ff */
[----:B------:R-:W-:Y:S01]  /*9fa0*/  VIADD R2, R6, 0x8f ;  /* 0x0000008f06027836 */ /* 0x000fe20000000000 */
[----:B------:R0:W-:Y:S03]  /*9fb0*/  STL [R1+0x8], R6 ;  /* 0x0000080601007387 */ /* 0x0001e60000100800 */
[----:B------:R-:W-:-:S05]  /*9fc0*/  IMAD.HI R2, R2, 0x38e38e39, RZ ;  /* 0x38e38e3902027827 */ /* 0x000fca00078e02ff */
[----:B------:R-:W-:-:S04]  /*9fd0*/  SHF.R.U32.HI R3, RZ, 0x1f, R2 ;  /* 0x0000001fff037819 */ /* 0x000fc80000011602 */
[----:B------:R-:W-:-:S05]  /*9fe0*/  LEA.HI.SX32 R25, R2, R3, 0x1b ;  /* 0x0000000302197211 */ /* 0x000fca00078fdaff */
[----:B------:R0:W-:Y:S01]  /*9ff0*/  STL [R1], R25 ;  /* 0x0000001901007387 */ /* 0x0001e20000100800 */
[----:B------:R-:W-:Y:S05]  /*a000*/  @!P0 BRA `(.L_x_35) ;  /* 0x0000000000408947 */ /* 0x000fea0003800000 */
[----:B------:R-:W-:Y:S01]  /*a010*/  MOV R2, 0x0 ;  /* 0x0000000000027802 */ /* 0x000fe20000000f00 */
[----:B------:R-:W-:Y:S01]  /*a020*/  ULDC.64 UR6, c[0x4][0xa8] ;  /* 0x01002a0000067ab9 */ /* 0x000fe20000000a00 */
[----:B------:R-:W-:Y:S01]  /*a030*/  ULDC.64 UR8, c[0x4][0xb0] ;  /* 0x01002c0000087ab9 */ /* 0x000fe20000000a00 */
[----:B------:R-:W-:Y:S01]  /*a040*/  ULDC.64 UR4, c[0x4][0x8] ;  /* 0x0100020000047ab9 */ /* 0x000fe20000000a00 */
[----:B------:R-:W-:Y:S02]  /*a050*/  IMAD.U32 R4, RZ, RZ, UR6 ;  /* 0x00000006ff047e24 */ /* 0x000fe4000f8e00ff */
[----:B------:R-:W1:Y:S01]  /*a060*/  LDC.64 R2, c[0x4][R2] ;  /* 0x0100000002027b82 */ /* 0x000e620000000a00 */
[----:B------:R-:W-:Y:S02]  /*a070*/  IMAD.U32 R5, RZ, RZ, UR7 ;  /* 0x00000007ff057e24 */ /* 0x000fe4000f8e00ff */
[----:B0-----:R-:W-:Y:S02]  /*a080*/  IMAD.U32 R6, RZ, RZ, UR8 ;  /* 0x00000008ff067e24 */ /* 0x001fe4000f8e00ff */
[----:B------:R-:W-:-:S02]  /*a090*/  IMAD.U32 R7, RZ, RZ, UR9 ;  /* 0x00000009ff077e24 */ /* 0x000fc4000f8e00ff */
[----:B------:R-:W-:Y:S02]  /*a0a0*/  IMAD.U32 R10, RZ, RZ, UR4 ;  /* 0x00000004ff0a7e24 */ /* 0x000fe4000f8e00ff */
[----:B------:R-:W-:Y:S02]  /*a0b0*/  IMAD.U32 R11, RZ, RZ, UR5 ;  /* 0x00000005ff0b7e24 */ /* 0x000fe4000f8e00ff */
[----:B------:R-:W-:Y:S02]  /*a0c0*/  IMAD.MOV.U32 R8, RZ, RZ, 0x70 ;  /* 0x00000070ff087424 */ /* 0x000fe400078e00ff */
[----:B------:R-:W-:Y:S02]  /*a0d0*/  IMAD.MOV.U32 R12, RZ, RZ, 0x1 ;  /* 0x00000001ff0c7424 */ /* 0x000fe400078e00ff */
[----:B------:R-:W-:-:S07]  /*a0e0*/  IMAD.MOV.U32 R13, RZ, RZ, RZ ;  /* 0x000000ffff0d7224 */ /* 0x000fce00078e00ff */
[----:B------:R-:W-:-:S07]  /*a0f0*/  LEPC R20, `(.L_x_35) ;  /* 0x000000001014794e */ /* 0x000fce0000000000 */
[----:B-1----:R-:W-:Y:S05]  /*a100*/  CALL.ABS.NOINC R2 ;  /* 0x0000000002007343 */ /* 0x002fea0003c00000 */
.L_x_35:
[----:B------:R-:W-:-:S04]  /*a110*/  UIADD3 UR4, UR36, 0x200, URZ ;  /* 0x0000020024047890 */ /* 0x000fc8000fffe03f */
[----:B------:R-:W-:-:S06]  /*a120*/  ULOP3.LUT UP0, URZ, UR4, 0x1bf, URZ, 0xc0, !UPT ;  /* 0x000001bf043f7892 */ /* 0x000fcc000f80c03f */
[----:B------:R-:W-:-:S13]  /*a130*/  PLOP3.LUT P0, PT, PT, PT, UP0, 0x80, 0x0 ;  /* 0x000000000000781c */ /* 0x000fda0003f0f008 */
[----:B------:R-:W-:Y:S05]  /*a140*/  @!P0 BRA `(.L_x_36) ;  /* 0x00000000007c8947 */ /* 0x000fea0003800000 */
[----:B------:R-:W-:Y:S01]  /*a150*/  MOV R18, 0x0 ;  /* 0x0000000000127802 */ /* 0x000fe20000000f00 */
[----:B------:R-:W-:Y:S01]  /*a160*/  ULDC.64 UR6, c[0x4][0xa8] ;  /* 0x01002a0000067ab9 */ /* 0x000fe20000000a00 */
[----:B------:R-:W-:Y:S01]  /*a170*/  ULDC.64 UR8, c[0x4][0xb0] ;  /* 0x01002c0000087ab9 */ /* 0x000fe20000000a00 */
[----:B------:R-:W-:Y:S01]  /*a180*/  ULDC.64 UR4, c[0x4][0x10] ;  /* 0x0100040000047ab9 */ /* 0x000fe20000000a00 */
[----:B------:R1:W2:Y:S01]  /*a190*/  LDC.64 R2, c[0x4][R18] ;  /* 0x0100000012027b82 */ /* 0x0002a20000000a00 */
[----:B------:R-:W-:Y:S02]  /*a1a0*/  IMAD.U32 R4, RZ, RZ, UR6 ;  /* 0x00000006ff047e24 */ /* 0x000fe4000f8e00ff */
[----:B------:R-:W-:Y:S02]  /*a1b0*/  IMAD.U32 R5, RZ, RZ, UR7 ;  /* 0x00000007ff057e24 */ /* 0x000fe4000f8e00ff */
[----:B0-----:R-:W-:Y:S02]  /*a1c0*/  IMAD.U32 R6, RZ, RZ, UR8 ;  /* 0x00000008ff067e24 */ /* 0x001fe4000f8e00ff */
[----:B------:R-:W-:-:S02]  /*a1d0*/  IMAD.U32 R7, RZ, RZ, UR9 ;  /* 0x00000009ff077e24 */ /* 0x000fc4000f8e00ff */
[----:B------:R-:W-:Y:S02]  /*a1e0*/  IMAD.U32 R10, RZ, RZ, UR4 ;  /* 0x00000004ff0a7e24 */ /* 0x000fe4000f8e00ff */
[----:B------:R-:W-:Y:S02]  /*a1f0*/  IMAD.U32 R11, RZ, RZ, UR5 ;  /* 0x00000005ff0b7e24 */ /* 0x000fe4000f8e00ff */
[----:B------:R-:W-:Y:S02]  /*a200*/  IMAD.MOV.U32 R8, RZ, RZ, 0x70 ;  /* 0x00000070ff087424 */ /* 0x000fe400078e00ff */
[----:B------:R-:W-:Y:S02]  /*a210*/  IMAD.MOV.U32 R12, RZ, RZ, 0x1 ;  /* 0x00000001ff0c7424 */ /* 0x000fe400078e00ff */
[----:B-1----:R-:W-:-:S07]  /*a220*/  IMAD.MOV.U32 R13, RZ, RZ, RZ ;  /* 0x000000ffff0d7224 */ /* 0x002fce00078e00ff */
[----:B------:R-:W-:-:S07]  /*a230*/  LEPC R20, `(.L_x_37) ;  /* 0x000000001014794e */ /* 0x000fce0000000000 */
[----:B--2---:R-:W-:Y:S05]  /*a240*/  CALL.ABS.NOINC R2 ;  /* 0x0000000002007343 */ /* 0x004fea0003c00000 */
.L_x_37:
[----:B------:R0:W1:Y:S01]  /*a250*/  LDC.64 R2, c[0x4][R18] ;  /* 0x0100000012027b82 */ /* 0x0000620000000a00 */
[----:B------:R-:W-:Y:S01]  /*a260*/  ULDC.64 UR6, c[0x4][0xa8] ;  /* 0x01002a0000067ab9 */ /* 0x000fe20000000a00 */
[----:B------:R-:W-:Y:S01]  /*a270*/  ULDC.64 UR8, c[0x4][0xb0] ;  /* 0x01002c0000087ab9 */ /* 0x000fe20000000a00 */
[----:B------:R-:W-:Y:S01]  /*a280*/  ULDC.64 UR4, c[0x4][0x18] ;  /* 0x0100060000047ab9 */ /* 0x000fe20000000a00 */
[----:B------:R-:W-:Y:S02]  /*a290*/  IMAD.U32 R4, RZ, RZ, UR6 ;  /* 0x00000006ff047e24 */ /* 0x000fe4000f8e00ff */
[----:B------:R-:W-:Y:S02]  /*a2a0*/  IMAD.U32 R5, RZ, RZ, UR7 ;  /* 0x00000007ff057e24 */ /* 0x000fe4000f8e00ff */
[----:B------:R-:W-:Y:S02]  /*a2b0*/  IMAD.U32 R6, RZ, RZ, UR8 ;  /* 0x00000008ff067e24 */ /* 0x000fe4000f8e00ff */
[----:B------:R-:W-:-:S02]  /*a2c0*/  IMAD.U32 R7, RZ, RZ, UR9 ;  /* 0x00000009ff077e24 */ /* 0x000fc4000f8e00ff */
[----:B------:R-:W-:Y:S02]  /*a2d0*/  IMAD.U32 R10, RZ, RZ, UR4 ;  /* 0x00000004ff0a7e24 */ /* 0x000fe4000f8e00ff */
[----:B------:R-:W-:Y:S02]  /*a2e0*/  IMAD.U32 R11, RZ, RZ, UR5 ;  /* 0x00000005ff0b7e24 */ /* 0x000fe4000f8e00ff */
[----:B------:R-:W-:Y:S02]  /*a2f0*/  IMAD.MOV.U32 R8, RZ, RZ, 0x70 ;  /* 0x00000070ff087424 */ /* 0x000fe400078e00ff */
[----:B------:R-:W-:Y:S02]  /*a300*/  IMAD.MOV.U32 R12, RZ, RZ, 0x1 ;  /* 0x00000001ff0c7424 */ /* 0x000fe400078e00ff */
[----:B0-----:R-:W-:-:S07]  /*a310*/  IMAD.MOV.U32 R13, RZ, RZ, RZ ;  /* 0x000000ffff0d7224 */ /* 0x001fce00078e00ff */
[----:B------:R-:W-:-:S07]  /*a320*/  LEPC R20, `(.L_x_36) ;  /* 0x000000001014794e */ /* 0x000fce0000000000 */
[----:B-1----:R-:W-:Y:S05]  /*a330*/  CALL.ABS.NOINC R2 ;  /* 0x0000000002007343 */ /* 0x002fea0003c00000 */
.L_x_36:
[----:B------:R-:W-:Y:S01]  /*a340*/  ULDC.64 UR4, c[0x0][0x9f8] ;  /* 0x00027e0000047ab9 */ /* 0x000fe20000000a00 */
[----:B------:R-:W-:Y:S01]  /*a350*/  IMAD.MOV.U32 R22, RZ, RZ, R27 ;  /* 0x000000ffff167224 */ /* 0x000fe200078e001b */
[----:B------:R-:W-:-:S04]  /*a360*/  ISETP.NE.U32.AND P0, PT, RZ, UR4, PT ;  /* 0x00000004ff007c0c */ /* 0x000fc8000bf05070 */
[----:B------:R-:W-:-:S13]  /*a370*/  ISETP.NE.AND.EX P0, PT, RZ, UR5, PT, P0 ;  /* 0x00000005ff007c0c */ /* 0x000fda000bf05300 */
[----:B------:R-:W1:Y:S02]  /*a380*/  @P0 LDC.64 R2, c[0x0][0x9f8] ;  /* 0x00027e00ff020b82 */ /* 0x000e640000000a00 */
[----:B-1----:R-:W-:-:S05]  /*a390*/  @P0 IMAD.WIDE R2, R27, 0x4, R2 ;  /* 0x000000041b020825 */ /* 0x002fca00078e0202 */
[----:B------:R1:W0:Y:S01]  /*a3a0*/  @P0 LDG.E R22, desc[UR60][R2.64] ;  /* 0x0000003c02160981 */ /* 0x000222000c1e1900 */
[----:B------:R-:W-:Y:S01]  /*a3b0*/  UMOV UR4, 0xffffffff ;  /* 0xffffffff00047882 */ /* 0x000fe20000000000 */
[----:B------:R-:W-:Y:S01]  /*a3c0*/  LOP3.LUT R19, R19, 0xfffffffe, RZ, 0xc0, !PT ;  /* 0xfffffffe13137812 */ /* 0x000fe200078ec0ff */
[----:B------:R-:W-:Y:S01]  /*a3d0*/  VIADD R28, R25, 0xffffffff ;  /* 0xffffffff191c7836 */ /* 0x000fe20000000000 */
[----:B-1----:R-:W1:Y:S02]  /*a3e0*/  LDC.64 R2, c[0x0][0x418] ;  /* 0x00010600ff027b82 */ /* 0x002e640000000a00 */
[----:B-1----:R-:W-:-:S04]  /*a3f0*/  ISETP.NE.U32.AND P0, PT, R2, RZ, PT ;  /* 0x000000ff0200720c */ /* 0x002fc80003f05070 */
[----:B------:R-:W-:-:S13]  /*a400*/  ISETP.NE.AND.EX P1, PT, R3, RZ, PT, P0 ;  /* 0x000000ff0300720c */ /* 0x000fda0003f25300 */
[----:B------:R-:W-:Y:S02]  /*a410*/  @P1 LOP3.LUT R19, R19, 0x1, RZ, 0xfc, !PT ;  /* 0x0000000113131812 */ /* 0x000fe400078efcff */
[----:B0-----:R-:W-:Y:S02]  /*a420*/  SHF.R.S32.HI R25, RZ, 0x1f, R22 ;  /* 0x0000001fff197819 */ /* 0x001fe40000011416 */
[----:B------:R-:W-:Y:S01]  /*a430*/  SEL R18, R22, RZ, !P1 ;  /* 0x000000ff16127207 */ /* 0x000fe20004800000 */
[----:B------:R-:W-:Y:S06]  /*a440*/  BRA.DIV UR4, `(.L_x_38) ;  /* 0x0000003e046c7947 */ /* 0x000fec000b800000 */
[----:B------:R-:W0:Y:S02]  /*a450*/  S2R R0, SR_TID.X ;  /* 0x0000000000007919 */ /* 0x000e240000002100 */
[----:B0-----:R-:W-:-:S04]  /*a460*/  SHF.R.U32.HI R0, RZ, 0x5, R0 ;  /* 0x00000005ff007819 */ /* 0x001fc80000011600 */
[----:B------:R-:W-:-:S05]  /*a470*/  LOP3.LUT R0, R0, 0x3, RZ, 0xc0, !PT ;  /* 0x0000000300007812 */ /* 0x000fca00078ec0ff */
[----:B------:R0:W1:Y:S02]  /*a480*/  SHFL.IDX PT, R14, R0, RZ, 0x1f ;  /* 0x00001fff000e7589 */ /* 0x00006400000e0000 */
.L_x_128:
[----:B-1----:R-:W-:Y:S02]  /*a490*/  ISETP.NE.AND P0, PT, R14, RZ, PT ;  /* 0x000000ff0e00720c */ /* 0x002fe40003f05270 */
[----:B------:R-:W-:Y:S02]  /*a4a0*/  PLOP3.LUT P2, PT, PT, PT, PT, 0x8, 0x0 ;  /* 0x000000000000781c */ /* 0x000fe40003f4e170 */
[----:B------:R-:W-:-:S11]  /*a4b0*/  LOP3.LUT R19, R19, 0xfffffffd, RZ, 0xc0, !PT ;  /* 0xfffffffd13137812 */ /* 0x000fd600078ec0ff */
[----:B------:R-:W-:Y:S01]  /*a4c0*/  @P2 LOP3.LUT R19, R19, 0x2, RZ, 0xfc, !PT ;  /* 0x0000000213132812 */ /* 0x000fe200078efcff */
[----:B------:R-:W-:Y:S06]  /*a4d0*/  @P0 BRA `(.L_x_39) ;  /* 0x0000000400140947 */ /* 0x000fec0003800000 */
[----:B------:R-:W-:-:S03]  /*a4e0*/  UMOV UR4, 0xffffffff ;  /* 0xffffffff00047882 */ /* 0x000fc60000000000 */
[----:B------:R-:W-:Y:S05]  /*a4f0*/  BRA.DIV UR4, `(.L_x_40) ;  /* 0x0000003e04747947 */ /* 0x000fea000b800000 */
[----:B------:R-:W-:-:S13]  /*a500*/  ELECT P6, URZ, PT ;  /* 0x00000000003f782f */ /* 0x000fda00038c0000 */
.L_x_131:
[----:B------:R-:W-:Y:S05]  /*a510*/  @!P6 BRA `(.L_x_39) ;  /* 0x000000040004e947 */ /* 0x000fea0003800000 */
[----:B------:R-:W-:Y:S02]  /*a520*/  IMAD.MOV.U32 R24, RZ, RZ, R28 ;  /* 0x000000ffff187224 */ /* 0x000fe400078e001c */
[----:B------:R-:W-:Y:S01]  /*a530*/  IMAD.MOV.U32 R18, RZ, RZ, R22 ;  /* 0x000000ffff127224 */ /* 0x000fe200078e0016 */
[----:B------:R-:W-:Y:S06]  /*a540*/  @!P1 BRA `(.L_x_41) ;  /* 0x0000000000449947 */ /* 0x000fec0003800000 */
[----:B------:R-:W1:Y:S01]  /*a550*/  LDC R7, c[0x0][0x43c] ;  /* 0x00010f00ff077b82 */ /* 0x000e620000000800 */
[----:B------:R-:W-:Y:S01]  /*a560*/  ULDC.64 UR4, c[0x0][0x428] ;  /* 0x00010a0000047ab9 */ /* 0x000fe20000000a00 */
[----:B-1----:R-:W-:-:S13]  /*a570*/  ISETP.NE.AND P0, PT, R7, 0x1, PT ;  /* 0x000000010700780c */ /* 0x002fda0003f05270 */
[----:B------:R-:W0:Y:S02]  /*a580*/  @P0 LDC.64 R4, c[0x0][0x440] ;  /* 0x00011000ff040b82 */ /* 0x000e240000000a00 */
[----:B0-----:R-:W-:-:S04]  /*a590*/  @P0 IMAD.HI.U32 R0, R28, R4, RZ ;  /* 0x000000041c000227 */ /* 0x001fc800078e00ff */
[----:B------:R-:W-:Y:S01]  /*a5a0*/  IMAD.MOV.U32 R4, RZ, RZ, R28 ;  /* 0x000000ffff047224 */ /* 0x000fe200078e001c */
[----:B------:R-:W-:Y:S01]  /*a5b0*/  @P0 SHF.R.U32.HI R4, RZ, R5, R0 ;  /* 0x00000005ff040219 */ /* 0x000fe20000011600 */
[----:B------:R-:W-:-:S03]  /*a5c0*/  IMAD R0, R25, UR4, RZ ;  /* 0x0000000419007c24 */ /* 0x000fc6000f8e02ff */
[--C-:B------:R-:W-:Y:S01]  /*a5d0*/  SHF.R.S32.HI R5, RZ, 0x1f, R4.reuse ;  /* 0x0000001fff057819 */ /* 0x100fe20000011404 */
[----:B------:R-:W-:Y:S02]  /*a5e0*/  IMAD.MOV R24, RZ, RZ, -R4 ;  /* 0x000000ffff187224 */ /* 0x000fe400078e0a04 */
[C---:B------:R-:W-:Y:S02]  /*a5f0*/  IMAD R0, R22.reuse, UR5, R0 ;  /* 0x0000000516007c24 */ /* 0x040fe4000f8e0200 */
[----:B------:R-:W-:-:S04]  /*a600*/  IMAD.WIDE.U32 R4, R22, UR4, R4 ;  /* 0x0000000416047c25 */ /* 0x000fc8000f8e0004 */
[----:B------:R-:W-:Y:S01]  /*a610*/  IMAD.IADD R0, R5, 0x1, R0 ;  /* 0x0000000105007824 */ /* 0x000fe200078e0200 */
[----:B------:R-:W-:Y:S01]  /*a620*/  LEA R2, P0, R4, R2, 0x2 ;  /* 0x0000000204027211 */ /* 0x000fe200078010ff */
[----:B------:R-:W-:-:S03]  /*a630*/  IMAD R24, R7, R24, R28 ;  /* 0x0000001807187224 */ /* 0x000fc600078e021c */
[----:B------:R-:W-:-:S05]  /*a640*/  LEA.HI.X R3, R4, R3, R0, 0x2, P0 ;  /* 0x0000000304037211 */ /* 0x000fca00000f1400 */
[----:B------:R1:W5:Y:S04]  /*a650*/  LDG.E R18, desc[UR60][R2.64] ;  /* 0x0000003c02127981 */ /* 0x000368000c1e1900 */
.L_x_41:
[----:B0-----:R-:W0:Y:S01]  /*a660*/  S2R R0, SR_TID.X ;  /* 0x0000000000007919 */ /* 0x001e220000002100 */
[----:B-1----:R-:W-:Y:S02]  /*a670*/  LEA R3, R16, UR36, 0x3 ;  /* 0x0000002410037c11 */ /* 0x002fe4000f8e18ff */
[----:B0-----:R-:W-:Y:S02]  /*a680*/  LOP3.LUT R2, R0, 0x7f, RZ, 0xc0, !PT ;  /* 0x0000007f00027812 */ /* 0x001fe400078ec0ff */
[----:B------:R-:W-:Y:S02]  /*a690*/  SHF.L.U32 R0, R23, 0x1f, RZ ;  /* 0x0000001f17007819 */ /* 0x000fe400000006ff */
[----:B------:R-:W-:Y:S02]  /*a6a0*/  ISETP.NE.AND P1, PT, R2, RZ, PT ;  /* 0x000000ff0200720c */ /* 0x000fe40003f25270 */
[----:B------:R-:W0:Y:S02]  /*a6b0*/  SYNCS.PHASECHK.TRANS64.TRYWAIT P0, [R3+URZ+0x31c40], R0 ;  /* 0x031c4000030075a7 */ /* 0x000e24000800017f */
[----:B0-----:R-:W-:Y:S09]  /*a6c0*/  @!P0 BRA `(.L_x_42) ;  /* 0x0000003c00208947 */ /* 0x001ff20003800000 */
.L_x_132:
[----:B------:R-:W-:Y:S05]  /*a6d0*/  @P1 BRA `(.L_x_43) ;  /* 0x00000000001c1947 */ /* 0x000fea0003800000 */
[----:B------:R-:W1:Y:S01]  /*a6e0*/  S2R R2, SR_TID.X ;  /* 0x0000000000027919 */ /* 0x000e620000002100 */
[----:B0-----:R-:W-:-:S04]  /*a6f0*/  IMAD.MOV.U32 R0, RZ, RZ, 0x6c00 ;  /* 0x00006c00ff007424 */ /* 0x001fc800078e00ff */
[----:B------:R2:W-:Y:S01]  /*a700*/  SYNCS.ARRIVE.TRANS64 RZ, [R3+URZ+0x31c30], R0 ;  /* 0x031c300003ff79a7 */ /* 0x0005e2000800003f */
[----:B-1----:R-:W-:-:S04]  /*a710*/  LOP3.LUT R2, R2, 0x1f, RZ, 0xc0, !PT ;  /* 0x0000001f02027812 */ /* 0x002fc800078ec0ff */
[----:B------:R-:W-:-:S13]  /*a720*/  ISETP.NE.AND P0, PT, R2, RZ, PT ;  /* 0x000000ff0200720c */ /* 0x000fda0003f05270 */
[----:B--2---:R-:W-:Y:S05]  /*a730*/  @!P0 BRA `(.L_x_43) ;  /* 0x0000000000048947 */ /* 0x004fea0003800000 */
[----:B------:R-:W-:Y:S01]  /*a740*/  BPT.TRAP 0x1 ;  /* 0x000000040000795c */ /* 0x000fe20000300000 */
.L_x_43:
[----:B------:R-:W-:Y:S01]  /*a750*/  R2UR UR8, R16 ;  /* 0x00000000100872ca */ /* 0x000fe200000e0000 */
[----:B------:R-:W-:Y:S01]  /*a760*/  UIADD3 UR4, UP0, UR38, 0x370, URZ ;  /* 0x0000037026047890 */ /* 0x000fe2000ff1e03f */
[----:B------:R-:W-:Y:S01]  /*a770*/  R2UR UR9, R3 ;  /* 0x00000000030972ca */ /* 0x000fe200000e0000 */
[----:B------:R-:W-:Y:S01]  /*a780*/  UMOV UR10, URZ ;  /* 0x0000003f000a7c82 */ /* 0x000fe20008000000 */
[----:B------:R-:W-:Y:S01]  /*a790*/  R2UR UR11, R24 ;  /* 0x00000000180b72ca */ /* 0x000fe200000e0000 */
[----:B------:R-:W-:Y:S01]  /*a7a0*/  UIADD3.X UR5, URZ, UR39, URZ, UP0, !UPT ;  /* 0x000000273f057290 */ /* 0x000fe200087fe43f */
[----:B------:R-:W-:Y:S01]  /*a7b0*/  R2UR UR12, R17 ;  /* 0x00000000110c72ca */ /* 0x000fe200000e0000 */
[----:B------:R-:W-:Y:S01]  /*a7c0*/  UMOV UR6, 0x0 ;  /* 0x0000000000067882 */ /* 0x000fe20000000000 */
[----:B-----5:R-:W-:Y:S01]  /*a7d0*/  R2UR UR13, R18 ;  /* 0x00000000120d72ca */ /* 0x020fe200000e0000 */
[----:B------:R-:W-:Y:S01]  /*a7e0*/  UMOV UR7, 0x14f00000 ;  /* 0x14f0000000077882 */ /* 0x000fe20000000000 */
[----:B------:R-:W-:Y:S01]  /*a7f0*/  UMOV UR16, 0x20 ;  /* 0x0000002000107882 */ /* 0x000fe20000000000 */
[----:B------:R-:W-:-:S02]  /*a800*/  PLOP3.LUT P0, PT, PT, PT, PT, 0x80, 0x0 ;  /* 0x000000000000781c */ /* 0x000fc40003f0f070 */
[----:B------:R-:W-:Y:S01]  /*a810*/  UIMAD UR8, UR8, 0x6c00, UR36 ;  /* 0x00006c00080878a4 */ /* 0x000fe2000f8e0224 */
[----:B------:R-:W-:Y:S01]  /*a820*/  LOP3.LUT R19, R19, 0xfffffffd, RZ, 0xc0, !PT ;  /* 0xfffffffd13137812 */ /* 0x000fe200078ec0ff */
[----:B------:R-:W-:Y:S02]  /*a830*/  UIADD3 UR9, UR9, 0x31c30, URZ ;  /* 0x00031c3009097890 */ /* 0x000fe4000fffe03f */
[----:B------:R-:W-:Y:S02]  /*a840*/  UIMAD UR11, UR11, 0x90, URZ ;  /* 0x000000900b0b78a4 */ /* 0x000fe4000f8e023f */
[----:B------:R-:W-:Y:S02]  /*a850*/  UIADD3 UR14, UR8, 0x16a00, URZ ;  /* 0x00016a00080e7890 */ /* 0x000fe4000fffe03f */
[----:B------:R-:W-:Y:S02]  /*a860*/  UIADD3 UR15, UR8, 0x18e00, URZ ;  /* 0x00018e00080f7890 */ /* 0x000fe4000fffe03f */
[----:B------:R-:W-:Y:S01]  /*a870*/  UIADD3 UR17, UR8, 0x1b200, URZ ;  /* 0x0001b20008117890 */ /* 0x000fe2000fffe03f */
[----:B------:R-:W-:-:S02]  /*a880*/  @P0 LOP3.LUT R19, R19, 0x2, RZ, 0xfc, !PT ;  /* 0x0000000213130812 */ /* 0x000fc400078efcff */
[----:B------:R-:W-:Y:S01]  /*a890*/  UMOV UR8, UR14 ;  /* 0x0000000e00087c82 */ /* 0x000fe20008000000 */
[----:B------:R-:W-:Y:S01]  /*a8a0*/  UMOV UR14, 0x40 ;  /* 0x00000040000e7882 */ /* 0x000fe20000000000 */
[----:B------:R1:W-:Y:S02]  /*a8b0*/  UTMALDG.4D [UR8], [UR4], desc[UR6] ;  /* 0x00000608040075b4 */ /* 0x0003e40008019000 */
[----:B-1----:R-:W-:Y:S01]  /*a8c0*/  UMOV UR8, UR15 ;  /* 0x0000000f00087c82 */ /* 0x002fe20008000000 */
[----:B------:R-:W-:Y:S02]  /*a8d0*/  UMOV UR10, UR16 ;  /* 0x00000010000a7c82 */ /* 0x000fe40008000000 */
[----:B------:R1:W-:Y:S02]  /*a8e0*/  UTMALDG.4D [UR8], [UR4], desc[UR6] ;  /* 0x00000608040075b4 */ /* 0x0003e40008019000 */
[----:B-1----:R-:W-:Y:S01]  /*a8f0*/  UMOV UR8, UR17 ;  /* 0x0000001100087c82 */ /* 0x002fe20008000000 */
[----:B------:R-:W-:-:S02]  /*a900*/  UMOV UR10, UR14 ;  /* 0x0000000e000a7c82 */ /* 0x000fc40008000000 */
[----:B------:R1:W-:Y:S02]  /*a910*/  UTMALDG.4D [UR8], [UR4], desc[UR6] ;  /* 0x00000608040075b4 */ /* 0x0003e40008019000 */
[----:B-1----:R-:W-:Y:S01]  /*a920*/  NOP ;  /* 0x0000000000007918 */ /* 0x002fe20000000000 */
.L_x_39:
[----:B------:R-:W-:Y:S05]  /*a930*/  WARPSYNC.ALL ;  /* 0x0000000000007948 */ /* 0x000fea0003800000 */
[----:B------:R-:W-:Y:S01]  /*a940*/  UIADD3 UR4, UR36, 0xda00, URZ ;  /* 0x0000da0024047890 */ /* 0x000fe2000fffe03f */
[----:B0-----:R-:W-:Y:S01]  /*a950*/  SHF.R.S32.HI R0, RZ, 0x1f, R17 ;  /* 0x0000001fff007819 */ /* 0x001fe20000011411 */
[----:B------:R-:W-:Y:S02]  /*a960*/  BAR.SYNC.DEFER_BLOCKING 0x8, 0x200 ;  /* 0x0208000000007b1d */ /* 0x000fe40000010000 */
[----:B------:R-:W-:-:S04]  /*a970*/  ULOP3.LUT UP0, URZ, UR4, 0x1bf, URZ, 0xc0, !UPT ;  /* 0x000001bf043f7892 */ /* 0x000fc8000f80c03f */
[----:B------:R-:W-:Y:S02]  /*a980*/  ULDC.64 UR4, c[0x0][0x2d8] ;  /* 0x0000b60000047ab9 */ /* 0x000fe40000000a00 */
[----:B------:R-:W-:Y:S01]  /*a990*/  IMAD R0, R0, UR4, RZ ;  /* 0x0000000400007c24 */ /* 0x000fe2000f8e02ff */
[----:B------:R-:W-:Y:S01]  /*a9a0*/  PLOP3.LUT P0, PT, PT, PT, UP0, 0x80, 0x0 ;  /* 0x000000000000781c */ /* 0x000fe20003f0f008 */
[----:B------:R-:W-:-:S04]  /*a9b0*/  IMAD.WIDE.U32 R2, R17, UR4, RZ ;  /* 0x0000000411027c25 */ /* 0x000fc8000f8e00ff */
[----:B------:R-:W-:Y:S01]  /*a9c0*/  IMAD R0, R17, UR5, R0 ;  /* 0x0000000511007c24 */ /* 0x000fe2000f8e0200 */
[----:B------:R0:W-:Y:S03]  /*a9d0*/  STL.64 [R1+0x10], R2 ;  /* 0x0000100201007387 */ /* 0x0001e60000100a00 */
[----:B0-----:R-:W-:Y:S01]  /*a9e0*/  IMAD.IADD R2, R3, 0x1, R0 ;  /* 0x0000000103027824 */ /* 0x001fe200078e0200 */
[----:B------:R-:W-:-:S05]  /*a9f0*/  SHF.R.S32.HI R0, RZ, 0x1f, R27 ;  /* 0x0000001fff007819 */ /* 0x000fca000001141b */
[----:B------:R0:W-:Y:S04]  /*aa00*/  STL [R1+0x20], R0 ;  /* 0x0000200001007387 */ /* 0x0001e80000100800 */
[----:B------:R0:W-:Y:S01]  /*aa10*/  STL [R1+0x1c], R2 ;  /* 0x00001c0201007387 */ /* 0x0001e20000100800 */
[----:B------:R-:W-:Y:S05]  /*aa20*/  @!P0 BRA `(.L_x_44) ;  /* 0x0000000000408947 */ /* 0x000fea0003800000 */
[----:B0-----:R-:W-:Y:S01]  /*aa30*/  MOV R2, 0x0 ;  /* 0x0000000000027802 */ /* 0x001fe20000000f00 */
[----:B------:R-:W-:Y:S01]  /*aa40*/  ULDC.64 UR6, c[0x4][0xa8] ;  /* 0x01002a0000067ab9 */ /* 0x000fe20000000a00 */
[----:B------:R-:W-:Y:S01]  /*aa50*/  ULDC.64 UR8, c[0x4][0xb0] ;  /* 0x01002c0000087ab9 */ /* 0x000fe20000000a00 */
[----:B------:R-:W-:Y:S01]  /*aa60*/  ULDC.64 UR4, c[0x4][0x20] ;  /* 0x0100080000047ab9 */ /* 0x000fe20000000a00 */
[----:B------:R-:W-:Y:S02]  /*aa70*/  IMAD.U32 R4, RZ, RZ, UR6 ;  /* 0x00000006ff047e24 */ /* 0x000fe4000f8e00ff */
[----:B------:R-:W0:Y:S01]  /*aa80*/  LDC.64 R2, c[0x4][R2] ;  /* 0x0100000002027b82 */ /* 0x000e220000000a00 */
[----:B------:R-:W-:Y:S02]  /*aa90*/  IMAD.U32 R5, RZ, RZ, UR7 ;  /* 0x00000007ff057e24 */ /* 0x000fe4000f8e00ff */
[----:B------:R-:W-:Y:S02]  /*aaa0*/  IMAD.U32 R6, RZ, RZ, UR8 ;  /* 0x00000008ff067e24 */ /* 0x000fe4000f8e00ff */
[----:B------:R-:W-:-:S02]  /*aab0*/  IMAD.U32 R7, RZ, RZ, UR9 ;  /* 0x00000009ff077e24 */ /* 0x000fc4000f8e00ff */
[----:B------:R-:W-:Y:S02]  /*aac0*/  IMAD.U32 R10, RZ, RZ, UR4 ;  /* 0x00000004ff0a7e24 */ /* 0x000fe4000f8e00ff */
[----:B------:R-:W-:Y:S02]  /*aad0*/  IMAD.U32 R11, RZ, RZ, UR5 ;  /* 0x00000005ff0b7e24 */ /* 0x000fe4000f8e00ff */
[----:B------:R-:W-:Y:S02]  /*aae0*/  IMAD.MOV.U32 R8, RZ, RZ, 0x70 ;  /* 0x00000070ff087424 */ /* 0x000fe400078e00ff */
[----:B------:R-:W-:Y:S02]  /*aaf0*/  IMAD.MOV.U32 R12, RZ, RZ, 0x1 ;  /* 0x00000001ff0c7424 */ /* 0x000fe400078e00ff */
[----:B------:R-:W-:-:S07]  /*ab00*/  IMAD.MOV.U32 R13, RZ, RZ, RZ ;  /* 0x000000ffff0d7224 */ /* 0x000fce00078e00ff */
[----:B------:R-:W-:-:S07]  /*ab10*/  LEPC R20, `(.L_x_44) ;  /* 0x000000001014794e */ /* 0x000fce0000000000 */
[----:B0-----:R-:W-:Y:S05]  /*ab20*/  CALL.ABS.NOINC R2 ;  /* 0x0000000002007343 */ /* 0x001fea0003c00000 */
.L_x_44:
[----:B------:R-:W2:Y:S01]  /*ab30*/  LDL.LU R20, [R1+0x1c] ;  /* 0x00001c0001147983 */ /* 0x000ea20000300800 */
[----:B------:R-:W1:Y:S01]  /*ab40*/  LDC R10, c[0x0][0x448] ;  /* 0x00011200ff0a7b82 */ /* 0x000e620000000800 */
[----:B------:R-:W-:Y:S01]  /*ab50*/  ULDC.64 UR4, c[0x0][0x2e0] ;  /* 0x0000b80000047ab9 */ /* 0x000fe20000000a00 */
[----:B------:R-:W-:Y:S01]  /*ab60*/  ULDC.64 UR6, c[0x0][0x2c8] ;  /* 0x0000b20000067ab9 */ /* 0x000fe20000000a00 */
[----:B0-----:R-:W2:Y:S01]  /*ab70*/  LDL.LU.64 R2, [R1+0x10] ;  /* 0x0000100001027983 */ /* 0x001ea20000300a00 */
[----:B------:R-:W-:-:S03]  /*ab80*/  ULDC.64 UR8, c[0x0][0x280] ;  /* 0x0000a00000087ab9 */ /* 0x000fc60000000a00 */
[----:B------:R-:W3:Y:S04]  /*ab90*/  LDL.LU R0, [R1+0x20] ;  /* 0x0000200001007983 */ /* 0x000ee80000300800 */
[----:B------:R-:W4:Y:S01]  /*aba0*/  LDL R21, [R1+0x4] ;  /* 0x0000040001157983 */ /* 0x000f220000100800 */
[----:B------:R-:W0:Y:S01]  /*abb0*/  S2R R12, SR_TID.X ;  /* 0x00000000000c7919 */ /* 0x000e220000002100 */
[----:B------:R-:W5:Y:S01]  /*abc0*/  S2R R11, SR_TID.X ;  /* 0x00000000000b7919 */ /* 0x000f620000002100 */
[----:B-1----:R-:W-:-:S13]  /*abd0*/  ISETP.NE.AND P0, PT, R10, 0x1, PT ;  /* 0x000000010a00780c */ /* 0x002fda0003f05270 */
[----:B------:R-:W1:Y:S08]  /*abe0*/  @P0 LDC R4, c[0x0][0x450] ;  /* 0x00011400ff040b82 */ /* 0x000e700000000800 */
[----:B------:R-:W1:Y:S01]  /*abf0*/  @P0 LDC R9, c[0x0][0x44c] ;  /* 0x00011300ff090b82 */ /* 0x000e620000000800 */
[----:B--2---:R-:W-:Y:S02]  /*ac00*/  IMAD.MOV.U32 R3, RZ, RZ, R20 ;  /* 0x000000ffff037224 */ /* 0x004fe400078e0014 */
[----:B------:R-:W2:Y:S01]  /*ac10*/  S2R R20, SR_TID.X ;  /* 0x0000000000147919 */ /* 0x000ea20000002100 */
[----:B---3--:R-:W-:-:S02]  /*ac20*/  IMAD R0, R0, UR4, RZ ;  /* 0x0000000400007c24 */ /* 0x008fc4000f8e02ff */
[----:B------:R-:W-:Y:S01]  /*ac30*/  IMAD.WIDE.U32 R2, R27, UR4, R2 ;  /* 0x000000041b027c25 */ /* 0x000fe2000f8e0002 */
[----:B------:R-:W-:-:S03]  /*ac40*/  ULDC UR4, c[0x0][0xc38] ;  /* 0x00030e0000047ab9 */ /* 0x000fc60000000800 */
[----:B------:R-:W-:Y:S02]  /*ac50*/  IMAD R5, R27, UR5, R0 ;  /* 0x000000051b057c24 */ /* 0x000fe4000f8e0200 */
[----:B------:R-:W3:Y:S02]  /*ac60*/  @P0 LDC R0, c[0x0][0x44c] ;  /* 0x00011300ff000b82 */ /* 0x000ee40000000800 */
[----:B------:R-:W-:Y:S01]  /*ac70*/  IMAD.IADD R3, R3, 0x1, R5 ;  /* 0x0000000103037824 */ /* 0x000fe200078e0205 */
[C---:B--2---:R-:W-:Y:S01]  /*ac80*/  LOP3.LUT R6, R20.reuse, 0x7f, RZ, 0xc0, !PT ;  /* 0x0000007f14067812 */ /* 0x044fe200078ec0ff */
[----:B------:R-:W-:-:S03]  /*ac90*/  IMAD.SHL.U32 R20, R20, 0x20, RZ ;  /* 0x0000002014147824 */ /* 0x000fc600078e00ff */
[----:B------:R-:W-:Y:S01]  /*aca0*/  SHF.R.U32.HI R7, RZ, 0x2, R6 ;  /* 0x00000002ff077819 */ /* 0x000fe20000011606 */
[----:B------:R-:W-:-:S03]  /*acb0*/  IMAD.MOV R6, RZ, RZ, -R29 ;  /* 0x000000ffff067224 */ /* 0x000fc600078e0a1d */
[----:B------:R-:W-:Y:S01]  /*acc0*/  LOP3.LUT R20, R7, 0x60, R20, 0xf8, !PT ;  /* 0x0000006007147812 */ /* 0x000fe200078ef814 */
[----:B----4-:R-:W-:Y:S01]  /*acd0*/  IMAD R6, R6, UR4, R21 ;  /* 0x0000000406067c24 */ /* 0x010fe2000f8e0215 */
[----:B------:R-:W-:Y:S01]  /*ace0*/  ULDC.64 UR4, c[0x0][0x2d0] ;  /* 0x0000b40000047ab9 */ /* 0x000fe20000000a00 */
[----:B0-----:R-:W-:Y:S02]  /*acf0*/  IMAD.SHL.U32 R21, R12, 0x8, RZ ;  /* 0x000000080c157824 */ /* 0x001fe400078e00ff */
[----:B------:R-:W-:Y:S02]  /*ad00*/  IMAD R7, R6, 0xc0, R20 ;  /* 0x000000c006077824 */ /* 0x000fe400078e0214 */
[----:B-----5:R-:W-:Y:S01]  /*ad10*/  IMAD.SHL.U32 R20, R11, 0x8, RZ ;  /* 0x000000080b147824 */ /* 0x020fe200078e00ff */
[----:B------:R-:W-:Y:S01]  /*ad20*/  LOP3.LUT R21, R21, 0x18, RZ, 0xc0, !PT ;  /* 0x0000001815157812 */ /* 0x000fe200078ec0ff */
[----:B---3--:R-:W-:-:S03]  /*ad30*/  @P0 IMAD.HI.U32 R0, R7, R0, RZ ;  /* 0x0000000007000227 */ /* 0x008fc600078e00ff */
[----:B------:R-:W-:Y:S01]  /*ad40*/  LOP3.LUT R20, R20, 0x18, RZ, 0xc0, !PT ;  /* 0x0000001814147812 */ /* 0x000fe200078ec0ff */
[----:B------:R-:W-:Y:S01]  /*ad50*/  IMAD.MOV.U32 R5, RZ, RZ, R7 ;  /* 0x000000ffff057224 */ /* 0x000fe200078e0007 */
[----:B-1----:R-:W-:Y:S02]  /*ad60*/  @P0 SHF.R.U32.HI R5, RZ, R4, R0 ;  /* 0x00000004ff050219 */ /* 0x002fe40000011600 */
[C---:B------:R-:W-:Y:S02]  /*ad70*/  LOP3.LUT R13, R21.reuse, 0x20, RZ, 0xfc, !PT ;  /* 0x00000020150d7812 */ /* 0x040fe400078efcff */
[----:B------:R-:W-:Y:S02]  /*ad80*/  SHF.R.S32.HI R0, RZ, 0x1f, R5 ;  /* 0x0000001fff007819 */ /* 0x000fe40000011405 */
[----:B------:R-:W-:Y:S02]  /*ad90*/  LOP3.LUT R12, R21, 0x40, RZ, 0xfc, !PT ;  /* 0x00000040150c7812 */ /* 0x000fe400078efcff */
[----:B------:R-:W-:Y:S01]  /*ada0*/  LOP3.LUT R21, R11, 0x7f, RZ, 0xc0, !PT ;  /* 0x0000007f0b157812 */ /* 0x000fe200078ec0ff */
[----:B------:R-:W-:-:S04]  /*adb0*/  IMAD R0, R0, UR4, RZ ;  /* 0x0000000400007c24 */ /* 0x000fc8000f8e02ff */
[C---:B------:R-:W-:Y:S02]  /*adc0*/  IMAD R8, R5.reuse, UR5, R0 ;  /* 0x0000000505087c24 */ /* 0x040fe4000f8e0200 */
[----:B------:R-:W-:Y:S02]  /*add0*/  IMAD.MOV R0, RZ, RZ, -R5 ;  /* 0x000000ffff007224 */ /* 0x000fe400078e0a05 */
[----:B------:R-:W-:-:S04]  /*ade0*/  IMAD.WIDE.U32 R4, R5, UR4, R2 ;  /* 0x0000000405047c25 */ /* 0x000fc8000f8e0002 */
[----:B------:R-:W-:Y:S02]  /*adf0*/  IMAD R0, R10, R0, R7 ;  /* 0x000000000a007224 */ /* 0x000fe400078e0207 */
[----:B------:R-:W-:-:S03]  /*ae00*/  IMAD.IADD R5, R5, 0x1, R8 ;  /* 0x0000000105057824 */ /* 0x000fc600078e0208 */
[----:B------:R-:W-:Y:S01]  /*ae10*/  SHF.R.S32.HI R8, RZ, 0x1f, R0 ;  /* 0x0000001fff087819 */ /* 0x000fe20000011400 */
[----:B------:R-:W-:-:S04]  /*ae20*/  IMAD.WIDE.U32 R4, R0, UR6, R4 ;  /* 0x0000000600047c25 */ /* 0x000fc8000f8e0004 */
[----:B------:R-:W-:-:S04]  /*ae30*/  IMAD R8, R8, UR6, RZ ;  /* 0x0000000608087c24 */ /* 0x000fc8000f8e02ff */
[----:B------:R-:W-:Y:S01]  /*ae40*/  IMAD R8, R0, UR7, R8 ;  /* 0x0000000700087c24 */ /* 0x000fe2000f8e0208 */
[----:B------:R-:W-:-:S03]  /*ae50*/  LEA R0, P1, R4, UR8, 0x1 ;  /* 0x0000000804007c11 */ /* 0x000fc6000f8208ff */
[----:B------:R-:W-:Y:S02]  /*ae60*/  IMAD.IADD R5, R5, 0x1, R8 ;  /* 0x0000000105057824 */ /* 0x000fe400078e0208 */
[----:B------:R-:W-:-:S03]  /*ae70*/  VIADD R8, R7, 0x80 ;  /* 0x0000008007087836 */ /* 0x000fc60000000000 */
[----:B------:R-:W-:Y:S01]  /*ae80*/  LEA.HI.X R4, R4, UR9, R5, 0x1, P1 ;  /* 0x0000000904047c11 */ /* 0x000fe200088f0c05 */
[----:B------:R-:W-:Y:S01]  /*ae90*/  @P0 IMAD.HI.U32 R9, R8, R9, RZ ;  /* 0x0000000908090227 */ /* 0x000fe200078e00ff */
[----:B------:R-:W0:Y:S03]  /*aea0*/  @P0 LDC R5, c[0x0][0x450] ;  /* 0x00011400ff050b82 */ /* 0x000e260000000800 */
[----:B------:R-:W-:Y:S01]  /*aeb0*/  IMAD.MOV.U32 R7, RZ, RZ, R8 ;  /* 0x000000ffff077224 */ /* 0x000fe200078e0008 */
[----:B0-----:R-:W-:Y:S02]  /*aec0*/  @P0 SHF.R.U32.HI R7, RZ, R5, R9 ;  /* 0x00000005ff070219 */ /* 0x001fe40000011609 */
[----:B------:R-:W-:-:S03]  /*aed0*/  SHF.R.U32.HI R9, RZ, 0x2, R21 ;  /* 0x00000002ff097819 */ /* 0x000fc60000011615 */
[----:B------:R-:W-:Y:S02]  /*aee0*/  IMAD.MOV R5, RZ, RZ, -R7 ;  /* 0x000000ffff057224 */ /* 0x000fe400078e0a07 */
[----:B------:R-:W-:-:S04]  /*aef0*/  IMAD.WIDE.U32 R2, R7, UR4, R2 ;  /* 0x0000000407027c25 */ /* 0x000fc8000f8e0002 */
[----:B------:R-:W-:Y:S01]  /*af00*/  IMAD R5, R10, R5, R8 ;  /* 0x000000050a057224 */ /* 0x000fe200078e0208 */
[----:B------:R-:W-:-:S05]  /*af10*/  SHF.R.S32.HI R8, RZ, 0x1f, R7 ;  /* 0x0000001fff087819 */ /* 0x000fca0000011407 */
[----:B------:R-:W-:Y:S01]  /*af20*/  IMAD R8, R8, UR4, RZ ;  /* 0x0000000408087c24 */ /* 0x000fe2000f8e02ff */
[----:B------:R-:W-:Y:S02]  /*af30*/  ULDC UR4, c[0x0][0x2b8] ;  /* 0x0000ae0000047ab9 */ /* 0x000fe40000000800 */
[----:B------:R-:W-:Y:S01]  /*af40*/  ISETP.GE.AND P0, PT, R20, UR4, PT ;  /* 0x0000000414007c0c */ /* 0x000fe2000bf06270 */
[----:B------:R-:W-:Y:S01]  /*af50*/  IMAD R8, R7, UR5, R8 ;  /* 0x0000000507087c24 */ /* 0x000fe2000f8e0208 */
[----:B------:R-:W-:Y:S02]  /*af60*/  SHF.R.S32.HI R7, RZ, 0x1f, R5 ;  /* 0x0000001fff077819 */ /* 0x000fe40000011405 */
[----:B------:R-:W-:Y:S01]  /*af70*/  ISETP.GE.AND P1, PT, R13, UR4, PT ;  /* 0x000000040d007c0c */ /* 0x000fe2000bf26270 */
[----:B------:R-:W-:Y:S01]  /*af80*/  IMAD.IADD R3, R3, 0x1, R8 ;  /* 0x0000000103037824 */ /* 0x000fe200078e0208 */
[----:B------:R-:W-:Y:S01]  /*af90*/  ISETP.GE.AND P2, PT, R12, UR4, PT ;  /* 0x000000040c007c0c */ /* 0x000fe2000bf46270 */
[----:B------:R-:W-:Y:S01]  /*afa0*/  IMAD R7, R7, UR6, RZ ;  /* 0x0000000607077c24 */ /* 0x000fe2000f8e02ff */
[----:B------:R-:W-:Y:S01]  /*afb0*/  UMOV UR4, 0xffffffff ;  /* 0xffffffff00047882 */ /* 0x000fe20000000000 */
[----:B------:R-:W-:-:S04]  /*afc0*/  IMAD.WIDE.U32 R2, R5, UR6, R2 ;  /* 0x0000000605027c25 */ /* 0x000fc8000f8e0002 */
[----:B------:R-:W-:Y:S01]  /*afd0*/  IMAD R7, R5, UR7, R7 ;  /* 0x0000000705077c24 */ /* 0x000fe2000f8e0207 */
[----:B------:R-:W-:-:S03]  /*afe0*/  LEA R8, P3, R2, UR8, 0x1 ;  /* 0x0000000802087c11 */ /* 0x000fc6000f8608ff */
[----:B------:R-:W-:-:S05]  /*aff0*/  IMAD.IADD R7, R3, 0x1, R7 ;  /* 0x0000000103077824 */ /* 0x000fca00078e0207 */
[----:B------:R-:W-:Y:S01]  /*b000*/  LEA.HI.X R7, R2, UR9, R7, 0x1, P3 ;  /* 0x0000000902077c11 */ /* 0x000fe200098f0c07 */
[----:B------:R-:W-:Y:S06]  /*b010*/  BRA.DIV UR4, `(.L_x_45) ;  /* 0x0000003204e07947 */ /* 0x000fec000b800000 */
[----:B------:R-:W0:Y:S01]  /*b020*/  SHFL.IDX PT, R3, R0, RZ, 0x1c1f ;  /* 0x001c1fff00037589 */ /* 0x000e2200000e0000 */
[----:B------:R-:W-:Y:S01]  /*b030*/  ULDC UR4, c[0x0][0x288] ;  /* 0x0000a20000047ab9 */ /* 0x000fe20000000800 */
[----:B------:R-:W-:Y:S02]  /*b040*/  IMAD R6, R6, 0xc0, R9 ;  /* 0x000000c006067824 */ /* 0x000fe400078e0209 */
[----:B------:R-:W1:Y:S01]  /*b050*/  SHFL.IDX PT, R2, R4, RZ, 0x1c1f ;  /* 0x001c1fff04027589 */ /* 0x000e6200000e0000 */
[----:B------:R-:W-:-:S03]  /*b060*/  IMAD R5, R10, UR4, RZ ;  /* 0x000000040a057c24 */ /* 0x000fc6000f8e02ff */
[----:B------:R-:W-:Y:S02]  /*b070*/  SHFL.IDX PT, R14, R8, 0x1, 0x1c1f ;  /* 0x003c1f00080e7f89 */ /* 0x000fe400000e0000 */
[----:B------:R-:W-:-:S13]  /*b080*/  ISETP.GE.AND P4, PT, R6, R5, PT ;  /* 0x000000050600720c */ /* 0x000fda0003f86270 */
[----:B0-----:R-:W-:-:S05]  /*b090*/  @!P4 LEA R3, P3, R20, R3, 0x1 ;  /* 0x000000031403c211 */ /* 0x001fca00078608ff */
[----:B-1----:R-:W-:-:S05]  /*b0a0*/  @!P4 IMAD.X R2, RZ, RZ, R2, P3 ;  /* 0x000000ffff02c224 */ /* 0x002fca00018e0602 */
[----:B------:R-:W-:-:S04]  /*b0b0*/  @!P4 LOP3.LUT R3, R3, R2, RZ, 0x3c, !PT ;  /* 0x000000020303c212 */ /* 0x000fc800078e3cff */
[----:B------:R-:W-:-:S04]  /*b0c0*/  @!P4 LOP3.LUT R2, R3, R2, RZ, 0x3c, !PT ;  /* 0x000000020302c212 */ /* 0x000fc800078e3cff */
[----:B------:R-:W-:-:S05]  /*b0d0*/  @!P4 LOP3.LUT R3, R3, R2, RZ, 0x3c, !PT ;  /* 0x000000020303c212 */ /* 0x000fca00078e3cff */
[----:B------:R-:W-:Y:S04]  /*b0e0*/  @!P4 LDGSTS.E.BYPASS.LTC128B.128 [R26+0xda00], desc[UR60][R2.64], !P0 ;  /* 0x0da00000021acfae */ /* 0x000fe8000c101d7c */
[----:B------:R-:W-:Y:S04]  /*b0f0*/  @!P4 LDGSTS.E.BYPASS.LTC128B.128 [R26+0x10a00], desc[UR60][R2.64+0x40], !P1 ;  /* 0x10a00040021acfae */ /* 0x000fe8000c901d7c */
[----:B------:R0:W-:Y:S02]  /*b100*/  @!P4 LDGSTS.E.BYPASS.LTC128B.128 [R26+0x13a00], desc[UR60][R2.64+0x80], !P2 ;  /* 0x13a00080021acfae */ /* 0x0001e4000d101d7c */
[----:B0-----:R-:W-:-:S02]  /*b110*/  VIADD R2, R6, 0x20 ;  /* 0x0000002006027836 */ /* 0x001fc40000000000 */
[----:B------:R-:W0:Y:S03]  /*b120*/  SHFL.IDX PT, R3, R0, 0x1, 0x1c1f ;  /* 0x003c1f0000037f89 */ /* 0x000e2600000e0000 */
[----:B------:R-:W-:Y:S02]  /*b130*/  ISETP.GE.AND P3, PT, R2, R5, PT ;  /* 0x000000050200720c */ /* 0x000fe40003f66270 */
[----:B------:R-:W1:Y:S11]  /*b140*/  SHFL.IDX PT, R2, R4, 0x1, 0x1c1f ;  /* 0x003c1f0004027f89 */ /* 0x000e7600000e0000 */
        /* <DEDUP_REMOVED lines=11> */
[----:B------:R-:W1:Y:S04]  /*b200*/  SHFL.IDX PT, R2, R4, 0x2, 0x1c1f ;  /* 0x005c1f0004027f89 */ /* 0x000e6800000e0000 */
[----:B------:R-:W-:Y:S07]  /*b210*/  SHFL.IDX PT, R4, R4, 0x3, 0x1c1f ;  /* 0x007c1f0004047f89 */ /* 0x000fee00000e0000 */
[----:B0-----:R-:W-:-:S05]  /*b220*/  @!P3 LEA R3, P4, R20, R3, 0x1 ;  /* 0x000000031403b211 */ /* 0x001fca00078808ff */
[----:B-1----:R-:W-:-:S05]  /*b230*/  @!P3 IMAD.X R2, RZ, RZ, R2, P4 ;  /* 0x000000ffff02b224 */ /* 0x002fca00020e0602 */
[----:B------:R-:W-:-:S04]  /*b240*/  @!P3 LOP3.LUT R3, R3, R2, RZ, 0x3c, !PT ;  /* 0x000000020303b212 */ /* 0x000fc800078e3cff */
[----:B------:R-:W-:-:S04]  /*b250*/  @!P3 LOP3.LUT R2, R3, R2, RZ, 0x3c, !PT ;  /* 0x000000020302b212 */ /* 0x000fc800078e3cff */
[----:B------:R-:W-:-:S05]  /*b260*/  @!P3 LOP3.LUT R3, R3, R2, RZ, 0x3c, !PT ;  /* 0x000000020303b212 */ /* 0x000fca00078e3cff */
[----:B------:R-:W-:Y:S04]  /*b270*/  @!P3 LDGSTS.E.BYPASS.LTC128B.128 [R26+0xea00], desc[UR60][R2.64], !P0 ;  /* 0x0ea00000021abfae */ /* 0x000fe8000c101d7c */
[----:B------:R-:W-:Y:S04]  /*b280*/  @!P3 LDGSTS.E.BYPASS.LTC128B.128 [R26+0x11a00], desc[UR60][R2.64+0x40], !P1 ;  /* 0x11a00040021abfae */ /* 0x000fe8000c901d7c */
[----:B------:R0:W-:Y:S04]  /*b290*/  @!P3 LDGSTS.E.BYPASS.LTC128B.128 [R26+0x14a00], desc[UR60][R2.64+0x80], !P2 ;  /* 0x14a00080021abfae */ /* 0x0001e8000d101d7c */
[----:B0-----:R0:W1:Y:S02]  /*b2a0*/  SHFL.IDX PT, R2, R0, 0x3, 0x1c1f ;  /* 0x007c1f0000027f89 */ /* 0x00106400000e0000 */
[----:B0-----:R-:W-:-:S05]  /*b2b0*/  VIADD R0, R6, 0x80 ;  /* 0x0000008006007836 */ /* 0x001fca0000000000 */
[----:B------:R-:W-:Y:S01]  /*b2c0*/  ISETP.GE.AND P3, PT, R0, R5, PT ;  /* 0x000000050000720c */ /* 0x000fe20003f66270 */
[----:B------:R-:W-:-:S05]  /*b2d0*/  VIADD R0, R6, 0x60 ;  /* 0x0000006006007836 */ /* 0x000fca0000000000 */
[----:B------:R-:W-:Y:S02]  /*b2e0*/  ISETP.GE.AND P4, PT, R0, R5, PT ;  /* 0x000000050000720c */ /* 0x000fe40003f86270 */
[----:B------:R-:W-:Y:S04]  /*b2f0*/  SHFL.IDX PT, R0, R7, RZ, 0x1c1f ;  /* 0x001c1fff07007589 */ /* 0x000fe800000e0000 */
[----:B------:R-:W-:Y:S07]  /*b300*/  SHFL.IDX PT, R7, R7, 0x1, 0x1c1f ;  /* 0x003c1f0007077f89 */ /* 0x000fee00000e0000 */
[----:B-1----:R-:W-:-:S05]  /*b310*/  @!P4 LEA R2, P5, R20, R2, 0x1 ;  /* 0x000000021402c211 */ /* 0x002fca00078a08ff */
[----:B------:R-:W-:Y:S02]  /*b320*/  @!P4 IMAD.X R3, RZ, RZ, R4, P5 ;  /* 0x000000ffff03c224 */ /* 0x000fe400028e0604 */
[----:B------:R-:W0:Y:S04]  /*b330*/  SHFL.IDX PT, R4, R8, RZ, 0x1c1f ;  /* 0x001c1fff08047589 */ /* 0x000e2800000e0000 */
[----:B------:R-:W-:Y:S04]  /*b340*/  @!P4 LDGSTS.E.BYPASS.LTC128B.128 [R26+0xf200], desc[UR60][R2.64], !P0 ;  /* 0x0f200000021acfae */ /* 0x000fe8000c101d7c */
[----:B------:R-:W-:Y:S04]  /*b350*/  @!P4 LDGSTS.E.BYPASS.LTC128B.128 [R26+0x12200], desc[UR60][R2.64+0x40], !P1 ;  /* 0x12200040021acfae */ /* 0x000fe8000c901d7c */
[----:B------:R1:W-:Y:S01]  /*b360*/  @!P4 LDGSTS.E.BYPASS.LTC128B.128 [R26+0x15200], desc[UR60][R2.64+0x80], !P2 ;  /* 0x15200080021acfae */ /* 0x0003e2000d101d7c */
[----:B0-----:R-:W-:-:S05]  /*b370*/  @!P3 LEA R4, P5, R20, R4, 0x1 ;  /* 0x000000041404b211 */ /* 0x001fca00078a08ff */
[----:B------:R-:W-:Y:S02]  /*b380*/  @!P3 IMAD.X R0, RZ, RZ, R0, P5 ;  /* 0x000000ffff00b224 */ /* 0x000fe400028e0600 */
[----:B-1----:R-:W-:Y:S02]  /*b390*/  @!P3 IMAD.MOV.U32 R2, RZ, RZ, R4 ;  /* 0x000000ffff02b224 */ /* 0x002fe400078e0004 */
[----:B------:R-:W-:-:S05]  /*b3a0*/  @!P3 IMAD.MOV.U32 R3, RZ, RZ, R0 ;  /* 0x000000ffff03b224 */ /* 0x000fca00078e0000 */
[----:B------:R0:W-:Y:S04]  /*b3b0*/  @!P3 LDGSTS.E.BYPASS.LTC128B.128 [R26+0xfa00], desc[UR60][R2.64], !P0 ;  /* 0x0fa00000021abfae */ /* 0x0001e8000c101d7c */
[----:B------:R0:W-:Y:S04]  /*b3c0*/  @!P3 LDGSTS.E.BYPASS.LTC128B.128 [R26+0x12a00], desc[UR60][R2.64+0x40], !P1 ;  /* 0x12a00040021abfae */ /* 0x0001e8000c901d7c */
[----:B------:R0:W-:Y:S02]  /*b3d0*/  @!P3 LDGSTS.E.BYPASS.LTC128B.128 [R26+0x15a00], desc[UR60][R2.64+0x80], !P2 ;  /* 0x15a00080021abfae */ /* 0x0001e4000d101d7c */
.L_x_145:
[----:B------:R-:W2:Y:S01]  /*b3e0*/  LDL R0, [R1+0x18] ;  /* 0x0000180001007983 */ /* 0x000ea20000100800 */
[----:B------:R-:W-:-:S05]  /*b3f0*/  VIADD R6, R6, 0xa0 ;  /* 0x000000a006067836 */ /* 0x000fca0000000000 */
[----:B------:R-:W-:-:S13]  /*b400*/  ISETP.GE.AND P3, PT, R6, R5, PT ;  /* 0x000000050600720c */ /* 0x000fda0003f66270 */
[----:B0-----:R-:W-:-:S05]  /*b410*/  @!P3 LEA R2, P4, R20, R14, 0x1 ;  /* 0x0000000e1402b211 */ /* 0x001fca00078808ff */
[----:B------:R-:W-:-:S05]  /*b420*/  @!P3 IMAD.X R3, RZ, RZ, R7, P4 ;  /* 0x000000ffff03b224 */ /* 0x000fca00020e0607 */
[----:B------:R-:W-:Y:S01]  /*b430*/  @!PT LDS RZ, [RZ] ;  /* 0x00000000fffff984 */ /* 0x000fe20000000800 */
[----:B------:R-:W-:Y:S01]  /*b440*/  @!PT LDS RZ, [RZ] ;  /* 0x00000000fffff984 */ /* 0x000fe20000000800 */
[----:B------:R-:W-:Y:S01]  /*b450*/  @!PT LDS RZ, [RZ] ;  /* 0x00000000fffff984 */ /* 0x000fe20000000800 */
[----:B------:R0:W-:Y:S04]  /*b460*/  @!P3 LDGSTS.E.BYPASS.LTC128B.128 [R26+0x10200], desc[UR60][R2.64], !P0 ;  /* 0x10200000021abfae */ /* 0x0001e8000c101d7c */
[----:B------:R0:W-:Y:S04]  /*b470*/  @!P3 LDGSTS.E.BYPASS.LTC128B.128 [R26+0x13200], desc[UR60][R2.64+0x40], !P1 ;  /* 0x13200040021abfae */ /* 0x0001e8000c901d7c */
[----:B------:R0:W-:Y:S01]  /*b480*/  @!P3 LDGSTS.E.BYPASS.LTC128B.128 [R26+0x16200], desc[UR60][R2.64+0x80], !P2 ;  /* 0x16200080021abfae */ /* 0x0001e2000d101d7c */
[----:B------:R-:W-:Y:S01]  /*b490*/  NOP ;  /* 0x0000000000007918 */ /* 0x000fe20000000000 */
[----:B------:R-:W-:Y:S02]  /*b4a0*/  SYNCS.ARRIVE.TRANS64.RED.A0T1 RZ, [UR36+0x31c00], RZ ;  /* 0x031c00ffffff79a7 */ /* 0x000fe40008200424 */
[----:B------:R-:W-:Y:S01]  /*b4b0*/  ARRIVES.LDGSTSBAR.64.TRANSCNT [UR36+0x31c00] ;  /* 0x031c0000ff0079b0 */ /* 0x000fe20008000aa4 */
[----:B--2---:R-:W-:-:S04]  /*b4c0*/  LOP3.LUT R0, R0, 0x1, RZ, 0xc, !PT ;  /* 0x0000000100007812 */ /* 0x004fc800078e0cff */
[----:B------:R-:W-:Y:S01]  /*b4d0*/  SHF.L.U32 R0, R0, 0x1f, RZ ;  /* 0x0000001f00007819 */ /* 0x000fe200000006ff */
[----:B------:R-:W-:Y:S01]  /*b4e0*/  NOP ;  /* 0x0000000000007918 */ /* 0x000fe20000000000 */
[----:B------:R-:W2:Y:S01]  /*b4f0*/  LDL.LU R8, [R1+0x8] ;  /* 0x0000080001087983 */ /* 0x000ea20000300800 */
[----:B------:R-:W-:Y:S01]  /*b500*/  SYNCS.ARRIVE.TRANS64.A1T0 RZ, [UR36+0x31c00], RZ ;  /* 0x031c00ffffff79a7 */ /* 0x000fe20008100024 */
[----:B------:R-:W-:Y:S01]  /*b510*/  BSSY B0, `(.L_x_46) ;  /* 0x0000005000007945 */ /* 0x000fe20003800000 */
[----:B------:R-:W-:Y:S01]  /*b520*/  IMAD.U32 R9, RZ, RZ, UR36 ;  /* 0x00000024ff097e24 */ /* 0x000fe2000f8e00ff */
[----:B------:R-:W1:Y:S01]  /*b530*/  SYNCS.PHASECHK.TRANS64.TRYWAIT P0, [UR36+0x31c20], R0 ;  /* 0x031c2000ff0075a7 */ /* 0x000e620008000164 */
[----:B--2---:R-:W-:Y:S01]  /*b540*/  ISETP.GE.AND P1, PT, R8, 0x91, PT ;  /* 0x000000910800780c */ /* 0x004fe20003f26270 */
[----:B01----:R-:W-:-:S12]  /*b550*/  @!P0 BRA `(.L_x_47) ;  /* 0x00000034009c8947 */ /* 0x003fd80003800000 */
.L_x_146:
[----:B------:R-:W-:Y:S05]  /*b560*/  BSYNC B0 ;  /* 0x0000000000007941 */ /* 0x000fea0003800000 */
.L_x_46:
[----:B------:R-:W-:Y:S01]  /*b570*/  VIADD R8, R9, 0x31c00 ;  /* 0x00031c0009087836 */ /* 0x000fe20000000000 */
[----:B------:R-:W-:Y:S06]  /*b580*/  @!P1 BRA `(.L_x_48) ;  /* 0x0000002000749947 */ /* 0x000fec0003800000 */
[----:B------:R-:W2:Y:S01]  /*b590*/  LDL R2, [R1] ;  /* 0x0000000001027983 */ /* 0x000ea20000100800 */
[----:B------:R-:W-:Y:S02]  /*b5a0*/  IMAD.MOV.U32 R3, RZ, RZ, 0x1 ;  /* 0x00000001ff037424 */ /* 0x000fe400078e00ff */
[----:B--2---:R-:W-:-:S05]  /*b5b0*/  IMAD.MOV R6, RZ, RZ, -R2 ;  /* 0x000000ffff067224 */ /* 0x004fca00078e0a02 */
[----:B------:R-:W-:-:S05]  /*b5c0*/  VIADDMNMX R6, R6, R3, 0xffffffff, !PT ;  /* 0xffffffff06067446 */ /* 0x000fca0007800103 */
[----:B0-----:R-:W-:-:S05]  /*b5d0*/  IMAD.IADD R0, R2, 0x1, R6 ;  /* 0x0000000102007824 */ /* 0x001fca00078e0206 */
[----:B------:R-:W-:-:S04]  /*b5e0*/  LOP3.LUT R0, R0, 0x1, RZ, 0xc0, !PT ;  /* 0x0000000100007812 */ /* 0x000fc800078ec0ff */
[----:B------:R-:W-:Y:S01]  /*b5f0*/  ISETP.NE.U32.AND P0, PT, R0, 0x1, PT ;  /* 0x000000010000780c */ /* 0x000fe20003f05070 */
[----:B------:R-:W-:-:S12]  /*b600*/  VIADD R0, R2, 0xfffffffe ;  /* 0xfffffffe02007836 */ /* 0x000fd80000000000 */
[----:B------:R-:W-:Y:S05]  /*b610*/  @P0 BRA `(.L_x_49) ;  /* 0x0000000800c80947 */ /* 0x000fea0003800000 */
[----:B------:R-:W-:Y:S01]  /*b620*/  LOP3.LUT P2, RZ, R19, 0x2, RZ, 0xc0, !PT ;  /* 0x0000000213ff7812 */ /* 0x000fe2000784c0ff */
[----:B------:R-:W-:Y:S01]  /*b630*/  VIADD R7, R16, 0x1 ;  /* 0x0000000110077836 */ /* 0x000fe20000000000 */
[----:B------:R-:W-:Y:S04]  /*b640*/  BSSY B0, `(.L_x_50) ;  /* 0x00000ab000007945 */ /* 0x000fe80003800000 */
[----:B------:R-:W-:-:S04]  /*b650*/  ISETP.NE.AND P0, PT, R7, 0x2, PT ;  /* 0x000000020700780c */ /* 0x000fc80003f05270 */
[----:B------:R-:W-:Y:S02]  /*b660*/  SEL R10, RZ, 0x1, P0 ;  /* 0x00000001ff0a7807 */ /* 0x000fe40000000000 */
[----:B------:R-:W-:Y:S02]  /*b670*/  SEL R7, R7, RZ, P0 ;  /* 0x000000ff07077207 */ /* 0x000fe40000000000 */
[----:B------:R-:W-:Y:S01]  /*b680*/  LOP3.LUT R10, R23, R10, RZ, 0x3c, !PT ;  /* 0x0000000a170a7212 */ /* 0x000fe200078e3cff */
[----:B------:R-:W-:Y:S06]  /*b690*/  @!P2 BRA `(.L_x_51) ;  /* 0x000000080094a947 */ /* 0x000fec0003800000 */
[----:B------:R-:W-:Y:S01]  /*b6a0*/  LOP3.LUT P2, RZ, R19, 0x1, RZ, 0xc0, !PT ;  /* 0x0000000113ff7812 */ /* 0x000fe2000784c0ff */
[----:B------:R-:W-:-:S12]  /*b6b0*/  IMAD.MOV.U32 R5, RZ, RZ, R18 ;  /* 0x000000ffff057224 */ /* 0x000fd800078e0012 */
[----:B------:R-:W-:Y:S05]  /*b6c0*/  @!P2 BRA `(.L_x_52) ;  /* 0x000000000048a947 */ /* 0x000fea0003800000 */
[----:B------:R-:W0:Y:S01]  /*b6d0*/  LDC R5, c[0x0][0x43c] ;  /* 0x00010f00ff057b82 */ /* 0x000e220000000800 */
[----:B------:R-:W-:Y:S01]  /*b6e0*/  ULDC.64 UR4, c[0x0][0x428] ;  /* 0x00010a0000047ab9 */ /* 0x000fe20000000a00 */
[----:B0-----:R-:W-:-:S13]  /*b6f0*/  ISETP.NE.AND P0, PT, R5, 0x1, PT ;  /* 0x000000010500780c */ /* 0x001fda0003f05270 */
[----:B------:R-:W0:Y:S02]  /*b700*/  @P0 LDC.64 R2, c[0x0][0x440] ;  /* 0x00011000ff020b82 */ /* 0x000e240000000a00 */
[----:B0-----:R-:W-:-:S04]  /*b710*/  @P0 IMAD.HI.U32 R4, R0, R2, RZ ;  /* 0x0000000200040227 */ /* 0x001fc800078e00ff */
[----:B------:R-:W-:Y:S01]  /*b720*/  IMAD.MOV.U32 R2, RZ, RZ, R0 ;  /* 0x000000ffff027224 */ /* 0x000fe200078e0000 */
[----:B------:R-:W-:Y:S01]  /*b730*/  @P0 SHF.R.U32.HI R2, RZ, R3, R4 ;  /* 0x00000003ff020219 */ /* 0x000fe20000011604 */
[----:B------:R-:W-:-:S04]  /*b740*/  IMAD R4, R25, UR4, RZ ;  /* 0x0000000419047c24 */ /* 0x000fc8000f8e02ff */
[----:B------:R-:W-:Y:S02]  /*b750*/  IMAD.MOV R3, RZ, RZ, -R2 ;  /* 0x000000ffff037224 */ /* 0x000fe400078e0a02 */
[----:B------:R-:W-:Y:S02]  /*b760*/  IMAD R4, R22, UR5, R4 ;  /* 0x0000000516047c24 */ /* 0x000fe4000f8e0204 */
[----:B------:R-:W-:Y:S01]  /*b770*/  IMAD R0, R5, R3, R0 ;  /* 0x0000000305007224 */ /* 0x000fe200078e0200 */
[----:B------:R-:W-:-:S03]  /*b780*/  SHF.R.S32.HI R3, RZ, 0x1f, R2 ;  /* 0x0000001fff037819 */ /* 0x000fc60000011402 */
[----:B------:R-:W-:Y:S01]  /*b790*/  IMAD.WIDE.U32 R2, R22, UR4, R2 ;  /* 0x0000000416027c25 */ /* 0x000fe2000f8e0002 */
[----:B------:R-:W-:-:S03]  /*b7a0*/  ULDC.64 UR4, c[0x0][0x418] ;  /* 0x0001060000047ab9 */ /* 0x000fc60000000a00 */
[----:B------:R-:W-:Y:S01]  /*b7b0*/  IMAD.IADD R3, R4, 0x1, R3 ;  /* 0x0000000104037824 */ /* 0x000fe200078e0203 */
[----:B------:R-:W-:-:S04]  /*b7c0*/  LEA R4, P0, R2, UR4, 0x2 ;  /* 0x0000000402047c11 */ /* 0x000fc8000f8010ff */
[----:B------:R-:W-:-:S06]  /*b7d0*/  LEA.HI.X R5, R2, UR5, R3, 0x2, P0 ;  /* 0x0000000502057c11 */ /* 0x000fcc00080f1403 */
[----:B------:R0:W5:Y:S03]  /*b7e0*/  LDG.E R5, desc[UR60][R4.64] ;  /* 0x0000003c04057981 */ /* 0x000166000c1e1900 */
.L_x_52:
[----:B------:R-:W-:Y:S01]  /*b7f0*/  LEA R3, R7, UR36, 0x3 ;  /* 0x0000002407037c11 */ /* 0x000fe2000f8e18ff */
[----:B------:R-:W-:Y:S01]  /*b800*/  BSSY B1, `(.L_x_53) ;  /* 0x0000004000017945 */ /* 0x000fe20003800000 */
[----:B------:R-:W-:-:S04]  /*b810*/  SHF.L.U32 R2, R10, 0x1f, RZ ;  /* 0x0000001f0a027819 */ /* 0x000fc800000006ff */
[----:B------:R-:W1:Y:S02]  /*b820*/  SYNCS.PHASECHK.TRANS64.TRYWAIT P0, [R3+URZ+0x31c40], R2 ;  /* 0x031c4002030075a7 */ /* 0x000e64000800017f */
[----:B-1----:R-:W-:Y:S05]  /*b830*/  @!P0 BRA `(.L_x_54) ;  /* 0x0000003000f88947 */ /* 0x002fea0003800000 */
.L_x_147:
[----:B------:R-:W-:Y:S05]  /*b840*/  BSYNC B1 ;  /* 0x0000000000017941 */ /* 0x000fea0003800000 */
.L_x_53:
[----:B0-----:R-:W0:Y:S01]  /*b850*/  S2R R4, SR_TID.X ;  /* 0x0000000000047919 */ /* 0x001e220000002100 */
[----:B------:R-:W-:Y:S01]  /*b860*/  BSSY B1, `(.L_x_55) ;  /* 0x000000b000017945 */ /* 0x000fe20003800000 */
[----:B0-----:R-:W-:-:S04]  /*b870*/  LOP3.LUT R4, R4, 0x7f, RZ, 0xc0, !PT ;  /* 0x0000007f04047812 */ /* 0x001fc800078ec0ff */
[----:B------:R-:W-:-:S13]  /*b880*/  ISETP.NE.AND P1, PT, R4, RZ, PT ;  /* 0x000000ff0400720c */ /* 0x000fda0003f25270 */
[----:B------:R-:W-:Y:S05]  /*b890*/  @P1 BRA `(.L_x_56) ;  /* 0x00000000001c1947 */ /* 0x000fea0003800000 */
[----:B------:R-:W0:Y:S01]  /*b8a0*/  S2R R4, SR_TID.X ;  /* 0x0000000000047919 */ /* 0x000e220000002100 */
[----:B-1----:R-:W-:-:S04]  /*b8b0*/  IMAD.MOV.U32 R2, RZ, RZ, 0x6c00 ;  /* 0x00006c00ff027424 */ /* 0x002fc800078e00ff */
[----:B------:R2:W-:Y:S01]  /*b8c0*/  SYNCS.ARRIVE.TRANS64 RZ, [R3+URZ+0x31c30], R2 ;  /* 0x031c300203ff79a7 */ /* 0x0005e2000800003f */
[----:B0-----:R-:W-:-:S04]  /*b8d0*/  LOP3.LUT R4, R4, 0x1f, RZ, 0xc0, !PT ;  /* 0x0000001f04047812 */ /* 0x001fc800078ec0ff */
[----:B------:R-:W-:-:S13]  /*b8e0*/  ISETP.NE.AND P0, PT, R4, RZ, PT ;  /* 0x000000ff0400720c */ /* 0x000fda0003f05270 */
[----:B--2---:R-:W-:Y:S05]  /*b8f0*/  @!P0 BRA `(.L_x_56) ;  /* 0x0000000000048947 */ /* 0x004fea0003800000 */
[----:B------:R-:W-:Y:S01]  /*b900*/  BPT.TRAP 0x1 ;  /* 0x000000040000795c */ /* 0x000fe20000300000 */
.L_x_56:
[----:B------:R-:W-:Y:S05]  /*b910*/  BSYNC B1 ;  /* 0x0000000000017941 */ /* 0x000fea0003800000 */
.L_x_55:
[----:B------:R-:W-:Y:S01]  /*b920*/  IMAD.MOV.U32 R12, RZ, RZ, RZ ;  /* 0x000000ffff0c7224 */ /* 0x000fe200078e00ff */
[----:B------:R-:W-:Y:S01]  /*b930*/  UIADD3 UR4, UP0, UR38, 0x370, URZ ;  /* 0x0000037026047890 */ /* 0x000fe2000ff1e03f */
[----:B------:R-:W-:Y:S01]  /*b940*/  IMAD R4, R7, 0x6c00, R9 ;  /* 0x00006c0007047824 */ /* 0x000fe200078e0209 */
[----:B------:R-:W-:Y:S01]  /*b950*/  PLOP3.LUT P0, PT, PT, PT, PT, 0x80, 0x0 ;  /* 0x000000000000781c */ /* 0x000fe20003f0f070 */
[----:B-1----:R-:W-:Y:S01]  /*b960*/  VIADD R3, R3, 0x31c30 ;  /* 0x00031c3003037836 */ /* 0x002fe20000000000 */
[----:B------:R-:W-:Y:S01]  /*b970*/  R2UR UR10, R12 ;  /* 0x000000000c0a72ca */ /* 0x000fe200000e0000 */
[----:B------:R-:W-:Y:S01]  /*b980*/  IMAD R2, R0, 0x90, RZ ;  /* 0x0000009000027824 */ /* 0x000fe200078e02ff */
[----:B------:R-:W-:Y:S01]  /*b990*/  UIADD3.X UR5, URZ, UR39, URZ, UP0, !UPT ;  /* 0x000000273f057290 */ /* 0x000fe200087fe43f */
[----:B------:R-:W-:Y:S01]  /*b9a0*/  VIADD R11, R4, 0x16a00 ;  /* 0x00016a00040b7836 */ /* 0x000fe20000000000 */
[----:B------:R-:W-:Y:S01]  /*b9b0*/  UMOV UR6, 0x0 ;  /* 0x0000000000067882 */ /* 0x000fe20000000000 */
[----:B------:R-:W-:-:S10]  /*b9c0*/  UMOV UR7, 0x14f00000 ;  /* 0x14f0000000077882 */ /* 0x000fd40000000000 */
.L_x_57:
[----:B------:R-:W-:-:S13]  /*b9d0*/  @P0 ELECT P2, URZ, PT ;  /* 0x00000000003f082f */ /* 0x000fda0003840000 */
[----:B-----5:R-:W-:Y:S02]  /*b9e0*/  @P2 R2UR UR13, R5 ;  /* 0x00000000050d22ca */ /* 0x020fe400000e0000 */
[----:B------:R-:W-:Y:S02]  /*b9f0*/  @P2 R2UR UR12, R17 ;  /* 0x00000000110c22ca */ /* 0x000fe400000e0000 */
[----:B------:R-:W-:Y:S02]  /*ba00*/  @P2 R2UR UR11, R2 ;  /* 0x00000000020b22ca */ /* 0x000fe400000e0000 */
[----:B------:R-:W-:Y:S02]  /*ba10*/  @P2 R2UR UR9, R3 ;  /* 0x00000000030922ca */ /* 0x000fe400000e0000 */
[----:B------:R-:W-:Y:S02]  /*ba20*/  @P2 R2UR UR8, R11 ;  /* 0x000000000b0822ca */ /* 0x000fe400000e0000 */
[----:B------:R-:W-:-:S02]  /*ba30*/  @P2 PLOP3.LUT P0, PT, P2, PT, PT, 0x8, 0x0 ;  /* 0x000000000000281c */ /* 0x000fc4000170e170 */
[----:B------:R-:W-:-:S09]  /*ba40*/  PLOP3.LUT P2, PT, PT, PT, PT, 0x8, 0x0 ;  /* 0x000000000000781c */ /* 0x000fd20003f4e170 */
[----:B------:R0:W-:Y:S02]  /*ba50*/  UTMALDG.4D [UR8], [UR4], desc[UR6] ;  /* 0x00000608040075b4 */ /* 0x0001e40008019000 */
[----:B0-----:R-:W-:Y:S05]  /*ba60*/  @P0 BRA.U.ANY `(.L_x_57) ;  /* 0xfffffffd00d80947 */ /* 0x001fea000393ffff */
[----:B------:R-:W-:Y:S01]  /*ba70*/  IMAD.MOV.U32 R15, RZ, RZ, 0x20 ;  /* 0x00000020ff0f7424 */ /* 0x000fe200078e00ff */
[----:B------:R-:W-:Y:S01]  /*ba80*/  PLOP3.LUT P0, PT, PT, PT, PT, 0x80, 0x0 ;  /* 0x000000000000781c */ /* 0x000fe20003f0f070 */
[----:B------:R-:W-:Y:S01]  /*ba90*/  VIADD R11, R4, 0x18e00 ;  /* 0x00018e00040b7836 */ /* 0x000fe20000000000 */
[----:B------:R-:W-:Y:S01]  /*baa0*/  UMOV UR6, 0x0 ;  /* 0x0000000000067882 */ /* 0x000fe20000000000 */
[----:B------:R-:W-:Y:S01]  /*bab0*/  UMOV UR7, 0x14f00000 ;  /* 0x14f0000000077882 */ /* 0x000fe20000000000 */
[----:B------:R-:W-:-:S15]  /*bac0*/  R2UR UR10, R15 ;  /* 0x000000000f0a72ca */ /* 0x000fde00000e0000 */
.L_x_58:
[----:B------:R-:W-:-:S13]  /*bad0*/  @P0 ELECT P2, URZ, PT ;  /* 0x00000000003f082f */ /* 0x000fda0003840000 */
[----:B------:R-:W-:Y:S02]  /*bae0*/  @P2 R2UR UR13, R5 ;  /* 0x00000000050d22ca */ /* 0x000fe400000e0000 */
        /* <DEDUP_REMOVED lines=14> */
.L_x_59:
        /* <DEDUP_REMOVED lines=10> */
[----:B------:R-:W-:Y:S01]  /*bc70*/  SHF.L.U32 R2, R23, 0x1f, RZ ;  /* 0x0000001f17027819 */ /* 0x000fe200000006ff */
[----:B------:R-:W-:Y:S01]  /*bc80*/  IMAD R3, R16, 0x8, R8 ;  /* 0x0000000810037824 */ /* 0x000fe200078e0208 */
[----:B------:R-:W-:Y:S03]  /*bc90*/  BSSY B1, `(.L_x_60) ;  /* 0x0000003000017945 */ /* 0x000fe60003800000 */
[----:B------:R-:W0:Y:S02]  /*bca0*/  SYNCS.PHASECHK.TRANS64.TRYWAIT P0, [R3+URZ+0x60], R2 ;  /* 0x00006002030075a7 */ /* 0x000e24000800017f */
[----:B0-----:R-:W-:Y:S05]  /*bcb0*/  @!P0 BRA `(.L_x_61) ;  /* 0x0000002c00ec8947 */ /* 0x001fea0003800000 */
.L_x_148:
[----:B------:R-:W-:Y:S05]  /*bcc0*/  BSYNC B1 ;  /* 0x0000000000017941 */ /* 0x000fea0003800000 */
.L_x_60:
[----:B------:R-:W-:Y:S01]  /*bcd0*/  BSSY B1, `(.L_x_62) ;  /* 0x000000c000017945 */ /* 0x000fe20003800000 */
[----:B0-----:R-:W-:Y:S02]  /*bce0*/  IMAD.MOV.U32 R2, RZ, RZ, 0x0 ;  /* 0x00000000ff027424 */ /* 0x001fe400078e00ff */
[----:B------:R-:W-:Y:S01]  /*bcf0*/  IMAD.MOV.U32 R3, RZ, RZ, 0x14f00000 ;  /* 0x14f00000ff037424 */ /* 0x000fe200078e00ff */
[----:B------:R-:W-:Y:S06]  /*bd00*/  @P1 BRA `(.L_x_63) ;  /* 0x0000000000201947 */ /* 0x000fec0003800000 */
[----:B------:R-:W0:Y:S01]  /*bd10*/  S2R R4, SR_TID.X ;  /* 0x0000000000047919 */ /* 0x000e220000002100 */
[----:B------:R-:W-:Y:S01]  /*bd20*/  IMAD.MOV.U32 R11, RZ, RZ, 0x6c00 ;  /* 0x00006c00ff0b7424 */ /* 0x000fe200078e00ff */
[----:B0-----:R-:W-:Y:S02]  /*bd30*/  LOP3.LUT R13, R4, 0x1f, RZ, 0xc0, !PT ;  /* 0x0000001f040d7812 */ /* 0x001fe400078ec0ff */
[----:B------:R-:W-:Y:S02]  /*bd40*/  LEA R4, R16, UR36, 0x3 ;  /* 0x0000002410047c11 */ /* 0x000fe4000f8e18ff */
[----:B------:R-:W-:Y:S02]  /*bd50*/  ISETP.NE.AND P0, PT, R13, RZ, PT ;  /* 0x000000ff0d00720c */ /* 0x000fe40003f05270 */
[----:B------:R0:W-:Y:S11]  /*bd60*/  SYNCS.ARRIVE.TRANS64 RZ, [R4+URZ+0x31c50], R11 ;  /* 0x031c500b04ff79a7 */ /* 0x0001f6000800003f */
[----:B0-----:R-:W-:Y:S05]  /*bd70*/  @!P0 BRA `(.L_x_63) ;  /* 0x0000000000048947 */ /* 0x001fea0003800000 */
[----:B------:R-:W-:Y:S01]  /*bd80*/  BPT.TRAP 0x1 ;  /* 0x000000040000795c */ /* 0x000fe20000300000 */
.L_x_63:
[----:B------:R-:W-:Y:S05]  /*bd90*/  BSYNC B1 ;  /* 0x0000000000017941 */ /* 0x000fea0003800000 */
.L_x_62:
[----:B------:R-:W-:Y:S01]  /*bda0*/  R2UR UR6, R2 ;  /* 0x00000000020672ca */ /* 0x000fe200000e0000 */
[C---:B------:R-:W-:Y:S01]  /*bdb0*/  IMAD R11, R16.reuse, 0x6c00, R9 ;  /* 0x00006c00100b7824 */ /* 0x040fe200078e0209 */
[----:B------:R-:W-:Y:S01]  /*bdc0*/  R2UR UR7, R3 ;  /* 0x00000000030772ca */ /* 0x000fe200000e0000 */
[----:B------:R-:W-:Y:S01]  /*bdd0*/  UIADD3 UR4, UP0, UR38, 0x470, URZ ;  /* 0x0000047026047890 */ /* 0x000fe2000ff1e03f */
[----:B------:R-:W-:Y:S01]  /*bde0*/  LEA R4, R16, UR36, 0x3 ;  /* 0x0000002410047c11 */ /* 0x000fe2000f8e18ff */
[----:B------:R-:W-:Y:S01]  /*bdf0*/  VIADD R13, R11, 0x200 ;  /* 0x000002000b0d7836 */ /* 0x000fe20000000000 */
[----:B------:R-:W-:Y:S01]  /*be00*/  R2UR UR10, R12 ;  /* 0x000000000c0a72ca */ /* 0x000fe200000e0000 */
[----:B------:R-:W-:Y:S01]  /*be10*/  IMAD R12, R24, 0x90, RZ ;  /* 0x00000090180c7824 */ /* 0x000fe200078e02ff */
[----:B------:R-:W-:Y:S01]  /*be20*/  PLOP3.LUT P0, PT, PT, PT, PT, 0x80, 0x0 ;  /* 0x000000000000781c */ /* 0x000fe20003f0f070 */
[----:B------:R-:W-:Y:S01]  /*be30*/  VIADD R4, R4, 0x31c50 ;  /* 0x00031c5004047836 */ /* 0x000fe20000000000 */
[----:B------:R-:W-:-:S12]  /*be40*/  UIADD3.X UR5, URZ, UR39, URZ, UP0, !UPT ;  /* 0x000000273f057290 */ /* 0x000fd800087fe43f */
.L_x_64:
        /* <DEDUP_REMOVED lines=10> */
[----:B------:R-:W-:Y:S01]  /*bef0*/  R2UR UR10, R15 ;  /* 0x000000000f0a72ca */ /* 0x000fe200000e0000 */
[----:B------:R-:W-:Y:S01]  /*bf00*/  VIADD R13, R11, 0x2600 ;  /* 0x000026000b0d7836 */ /* 0x000fe20000000000 */
[----:B------:R-:W-:Y:S02]  /*bf10*/  R2UR UR6, R2 ;  /* 0x00000000020672ca */ /* 0x000fe400000e0000 */
[----:B------:R-:W-:Y:S02]  /*bf20*/  R2UR UR7, R3 ;  /* 0x00000000030772ca */ /* 0x000fe400000e0000 */
[----:B------:R-:W-:-:S13]  /*bf30*/  PLOP3.LUT P0, PT, PT, PT, PT, 0x80, 0x0 ;  /* 0x000000000000781c */ /* 0x000fda0003f0f070 */
.L_x_65:
        /* <DEDUP_REMOVED lines=15> */
.L_x_66:
        /* <DEDUP_REMOVED lines=10> */
[----:B------:R-:W-:Y:S02]  /*c0d0*/  IMAD.MOV.U32 R18, RZ, RZ, R5 ;  /* 0x000000ffff127224 */ /* 0x000fe400078e0005 */
[----:B------:R-:W-:-:S07]  /*c0e0*/  IMAD.MOV.U32 R24, RZ, RZ, R0 ;  /* 0x000000ffff187224 */ /* 0x000fce00078e0000 */
.L_x_51:
[----:B------:R-:W-:Y:S05]  /*c0f0*/  BSYNC B0 ;  /* 0x0000000000007941 */ /* 0x000fea0003800000 */
.L_x_50:
[----:B------:R-:W2:Y:S01]  /*c100*/  LDL.LU R0, [R1] ;  /* 0x0000000001007983 */ /* 0x000ea20000300800 */
[----:B------:R-:W-:Y:S02]  /*c110*/  IMAD.MOV.U32 R16, RZ, RZ, R7 ;  /* 0x000000ffff107224 */ /* 0x000fe400078e0007 */
[----:B------:R-:W-:Y:S02]  /*c120*/  IMAD.MOV.U32 R23, RZ, RZ, R10 ;  /* 0x000000ffff177224 */ /* 0x000fe400078e000a */
[----:B--2---:R-:W-:-:S07]  /*c130*/  VIADD R0, R0, 0xfffffffd ;  /* 0xfffffffd00007836 */ /* 0x004fce0000000000 */
.L_x_49:
[----:B------:R-:W-:Y:S01]  /*c140*/  IMAD.MOV R3, RZ, RZ, -R6 ;  /* 0x000000ffff037224 */ /* 0x000fe200078e0a06 */
[----:B------:R-:W-:Y:S04]  /*c150*/  BSSY B0, `(.L_x_48) ;  /* 0x0000160000007945 */ /* 0x000fe80003800000 */
[----:B------:R-:W-:-:S13]  /*c160*/  ISETP.NE.AND P0, PT, R28, R3, PT ;  /* 0x000000031c00720c */ /* 0x000fda0003f05270 */
[----:B------:R-:W-:Y:S05]  /*c170*/  @!P0 BRA `(.L_x_67) ;  /* 0x0000001400748947 */ /* 0x000fea0003800000 */
[----:B------:R-:W-:-:S07]  /*c180*/  IMAD.MOV.U32 R4, RZ, RZ, R18 ;  /* 0x000000ffff047224 */ /* 0x000fce00078e0012 */
.L_x_102:
        /* <DEDUP_REMOVED lines=22> */
[----:B------:R-:W-:Y:S01]  /*c2f0*/  IMAD.WIDE.U32 R2, R22, UR4, R2 ;  /* 0x0000000416027c25 */ /* 0x000fe2000f8e0002 */
[----:B------:R-:W-:-:S03]  /*c300*/  ULDC.64 UR4, c[0x0][0x418] ;  /* 0x0001060000047ab9 */ /* 0x000fc60000000a00 */
[----:B------:R-:W-:Y:S01]  /*c310*/  IMAD.IADD R3, R4, 0x1, R3 ;  /* 0x0000000104037824 */ /* 0x000fe200078e0203 */
[----:B------:R-:W-:Y:S01]  /*c320*/  LEA R4, P0, R2, UR4, 0x2 ;  /* 0x0000000402047c11 */ /* 0x000fe2000f8010ff */
[----:B------:R-:W-:-:S03]  /*c330*/  IMAD R10, R5, R10, R0 ;  /* 0x0000000a050a7224 */ /* 0x000fc600078e0200 */
[----:B------:R-:W-:-:S05]  /*c340*/  LEA.HI.X R5, R2, UR5, R3, 0x2, P0 ;  /* 0x0000000502057c11 */ /* 0x000fca00080f1403 */
[----:B------:R0:W5:Y:S04]  /*c350*/  LDG.E R4, desc[UR60][R4.64] ;  /* 0x0000003c04047981 */ /* 0x000168000c1e1900 */
.L_x_70:
[----:B------:R-:W-:Y:S01]  /*c360*/  LEA R3, R6, UR36, 0x3 ;  /* 0x0000002406037c11 */ /* 0x000fe2000f8e18ff */
[----:B------:R-:W-:Y:S01]  /*c370*/  BSSY B2, `(.L_x_71) ;  /* 0x0000004000027945 */ /* 0x000fe20003800000 */
[----:B------:R-:W-:-:S04]  /*c380*/  SHF.L.U32 R2, R7, 0x1f, RZ ;  /* 0x0000001f07027819 */ /* 0x000fc800000006ff */
[----:B------:R-:W1:Y:S02]  /*c390*/  SYNCS.PHASECHK.TRANS64.TRYWAIT P0, [R3+URZ+0x31c40], R2 ;  /* 0x031c4002030075a7 */ /* 0x000e64000800017f */
[----:B-1----:R-:W-:Y:S05]  /*c3a0*/  @!P0 BRA `(.L_x_72) ;  /* 0x0000002800448947 */ /* 0x002fea0003800000 */
.L_x_149:
[----:B------:R-:W-:Y:S05]  /*c3b0*/  BSYNC B2 ;  /* 0x0000000000027941 */ /* 0x000fea0003800000 */
.L_x_71:
        /* <DEDUP_REMOVED lines=12> */
.L_x_74:
[----:B------:R-:W-:Y:S05]  /*c480*/  BSYNC B2 ;  /* 0x0000000000027941 */ /* 0x000fea0003800000 */
.L_x_73:
        /* <DEDUP_REMOVED lines=11> */
.L_x_75:
        /* <DEDUP_REMOVED lines=16> */
.L_x_76:
        /* <DEDUP_REMOVED lines=16> */
.L_x_77:
        /* <DEDUP_REMOVED lines=15> */
.L_x_150:
[----:B------:R-:W-:Y:S05]  /*c830*/  BSYNC B2 ;  /* 0x0000000000027941 */ /* 0x000fea0003800000 */
.L_x_78:
[----:B------:R-:W-:Y:S01]  /*c840*/  BSSY B2, `(.L_x_80) ;  /* 0x000000b000027945 */ /* 0x000fe20003800000 */
[----:B------:R-:W-:Y:S02]  /*c850*/  IMAD.MOV.U32 R2, RZ, RZ, 0x0 ;  /* 0x00000000ff027424 */ /* 0x000fe400078e00ff */
[----:B------:R-:W-:Y:S01]  /*c860*/  IMAD.MOV.U32 R3, RZ, RZ, 0x14f00000 ;  /* 0x14f00000ff037424 */ /* 0x000fe200078e00ff */
[----:B------:R-:W-:Y:S06]  /*c870*/  @P1 BRA `(.L_x_81) ;  /* 0x00000000001c1947 */ /* 0x000fec0003800000 */
[----:B------:R-:W1:Y:S02]  /*c880*/  S2R R14, SR_TID.X ;  /* 0x00000000000e7919 */ /* 0x000e640000002100 */
[----:B-1----:R-:W-:Y:S01]  /*c890*/  LOP3.LUT R15, R14, 0x1f, RZ, 0xc0, !PT ;  /* 0x0000001f0e0f7812 */ /* 0x002fe200078ec0ff */
[----:B------:R-:W-:-:S03]  /*c8a0*/  IMAD.MOV.U32 R14, RZ, RZ, 0x6c00 ;  /* 0x00006c00ff0e7424 */ /* 0x000fc600078e00ff */
[----:B------:R-:W-:Y:S01]  /*c8b0*/  ISETP.NE.AND P0, PT, R15, RZ, PT ;  /* 0x000000ff0f00720c */ /* 0x000fe20003f05270 */
[----:B------:R1:W-:-:S12]  /*c8c0*/  SYNCS.ARRIVE.TRANS64 RZ, [R13+URZ+0x50], R14 ;  /* 0x0000500e0dff79a7 */ /* 0x0003d8000800003f */
[----:B-1----:R-:W-:Y:S05]  /*c8d0*/  @!P0 BRA `(.L_x_81) ;  /* 0x0000000000048947 */ /* 0x002fea0003800000 */
[----:B------:R-:W-:Y:S01]  /*c8e0*/  BPT.TRAP 0x1 ;  /* 0x000000040000795c */ /* 0x000fe20000300000 */
.L_x_81:
[----:B------:R-:W-:Y:S05]  /*c8f0*/  BSYNC B2 ;  /* 0x0000000000027941 */ /* 0x000fea0003800000 */
.L_x_80:
[----:B------:R-:W-:Y:S01]  /*c900*/  R2UR UR6, R2 ;  /* 0x00000000020672ca */ /* 0x000fe200000e0000 */
[----:B------:R-:W-:Y:S01]  /*c910*/  IMAD R16, R16, 0x6c00, R9 ;  /* 0x00006c0010107824 */ /* 0x000fe200078e0209 */
[----:B------:R-:W-:Y:S01]  /*c920*/  R2UR UR7, R3 ;  /* 0x00000000030772ca */ /* 0x000fe200000e0000 */
[----:B------:R-:W-:Y:S01]  /*c930*/  UIADD3 UR4, UP0, UR38, 0x470, URZ ;  /* 0x0000047026047890 */ /* 0x000fe2000ff1e03f */
[----:B------:R-:W-:Y:S01]  /*c940*/  R2UR UR10, R5 ;  /* 0x00000000050a72ca */ /* 0x000fe200000e0000 */
[----:B------:R-:W-:Y:S01]  /*c950*/  IMAD R5, R24, 0x90, RZ ;  /* 0x0000009018057824 */ /* 0x000fe200078e02ff */
[----:B------:R-:W-:Y:S01]  /*c960*/  PLOP3.LUT P0, PT, PT, PT, PT, 0x80, 0x0 ;  /* 0x000000000000781c */ /* 0x000fe20003f0f070 */
[----:B0-----:R-:W-:Y:S01]  /*c970*/  VIADD R13, R13, 0x50 ;  /* 0x000000500d0d7836 */ /* 0x001fe20000000000 */
[----:B------:R-:W-:Y:S01]  /*c980*/  UIADD3.X UR5, URZ, UR39, URZ, UP0, !UPT ;  /* 0x000000273f057290 */ /* 0x000fe200087fe43f */
[----:B------:R-:W-:-:S11]  /*c990*/  VIADD R14, R16, 0x200 ;  /* 0x00000200100e7836 */ /* 0x000fd60000000000 */
.L_x_82:
        /* <DEDUP_REMOVED lines=10> */
[----:B------:R-:W-:Y:S02]  /*ca40*/  R2UR UR6, R2 ;  /* 0x00000000020672ca */ /* 0x000fe400000e0000 */
[----:B------:R-:W-:Y:S02]  /*ca50*/  R2UR UR7, R3 ;  /* 0x00000000030772ca */ /* 0x000fe400000e0000 */
[----:B------:R-:W-:Y:S01]  /*ca60*/  R2UR UR10, R11 ;  /* 0x000000000b0a72ca */ /* 0x000fe200000e0000 */
[----:B------:R-:W-:Y:S01]  /*ca70*/  VIADD R11, R16, 0x2600 ;  /* 0x00002600100b7836 */ /* 0x000fe20000000000 */
[----:B------:R-:W-:-:S13]  /*ca80*/  PLOP3.LUT P0, PT, PT, PT, PT, 0x80, 0x0 ;  /* 0x000000000000781c */ /* 0x000fda0003f0f070 */
.L_x_83:
        /* <DEDUP_REMOVED lines=15> */
.L_x_84:
        /* <DEDUP_REMOVED lines=12> */
.L_x_69:
[----:B------:R-:W-:Y:S05]  /*cc40*/  BSYNC B1 ;  /* 0x0000000000017941 */ /* 0x000fea0003800000 */
.L_x_68:
        /* <DEDUP_REMOVED lines=9> */
[----:B------:R-:W-:-:S12]  /*cce0*/  VIADD R10, R0, 0xffffffff ;  /* 0xffffffff000a7836 */ /* 0x000fd80000000000 */
[----:B------:R-:W-:Y:S05]  /*ccf0*/  @!P1 BRA `(.L_x_87) ;  /* 0x0000000000489947 */ /* 0x000fea0003800000 */
[----:B------:R-:W0:Y:S01]  /*cd00*/  LDC R4, c[0x0][0x43c] ;  /* 0x00010f00ff047b82 */ /* 0x000e220000000800 */
[----:B------:R-:W-:Y:S01]  /*cd10*/  ULDC.64 UR4, c[0x0][0x428] ;  /* 0x00010a0000047ab9 */ /* 0x000fe20000000a00 */
[----:B0-----:R-:W-:-:S13]  /*cd20*/  ISETP.NE.AND P0, PT, R4, 0x1, PT ;  /* 0x000000010400780c */ /* 0x001fda0003f05270 */
[----:B------:R-:W0:Y:S02]  /*cd30*/  @P0 LDC.64 R2, c[0x0][0x440] ;  /* 0x00011000ff020b82 */ /* 0x000e240000000a00 */
[----:B0-----:R-:W-:-:S04]  /*cd40*/  @P0 IMAD.HI.U32 R5, R10, R2, RZ ;  /* 0x000000020a050227 */ /* 0x001fc800078e00ff */
[----:B------:R-:W-:Y:S01]  /*cd50*/  IMAD.MOV.U32 R2, RZ, RZ, R10 ;  /* 0x000000ffff027224 */ /* 0x000fe200078e000a */
[----:B------:R-:W-:-:S05]  /*cd60*/  @P0 SHF.R.U32.HI R2, RZ, R3, R5 ;  /* 0x00000003ff020219 */ /* 0x000fca0000011605 */
[----:B------:R-:W-:-:S04]  /*cd70*/  IMAD.MOV R3, RZ, RZ, -R2 ;  /* 0x000000ffff037224 */ /* 0x000fc800078e0a02 */
[----:B------:R-:W-:Y:S01]  /*cd80*/  IMAD R10, R4, R3, R10 ;  /* 0x00000003040a7224 */ /* 0x000fe200078e020a */
[----:B------:R-:W-:Y:S01]  /*cd90*/  SHF.R.S32.HI R3, RZ, 0x1f, R2 ;  /* 0x0000001fff037819 */ /* 0x000fe20000011402 */
[----:B------:R-:W-:-:S04]  /*cda0*/  IMAD R4, R25, UR4, RZ ;  /* 0x0000000419047c24 */ /* 0x000fc8000f8e02ff */
[C---:B------:R-:W-:Y:S02]  /*cdb0*/  IMAD R4, R22.reuse, UR5, R4 ;  /* 0x0000000516047c24 */ /* 0x040fe4000f8e0204 */
[----:B------:R-:W-:Y:S01]  /*cdc0*/  IMAD.WIDE.U32 R2, R22, UR4, R2 ;  /* 0x0000000416027c25 */ /* 0x000fe2000f8e0002 */
[----:B------:R-:W-:-:S03]  /*cdd0*/  ULDC.64 UR4, c[0x0][0x418] ;  /* 0x0001060000047ab9 */ /* 0x000fc60000000a00 */
[----:B------:R-:W-:Y:S01]  /*cde0*/  IMAD.IADD R3, R4, 0x1, R3 ;  /* 0x0000000104037824 */ /* 0x000fe200078e0203 */
[----:B------:R-:W-:-:S04]  /*cdf0*/  LEA R4, P0, R2, UR4, 0x2 ;  /* 0x0000000402047c11 */ /* 0x000fc8000f8010ff */
[----:B------:R-:W-:-:S05]  /*ce00*/  LEA.HI.X R5, R2, UR5, R3, 0x2, P0 ;  /* 0x0000000502057c11 */ /* 0x000fca00080f1403 */
[----:B------:R0:W5:Y:S04]  /*ce10*/  LDG.E R4, desc[UR60][R4.64] ;  /* 0x0000003c04047981 */ /* 0x000168000c1e1900 */
.L_x_87:
[----:B------:R-:W-:Y:S01]  /*ce20*/  LEA R2, R16, UR36, 0x3 ;  /* 0x0000002410027c11 */ /* 0x000fe2000f8e18ff */
[----:B------:R-:W-:Y:S01]  /*ce30*/  BSSY B2, `(.L_x_88) ;  /* 0x0000004000027945 */ /* 0x000fe20003800000 */
[----:B------:R-:W-:-:S04]  /*ce40*/  SHF.L.U32 R3, R23, 0x1f, RZ ;  /* 0x0000001f17037819 */ /* 0x000fc800000006ff */
[----:B------:R-:W1:Y:S02]  /*ce50*/  SYNCS.PHASECHK.TRANS64.TRYWAIT P0, [R2+URZ+0x31c40], R3 ;  /* 0x031c4003020075a7 */ /* 0x000e64000800017f */
[----:B-1----:R-:W-:Y:S05]  /*ce60*/  @!P0 BRA `(.L_x_89) ;  /* 0x0000001c00bc8947 */ /* 0x002fea0003800000 */
.L_x_151:
[----:B------:R-:W-:Y:S05]  /*ce70*/  BSYNC B2 ;  /* 0x0000000000027941 */ /* 0x000fea0003800000 */
.L_x_88:
        /* <DEDUP_REMOVED lines=12> */
.L_x_91:
[----:B------:R-:W-:Y:S05]  /*cf40*/  BSYNC B2 ;  /* 0x0000000000027941 */ /* 0x000fea0003800000 */
.L_x_90:
[----:B------:R-:W-:Y:S01]  /*cf50*/  IMAD.MOV.U32 R5, RZ, RZ, RZ ;  /* 0x000000ffff057224 */ /* 0x000fe200078e00ff */
[----:B------:R-:W-:Y:S01]  /*cf60*/  UIADD3 UR4, UP0, UR38, 0x370, URZ ;  /* 0x0000037026047890 */ /* 0x000fe2000ff1e03f */
[C---:B-1----:R-:W-:Y:S01]  /*cf70*/  IMAD R3, R16.reuse, 0x8, R8 ;  /* 0x0000000810037824 */ /* 0x042fe200078e0208 */
[----:B------:R-:W-:Y:S01]  /*cf80*/  PLOP3.LUT P0, PT, PT, PT, PT, 0x80, 0x0 ;  /* 0x000000000000781c */ /* 0x000fe20003f0f070 */
[----:B------:R-:W-:Y:S01]  /*cf90*/  IMAD R13, R16, 0x6c00, R9 ;  /* 0x00006c00100d7824 */ /* 0x000fe200078e0209 */
[----:B------:R-:W-:Y:S01]  /*cfa0*/  R2UR UR10, R5 ;  /* 0x00000000050a72ca */ /* 0x000fe200000e0000 */
[----:B------:R-:W-:Y:S01]  /*cfb0*/  VIADD R3, R3, 0x30 ;  /* 0x0000003003037836 */ /* 0x000fe20000000000 */
[----:B------:R-:W-:Y:S01]  /*cfc0*/  UIADD3.X UR5, URZ, UR39, URZ, UP0, !UPT ;  /* 0x000000273f057290 */ /* 0x000fe200087fe43f */
[----:B------:R-:W-:Y:S01]  /*cfd0*/  IMAD R2, R10, 0x90, RZ ;  /* 0x000000900a027824 */ /* 0x000fe200078e02ff */
[----:B------:R-:W-:Y:S01]  /*cfe0*/  UMOV UR6, 0x0 ;  /* 0x0000000000067882 */ /* 0x000fe20000000000 */
[----:B------:R-:W-:Y:S01]  /*cff0*/  VIADD R11, R13, 0x16a00 ;  /* 0x00016a000d0b7836 */ /* 0x000fe20000000000 */
[----:B------:R-:W-:-:S09]  /*d000*/  UMOV UR7, 0x14f00000 ;  /* 0x14f0000000077882 */ /* 0x000fd20000000000 */
.L_x_92:
        /* <DEDUP_REMOVED lines=16> */
.L_x_93:
        /* <DEDUP_REMOVED lines=16> */
.L_x_94:
        /* <DEDUP_REMOVED lines=15> */
.L_x_152:
[----:B------:R-:W-:Y:S05]  /*d300*/  BSYNC B2 ;  /* 0x0000000000027941 */ /* 0x000fea0003800000 */
.L_x_95:
[----:B------:R-:W-:Y:S01]  /*d310*/  BSSY B2, `(.L_x_97) ;  /* 0x000000b000027945 */ /* 0x000fe20003800000 */
[----:B0-----:R-:W-:Y:S02]  /*d320*/  IMAD.MOV.U32 R2, RZ, RZ, 0x0 ;  /* 0x00000000ff027424 */ /* 0x001fe400078e00ff */
[----:B------:R-:W-:Y:S01]  /*d330*/  IMAD.MOV.U32 R3, RZ, RZ, 0x14f00000 ;  /* 0x14f00000ff037424 */ /* 0x000fe200078e00ff */
[----:B------:R-:W-:Y:S06]  /*d340*/  @P1 BRA `(.L_x_98) ;  /* 0x00000000001c1947 */ /* 0x000fec0003800000 */
[----:B------:R-:W0:Y:S02]  /*d350*/  S2R R13, SR_TID.X ;  /* 0x00000000000d7919 */ /* 0x000e240000002100 */
[----:B0-----:R-:W-:Y:S01]  /*d360*/  LOP3.LUT R14, R13, 0x1f, RZ, 0xc0, !PT ;  /* 0x0000001f0d0e7812 */ /* 0x001fe200078ec0ff */
[----:B------:R-:W-:-:S03]  /*d370*/  IMAD.MOV.U32 R13, RZ, RZ, 0x6c00 ;  /* 0x00006c00ff0d7424 */ /* 0x000fc600078e00ff */
[----:B------:R-:W-:Y:S01]  /*d380*/  ISETP.NE.AND P0, PT, R14, RZ, PT ;  /* 0x000000ff0e00720c */ /* 0x000fe20003f05270 */
[----:B------:R0:W-:-:S12]  /*d390*/  SYNCS.ARRIVE.TRANS64 RZ, [R7+URZ+0x50], R13 ;  /* 0x0000500d07ff79a7 */ /* 0x0001d8000800003f */
[----:B0-----:R-:W-:Y:S05]  /*d3a0*/  @!P0 BRA `(.L_x_98) ;  /* 0x0000000000048947 */ /* 0x001fea0003800000 */
[----:B------:R-:W-:Y:S01]  /*d3b0*/  BPT.TRAP 0x1 ;  /* 0x000000040000795c */ /* 0x000fe20000300000 */
.L_x_98:
[----:B------:R-:W-:Y:S05]  /*d3c0*/  BSYNC B2 ;  /* 0x0000000000027941 */ /* 0x000fea0003800000 */
.L_x_97:
[----:B------:R-:W-:Y:S01]  /*d3d0*/  R2UR UR6, R2 ;  /* 0x00000000020672ca */ /* 0x000fe200000e0000 */
[----:B------:R-:W-:Y:S01]  /*d3e0*/  IMAD R6, R6, 0x6c00, R9 ;  /* 0x00006c0006067824 */ /* 0x000fe200078e0209 */
[----:B------:R-:W-:Y:S01]  /*d3f0*/  R2UR UR7, R3 ;  /* 0x00000000030772ca */ /* 0x000fe200000e0000 */
[----:B------:R-:W-:Y:S01]  /*d400*/  UIADD3 UR4, UP0, UR38, 0x470, URZ ;  /* 0x0000047026047890 */ /* 0x000fe2000ff1e03f */
[----:B------:R-:W-:Y:S01]  /*d410*/  R2UR UR10, R5 ;  /* 0x00000000050a72ca */ /* 0x000fe200000e0000 */
[----:B------:R-:W-:Y:S01]  /*d420*/  IMAD R5, R24, 0x90, RZ ;  /* 0x0000009018057824 */ /* 0x000fe200078e02ff */
[----:B------:R-:W-:Y:S01]  /*d430*/  PLOP3.LUT P0, PT, PT, PT, PT, 0x80, 0x0 ;  /* 0x000000000000781c */ /* 0x000fe20003f0f070 */
[----:B------:R-:W-:Y:S01]  /*d440*/  VIADD R7, R7, 0x50 ;  /* 0x0000005007077836 */ /* 0x000fe20000000000 */
[----:B------:R-:W-:Y:S01]  /*d450*/  UIADD3.X UR5, URZ, UR39, URZ, UP0, !UPT ;  /* 0x000000273f057290 */ /* 0x000fe200087fe43f */
[----:B------:R-:W-:-:S11]  /*d460*/  VIADD R13, R6, 0x200 ;  /* 0x00000200060d7836 */ /* 0x000fd60000000000 */
.L_x_99:
        /* <DEDUP_REMOVED lines=15> */
.L_x_100:
        /* <DEDUP_REMOVED lines=15> */
.L_x_101:
        /* <DEDUP_REMOVED lines=12> */
.L_x_86:
[----:B------:R-:W-:Y:S05]  /*d710*/  BSYNC B1 ;  /* 0x0000000000017941 */ /* 0x000fea0003800000 */
.L_x_85:
[C---:B------:R-:W-:Y:S01]  /*d720*/  ISETP.GT.AND P0, PT, R0.reuse, 0x1, PT ;  /* 0x000000010000780c */ /* 0x040fe20003f04270 */
[----:B------:R-:W-:-:S12]  /*d730*/  VIADD R0, R0, 0xfffffffe ;  /* 0xfffffffe00007836 */ /* 0x000fd80000000000 */
[----:B------:R-:W-:Y:S05]  /*d740*/  @P0 BRA `(.L_x_102) ;  /* 0xffffffe800900947 */ /* 0x000fea000383ffff */
.L_x_67:
[----:B------:R-:W-:Y:S05]  /*d750*/  BSYNC B0 ;  /* 0x0000000000007941 */ /* 0x000fea0003800000 */
.L_x_48:
[----:B------:R-:W-:Y:S01]  /*d760*/  LOP3.LUT P0, RZ, R19, 0x2, RZ, 0xc0, !PT ;  /* 0x0000000213ff7812 */ /* 0x000fe2000780c0ff */
[----:B------:R-:W-:-:S12]  /*d770*/  BSSY B0, `(.L_x_103) ;  /* 0x0000047000007945 */ /* 0x000fd80003800000 */
[----:B------:R-:W-:Y:S05]  /*d780*/  @!P0 BRA `(.L_x_104) ;  /* 0x0000000400148947 */ /* 0x000fea0003800000 */
[----:B0-----:R-:W0:Y:S01]  /*d790*/  S2R R0, SR_TID.X ;  /* 0x0000000000007919 */ /* 0x001e220000002100 */
[----:B------:R-:W-:Y:S01]  /*d7a0*/  LEA R3, R16, UR36, 0x3 ;  /* 0x0000002410037c11 */ /* 0x000fe2000f8e18ff */
[----:B------:R-:W-:Y:S01]  /*d7b0*/  BSSY B1, `(.L_x_105) ;  /* 0x0000006000017945 */ /* 0x000fe20003800000 */
[----:B0-----:R-:W-:Y:S02]  /*d7c0*/  LOP3.LUT R2, R0, 0x7f, RZ, 0xc0, !PT ;  /* 0x0000007f00027812 */ /* 0x001fe400078ec0ff */
[----:B------:R-:W-:Y:S02]  /*d7d0*/  SHF.L.U32 R0, R23, 0x1f, RZ ;  /* 0x0000001f17007819 */ /* 0x000fe400000006ff */
[----:B------:R-:W-:Y:S02]  /*d7e0*/  ISETP.NE.AND P1, PT, R2, RZ, PT ;  /* 0x000000ff0200720c */ /* 0x000fe40003f25270 */
[----:B------:R-:W0:Y:S02]  /*d7f0*/  SYNCS.PHASECHK.TRANS64.TRYWAIT P0, [R3+URZ+0x31c60], R0 ;  /* 0x031c6000030075a7 */ /* 0x000e24000800017f */
[----:B0-----:R-:W-:Y:S09]  /*d800*/  @!P0 BRA `(.L_x_106) ;  /* 0x00000014007c8947 */ /* 0x001ff20003800000 */
.L_x_153:
[----:B------:R-:W-:Y:S05]  /*d810*/  BSYNC B1 ;  /* 0x0000000000017941 */ /* 0x000fea0003800000 */
.L_x_105:
[----:B------:R-:W-:Y:S04]  /*d820*/  BSSY B1, `(.L_x_107) ;  /* 0x0000009000017945 */ /* 0x000fe80003800000 */
        /* <DEDUP_REMOVED lines=8> */
.L_x_108:
[----:B------:R-:W-:Y:S05]  /*d8b0*/  BSYNC B1 ;  /* 0x0000000000017941 */ /* 0x000fea0003800000 */
.L_x_107:
[----:B------:R-:W-:Y:S01]  /*d8c0*/  IMAD R9, R16, 0x6c00, R9 ;  /* 0x00006c0010097824 */ /* 0x000fe200078e0209 */
[----:B------:R-:W-:Y:S01]  /*d8d0*/  UIADD3 UR4, UP0, UR38, 0x470, URZ ;  /* 0x0000047026047890 */ /* 0x000fe2000ff1e03f */
[----:B0-----:R-:W-:Y:S01]  /*d8e0*/  VIADD R0, R3, 0x31c50 ;  /* 0x00031c5003007836 */ /* 0x001fe20000000000 */
[----:B------:R-:W-:Y:S01]  /*d8f0*/  PLOP3.LUT P0, PT, PT, PT, PT, 0x80, 0x0 ;  /* 0x000000000000781c */ /* 0x000fe20003f0f070 */
[----:B------:R-:W-:Y:S01]  /*d900*/  IMAD R3, R24, 0x90, RZ ;  /* 0x0000009018037824 */ /* 0x000fe200078e02ff */
[----:B------:R-:W-:Y:S01]  /*d910*/  UIADD3.X UR5, URZ, UR39, URZ, UP0, !UPT ;  /* 0x000000273f057290 */ /* 0x000fe200087fe43f */
[----:B------:R-:W-:Y:S01]  /*d920*/  VIADD R2, R9, 0x200 ;  /* 0x0000020009027836 */ /* 0x000fe20000000000 */
[----:B------:R-:W-:Y:S01]  /*d930*/  UMOV UR6, 0x0 ;  /* 0x0000000000067882 */ /* 0x000fe20000000000 */
[----:B------:R-:W-:Y:S01]  /*d940*/  UMOV UR7, 0x14f00000 ;  /* 0x14f0000000077882 */ /* 0x000fe20000000000 */
[----:B------:R-:W-:-:S08]  /*d950*/  UMOV UR10, URZ ;  /* 0x0000003f000a7c82 */ /* 0x000fd00008000000 */
.L_x_109:
        /* <DEDUP_REMOVED lines=10> */
[----:B------:R-:W-:Y:S01]  /*da00*/  PLOP3.LUT P0, PT, PT, PT, PT, 0x80, 0x0 ;  /* 0x000000000000781c */ /* 0x000fe20003f0f070 */
[----:B------:R-:W-:Y:S01]  /*da10*/  VIADD R2, R9, 0x2600 ;  /* 0x0000260009027836 */ /* 0x000fe20000000000 */
[----:B------:R-:W-:Y:S01]  /*da20*/  UMOV UR6, 0x0 ;  /* 0x0000000000067882 */ /* 0x000fe20000000000 */
[----:B------:R-:W-:Y:S01]  /*da30*/  UMOV UR7, 0x14f00000 ;  /* 0x14f0000000077882 */ /* 0x000fe20000000000 */
[----:B------:R-:W-:-:S09]  /*da40*/  UMOV UR10, 0x20 ;  /* 0x00000020000a7882 */ /* 0x000fd20000000000 */
.L_x_110:
        /* <DEDUP_REMOVED lines=15> */
.L_x_111:
        /* <DEDUP_REMOVED lines=9> */
[----:B-1----:R-:W-:Y:S05]  /*dbd0*/  @P0 BRA.U.ANY `(.L_x_111) ;  /* 0xfffffffd00d80947 */ /* 0x002fea000393ffff */
.L_x_104:
[----:B------:R-:W-:Y:S05]  /*dbe0*/  BSYNC B0 ;  /* 0x0000000000007941 */ /* 0x000fea0003800000 */
.L_x_103:
[----:B------:R-:W2:Y:S01]  /*dbf0*/  LDL.LU R4, [R1+0x4] ;  /* 0x0000040001047983 */ /* 0x000ea20000300800 */
[----:B------:R-:W-:-:S03]  /*dc00*/  ULDC UR4, c[0x0][0xc34] ;  /* 0x00030d0000047ab9 */ /* 0x000fc60000000800 */
[----:B------:R-:W3:Y:S01]  /*dc10*/  LDL.LU R2, [R1+0x18] ;  /* 0x0000180001027983 */ /* 0x000ee20000300800 */
[----:B------:R-:W-:-:S05]  /*dc20*/  VIADD R16, R16, 0x1 ;  /* 0x0000000110107836 */ /* 0x000fca0000000000 */
[----:B------:R-:W-:-:S04]  /*dc30*/  ISETP.NE.AND P0, PT, R16, 0x2, PT ;  /* 0x000000021000780c */ /* 0x000fc80003f05270 */
[----:B0-----:R-:W-:Y:S02]  /*dc40*/  SEL R0, RZ, 0x1, P0 ;  /* 0x00000001ff007807 */ /* 0x001fe40000000000 */
[----:B------:R-:W-:Y:S02]  /*dc50*/  SEL R16, R16, RZ, P0 ;  /* 0x000000ff10107207 */ /* 0x000fe40000000000 */
[----:B------:R-:W-:Y:S01]  /*dc60*/  LOP3.LUT R23, R23, R0, RZ, 0x3c, !PT ;  /* 0x0000000017177212 */ /* 0x000fe200078e3cff */
[----:B--2---:R-:W-:Y:S02]  /*dc70*/  VIADD R4, R4, UR37 ;  /* 0x0000002504047c36 */ /* 0x004fe40008000000 */
[----:B---3--:R-:W-:-:S03]  /*dc80*/  VIADD R2, R2, 0x1 ;  /* 0x0000000102027836 */ /* 0x008fc60000000000 */
[----:B------:R1:W-:Y:S01]  /*dc90*/  STL [R1+0x4], R4 ;  /* 0x0000040401007387 */ /* 0x0003e20000100800 */
[----:B------:R-:W-:-:S03]  /*dca0*/  ISETP.GE.AND P1, PT, R4, UR4, PT ;  /* 0x0000000404007c0c */ /* 0x000fc6000bf26270 */
[----:B------:R1:W-:Y:S10]  /*dcb0*/  STL [R1+0x18], R2 ;  /* 0x0000180201007387 */ /* 0x0003f40000100800 */
[----:B-1----:R-:W-:Y:S05]  /*dcc0*/  @!P1 BRA `(.L_x_112) ;  /* 0xffffffc000489947 */ /* 0x002fea000383ffff */
[----:B------:R-:W-:-:S07]  /*dcd0*/  LOP3.LUT R0, R2, 0x1, RZ, 0xc, !PT ;  /* 0x0000000102007812 */ /* 0x000fce00078e0cff */
.L_x_34:
[----:B------:R-:W0:Y:S01]  /*dce0*/  S2R R3, SR_CgaCtaId ;  /* 0x0000000000037919 */ /* 0x000e220000008800 */
[----:B------:R-:W-:Y:S01]  /*dcf0*/  MOV R2, 0x400 ;  /* 0x0000040000027802 */ /* 0x000fe20000000f00 */
[----:B------:R-:W-:Y:S01]  /*dd00*/  BSSY B0, `(.L_x_113) ;  /* 0x0000005000007945 */ /* 0x000fe20003800000 */
[----:B------:R-:W-:Y:S02]  /*dd10*/  SHF.L.U32 R0, R0, 0x1f, RZ ;  /* 0x0000001f00007819 */ /* 0x000fe400000006ff */
[----:B0-----:R-:W-:-:S04]  /*dd20*/  LEA R7, R3, R2, 0x18 ;  /* 0x0000000203077211 */ /* 0x001fc800078ec0ff */
[----:B------:R-:W0:Y:S02]  /*dd30*/  SYNCS.PHASECHK.TRANS64.TRYWAIT P0, [R7+URZ+0x31c20], R0 ;  /* 0x031c2000070075a7 */ /* 0x000e24000800017f */
[----:B0-----:R-:W-:Y:S05]  /*dd40*/  @!P0 BRA `(.L_x_114) ;  /* 0x0000001000408947 */ /* 0x001fea0003800000 */
.L_x_154:
[----:B------:R-:W-:Y:S05]  /*dd50*/  BSYNC B0 ;  /* 0x0000000000007941 */ /* 0x000fea0003800000 */
.L_x_113:
[----:B------:R-:W-:-:S03]  /*dd60*/  UMOV UR4, 0xffffffff ;  /* 0xffffffff00047882 */ /* 0x000fc60000000000 */
[----:B------:R-:W-:Y:S05]  /*dd70*/  BRA.DIV UR4, `(.L_x_115) ;  /* 0x0000001204487947 */ /* 0x000fea000b800000 */
[----:B0-----:R-:W0:Y:S02]  /*dd80*/  S2R R0, SR_TID.X ;  /* 0x0000000000007919 */ /* 0x001e240000002100 */
[----:B0-----:R-:W-:-:S04]  /*dd90*/  SHF.R.U32.HI R0, RZ, 0x5, R0 ;  /* 0x00000005ff007819 */ /* 0x001fc80000011600 */
[----:B------:R-:W-:-:S05]  /*dda0*/  LOP3.LUT R0, R0, 0x3, RZ, 0xc0, !PT ;  /* 0x0000000300007812 */ /* 0x000fca00078ec0ff */
[----:B------:R0:W1:Y:S02]  /*ddb0*/  SHFL.IDX PT, R14, R0, RZ, 0x1f ;  /* 0x00001fff000e7589 */ /* 0x00006400000e0000 */
.L_x_157:
[----:B-1----:R-:W-:Y:S01]  /*ddc0*/  ISETP.NE.AND P0, PT, R14, RZ, PT ;  /* 0x000000ff0e00720c */ /* 0x002fe20003f05270 */
[----:B------:R-:W-:-:S12]  /*ddd0*/  BSSY B0, `(.L_x_116) ;  /* 0x0000024000007945 */ /* 0x000fd80003800000 */
[----:B------:R-:W-:Y:S05]  /*dde0*/  @P0 BRA `(.L_x_117) ;  /* 0x0000000000880947 */ /* 0x000fea0003800000 */
[----:B------:R-:W-:-:S03]  /*ddf0*/  UMOV UR4, 0xffffffff ;  /* 0xffffffff00047882 */ /* 0x000fc60000000000 */
[----:B------:R-:W-:Y:S05]  /*de00*/  BRA.DIV UR4, `(.L_x_118) ;  /* 0x0000001204587947 */ /* 0x000fea000b800000 */
[----:B------:R-:W-:-:S13]  /*de10*/  ELECT P6, URZ, PT ;  /* 0x00000000003f782f */ /* 0x000fda00038c0000 */
.L_x_160:
[----:B------:R-:W-:Y:S05]  /*de20*/  @!P6 BRA `(.L_x_117) ;  /* 0x000000000078e947 */ /* 0x000fea0003800000 */
[----:B0-----:R-:W2:Y:S02]  /*de30*/  LDL.LU R0, [R1+0x24] ;  /* 0x0000240001007983 */ /* 0x001ea40000300800 */
[----:B--2---:R-:W-:-:S04]  /*de40*/  LOP3.LUT R0, R0, 0x2, RZ, 0xfc, !PT ;  /* 0x0000000200007812 */ /* 0x004fc800078efcff */
[----:B------:R-:W-:-:S13]  /*de50*/  ISETP.NE.AND P2, PT, R0, 0x3, PT ;  /* 0x000000030000780c */ /* 0x000fda0003f45270 */
[----:B------:R-:W-:Y:S05]  /*de60*/  @!P2 BRA `(.L_x_119) ;  /* 0x000000000004a947 */ /* 0x000fea0003800000 */
[----:B------:R-:W-:Y:S01]  /*de70*/  BPT.TRAP 0x1 ;  /* 0x000000040000795c */ /* 0x000fe20000300000 */
.L_x_119:
[----:B------:R-:W-:Y:S01]  /*de80*/  VIADD R3, R7, 0x31c40 ;  /* 0x00031c4007037836 */ /* 0x000fe20000000000 */
[----:B------:R-:W-:Y:S01]  /*de90*/  SHF.L.U32 R4, R23, 0x1f, RZ ;  /* 0x0000001f17047819 */ /* 0x000fe200000006ff */
[C---:B------:R-:W-:Y:S02]  /*dea0*/  VIADD R0, R16.reuse, 0x1 ;  /* 0x0000000110007836 */ /* 0x040fe40000000000 */
[----:B------:R-:W-:-:S03]  /*deb0*/  IMAD R5, R16, 0x8, R3 ;  /* 0x0000000810057824 */ /* 0x000fc600078e0203 */
[C---:B------:R-:W-:Y:S01]  /*dec0*/  ISETP.NE.AND P1, PT, R0.reuse, 0x2, PT ;  /* 0x000000020000780c */ /* 0x040fe20003f25270 */
[----:B------:R-:W0:Y:S03]  /*ded0*/  SYNCS.PHASECHK.TRANS64.TRYWAIT P0, [R5+URZ], R4 ;  /* 0x00000004050075a7 */ /* 0x000e26000800017f */
[----:B------:R-:W-:Y:S02]  /*dee0*/  SEL R2, RZ, 0x1, P1 ;  /* 0x00000001ff027807 */ /* 0x000fe40000800000 */
[----:B------:R-:W-:Y:S02]  /*def0*/  SEL R6, R0, RZ, P1 ;  /* 0x000000ff00067207 */ /* 0x000fe40000800000 */
[----:B------:R-:W-:-:S03]  /*df00*/  LOP3.LUT R0, R23, R2, RZ, 0x3c, !PT ;  /* 0x0000000217007212 */ /* 0x000fc600078e3cff */
[----:B------:R-:W-:Y:S01]  /*df10*/  IMAD R3, R6, 0x8, R3 ;  /* 0x0000000806037824 */ /* 0x000fe200078e0203 */
[----:B------:R-:W-:Y:S01]  /*df20*/  SHF.L.U32 R0, R0, 0x1f, RZ ;  /* 0x0000001f00007819 */ /* 0x000fe200000006ff */
[----:B0-----:R-:W-:Y:S06]  /*df30*/  @!P0 BRA `(.L_x_120) ;  /* 0x00000010002c8947 */ /* 0x001fec0003800000 */
.L_x_161:
[----:B------:R-:W1:Y:S02]  /*df40*/  SYNCS.PHASECHK.TRANS64.TRYWAIT P0, [R3+URZ], R0 ;  /* 0x00000000030075a7 */ /* 0x000e64000800017f */
[----:B-1----:R-:W-:Y:S05]  /*df50*/  @!P0 BRA `(.L_x_121) ;  /* 0x0000001000388947 */ /* 0x002fea0003800000 */
.L_x_162:
[----:B------:R-:W-:Y:S05]  /*df60*/  @!P2 BRA `(.L_x_122) ;  /* 0x000000000004a947 */ /* 0x000fea0003800000 */
[----:B------:R-:W-:Y:S01]  /*df70*/  BPT.TRAP 0x1 ;  /* 0x000000040000795c */ /* 0x000fe20000300000 */
.L_x_122:
[----:B-1----:R-:W-:-:S04]  /*df80*/  VIADD R3, R7, 0x31c60 ;  /* 0x00031c6007037836 */ /* 0x002fc80000000000 */
[----:B0-----:R-:W-:-:S04]  /*df90*/  IMAD R5, R16, 0x8, R3 ;  /* 0x0000000810057824 */ /* 0x001fc800078e0203 */
[----:B------:R-:W0:Y:S02]  /*dfa0*/  SYNCS.PHASECHK.TRANS64.TRYWAIT P0, [R5+URZ], R4 ;  /* 0x00000004050075a7 */ /* 0x000e24000800017f */
[----:B0-----:R-:W-:Y:S05]  /*dfb0*/  @!P0 BRA `(.L_x_123) ;  /* 0x0000001000348947 */ /* 0x001fea0003800000 */
.L_x_163:
[----:B------:R-:W-:-:S07]  /*dfc0*/  IMAD R3, R6, 0x8, R3 ;  /* 0x0000000806037824 */ /* 0x000fce00078e0203 */
.L_x_124:
[----:B-1----:R1:W2:Y:S02]  /*dfd0*/  SYNCS.PHASECHK.TRANS64.TRYWAIT P0, [R3+URZ], R0 ;  /* 0x00000000030075a7 */ /* 0x0022a4000800017f */
[----:B--2---:R-:W-:Y:S05]  /*dfe0*/  @!P0 NANOSLEEP.SYNCS 0x989680 ;  /* 0x009896800000895d */ /* 0x004fea0003900000 */
[----:B------:R-:W2:Y:S02]  /*dff0*/  @!P0 SYNCS.PHASECHK.TRANS64 P0, [R3+URZ], R0 ;  /* 0x00000000030085a7 */ /* 0x000ea4000800007f */
[----:B--2---:R-:W-:Y:S05]  /*e000*/  @!P0 BRA `(.L_x_124) ;  /* 0xfffffffc00f08947 */ /* 0x004fea000383ffff */
.L_x_117:
[----:B------:R-:W-:Y:S05]  /*e010*/  BSYNC B0 ;  /* 0x0000000000007941 */ /* 0x000fea0003800000 */
.L_x_116:
[----:B------:R-:W-:Y:S05]  /*e020*/  EXIT ;  /* 0x000000000000794d */ /* 0x000fea0003800000 */
.L_x_10:
[----:B0-----:R-:W-:-:S04]  /*e030*/  IMAD.U32 R3, RZ, RZ, UR37 ;  /* 0x00000025ff037e24 */ /* 0x001fc8000f8e00ff */
[----:B------:R0:W1:Y:S03]  /*e040*/  SYNCS.PHASECHK.TRANS64.TRYWAIT P1, [R3+URZ+0x31c00], R0 ;  /* 0x031c0000030075a7 */ /* 0x000066000802017f */
[----:B-1----:R-:W-:Y:S05]  /*e050*/  @!P1 NANOSLEEP.SYNCS 0x989680 ;  /* 0x009896800000995d */ /* 0x002fea0003900000 */
[----:B------:R-:W1:Y:S02]  /*e060*/  @!P1 SYNCS.PHASECHK.TRANS64 P1, [R3+URZ+0x31c00], R0 ;  /* 0x031c0000030095a7 */ /* 0x000e64000802007f */
[----:B-1----:R-:W-:Y:S05]  /*e070*/  @!P1 BRA `(.L_x_10) ;  /* 0xfffffffc00ec9947 */ /* 0x002fea000383ffff */
[----:B------:R-:W-:Y:S05]  /*e080*/  BRA `(.L_x_125) ;  /* 0xffffff3000907947 */ /* 0x000fea000383ffff */
.L_x_14:
[----:B-1----:R1:W2:Y:S02]  /*e090*/  SYNCS.PHASECHK.TRANS64.TRYWAIT P2, [R4+URZ+0x31c30], R3 ;  /* 0x031c3003040075a7 */ /* 0x0022a4000804017f */
[----:B--2---:R-:W-:Y:S05]  /*e0a0*/  @!P2 NANOSLEEP.SYNCS 0x989680 ;  /* 0x009896800000a95d */ /* 0x004fea0003900000 */
[----:B------:R-:W2:Y:S02]  /*e0b0*/  @!P2 SYNCS.PHASECHK.TRANS64 P2, [R4+URZ+0x31c30], R3 ;  /* 0x031c30030400a5a7 */ /* 0x000ea4000804007f */
[----:B--2---:R-:W-:Y:S05]  /*e0c0*/  @!P2 BRA `(.L_x_14) ;  /* 0xfffffffc00f0a947 */ /* 0x004fea000383ffff */
[----:B------:R-:W-:Y:S05]  /*e0d0*/  BRA `(.L_x_13) ;  /* 0xffffff3000b47947 */ /* 0x000fea000383ffff */
.L_x_19:
[----:B-1----:R-:W-:-:S04]  /*e0e0*/  IMAD.U32 R3, RZ, RZ, UR4 ;  /* 0x00000004ff037e24 */ /* 0x002fc8000f8e00ff */
[----:B------:R1:W2:Y:S03]  /*e0f0*/  SYNCS.PHASECHK.TRANS64.TRYWAIT P2, [R3+URZ+0x31c30], R0 ;  /* 0x031c3000030075a7 */ /* 0x0002a6000804017f */
[----:B--2---:R-:W-:Y:S05]  /*e100*/  @!P2 NANOSLEEP.SYNCS 0x989680 ;  /* 0x009896800000a95d */ /* 0x004fea0003900000 */
[----:B------:R-:W2:Y:S02]  /*e110*/  @!P2 SYNCS.PHASECHK.TRANS64 P2, [R3+URZ+0x31c30], R0 ;  /* 0x031c30000300a5a7 */ /* 0x000ea4000804007f */
[----:B--2---:R-:W-:Y:S05]  /*e120*/  @!P2 BRA `(.L_x_19) ;  /* 0xfffffffc00eca947 */ /* 0x004fea000383ffff */
[----:B------:R-:W-:Y:S05]  /*e130*/  BRA `(.L_x_16) ;  /* 0xffffff68009c7947 */ /* 0x000fea000383ffff */
.L_x_23:
[----:B-1----:R-:W-:-:S04]  /*e140*/  IMAD.U32 R3, RZ, RZ, UR4 ;  /* 0x00000004ff037e24 */ /* 0x002fc8000f8e00ff */
[----:B------:R1:W2:Y:S03]  /*e150*/  SYNCS.PHASECHK.TRANS64.TRYWAIT P2, [R3+URZ+0x31c50], R0 ;  /* 0x031c5000030075a7 */ /* 0x0002a6000804017f */
[----:B--2---:R-:W-:Y:S05]  /*e160*/  @!P2 NANOSLEEP.SYNCS 0x989680 ;  /* 0x009896800000a95d */ /* 0x004fea0003900000 */
[----:B------:R-:W2:Y:S02]  /*e170*/  @!P2 SYNCS.PHASECHK.TRANS64 P2, [R3+URZ+0x31c50], R0 ;  /* 0x031c50000300a5a7 */ /* 0x000ea4000804007f */
[----:B--2---:R-:W-:Y:S05]  /*e180*/  @!P2 BRA `(.L_x_23) ;  /* 0xfffffffc00eca947 */ /* 0x004fea000383ffff */
[----:B------:R-:W-:Y:S05]  /*e190*/  BRA `(.L_x_20) ;  /* 0xffffff8000347947 */ /* 0x000fea000383ffff */
.L_x_28:
[----:B--2---:R-:W-:-:S04]  /*e1a0*/  IMAD.U32 R5, RZ, RZ, UR12 ;  /* 0x0000000cff057e24 */ /* 0x004fc8000f8e00ff */
[----:B------:R2:W3:Y:S03]  /*e1b0*/  SYNCS.PHASECHK.TRANS64.TRYWAIT P0, [R5+URZ+0x31c50], R4 ;  /* 0x031c5004050075a7 */ /* 0x0004e6000800017f */
[----:B---3--:R-:W-:Y:S05]  /*e1c0*/  @!P0 NANOSLEEP.SYNCS 0x989680 ;  /* 0x009896800000895d */ /* 0x008fea0003900000 */
[----:B------:R-:W3:Y:S02]  /*e1d0*/  @!P0 SYNCS.PHASECHK.TRANS64 P0, [R5+URZ+0x31c50], R4 ;  /* 0x031c5004050085a7 */ /* 0x000ee4000800007f */
[----:B---3--:R-:W-:Y:S05]  /*e1e0*/  @!P0 BRA `(.L_x_28) ;  /* 0xfffffffc00ec8947 */ /* 0x008fea000383ffff */
[----:B------:R-:W-:Y:S05]  /*e1f0*/  BRA `(.L_x_27) ;  /* 0xffffffa0000c7947 */ /* 0x000fea000383ffff */
.L_x_38:
[----:B------:R-:W0:Y:S01]  /*e200*/  S2R R20, SR_TID.X ;  /* 0x0000000000147919 */ /* 0x000e220000002100 */
[----:B------:R-:W-:Y:S01]  /*e210*/  BSSY B0, `(.L_x_126) ;  /* 0x000000a000007945 */ /* 0x000fe20003800000 */
[----:B------:R-:W-:Y:S02]  /*e220*/  IMAD.MOV.U32 R12, RZ, RZ, RZ ;  /* 0x000000ffff0c7224 */ /* 0x000fe400078e00ff */
[----:B------:R-:W-:Y:S02]  /*e230*/  IMAD.MOV.U32 R11, RZ, RZ, 0x1f ;  /* 0x0000001fff0b7424 */ /* 0x000fe400078e00ff */
[----:B------:R-:W-:Y:S01]  /*e240*/  IMAD.MOV.U32 R15, RZ, RZ, -0x1 ;  /* 0xffffffffff0f7424 */ /* 0x000fe200078e00ff */
[----:B0-----:R-:W-:-:S04]  /*e250*/  SHF.R.U32.HI R20, RZ, 0x5, R20 ;  /* 0x00000005ff147819 */ /* 0x001fc80000011614 */
[----:B------:R-:W-:-:S05]  /*e260*/  LOP3.LUT R20, R20, 0x3, RZ, 0xc0, !PT ;  /* 0x0000000314147812 */ /* 0x000fca00078ec0ff */
[----:B------:R-:W-:-:S07]  /*e270*/  IMAD.MOV.U32 R13, RZ, RZ, R20 ;  /* 0x000000ffff0d7224 */ /* 0x000fce00078e0014 */
[----:B------:R-:W-:Y:S05]  /*e280*/  WARPSYNC.COLLECTIVE R15, `(.L_x_127) ;  /* 0x000000000f087348 */ /* 0x000fea0003c00000 */
[----:B------:R0:W1:Y:S02]  /*e290*/  SHFL.IDX P6, R14, R13, R12, R11 ;  /* 0x0000000c0d0e7389 */ /* 0x00006400000c000b */
[----:B01----:R-:W-:Y:S01]  /*e2a0*/  ENDCOLLECTIVE ;  /* 0x000000000000791b */ /* 0x003fe20003800000 */
.L_x_127:
[----:B------:R-:W-:Y:S05]  /*e2b0*/  BSYNC B0 ;  /* 0x0000000000007941 */ /* 0x000fea0003800000 */
.L_x_126:
[----:B------:R-:W-:Y:S05]  /*e2c0*/  BRA `(.L_x_128) ;  /* 0xffffffc000707947 */ /* 0x000fea000383ffff */
.L_x_40:
[----:B------:R-:W-:Y:S01]  /*e2d0*/  BSSY B0, `(.L_x_129) ;  /* 0x0000006000007945 */ /* 0x000fe20003800000 */
[----:B------:R-:W-:-:S07]  /*e2e0*/  IMAD.MOV.U32 R15, RZ, RZ, -0x1 ;  /* 0xffffffffff0f7424 */ /* 0x000fce00078e00ff */
[----:B0-----:R-:W-:Y:S05]  /*e2f0*/  WARPSYNC.COLLECTIVE R15, `(.L_x_130) ;  /* 0x000000000f0c7348 */ /* 0x001fea0003c00000 */
[----:B------:R-:W-:Y:S02]  /*e300*/  ELECT P6, UR62, PT ;  /* 0x00000000003e782f */ /* 0x000fe400038c0000 */
[----:B------:R-:W-:Y:S01]  /*e310*/  MOV R14, UR62 ;  /* 0x0000003e000e7c02 */ /* 0x000fe20008000f00 */
[----:B0-----:R-:W-:Y:S10]  /*e320*/  ENDCOLLECTIVE ;  /* 0x000000000000791b */ /* 0x001ff40003800000 */
.L_x_130:
[----:B------:R-:W-:Y:S05]  /*e330*/  BSYNC B0 ;  /* 0x0000000000007941 */ /* 0x000fea0003800000 */
.L_x_129:
[----:B------:R-:W-:Y:S05]  /*e340*/  BRA `(.L_x_131) ;  /* 0xffffffc000707947 */ /* 0x000fea000383ffff */
.L_x_42:
[----:B0-----:R0:W1:Y:S02]  /*e350*/  SYNCS.PHASECHK.TRANS64.TRYWAIT P0, [R3+URZ+0x31c40], R0 ;  /* 0x031c4000030075a7 */ /* 0x001064000800017f */
[----:B-1----:R-:W-:Y:S05]  /*e360*/  @!P0 NANOSLEEP.SYNCS 0x989680 ;  /* 0x009896800000895d */ /* 0x002fea0003900000 */
[----:B------:R-:W1:Y:S02]  /*e370*/  @!P0 SYNCS.PHASECHK.TRANS64 P0, [R3+URZ+0x31c40], R0 ;  /* 0x031c4000030085a7 */ /* 0x000e64000800007f */
[----:B-1----:R-:W-:Y:S05]  /*e380*/  @!P0 BRA `(.L_x_42) ;  /* 0xfffffffc00f08947 */ /* 0x002fea000383ffff */
[----:B------:R-:W-:Y:S05]  /*e390*/  BRA `(.L_x_132) ;  /* 0xffffffc000cc7947 */ /* 0x000fea000383ffff */
.L_x_45:
[----:B------:R-:W-:Y:S02]  /*e3a0*/  IMAD.MOV.U32 R13, RZ, RZ, R4 ;  /* 0x000000ffff0d7224 */ /* 0x000fe400078e0004 */
[----:B------:R-:W-:Y:S02]  /*e3b0*/  IMAD.MOV.U32 R12, RZ, RZ, RZ ;  /* 0x000000ffff0c7224 */ /* 0x000fe400078e00ff */
[----:B------:R-:W-:Y:S02]  /*e3c0*/  IMAD.MOV.U32 R11, RZ, RZ, 0x1c1f ;  /* 0x00001c1fff0b7424 */ /* 0x000fe400078e00ff */
[----:B------:R-:W-:Y:S02]  /*e3d0*/  IMAD.MOV.U32 R15, RZ, RZ, -0x1 ;  /* 0xffffffffff0f7424 */ /* 0x000fe400078e00ff */
[----:B------:R-:W-:-:S07]  /*e3e0*/  IMAD R6, R6, 0xc0, R9 ;  /* 0x000000c006067824 */ /* 0x000fce00078e0209 */
[----:B------:R-:W-:Y:S05]  /*e3f0*/  WARPSYNC.COLLECTIVE R15, `(.L_x_133) ;  /* 0x000000000f087348 */ /* 0x000fea0003c00000 */
[----:B------:R0:W1:Y:S02]  /*e400*/  SHFL.IDX P6, R14, R13, R12, R11 ;  /* 0x0000000c0d0e7389 */ /* 0x00006400000c000b */
[----:B01----:R-:W-:Y:S01]  /*e410*/  ENDCOLLECTIVE ;  /* 0x000000000000791b */ /* 0x003fe20003800000 */
.L_x_133:
[----:B------:R-:W-:Y:S02]  /*e420*/  IMAD.MOV.U32 R13, RZ, RZ, R0 ;  /* 0x000000ffff0d7224 */ /* 0x000fe400078e0000 */
[----:B------:R-:W-:-:S07]  /*e430*/  IMAD.MOV.U32 R2, RZ, RZ, R14 ;  /* 0x000000ffff027224 */ /* 0x000fce00078e000e */
[----:B------:R-:W-:Y:S05]  /*e440*/  WARPSYNC.COLLECTIVE R15, `(.L_x_134) ;  /* 0x000000000f087348 */ /* 0x000fea0003c00000 */
[----:B------:R0:W1:Y:S02]  /*e450*/  SHFL.IDX P6, R14, R13, R12, R11 ;  /* 0x0000000c0d0e7389 */ /* 0x00006400000c000b */
[----:B01----:R-:W-:Y:S01]  /*e460*/  ENDCOLLECTIVE ;  /* 0x000000000000791b */ /* 0x003fe20003800000 */
.L_x_134:
[----:B------:R-:W-:Y:S02]  /*e470*/  ULDC UR4, c[0x0][0x288] ;  /* 0x0000a20000047ab9 */ /* 0x000fe40000000800 */
[----:B------:R-:W-:Y:S02]  /*e480*/  IMAD R5, R10, UR4, RZ ;  /* 0x000000040a057c24 */ /* 0x000fe4000f8e02ff */
[----:B------:R-:W-:-:S03]  /*e490*/  VIADD R10, R6, 0x20 ;  /* 0x00000020060a7836 */ /* 0x000fc60000000000 */
[----:B------:R-:W-:Y:S01]  /*e4a0*/  ISETP.GE.AND P4, PT, R6, R5, PT ;  /* 0x000000050600720c */ /* 0x000fe20003f86270 */
[----:B------:R-:W-:Y:S02]  /*e4b0*/  IMAD.MOV.U32 R13, RZ, RZ, R4 ;  /* 0x000000ffff0d7224 */ /* 0x000fe400078e0004 */
[----:B------:R-:W-:Y:S02]  /*e4c0*/  IMAD.MOV.U32 R12, RZ, RZ, 0x1 ;  /* 0x00000001ff0c7424 */ /* 0x000fe400078e00ff */
[----:B------:R-:W-:-:S08]  /*e4d0*/  IMAD.MOV.U32 R3, RZ, RZ, R14 ;  /* 0x000000ffff037224 */ /* 0x000fd000078e000e */
[----:B------:R-:W-:Y:S05]  /*e4e0*/  WARPSYNC.COLLECTIVE R15, `(.L_x_135) ;  /* 0x000000000f087348 */ /* 0x000fea0003c00000 */
[----:B------:R0:W1:Y:S02]  /*e4f0*/  SHFL.IDX P6, R14, R13, R12, R11 ;  /* 0x0000000c0d0e7389 */ /* 0x00006400000c000b */
[----:B01----:R-:W-:Y:S01]  /*e500*/  ENDCOLLECTIVE ;  /* 0x000000000000791b */ /* 0x003fe20003800000 */
.L_x_135:
[----:B------:R-:W-:-:S05]  /*e510*/  @!P4 LEA R3, P3, R20, R3, 0x1 ;  /* 0x000000031403c211 */ /* 0x000fca00078608ff */
[----:B------:R-:W-:Y:S01]  /*e520*/  @!P4 IMAD.X R2, RZ, RZ, R2, P3 ;  /* 0x000000ffff02c224 */ /* 0x000fe200018e0602 */
[----:B------:R-:W-:-:S04]  /*e530*/  ISETP.GE.AND P3, PT, R10, R5, PT ;  /* 0x000000050a00720c */ /* 0x000fc80003f66270 */
[----:B------:R-:W-:Y:S01]  /*e540*/  @!P4 LOP3.LUT R3, R3, R2, RZ, 0x3c, !PT ;  /* 0x000000020303c212 */ /* 0x000fe200078e3cff */
[----:B------:R-:W-:-:S03]  /*e550*/  IMAD.MOV.U32 R13, RZ, RZ, R0 ;  /* 0x000000ffff0d7224 */ /* 0x000fc600078e0000 */
[----:B------:R-:W-:-:S04]  /*e560*/  @!P4 LOP3.LUT R2, R3, R2, RZ, 0x3c, !PT ;  /* 0x000000020302c212 */ /* 0x000fc800078e3cff */
[----:B------:R-:W-:-:S05]  /*e570*/  @!P4 LOP3.LUT R3, R3, R2, RZ, 0x3c, !PT ;  /* 0x000000020303c212 */ /* 0x000fca00078e3cff */
[----:B------:R-:W-:Y:S01]  /*e580*/  @!PT LDS RZ, [RZ] ;  /* 0x00000000fffff984 */ /* 0x000fe20000000800 */
[----:B------:R-:W-:Y:S01]  /*e590*/  @!PT LDS RZ, [RZ] ;  /* 0x00000000fffff984 */ /* 0x000fe20000000800 */
[----:B------:R-:W-:Y:S01]  /*e5a0*/  @!PT LDS RZ, [RZ] ;  /* 0x00000000fffff984 */ /* 0x000fe20000000800 */
[----:B------:R-:W-:Y:S04]  /*e5b0*/  @!P4 LDGSTS.E.BYPASS.LTC128B.128 [R26+0xda00], desc[UR60][R2.64], !P0 ;  /* 0x0da00000021acfae */ /* 0x000fe8000c101d7c */
[----:B------:R-:W-:Y:S04]  /*e5c0*/  @!P4 LDGSTS.E.BYPASS.LTC128B.128 [R26+0x10a00], desc[UR60][R2.64+0x40], !P1 ;  /* 0x10a00040021acfae */ /* 0x000fe8000c901d7c */
[----:B------:R0:W-:Y:S02]  /*e5d0*/  @!P4 LDGSTS.E.BYPASS.LTC128B.128 [R26+0x13a00], desc[UR60][R2.64+0x80], !P2 ;  /* 0x13a00080021acfae */ /* 0x0001e4000d101d7c */
[----:B0-----:R-:W-:-:S07]  /*e5e0*/  IMAD.MOV.U32 R2, RZ, RZ, R14 ;  /* 0x000000ffff027224 */ /* 0x001fce00078e000e */
[----:B------:R-:W-:Y:S05]  /*e5f0*/  WARPSYNC.COLLECTIVE R15, `(.L_x_136) ;  /* 0x000000000f087348 */ /* 0x000fea0003c00000 */
[----:B------:R0:W1:Y:S02]  /*e600*/  SHFL.IDX P6, R14, R13, R12, R11 ;  /* 0x0000000c0d0e7389 */ /* 0x00006400000c000b */
[----:B01----:R-:W-:Y:S01]  /*e610*/  ENDCOLLECTIVE ;  /* 0x000000000000791b */ /* 0x003fe20003800000 */
.L_x_136:
[----:B------:R-:W-:Y:S02]  /*e620*/  IMAD.MOV.U32 R13, RZ, RZ, R4 ;  /* 0x000000ffff0d7224 */ /* 0x000fe400078e0004 */
[----:B------:R-:W-:Y:S02]  /*e630*/  IMAD.MOV.U32 R12, RZ, RZ, 0x2 ;  /* 0x00000002ff0c7424 */ /* 0x000fe400078e00ff */
[----:B------:R-:W-:-:S07]  /*e640*/  IMAD.MOV.U32 R3, RZ, RZ, R14 ;  /* 0x000000ffff037224 */ /* 0x000fce00078e000e */
[----:B------:R-:W-:Y:S05]  /*e650*/  WARPSYNC.COLLECTIVE R15, `(.L_x_137) ;  /* 0x000000000f087348 */ /* 0x000fea0003c00000 */
[----:B------:R0:W1:Y:S02]  /*e660*/  SHFL.IDX P6, R14, R13, R12, R11 ;  /* 0x0000000c0d0e7389 */ /* 0x00006400000c000b */
[----:B01----:R-:W-:Y:S01]  /*e670*/  ENDCOLLECTIVE ;  /* 0x000000000000791b */ /* 0x003fe20003800000 */
.L_x_137:
[----:B------:R-:W-:-:S05]  /*e680*/  @!P3 LEA R3, P4, R20, R3, 0x1 ;  /* 0x000000031403b211 */ /* 0x000fca00078808ff */
[----:B------:R-:W-:-:S05]  /*e690*/  @!P3 IMAD.X R2, RZ, RZ, R2, P4 ;  /* 0x000000ffff02b224 */ /* 0x000fca00020e0602 */
        /* <DEDUP_REMOVED lines=10> */
[----:B0-----:R-:W-:-:S05]  /*e740*/  VIADD R2, R6, 0x40 ;  /* 0x0000004006027836 */ /* 0x001fca0000000000 */
[----:B------:R-:W-:Y:S01]  /*e750*/  ISETP.GE.AND P3, PT, R2, R5, PT ;  /* 0x000000050200720c */ /* 0x000fe20003f66270 */
[----:B------:R-:W-:-:S12]  /*e760*/  IMAD.MOV.U32 R2, RZ, RZ, R14 ;  /* 0x000000ffff027224 */ /* 0x000fd800078e000e */
[----:B------:R-:W-:Y:S05]  /*e770*/  WARPSYNC.COLLECTIVE R15, `(.L_x_138) ;  /* 0x000000000f087348 */ /* 0x000fea0003c00000 */
[----:B------:R0:W1:Y:S02]  /*e780*/  SHFL.IDX P6, R14, R13, R12, R11 ;  /* 0x0000000c0d0e7389 */ /* 0x00006400000c000b */
[----:B01----:R-:W-:Y:S01]  /*e790*/  ENDCOLLECTIVE ;  /* 0x000000000000791b */ /* 0x003fe20003800000 */
.L_x_138:
[----:B------:R-:W-:Y:S02]  /*e7a0*/  IMAD.MOV.U32 R13, RZ, RZ, R4 ;  /* 0x000000ffff0d7224 */ /* 0x000fe400078e0004 */
[----:B------:R-:W-:Y:S02]  /*e7b0*/  IMAD.MOV.U32 R12, RZ, RZ, 0x3 ;  /* 0x00000003ff0c7424 */ /* 0x000fe400078e00ff */
[----:B------:R-:W-:-:S07]  /*e7c0*/  IMAD.MOV.U32 R3, RZ, RZ, R14 ;  /* 0x000000ffff037224 */ /* 0x000fce00078e000e */
[----:B------:R-:W-:Y:S05]  /*e7d0*/  WARPSYNC.COLLECTIVE R15, `(.L_x_139) ;  /* 0x000000000f087348 */ /* 0x000fea0003c00000 */
[----:B------:R0:W1:Y:S02]  /*e7e0*/  SHFL.IDX P6, R14, R13, R12, R11 ;  /* 0x0000000c0d0e7389 */ /* 0x00006400000c000b */
[----:B01----:R-:W-:Y:S01]  /*e7f0*/  ENDCOLLECTIVE ;  /* 0x000000000000791b */ /* 0x003fe20003800000 */
.L_x_139:
[----:B------:R-:W-:-:S05]  /*e800*/  @!P3 LEA R3, P4, R20, R3, 0x1 ;  /* 0x000000031403b211 */ /* 0x000fca00078808ff */
[----:B------:R-:W-:-:S05]  /*e810*/  @!P3 IMAD.X R2, RZ, RZ, R2, P4 ;  /* 0x000000ffff02b224 */ /* 0x000fca00020e0602 */
[-C--:B------:R-:W-:Y:S01]  /*e820*/  @!P3 LOP3.LUT R3, R3, R2.reuse, RZ, 0x3c, !PT ;  /* 0x000000020303b212 */ /* 0x080fe200078e3cff */
[----:B------:R-:W-:Y:S02]  /*e830*/  IMAD.MOV.U32 R13, RZ, RZ, R0 ;  /* 0x000000ffff0d7224 */ /* 0x000fe400078e0000 */
[----:B------:R-:W-:Y:S01]  /*e840*/  VIADD R0, R6, 0x60 ;  /* 0x0000006006007836 */ /* 0x000fe20000000000 */
[----:B------:R-:W-:-:S04]  /*e850*/  @!P3 LOP3.LUT R2, R3, R2, RZ, 0x3c, !PT ;  /* 0x000000020302b212 */ /* 0x000fc800078e3cff */
[----:B------:R-:W-:Y:S01]  /*e860*/  @!P3 LOP3.LUT R3, R3, R2, RZ, 0x3c, !PT ;  /* 0x000000020303b212 */ /* 0x000fe200078e3cff */
[----:B------:R-:W-:-:S07]  /*e870*/  IMAD.MOV.U32 R4, RZ, RZ, R14 ;  /* 0x000000ffff047224 */ /* 0x000fce00078e000e */
[----:B------:R-:W-:Y:S05]  /*e880*/  WARPSYNC.COLLECTIVE R15, `(.L_x_140) ;  /* 0x000000000f087348 */ /* 0x000fea0003c00000 */
[----:B------:R0:W1:Y:S02]  /*e890*/  SHFL.IDX P6, R14, R13, R12, R11 ;  /* 0x0000000c0d0e7389 */ /* 0x00006400000c000b */
[----:B01----:R-:W-:Y:S01]  /*e8a0*/  ENDCOLLECTIVE ;  /* 0x000000000000791b */ /* 0x003fe20003800000 */
.L_x_140:
[----:B------:R-:W-:Y:S01]  /*e8b0*/  @!PT LDS RZ, [RZ] ;  /* 0x00000000fffff984 */ /* 0x000fe20000000800 */
[----:B------:R-:W-:Y:S01]  /*e8c0*/  @!PT LDS RZ, [RZ] ;  /* 0x00000000fffff984 */ /* 0x000fe20000000800 */
[----:B------:R-:W-:Y:S01]  /*e8d0*/  @!PT LDS RZ, [RZ] ;  /* 0x00000000fffff984 */ /* 0x000fe20000000800 */
[----:B------:R-:W-:Y:S04]  /*e8e0*/  @!P3 LDGSTS.E.BYPASS.LTC128B.128 [R26+0xea00], desc[UR60][R2.64], !P0 ;  /* 0x0ea00000021abfae */ /* 0x000fe8000c101d7c */
[----:B------:R-:W-:Y:S04]  /*e8f0*/  @!P3 LDGSTS.E.BYPASS.LTC128B.128 [R26+0x11a00], desc[UR60][R2.64+0x40], !P1 ;  /* 0x11a00040021abfae */ /* 0x000fe8000c901d7c */
[----:B------:R0:W-:Y:S01]  /*e900*/  @!P3 LDGSTS.E.BYPASS.LTC128B.128 [R26+0x14a00], desc[UR60][R2.64+0x80], !P2 ;  /* 0x14a00080021abfae */ /* 0x0001e2000d101d7c */
[----:B------:R-:W-:Y:S01]  /*e910*/  ISETP.GE.AND P3, PT, R0, R5, PT ;  /* 0x000000050000720c */ /* 0x000fe20003f66270 */
[----:B------:R-:W-:-:S02]  /*e920*/  IMAD.MOV.U32 R13, RZ, RZ, R7 ;  /* 0x000000ffff0d7224 */ /* 0x000fc400078e0007 */
[----:B------:R-:W-:Y:S02]  /*e930*/  IMAD.MOV.U32 R12, RZ, RZ, RZ ;  /* 0x000000ffff0c7224 */ /* 0x000fe400078e00ff */
[----:B0-----:R-:W-:-:S08]  /*e940*/  IMAD.MOV.U32 R2, RZ, RZ, R14 ;  /* 0x000000ffff027224 */ /* 0x001fd000078e000e */
[----:B------:R-:W-:Y:S05]  /*e950*/  WARPSYNC.COLLECTIVE R15, `(.L_x_141) ;  /* 0x000000000f087348 */ /* 0x000fea0003c00000 */
[----:B------:R0:W1:Y:S02]  /*e960*/  SHFL.IDX P6, R14, R13, R12, R11 ;  /* 0x0000000c0d0e7389 */ /* 0x00006400000c000b */
[----:B01----:R-:W-:Y:S01]  /*e970*/  ENDCOLLECTIVE ;  /* 0x000000000000791b */ /* 0x003fe20003800000 */
.L_x_141:
[----:B------:R-:W-:-:S05]  /*e980*/  @!P3 LEA R2, P5, R20, R2, 0x1 ;  /* 0x000000021402b211 */ /* 0x000fca00078a08ff */
[----:B------:R-:W-:-:S05]  /*e990*/  @!P3 IMAD.X R3, RZ, RZ, R4, P5 ;  /* 0x000000ffff03b224 */ /* 0x000fca00028e0604 */
[----:B------:R-:W-:Y:S01]  /*e9a0*/  @!PT LDS RZ, [RZ] ;  /* 0x00000000fffff984 */ /* 0x000fe20000000800 */
[----:B------:R-:W-:Y:S01]  /*e9b0*/  @!PT LDS RZ, [RZ] ;  /* 0x00000000fffff984 */ /* 0x000fe20000000800 */
[----:B------:R-:W-:Y:S01]  /*e9c0*/  @!PT LDS RZ, [RZ] ;  /* 0x00000000fffff984 */ /* 0x000fe20000000800 */
[----:B------:R0:W-:Y:S01]  /*e9d0*/  @!P3 LDGSTS.E.BYPASS.LTC128B.128 [R26+0xf200], desc[UR60][R2.64], !P0 ;  /* 0x0f200000021abfae */ /* 0x0001e2000c101d7c */
[----:B------:R-:W-:-:S03]  /*e9e0*/  IMAD.MOV.U32 R13, RZ, RZ, R8 ;  /* 0x000000ffff0d7224 */ /* 0x000fc600078e0008 */
[----:B------:R0:W-:Y:S04]  /*e9f0*/  @!P3 LDGSTS.E.BYPASS.LTC128B.128 [R26+0x12200], desc[UR60][R2.64+0x40], !P1 ;  /* 0x12200040021abfae */ /* 0x0001e8000c901d7c */
[----:B------:R0:W-:Y:S01]  /*ea00*/  @!P3 LDGSTS.E.BYPASS.LTC128B.128 [R26+0x15200], desc[UR60][R2.64+0x80], !P2 ;  /* 0x15200080021abfae */ /* 0x0001e2000d101d7c */
[----:B------:R-:W-:-:S07]  /*ea10*/  IMAD.MOV.U32 R0, RZ, RZ, R14 ;  /* 0x000000ffff007224 */ /* 0x000fce00078e000e */
[----:B0-----:R-:W-:Y:S05]  /*ea20*/  WARPSYNC.COLLECTIVE R15, `(.L_x_142) ;  /* 0x000000000f087348 */ /* 0x001fea0003c00000 */
[----:B------:R1:W2:Y:S02]  /*ea30*/  SHFL.IDX P6, R14, R13, R12, R11 ;  /* 0x0000000c0d0e7389 */ /* 0x0002a400000c000b */
[----:B012---:R-:W-:Y:S01]  /*ea40*/  ENDCOLLECTIVE ;  /* 0x000000000000791b */ /* 0x007fe20003800000 */
.L_x_142:
[----:B------:R-:W-:-:S05]  /*ea50*/  VIADD R2, R6, 0x80 ;  /* 0x0000008006027836 */ /* 0x000fca0000000000 */
[----:B------:R-:W-:Y:S01]  /*ea60*/  ISETP.GE.AND P3, PT, R2, R5, PT ;  /* 0x000000050200720c */ /* 0x000fe20003f66270 */
[----:B------:R-:W-:Y:S02]  /*ea70*/  IMAD.MOV.U32 R13, RZ, RZ, R7 ;  /* 0x000000ffff0d7224 */ /* 0x000fe400078e0007 */
[----:B------:R-:W-:Y:S02]  /*ea80*/  IMAD.MOV.U32 R12, RZ, RZ, 0x1 ;  /* 0x00000001ff0c7424 */ /* 0x000fe400078e00ff */
[----:B------:R-:W-:-:S08]  /*ea90*/  IMAD.MOV.U32 R4, RZ, RZ, R14 ;  /* 0x000000ffff047224 */ /* 0x000fd000078e000e */
[----:B------:R-:W-:Y:S05]  /*eaa0*/  WARPSYNC.COLLECTIVE R15, `(.L_x_143) ;  /* 0x000000000f087348 */ /* 0x000fea0003c00000 */
[----:B------:R0:W1:Y:S02]  /*eab0*/  SHFL.IDX P6, R14, R13, R12, R11 ;  /* 0x0000000c0d0e7389 */ /* 0x00006400000c000b */
[----:B01----:R-:W-:Y:S01]  /*eac0*/  ENDCOLLECTIVE ;  /* 0x000000000000791b */ /* 0x003fe20003800000 */
.L_x_143:
[----:B------:R-:W-:-:S05]  /*ead0*/  @!P3 LEA R4, P5, R20, R4, 0x1 ;  /* 0x000000041404b211 */ /* 0x000fca00078a08ff */
[----:B------:R-:W-:Y:S02]  /*eae0*/  @!P3 IMAD.X R0, RZ, RZ, R0, P5 ;  /* 0x000000ffff00b224 */ /* 0x000fe400028e0600 */
[----:B------:R-:W-:Y:S02]  /*eaf0*/  @!P3 IMAD.MOV.U32 R2, RZ, RZ, R4 ;  /* 0x000000ffff02b224 */ /* 0x000fe400078e0004 */
[----:B------:R-:W-:Y:S02]  /*eb00*/  @!P3 IMAD.MOV.U32 R3, RZ, RZ, R0 ;  /* 0x000000ffff03b224 */ /* 0x000fe400078e0000 */
[----:B------:R-:W-:-:S03]  /*eb10*/  IMAD.MOV.U32 R13, RZ, RZ, R8 ;  /* 0x000000ffff0d7224 */ /* 0x000fc600078e0008 */
[----:B------:R-:W-:Y:S01]  /*eb20*/  @!PT LDS RZ, [RZ] ;  /* 0x00000000fffff984 */ /* 0x000fe20000000800 */
[----:B------:R-:W-:Y:S01]  /*eb30*/  @!PT LDS RZ, [RZ] ;  /* 0x00000000fffff984 */ /* 0x000fe20000000800 */
[----:B------:R-:W-:Y:S01]  /*eb40*/  @!PT LDS RZ, [RZ] ;  /* 0x00000000fffff984 */ /* 0x000fe20000000800 */
[----:B------:R0:W-:Y:S04]  /*eb50*/  @!P3 LDGSTS.E.BYPASS.LTC128B.128 [R26+0xfa00], desc[UR60][R2.64], !P0 ;  /* 0x0fa00000021abfae */ /* 0x0001e8000c101d7c */
[----:B------:R0:W-:Y:S01]  /*eb60*/  @!P3 LDGSTS.E.BYPASS.LTC128B.128 [R26+0x12a00], desc[UR60][R2.64+0x40], !P1 ;  /* 0x12a00040021abfae */ /* 0x0001e2000c901d7c */
[----:B------:R-:W-:-:S03]  /*eb70*/  IMAD.MOV.U32 R7, RZ, RZ, R14 ;  /* 0x000000ffff077224 */ /* 0x000fc600078e000e */
[----:B------:R0:W-:Y:S04]  /*eb80*/  @!P3 LDGSTS.E.BYPASS.LTC128B.128 [R26+0x15a00], desc[UR60][R2.64+0x80], !P2 ;  /* 0x15a00080021abfae */ /* 0x0001e8000d101d7c */
[----:B0-----:R-:W-:Y:S05]  /*eb90*/  WARPSYNC.COLLECTIVE R15, `(.L_x_144) ;  /* 0x000000000f087348 */ /* 0x001fea0003c00000 */
[----:B------:R1:W2:Y:S02]  /*eba0*/  SHFL.IDX P6, R14, R13, R12, R11 ;  /* 0x0000000c0d0e7389 */ /* 0x0002a400000c000b */
[----:B012---:R-:W-:Y:S01]  /*ebb0*/  ENDCOLLECTIVE ;  /* 0x000000000000791b */ /* 0x007fe20003800000 */
.L_x_144:
[----:B------:R-:W-:Y:S05]  /*ebc0*/  BRA `(.L_x_145) ;  /* 0xffffffc800047947 */ /* 0x000fea000383ffff */
.L_x_47:
[----:B0-----:R0:W1:Y:S02]  /*ebd0*/  SYNCS.PHASECHK.TRANS64.TRYWAIT P0, [R9+URZ+0x31c20], R0 ;  /* 0x031c2000090075a7 */ /* 0x001064000800017f */
[----:B-1----:R-:W-:Y:S05]  /*ebe0*/  @!P0 NANOSLEEP.SYNCS 0x989680 ;  /* 0x009896800000895d */ /* 0x002fea0003900000 */
[----:B------:R-:W1:Y:S02]  /*ebf0*/  @!P0 SYNCS.PHASECHK.TRANS64 P0, [R9+URZ+0x31c20], R0 ;  /* 0x031c2000090085a7 */ /* 0x000e64000800007f */
[----:B-1----:R-:W-:Y:S05]  /*ec00*/  @!P0 BRA `(.L_x_47) ;  /* 0xfffffffc00f08947 */ /* 0x002fea000383ffff */
[----:B------:R-:W-:Y:S05]  /*ec10*/  BRA `(.L_x_146) ;  /* 0xffffffc800507947 */ /* 0x000fea000383ffff */
.L_x_54:
[----:B-1----:R1:W2:Y:S02]  /*ec20*/  SYNCS.PHASECHK.TRANS64.TRYWAIT P0, [R3+URZ+0x31c40], R2 ;  /* 0x031c4002030075a7 */ /* 0x0022a4000800017f */
[----:B--2---:R-:W-:Y:S05]  /*ec30*/  @!P0 NANOSLEEP.SYNCS 0x989680 ;  /* 0x009896800000895d */ /* 0x004fea0003900000 */
[----:B------:R-:W2:Y:S02]  /*ec40*/  @!P0 SYNCS.PHASECHK.TRANS64 P0, [R3+URZ+0x31c40], R2 ;  /* 0x031c4002030085a7 */ /* 0x000ea4000800007f */
[----:B--2---:R-:W-:Y:S05]  /*ec50*/  @!P0 BRA `(.L_x_54) ;  /* 0xfffffffc00f08947 */ /* 0x004fea000383ffff */
[----:B------:R-:W-:Y:S05]  /*ec60*/  BRA `(.L_x_147) ;  /* 0xffffffc800f47947 */ /* 0x000fea000383ffff */
.L_x_61:
[----:B0-----:R0:W1:Y:S02]  /*ec70*/  SYNCS.PHASECHK.TRANS64.TRYWAIT P0, [R3+URZ+0x60], R2 ;  /* 0x00006002030075a7 */ /* 0x001064000800017f */
[----:B-1----:R-:W-:Y:S05]  /*ec80*/  @!P0 NANOSLEEP.SYNCS 0x989680 ;  /* 0x009896800000895d */ /* 0x002fea0003900000 */
[----:B------:R-:W1:Y:S02]  /*ec90*/  @!P0 SYNCS.PHASECHK.TRANS64 P0, [R3+URZ+0x60], R2 ;  /* 0x00006002030085a7 */ /* 0x000e64000800007f */
[----:B-1----:R-:W-:Y:S05]  /*eca0*/  @!P0 BRA `(.L_x_61) ;  /* 0xfffffffc00f08947 */ /* 0x002fea000383ffff */
[----:B------:R-:W-:Y:S05]  /*ecb0*/  BRA `(.L_x_148) ;  /* 0xffffffd000007947 */ /* 0x000fea000383ffff */
.L_x_72:
[----:B-1----:R1:W2:Y:S02]  /*ecc0*/  SYNCS.PHASECHK.TRANS64.TRYWAIT P0, [R3+URZ+0x31c40], R2 ;  /* 0x031c4002030075a7 */ /* 0x0022a4000800017f */
[----:B--2---:R-:W-:Y:S05]  /*ecd0*/  @!P0 NANOSLEEP.SYNCS 0x989680 ;  /* 0x009896800000895d */ /* 0x004fea0003900000 */
[----:B------:R-:W2:Y:S02]  /*ece0*/  @!P0 SYNCS.PHASECHK.TRANS64 P0, [R3+URZ+0x31c40], R2 ;  /* 0x031c4002030085a7 */ /* 0x000ea4000800007f */
[----:B--2---:R-:W-:Y:S05]  /*ecf0*/  @!P0 BRA `(.L_x_72) ;  /* 0xfffffffc00f08947 */ /* 0x004fea000383ffff */
[----:B------:R-:W-:Y:S05]  /*ed00*/  BRA `(.L_x_149) ;  /* 0xffffffd400a87947 */ /* 0x000fea000383ffff */
.L_x_79:
[----:B0-----:R0:W1:Y:S02]  /*ed10*/  SYNCS.PHASECHK.TRANS64.TRYWAIT P0, [R13+URZ+0x60], R23 ;  /* 0x000060170d0075a7 */ /* 0x001064000800017f */
[----:B-1----:R-:W-:Y:S05]  /*ed20*/  @!P0 NANOSLEEP.SYNCS 0x989680 ;  /* 0x009896800000895d */ /* 0x002fea0003900000 */
[----:B------:R-:W1:Y:S02]  /*ed30*/  @!P0 SYNCS.PHASECHK.TRANS64 P0, [R13+URZ+0x60], R23 ;  /* 0x000060170d0085a7 */ /* 0x000e64000800007f */
[----:B-1----:R-:W-:Y:S05]  /*ed40*/  @!P0 BRA `(.L_x_79) ;  /* 0xfffffffc00f08947 */ /* 0x002fea000383ffff */
[----:B------:R-:W-:Y:S05]  /*ed50*/  BRA `(.L_x_150) ;  /* 0xffffffd800b47947 */ /* 0x000fea000383ffff */
.L_x_89:
[----:B-1----:R1:W2:Y:S02]  /*ed60*/  SYNCS.PHASECHK.TRANS64.TRYWAIT P0, [R2+URZ+0x31c40], R3 ;  /* 0x031c4003020075a7 */ /* 0x0022a4000800017f */
[----:B--2---:R-:W-:Y:S05]  /*ed70*/  @!P0 NANOSLEEP.SYNCS 0x989680 ;  /* 0x009896800000895d */ /* 0x004fea0003900000 */
[----:B------:R-:W2:Y:S02]  /*ed80*/  @!P0 SYNCS.PHASECHK.TRANS64 P0, [R2+URZ+0x31c40], R3 ;  /* 0x031c4003020085a7 */ /* 0x000ea4000800007f */
[----:B--2---:R-:W-:Y:S05]  /*ed90*/  @!P0 BRA `(.L_x_89) ;  /* 0xfffffffc00f08947 */ /* 0x004fea000383ffff */
[----:B------:R-:W-:Y:S05]  /*eda0*/  BRA `(.L_x_151) ;  /* 0xffffffe000307947 */ /* 0x000fea000383ffff */
.L_x_96:
[----:B0-----:R0:W1:Y:S02]  /*edb0*/  SYNCS.PHASECHK.TRANS64.TRYWAIT P0, [R7+URZ+0x60], R2 ;  /* 0x00006002070075a7 */ /* 0x001064000800017f */
[----:B-1----:R-:W-:Y:S05]  /*edc0*/  @!P0 NANOSLEEP.SYNCS 0x989680 ;  /* 0x009896800000895d */ /* 0x002fea0003900000 */
[----:B------:R-:W1:Y:S02]  /*edd0*/  @!P0 SYNCS.PHASECHK.TRANS64 P0, [R7+URZ+0x60], R2 ;  /* 0x00006002070085a7 */ /* 0x000e64000800007f */
[----:B-1----:R-:W-:Y:S05]  /*ede0*/  @!P0 BRA `(.L_x_96) ;  /* 0xfffffffc00f08947 */ /* 0x002fea000383ffff */
[----:B------:R-:W-:Y:S05]  /*edf0*/  BRA `(.L_x_152) ;  /* 0xffffffe400407947 */ /* 0x000fea000383ffff */
.L_x_106:
[----:B0-----:R0:W1:Y:S02]  /*ee00*/  SYNCS.PHASECHK.TRANS64.TRYWAIT P0, [R3+URZ+0x31c60], R0 ;  /* 0x031c6000030075a7 */ /* 0x001064000800017f */
[----:B-1----:R-:W-:Y:S05]  /*ee10*/  @!P0 NANOSLEEP.SYNCS 0x989680 ;  /* 0x009896800000895d */ /* 0x002fea0003900000 */
[----:B------:R-:W1:Y:S02]  /*ee20*/  @!P0 SYNCS.PHASECHK.TRANS64 P0, [R3+URZ+0x31c60], R0 ;  /* 0x031c6000030085a7 */ /* 0x000e64000800007f */
[----:B-1----:R-:W-:Y:S05]  /*ee30*/  @!P0 BRA `(.L_x_106) ;  /* 0xfffffffc00f08947 */ /* 0x002fea000383ffff */
[----:B------:R-:W-:Y:S05]  /*ee40*/  BRA `(.L_x_153) ;  /* 0xffffffe800707947 */ /* 0x000fea000383ffff */
.L_x_114:
[----:B0-----:R0:W1:Y:S02]  /*ee50*/  SYNCS.PHASECHK.TRANS64.TRYWAIT P0, [R7+URZ+0x31c20], R0 ;  /* 0x031c2000070075a7 */ /* 0x001064000800017f */
[----:B-1----:R-:W-:Y:S05]  /*ee60*/  @!P0 NANOSLEEP.SYNCS 0x989680 ;  /* 0x009896800000895d */ /* 0x002fea0003900000 */
[----:B------:R-:W1:Y:S02]  /*ee70*/  @!P0 SYNCS.PHASECHK.TRANS64 P0, [R7+URZ+0x31c20], R0 ;  /* 0x031c2000070085a7 */ /* 0x000e64000800007f */
[----:B-1----:R-:W-:Y:S05]  /*ee80*/  @!P0 BRA `(.L_x_114) ;  /* 0xfffffffc00f08947 */ /* 0x002fea000383ffff */
[----:B------:R-:W-:Y:S05]  /*ee90*/  BRA `(.L_x_154) ;  /* 0xffffffec00ac7947 */ /* 0x000fea000383ffff */
.L_x_115:
[----:B------:R-:W1:Y:S01]  /*eea0*/  S2R R2, SR_TID.X ;  /* 0x0000000000027919 */ /* 0x000e620000002100 */
[----:B------:R-:W-:Y:S01]  /*eeb0*/  BSSY B0, `(.L_x_155) ;  /* 0x000000a000007945 */ /* 0x000fe20003800000 */
[----:B------:R-:W-:Y:S02]  /*eec0*/  IMAD.MOV.U32 R12, RZ, RZ, RZ ;  /* 0x000000ffff0c7224 */ /* 0x000fe400078e00ff */
[----:B------:R-:W-:Y:S02]  /*eed0*/  IMAD.MOV.U32 R11, RZ, RZ, 0x1f ;  /* 0x0000001fff0b7424 */ /* 0x000fe400078e00ff */
[----:B------:R-:W-:Y:S01]  /*eee0*/  IMAD.MOV.U32 R15, RZ, RZ, -0x1 ;  /* 0xffffffffff0f7424 */ /* 0x000fe200078e00ff */
[----:B-1----:R-:W-:-:S04]  /*eef0*/  SHF.R.U32.HI R2, RZ, 0x5, R2 ;  /* 0x00000005ff027819 */ /* 0x002fc80000011602 */
[----:B------:R-:W-:-:S05]  /*ef00*/  LOP3.LUT R2, R2, 0x3, RZ, 0xc0, !PT ;  /* 0x0000000302027812 */ /* 0x000fca00078ec0ff */
[----:B------:R-:W-:-:S07]  /*ef10*/  IMAD.MOV.U32 R13, RZ, RZ, R2 ;  /* 0x000000ffff0d7224 */ /* 0x000fce00078e0002 */
[----:B0-----:R-:W-:Y:S05]  /*ef20*/  WARPSYNC.COLLECTIVE R15, `(.L_x_156) ;  /* 0x000000000f087348 */ /* 0x001fea0003c00000 */
[----:B------:R1:W2:Y:S02]  /*ef30*/  SHFL.IDX P6, R14, R13, R12, R11 ;  /* 0x0000000c0d0e7389 */ /* 0x0002a400000c000b */
[----:B012---:R-:W-:Y:S01]  /*ef40*/  ENDCOLLECTIVE ;  /* 0x000000000000791b */ /* 0x007fe20003800000 */
.L_x_156:
[----:B------:R-:W-:Y:S05]  /*ef50*/  BSYNC B0 ;  /* 0x0000000000007941 */ /* 0x000fea0003800000 */
.L_x_155:
[----:B------:R-:W-:Y:S05]  /*ef60*/  BRA `(.L_x_157) ;  /* 0xffffffec00947947 */ /* 0x000fea000383ffff */
.L_x_118:
[----:B------:R-:W-:Y:S01]  /*ef70*/  BSSY B1, `(.L_x_158) ;  /* 0x0000006000017945 */ /* 0x000fe20003800000 */
[----:B------:R-:W-:-:S07]  /*ef80*/  IMAD.MOV.U32 R15, RZ, RZ, -0x1 ;  /* 0xffffffffff0f7424 */ /* 0x000fce00078e00ff */
[----:B0-----:R-:W-:Y:S05]  /*ef90*/  WARPSYNC.COLLECTIVE R15, `(.L_x_159) ;  /* 0x000000000f0c7348 */ /* 0x001fea0003c00000 */
[----:B------:R-:W-:Y:S02]  /*efa0*/  ELECT P6, UR62, PT ;  /* 0x00000000003e782f */ /* 0x000fe400038c0000 */
[----:B------:R-:W-:Y:S01]  /*efb0*/  MOV R14, UR62 ;  /* 0x0000003e000e7c02 */ /* 0x000fe20008000f00 */
[----:B0-----:R-:W-:Y:S10]  /*efc0*/  ENDCOLLECTIVE ;  /* 0x000000000000791b */ /* 0x001ff40003800000 */
.L_x_159:
[----:B------:R-:W-:Y:S05]  /*efd0*/  BSYNC B1 ;  /* 0x0000000000017941 */ /* 0x000fea0003800000 */
.L_x_158:
[----:B------:R-:W-:Y:S05]  /*efe0*/  BRA `(.L_x_160) ;  /* 0xffffffec008c7947 */ /* 0x000fea000383ffff */
.L_x_120:
[----:B0-----:R0:W1:Y:S02]  /*eff0*/  SYNCS.PHASECHK.TRANS64.TRYWAIT P0, [R5+URZ], R4 ;  /* 0x00000004050075a7 */ /* 0x001064000800017f */
[----:B-1----:R-:W-:Y:S05]  /*f000*/  @!P0 NANOSLEEP.SYNCS 0x989680 ;  /* 0x009896800000895d */ /* 0x002fea0003900000 */
[----:B------:R-:W1:Y:S02]  /*f010*/  @!P0 SYNCS.PHASECHK.TRANS64 P0, [R5+URZ], R4 ;  /* 0x00000004050085a7 */ /* 0x000e64000800007f */
[----:B-1----:R-:W-:Y:S05]  /*f020*/  @!P0 BRA `(.L_x_120) ;  /* 0xfffffffc00f08947 */ /* 0x002fea000383ffff */
[----:B------:R-:W-:Y:S05]  /*f030*/  BRA `(.L_x_161) ;  /* 0xffffffec00c07947 */ /* 0x000fea000383ffff */
.L_x_121:
[----:B-1----:R1:W2:Y:S02]  /*f040*/  SYNCS.PHASECHK.TRANS64.TRYWAIT P0, [R3+URZ], R0 ;  /* 0x00000000030075a7 */ /* 0x0022a4000800017f */
[----:B--2---:R-:W-:Y:S05]  /*f050*/  @!P0 NANOSLEEP.SYNCS 0x989680 ;  /* 0x009896800000895d */ /* 0x004fea0003900000 */
[----:B------:R-:W2:Y:S02]  /*f060*/  @!P0 SYNCS.PHASECHK.TRANS64 P0, [R3+URZ], R0 ;  /* 0x00000000030085a7 */ /* 0x000ea4000800007f */
[----:B--2---:R-:W-:Y:S05]  /*f070*/  @!P0 BRA `(.L_x_121) ;  /* 0xfffffffc00f08947 */ /* 0x004fea000383ffff */
[----:B------:R-:W-:Y:S05]  /*f080*/  BRA `(.L_x_162) ;  /* 0xffffffec00b47947 */ /* 0x000fea000383ffff */
.L_x_123:
[----:B0-----:R0:W1:Y:S02]  /*f090*/  SYNCS.PHASECHK.TRANS64.TRYWAIT P0, [R5+URZ], R4 ;  /* 0x00000004050075a7 */ /* 0x001064000800017f */
[----:B-1----:R-:W-:Y:S05]  /*f0a0*/  @!P0 NANOSLEEP.SYNCS 0x989680 ;  /* 0x009896800000895d */ /* 0x002fea0003900000 */
[----:B------:R-:W1:Y:S02]  /*f0b0*/  @!P0 SYNCS.PHASECHK.TRANS64 P0, [R5+URZ], R4 ;  /* 0x00000004050085a7 */ /* 0x000e64000800007f */
[----:B-1----:R-:W-:Y:S05]  /*f0c0*/  @!P0 BRA `(.L_x_123) ;  /* 0xfffffffc00f08947 */ /* 0x002fea000383ffff */
[----:B------:R-:W-:Y:S05]  /*f0d0*/  BRA `(.L_x_163) ;  /* 0xffffffec00b87947 */ /* 0x000fea000383ffff */
.L_x_164:
[----:B------:R-:W-:-:S00]  /*f0e0*/  BRA `(.L_x_164) ;  /* 0xfffffffc00fc7947 */ /* 0x000fc0000383ffff */
[----:B------:R-:W-:-:S00]  /*f0f0*/  NOP ;  /* 0x0000000000007918 */ /* 0x000fc00000000000 */
        /* <DEDUP_REMOVED lines=8> */
.L_x_2724:


//--------------------- .text._ZN7cutlass13device_kernelIN5flash11enable_sm90INS1_16FlashAttnFwdSm90INS1_25CollectiveMainloopFwdSm90ILi2EN4cute5tupleIJNS5_1CILi1EEES8_S8_EEENS6_IJNS7_ILi192EEENS7_ILi144EEENS7_ILi96EEEEEELi96ENS_10bfloat16_tEfNS_4arch4Sm90ELb0ELb0ELb0ELb1ELb0ELb0ELb0ELb0ELb1ELb1ELb0ELb0EEENS1_21CollectiveEpilogueFwdINS6_IJSA_SC_SB_EEES9_SE_SG_Li384ELb1ELb1ELb0ELb0EEENS1_36VarlenDynamicPersistentTileSchedulerILi192ELi144ELi384ELi128ELb0ELb1ELb1ELb0ELb1ELb1EEEEEEEEEvNT_6ParamsE --------------------------
	.section	.text._ZN7cutlass13device_kernelIN5flash11enable_sm90INS1_16FlashAttnFwdSm90INS1_25CollectiveMainloopFwdSm90ILi2EN4cute5tupleIJNS5_1CILi1EEES8_S8_EEENS6_IJNS7_ILi192EEENS7_ILi144EEENS7_ILi96EEEEEELi96ENS_10bfloat16_tEfNS_4arch4Sm90ELb0ELb0ELb0ELb1ELb0ELb0ELb0ELb0ELb1ELb1ELb0ELb0EEENS1_21CollectiveEpilogueFwdINS6_IJSA_SC_SB_EEES9_SE_SG_Li384ELb1ELb1ELb0ELb0EEENS1_36VarlenDynamicPersistentTileSchedulerILi192ELi144ELi384ELi128ELb0ELb1ELb1ELb0ELb1ELb1EEEEEEEEEvNT_6ParamsE,"ax",@progbits
	.align	128
.text._ZN7cutlass13device_kernelIN5flash11enable_sm90INS1_16FlashAttnFwdSm90INS1_25CollectiveMainloopFwdSm90ILi2EN4cute5tupleIJNS5_1CILi1EEES8_S8_EEENS6_IJNS7_ILi192EEENS7_ILi144EEENS7_ILi96EEEEEELi96ENS_10bfloat16_tEfNS_4arch4Sm90ELb0ELb0ELb0ELb1ELb0ELb0ELb0ELb0ELb1ELb1ELb0ELb0EEENS1_21CollectiveEpilogueFwdINS6_IJSA_SC_SB_EEES9_SE_SG_Li384ELb1ELb1ELb0ELb0EEENS1_36VarlenDynamicPersistentTileSchedulerILi192ELi144ELi384ELi128ELb0ELb1ELb1ELb0ELb1ELb1EEEEEEEEEvNT_6ParamsE:
        .type           _ZN7cutlass13device_kernelIN5flash11enable_sm90INS1_16FlashAttnFwdSm90INS1_25CollectiveMainloopFwdSm90ILi2EN4cute5tupleIJNS5_1CILi1EEES8_S8_EEENS6_IJNS7_ILi192EEENS7_ILi144EEENS7_ILi96EEEEEELi96ENS_10bfloat16_tEfNS_4arch4Sm90ELb0ELb0ELb0ELb1ELb0ELb0ELb0ELb0ELb1ELb1ELb0ELb0EEENS1_21CollectiveEpilogueFwdINS6_IJSA_SC_SB_EEES9_SE_SG_Li384ELb1ELb1ELb0ELb0EEENS1_36VarlenDynamicPersistentTileSchedulerILi192ELi144ELi384ELi128ELb0ELb1ELb1ELb0ELb1ELb1EEEEEEEEEvNT_6ParamsE,@function
        .size           _ZN7cutlass13device_kernelIN5flash11enable_sm90INS1_16FlashAttnFwdSm90INS1_25CollectiveMainloopFwdSm90ILi2EN4cute5tupleIJNS5_1CILi1EEES8_S8_EEENS6_IJNS7_ILi192EEENS7_ILi144EEENS7_ILi96EEEEEELi96ENS_10bfloat16_tEfNS_4arch4Sm90ELb0ELb0ELb0ELb1ELb0ELb0ELb0ELb0ELb1ELb1ELb0ELb0EEENS1_21CollectiveEpilogueFwdINS6_IJSA_SC_SB_EEES9_SE_SG_Li384ELb1ELb1ELb0ELb0EEENS1_36VarlenDynamicPersistentTileSchedulerILi192ELi144ELi384ELi128ELb0ELb1ELb1ELb0ELb1ELb1EEEEEEEEEvNT_6ParamsE,(.L_x_2725 - _ZN7cutlass13device_kernelIN5flash11enable_sm90INS1_16FlashAttnFwdSm90INS1_25CollectiveMainloopFwdSm90ILi2EN4cute5tupleIJNS5_1CILi1EEES8_S8_EEENS6_IJNS7_ILi192EEENS7_ILi144EEENS7_ILi96EEEEEELi96ENS_10bfloat16_tEfNS_4arch4Sm90ELb0ELb0ELb0ELb1ELb0ELb0ELb0ELb0ELb1ELb1ELb0ELb0EEENS1_21CollectiveEpilogueFwdINS6_IJSA_SC_SB_EEES9_SE_SG_Li384ELb1ELb1ELb0ELb0EEENS1_36VarlenDynamicPersistentTileSchedulerILi192ELi144ELi384ELi128ELb0ELb1ELb1ELb0ELb1ELb1EEEEEEEEEvNT_6ParamsE)
        .other          _ZN7cutlass13device_kernelIN5flash11enable_sm90INS1_16FlashAttnFwdSm90INS1_25CollectiveMainloopFwdSm90ILi2EN4cute5tupleIJNS5_1CILi1EEES8_S8_EEENS6_IJNS7_ILi192EEENS7_ILi144EEENS7_ILi96EEEEEELi96ENS_10bfloat16_tEfNS_4arch4Sm90ELb0ELb0ELb0ELb1ELb0ELb0ELb0ELb0ELb1ELb1ELb0ELb0EEENS1_21CollectiveEpilogueFwdINS6_IJSA_SC_SB_EEES9_SE_SG_Li384ELb1ELb1ELb0ELb0EEENS1_36VarlenDynamicPersistentTileSchedulerILi192ELi144ELi384ELi128ELb0ELb1ELb1ELb0ELb1ELb1EEEEEEEEEvNT_6ParamsE,@"STO_CUDA_ENTRY STV_DEFAULT"
_ZN7cutlass13device_kernelIN5flash11enable_sm90INS1_16FlashAttnFwdSm90INS1_25CollectiveMainloopFwdSm90ILi2EN4cute5tupleIJNS5_1CILi1EEES8_S8_EEENS6_IJNS7_ILi192EEENS7_ILi144EEENS7_ILi96EEEEEELi96ENS_10bfloat16_tEfNS_4arch4Sm90ELb0ELb0ELb0ELb1ELb0ELb0ELb0ELb0ELb1ELb1ELb0ELb0EEENS1_21CollectiveEpilogueFwdINS6_IJSA_SC_SB_EEES9_SE_SG_Li384ELb1ELb1ELb0ELb0EEENS1_36VarlenDynamicPersistentTileSchedulerILi192ELi144ELi384ELi128ELb0ELb1ELb1ELb0ELb1ELb1EEEEEEEEEvNT_6ParamsE:
        /* <DEDUP_REMOVED lines=17> */
.L_x_166:
[----:B------:R-:W-:Y:S05]  /*0110*/  BSYNC B0 ;  /* 0x0000000000007941 */ /* 0x000fea0003800000 */
.L_x_165:
        /* <DEDUP_REMOVED lines=40> */
.L_x_167:
        /* <DEDUP_REMOVED lines=22> */
.L_x_168:
        /* <DEDUP_REMOVED lines=18> */
.L_x_169:
        /* <DEDUP_REMOVED lines=22> */
.L_x_170:
        /* <DEDUP_REMOVED lines=22> */
.L_x_171:
        /* <DEDUP_REMOVED lines=8> */
.L_x_173:
[----:B------:R-:W-:-:S08]  /*0960*/  NOP ;  /* 0x0000000000007918 */ /* 0x000fd00000000000 */
[----:B------:R-:W0:Y:S02]  /*0970*/  USETMAXREG.TRY_ALLOC.CTAPOOL UP0, 0xa0 ;  /* 0x000000a0000079c8 */ /* 0x000e240008000600 */
[----:B0-----:R-:W-:-:S13]  /*0980*/  PLOP3.LUT P0, PT, PT, PT, UP0, 0x80, 0x0 ;  /* 0x000000000000781c */ /* 0x001fda0003f0f008 */
[----:B------:R-:W-:Y:S05]  /*0990*/  @!P0 BRA `(.L_x_173) ;  /* 0xfffffffc00f08947 */ /* 0x000fea000383ffff */
[----:B------:R-:W0:Y:S01]  /*09a0*/  S2R R0, SR_TID.X ;  /* 0x0000000000007919 */ /* 0x000e220000002100 */
[----:B------:R-:W1:Y:S01]  /*09b0*/  S2UR UR4, SR_CgaCtaId ;  /* 0x00000000000479c3 */ /* 0x000e620000008800 */
[----:B------:R-:W-:-:S07]  /*09c0*/  UMOV UR36, 0x400 ;  /* 0x0000040000247882 */ /* 0x000fce0000000000 */
[----:B------:R-:W-:Y:S06]  /*09d0*/  BAR.ARV 0x8, 0x200 ;  /* 0x0208000000007b1d */ /* 0x000fec0000002000 */
[----:B-1----:R-:W-:-:S03]  /*09e0*/  ULEA UR36, UR4, UR36, 0x18 ;  /* 0x0000002404247291 */ /* 0x002fc6000f8ec03f */
[----:B------:R-:W-:Y:S01]  /*09f0*/  ULDC UR4, c[0x0][0xc3c] ;  /* 0x00030f0000047ab9 */ /* 0x000fe20000000800 */
[----:B0-----:R-:W-:-:S04]  /*0a00*/  SHF.R.U32.HI R0, RZ, 0x7, R0 ;  /* 0x00000007ff007819 */ /* 0x001fc80000011600 */
[----:B------:R-:W-:-:S13]  /*0a10*/  ISETP.NE.AND P0, PT, R0, 0x1, PT ;  /* 0x000000010000780c */ /* 0x000fda0003f05270 */
[----:B------:R-:W-:Y:S08]  /*0a20*/  @!P0 BAR.ARV 0x9, 0x100 ;  /* 0x0244000000008b1d */ /* 0x000ff00000002000 */
[----:B------:R-:W-:Y:S06]  /*0a30*/  BAR.SYNC.DEFER_BLOCKING 0x5, 0x200 ;  /* 0x0148000000007b1d */ /* 0x000fec0000010000 */
[----:B------:R-:W0:Y:S02]  /*0a40*/  LDS.128 R32, [UR36+0x31cd0] ;  /* 0x031cd024ff207984 */ /* 0x000e240008000c00 */
[----:B------:R-:W-:Y:S06]  /*0a50*/  BAR.ARV 0x4, 0x200 ;  /* 0x0108000000007b1d */ /* 0x000fec0000002000 */
[----:B0-----:R-:W-:-:S13]  /*0a60*/  ISETP.GE.AND P0, PT, R35, UR4, PT ;  /* 0x0000000423007c0c */ /* 0x001fda000bf06270 */
[----:B------:R-:W-:Y:S05]  /*0a70*/  @P0 EXIT ;  /* 0x000000000000094d */ /* 0x000fea0003800000 */
[----:B------:R-:W3:Y:S01]  /*0a80*/  LDL.LU R13, [R1+0x38] ;  /* 0x00003800010d7983 */ /* 0x000ee20000300800 */
[----:B------:R-:W0:Y:S02]  /*0a90*/  S2R R0, SR_TID.X ;  /* 0x0000000000007919 */ /* 0x000e240000002100 */
[----:B0-----:R-:W-:-:S05]  /*0aa0*/  VIADD R15, R0, 0xffffff80 ;  /* 0xffffff80000f7836 */ /* 0x001fca0000000000 */
[----:B------:R-:W-:-:S04]  /*0ab0*/  SHF.R.S32.HI R0, RZ, 0x1f, R15 ;  /* 0x0000001fff007819 */ /* 0x000fc8000001140f */
[----:B--2---:R-:W-:-:S04]  /*0ac0*/  LEA.HI R2, R0, R15, RZ, 0x4 ;  /* 0x0000000f00027211 */ /* 0x004fc800078f20ff */
[----:B------:R-:W-:Y:S02]  /*0ad0*/  SHF.R.S32.HI R5, RZ, 0x4, R2 ;  /* 0x00000004ff057819 */ /* 0x000fe40000011402 */
[C---:B------:R-:W-:Y:S02]  /*0ae0*/  LOP3.LUT R3, R2.reuse, 0xfffffff0, RZ, 0xc0, !PT ;  /* 0xfffffff002037812 */ /* 0x040fe400078ec0ff */
[----:B------:R-:W-:Y:S02]  /*0af0*/  LEA.HI R2, R2, R5, RZ, 0x1 ;  /* 0x0000000502027211 */ /* 0x000fe400078f08ff */
[----:B------:R-:W-:Y:S01]  /*0b00*/  LEA.HI R151, R0, R15, RZ, 0x7 ;  /* 0x0000000f00977211 */ /* 0x000fe200078f38ff */
[----:B------:R-:W-:Y:S01]  /*0b10*/  IMAD.IADD R3, R15, 0x1, -R3 ;  /* 0x000000010f037824 */ /* 0x000fe200078e0a03 */
[----:B------:R-:W-:Y:S02]  /*0b20*/  LOP3.LUT R4, R2, 0x1ffffffe, RZ, 0xc0, !PT ;  /* 0x1ffffffe02047812 */ /* 0x000fe400078ec0ff */
[----:B------:R-:W-:-:S02]  /*0b30*/  LOP3.LUT R150, R151, 0xffffff80, RZ, 0xc0, !PT ;  /* 0xffffff8097967812 */ /* 0x000fc400078ec0ff */
[----:B------:R-:W-:Y:S01]  /*0b40*/  SHF.R.S32.HI R2, RZ, 0x1f, R3 ;  /* 0x0000001fff027819 */ /* 0x000fe20000011403 */
[----:B------:R-:W-:Y:S02]  /*0b50*/  IMAD.IADD R4, R5, 0x1, -R4 ;  /* 0x0000000105047824 */ /* 0x000fe400078e0a04 */
[----:B------:R-:W-:Y:S01]  /*0b60*/  IMAD.IADD R150, R15, 0x1, -R150 ;  /* 0x000000010f967824 */ /* 0x000fe200078e0a96 */
[CC--:B------:R-:W-:Y:S02]  /*0b70*/  LEA.HI R5, R2.reuse, R3.reuse, RZ, 0x3 ;  /* 0x0000000302057211 */ /* 0x0c0fe400078f18ff */
[----:B------:R-:W-:Y:S02]  /*0b80*/  LEA.HI R2, R2, R3, RZ, 0x2 ;  /* 0x0000000302027211 */ /* 0x000fe400078f10ff */
[----:B------:R-:W-:Y:S01]  /*0b90*/  LEA.HI R7, R0, R15, RZ, 0x5 ;  /* 0x0000000f00077211 */ /* 0x000fe200078f28ff */
[----:B------:R-:W-:Y:S01]  /*0ba0*/  IMAD.SHL.U32 R5, R5, 0x10, RZ ;  /* 0x0000001005057824 */ /* 0x000fe200078e00ff */
[----:B------:R-:W-:-:S02]  /*0bb0*/  LOP3.LUT R6, R2, 0x7fffffc, RZ, 0xc0, !PT ;  /* 0x07fffffc02067812 */ /* 0x000fc400078ec0ff */
[----:B------:R-:W-:Y:S02]  /*0bc0*/  SHF.R.S32.HI R9, RZ, 0x1f, R150 ;  /* 0x0000001fff097819 */ /* 0x000fe40000011496 */
[----:B------:R-:W-:Y:S02]  /*0bd0*/  SHF.R.S32.HI R2, RZ, 0x2, R2 ;  /* 0x00000002ff027819 */ /* 0x000fe40000011402 */
[----:B------:R-:W-:Y:S02]  /*0be0*/  SHF.R.S32.HI R8, RZ, 0x5, R7 ;  /* 0x00000005ff087819 */ /* 0x000fe40000011407 */
[----:B------:R-:W-:Y:S01]  /*0bf0*/  LEA.HI R10, R9, R150, RZ, 0x2 ;  /* 0x00000096090a7211 */ /* 0x000fe200078f10ff */
[----:B------:R-:W-:Y:S01]  /*0c00*/  IMAD.SHL.U32 R2, R2, 0x40, RZ ;  /* 0x0000004002027824 */ /* 0x000fe200078e00ff */
[----:B------:R-:W-:Y:S02]  /*0c10*/  LOP3.LUT R5, R5, 0x7fffff80, RZ, 0xc0, !PT ;  /* 0x7fffff8005057812 */ /* 0x000fe400078ec0ff */
[----:B------:R-:W-:Y:S01]  /*0c20*/  LEA.HI R0, R0, R15, RZ, 0x2 ;  /* 0x0000000f00007211 */ /* 0x000fe200078f10ff */
[----:B------:R-:W-:Y:S01]  /*0c30*/  IMAD.IADD R6, R3, 0x1, -R6 ;  /* 0x0000000103067824 */ /* 0x000fe200078e0a06 */
[--C-:B------:R-:W-:Y:S01]  /*0c40*/  SHF.R.S32.HI R11, RZ, 0x2, R10.reuse ;  /* 0x00000002ff0b7819 */ /* 0x100fe2000001140a */
[----:B------:R-:W-:Y:S01]  /*0c50*/  IMAD R14, R8, 0x10, R3 ;  /* 0x00000010080e7824 */ /* 0x000fe200078e0203 */
[----:B------:R-:W-:Y:S01]  /*0c60*/  SHF.R.S32.HI R12, RZ, 0x1f, R10 ;  /* 0x0000001fff0c7819 */ /* 0x000fe2000001140a */
[----:B------:R-:W-:Y:S01]  /*0c70*/  IMAD.SHL.U32 R3, R4, 0x8, RZ ;  /* 0x0000000804037824 */ /* 0x000fe200078e00ff */
[----:B------:R-:W-:Y:S01]  /*0c80*/  SHF.R.S32.HI R151, RZ, 0x7, R151 ;  /* 0x00000007ff977819 */ /* 0x000fe20000011497 */
[----:B------:R-:W-:Y:S01]  /*0c90*/  IMAD R5, R8, 0x100, R5 ;  /* 0x0000010008057824 */ /* 0x000fe200078e0205 */
[----:B------:R-:W-:-:S02]  /*0ca0*/  LOP3.LUT R2, R2, 0x40, RZ, 0xc0, !PT ;  /* 0x0000004002027812 */ /* 0x000fc400078ec0ff */
[----:B------:R-:W-:Y:S01]  /*0cb0*/  LOP3.LUT R147, R0, 0xfffffffc, RZ, 0xc0, !PT ;  /* 0xfffffffc00937812 */ /* 0x000fe200078ec0ff */
[----:B------:R-:W-:Y:S01]  /*0cc0*/  IMAD.U32 R155, R14, 0x20, R3 ;  /* 0x000000200e9b7824 */ /* 0x000fe200078e0003 */
[----:B------:R-:W-:Y:S01]  /*0cd0*/  LEA.HI R12, R12, R11, RZ, 0x3 ;  /* 0x0000000b0c0c7211 */ /* 0x000fe200078f18ff */
[----:B------:R-:W-:Y:S01]  /*0ce0*/  IMAD R5, R6, 0x10, R5 ;  /* 0x0000001006057824 */ /* 0x000fe200078e0205 */
[----:B------:R-:W-:Y:S01]  /*0cf0*/  LOP3.LUT R3, R2, 0x8, R3, 0xf8, !PT ;  /* 0x0000000802037812 */ /* 0x000fe200078ef803 */
[----:B------:R-:W-:Y:S01]  /*0d00*/  IMAD.HI R6, R151, 0x55555556, RZ ;  /* 0x5555555697067827 */ /* 0x000fe200078e02ff */
[----:B------:R-:W-:Y:S02]  /*0d10*/  SHF.R.U32.HI R2, RZ, 0x3, R2 ;  /* 0x00000003ff027819 */ /* 0x000fe40000011602 */
[----:B------:R-:W-:Y:S01]  /*0d20*/  LOP3.LUT R12, R12, 0xfffffff8, RZ, 0xc0, !PT ;  /* 0xfffffff80c0c7812 */ /* 0x000fe200078ec0ff */
[----:B------:R-:W-:Y:S01]  /*0d30*/  IMAD.IADD R147, R15, 0x1, -R147 ;  /* 0x000000010f937824 */ /* 0x000fe200078e0a93 */
[----:B------:R-:W-:-:S02]  /*0d40*/  LEA.HI R9, R9, R150, RZ, 0x5 ;  /* 0x0000009609097211 */ /* 0x000fc400078f28ff */
[----:B------:R-:W-:Y:S01]  /*0d50*/  LOP3.LUT R2, R3, R2, RZ, 0x3c, !PT ;  /* 0x0000000203027212 */ /* 0x000fe200078e3cff */
[----:B------:R-:W-:Y:S01]  /*0d60*/  IMAD.IADD R12, R11, 0x1, -R12 ;  /* 0x000000010b0c7824 */ /* 0x000fe200078e0a0c */
[----:B------:R-:W-:Y:S02]  /*0d70*/  LEA.HI R6, R6, R6, RZ, 0x1 ;  /* 0x0000000606067211 */ /* 0x000fe400078f08ff */
[----:B------:R-:W-:Y:S02]  /*0d80*/  SHF.R.S32.HI R9, RZ, 0x5, R9 ;  /* 0x00000005ff097819 */ /* 0x000fe40000011409 */
[C---:B------:R-:W-:Y:S01]  /*0d90*/  LEA.HI R3, R147.reuse, R147, RZ, 0x1 ;  /* 0x0000009393037211 */ /* 0x040fe200078f08ff */
[----:B------:R-:W-:Y:S01]  /*0da0*/  IMAD.SHL.U32 R18, R147, 0x8, RZ ;  /* 0x0000000893127824 */ /* 0x000fe200078e00ff */
[----:B------:R-:W-:Y:S01]  /*0db0*/  LOP3.LUT R7, R10, 0x7ffffffc, RZ, 0xc0, !PT ;  /* 0x7ffffffc0a077812 */ /* 0x000fe200078ec0ff */
[----:B------:R-:W-:Y:S01]  /*0dc0*/  IMAD R6, R6, -0x3, R151 ;  /* 0xfffffffd06067824 */ /* 0x000fe200078e0297 */
[----:B------:R-:W-:Y:S01]  /*0dd0*/  LOP3.LUT R4, R3, 0x1ffffffe, RZ, 0xc0, !PT ;  /* 0x1ffffffe03047812 */ /* 0x000fe200078ec0ff */
[----:B------:R-:W-:-:S02]  /*0de0*/  IMAD R9, R9, 0x10, R12 ;  /* 0x0000001009097824 */ /* 0x000fc400078e020c */
[----:B------:R-:W-:Y:S02]  /*0df0*/  IMAD.IADD R2, R2, 0x1, R5 ;  /* 0x0000000102027824 */ /* 0x000fe400078e0205 */
[C---:B------:R-:W-:Y:S02]  /*0e00*/  VIADD R144, R18.reuse, 0x20 ;  /* 0x0000002012907836 */ /* 0x040fe40000000000 */
[----:B------:R-:W-:Y:S02]  /*0e10*/  VIADD R145, R18, 0x40 ;  /* 0x0000004012917836 */ /* 0x000fe40000000000 */
[----:B------:R-:W-:Y:S02]  /*0e20*/  IMAD.MOV.U32 R8, RZ, RZ, -0x2 ;  /* 0xfffffffeff087424 */ /* 0x000fe400078e00ff */
[----:B------:R-:W-:Y:S02]  /*0e30*/  IMAD.IADD R7, R150, 0x1, -R7 ;  /* 0x0000000196077824 */ /* 0x000fe400078e0a07 */
[----:B------:R-:W-:-:S02]  /*0e40*/  IMAD R152, R6, 0x40, R9 ;  /* 0x0000004006987824 */ /* 0x000fc400078e0209 */
        /* <DEDUP_REMOVED lines=8> */
[----:B------:R-:W-:Y:S01]  /*0ed0*/  IMAD R154, R3, 0x8, R152 ;  /* 0x00000008039a7824 */ /* 0x000fe200078e0298 */
[----:B------:R-:W-:Y:S01]  /*0ee0*/  UMOV UR39, URZ ;  /* 0x0000003f00277c82 */ /* 0x000fe20008000000 */
[----:B---3--:R-:W-:-:S07]  /*0ef0*/  LOP3.LUT R17, R13, 0x1, RZ, 0xfc, !PT ;  /* 0x000000010d117812 */ /* 0x008fce00078efcff */
.L_x_207:
[----:B0-2---:R-:W0:Y:S01]  /*0f00*/  LDC.64 R4, c[0x0][0xc88] ;  /* 0x00032200ff047b82 */ /* 0x005e220000000a00 */
[----:B------:R-:W-:Y:S01]  /*0f10*/  ULDC.64 UR4, c[0x0][0xa28] ;  /* 0x00028a0000047ab9 */ /* 0x000fe20000000a00 */
[----:B------:R-:W-:Y:S01]  /*0f20*/  IMAD.MOV.U32 R3, RZ, RZ, RZ ;  /* 0x000000ffff037224 */ /* 0x000fe200078e00ff */
[----:B------:R-:W-:Y:S01]  /*0f30*/  ULDC.64 UR6, c[0x0][0xa20] ;  /* 0x0002880000067ab9 */ /* 0x000fe20000000a00 */
[----:B0-----:R-:W-:-:S05]  /*0f40*/  IMAD.WIDE R4, R35, 0x4, R4 ;  /* 0x0000000423047825 */ /* 0x001fca00078e0204 */
[----:B------:R-:W2:Y:S01]  /*0f50*/  LDG.E R19, desc[UR56][R4.64] ;  /* 0x0000003804137981 */ /* 0x000ea2000c1e1900 */
[----:B------:R-:W-:-:S04]  /*0f60*/  ISETP.NE.U32.AND P0, PT, RZ, UR4, PT ;  /* 0x00000004ff007c0c */ /* 0x000fc8000bf05070 */
[----:B------:R-:W-:Y:S02]  /*0f70*/  ISETP.NE.AND.EX P0, PT, RZ, UR5, PT, P0 ;  /* 0x00000005ff007c0c */ /* 0x000fe4000bf05300 */
[----:B--2---:R-:W-:-:S11]  /*0f80*/  SHF.R.S32.HI R146, RZ, 0x1f, R19 ;  /* 0x0000001fff927819 */ /* 0x004fd60000011413 */
[----:B---3--:R-:W-:-:S04]  /*0f90*/  @P0 LEA R6, P1, R19, UR4, 0x2 ;  /* 0x0000000413060c11 */ /* 0x008fc8000f8210ff */
[----:B----4-:R-:W-:Y:S01]  /*0fa0*/  @P0 LEA.HI.X R7, R19, UR5, R146, 0x2, P1 ;  /* 0x0000000513070c11 */ /* 0x010fe200088f1492 */
[----:B------:R-:W-:-:S04]  /*0fb0*/  ULDC.64 UR4, c[0x0][0x418] ;  /* 0x0001060000047ab9 */ /* 0x000fc80000000a00 */
[----:B------:R0:W5:Y:S01]  /*0fc0*/  @P0 LDG.E R3, desc[UR56][R6.64] ;  /* 0x0000003806030981 */ /* 0x000162000c1e1900 */
[----:B------:R-:W-:Y:S01]  /*0fd0*/  ISETP.NE.U32.AND P0, PT, RZ, UR6, PT ;  /* 0x00000006ff007c0c */ /* 0x000fe2000bf05070 */
[----:B------:R-:W-:-:S03]  /*0fe0*/  UISETP.NE.U32.AND UP0, UPT, UR4, URZ, UPT ;  /* 0x0000003f0400728c */ /* 0x000fc6000bf05070 */
[----:B------:R-:W-:Y:S01]  /*0ff0*/  ISETP.NE.AND.EX P0, PT, RZ, UR7, PT, P0 ;  /* 0x00000007ff007c0c */ /* 0x000fe2000bf05300 */
[----:B------:R-:W-:Y:S01]  /*1000*/  UISETP.NE.AND.EX UP0, UPT, UR5, URZ, UPT, UP0 ;  /* 0x0000003f0500728c */ /* 0x000fe2000bf05300 */
[----:B------:R-:W-:Y:S02]  /*1010*/  ULDC UR4, c[0x0][0x424] ;  /* 0x0001090000047ab9 */ /* 0x000fe40000000800 */
[----:B------:R-:W-:Y:S01]  /*1020*/  ULDC UR5, c[0x0][0x2f0] ;  /* 0x0000bc0000057ab9 */ /* 0x000fe20000000800 */
[----:B------:R-:W-:-:S04]  /*1030*/  USEL UR4, UR4, 0x1, UP0 ;  /* 0x0000000104047887 */ /* 0x000fc80008000000 */
[----:B------:R-:W-:-:S04]  /*1040*/  UIMAD UR4, UR4, UR5, URZ ;  /* 0x00000005040472a4 */ /* 0x000fc8000f8e023f */
[C---:B------:R-:W-:Y:S02]  /*1050*/  @P0 LEA R4, P1, R19.reuse, UR6, 0x2 ;  /* 0x0000000613040c11 */ /* 0x040fe4000f8210ff */
[----:B------:R-:W-:Y:S02]  /*1060*/  IMAD.U32 R64, RZ, RZ, UR4 ;  /* 0x00000004ff407e24 */ /* 0x000fe4000f8e00ff */
[----:B------:R-:W-:-:S05]  /*1070*/  @P0 LEA.HI.X R5, R19, UR7, R146, 0x2, P1 ;  /* 0x0000000713050c11 */ /* 0x000fca00088f1492 */
[----:B------:R0:W5:Y:S01]  /*1080*/  @P0 LDG.E R64, desc[UR56][R4.64] ;  /* 0x0000003804400981 */ /* 0x000162000c1e1900 */
[----:B------:R-:W-:Y:S05]  /*1090*/  @P0 BRA `(.L_x_174) ;  /* 0x0000000000240947 */ /* 0x000fea0003800000 */
[----:B------:R-:W-:Y:S02]  /*10a0*/  ULDC.64 UR4, c[0x0][0xa08] ;  /* 0x0002820000047ab9 */ /* 0x000fe40000000a00 */
[----:B------:R-:W-:-:S04]  /*10b0*/  ISETP.NE.U32.AND P0, PT, RZ, UR4, PT ;  /* 0x00000004ff007c0c */ /* 0x000fc8000bf05070 */
[----:B------:R-:W-:-:S13]  /*10c0*/  ISETP.NE.AND.EX P0, PT, RZ, UR5, PT, P0 ;  /* 0x00000005ff007c0c */ /* 0x000fda000bf05300 */
[----:B------:R-:W-:Y:S05]  /*10d0*/  @!P0 BRA `(.L_x_174) ;  /* 0x0000000000148947 */ /* 0x000fea0003800000 */
[----:B0-----:R-:W0:Y:S02]  /*10e0*/  LDC.64 R4, c[0x0][0xa08] ;  /* 0x00028200ff047b82 */ /* 0x001e240000000a00 */
[----:B0-----:R-:W-:-:S05]  /*10f0*/  IMAD.WIDE R4, R19, 0x4, R4 ;  /* 0x0000000413047825 */ /* 0x001fca00078e0204 */
[----:B-----5:R-:W2:Y:S04]  /*1100*/  LDG.E R64, desc[UR56][R4.64] ;  /* 0x0000003804407981 */ /* 0x020ea8000c1e1900 */
[----:B------:R-:W2:Y:S02]  /*1110*/  LDG.E R7, desc[UR56][R4.64+0x4] ;  /* 0x0000043804077981 */ /* 0x000ea4000c1e1900 */
[----:B--2---:R-:W-:-:S07]  /*1120*/  IMAD.IADD R64, R7, 0x1, -R64 ;  /* 0x0000000107407824 */ /* 0x004fce00078e0a40 */
.L_x_174:
[----:B-----5:R-:W-:Y:S01]  /*1130*/  IMAD.IADD R64, R64, 0x1, -R3 ;  /* 0x0000000140407824 */ /* 0x020fe200078e0a03 */
[----:B------:R-:W-:Y:S01]  /*1140*/  PLOP3.LUT P0, PT, PT, PT, PT, 0x80, 0x0 ;  /* 0x000000000000781c */ /* 0x000fe20003f0f070 */
[----:B------:R-:W-:Y:S01]  /*1150*/  IMAD.MOV.U32 R23, RZ, RZ, R33 ;  /* 0x000000ffff177224 */ /* 0x000fe200078e0021 */
[----:B------:R-:W-:Y:S01]  /*1160*/  CS2R R20, SRZ ;  /* 0x0000000000147805 */ /* 0x000fe2000001ff00 */
[C---:B------:R-:W-:Y:S01]  /*1170*/  VIADD R0, R64.reuse, 0x8f ;  /* 0x0000008f40007836 */ /* 0x040fe20000000000 */
[----:B------:R-:W-:Y:S01]  /*1180*/  ISETP.GE.AND P1, PT, R64, 0x1, PT ;  /* 0x000000014000780c */ /* 0x000fe20003f26270 */
[----:B------:R-:W-:Y:S01]  /*1190*/  IMAD.MOV.U32 R22, RZ, RZ, R34 ;  /* 0x000000ffff167224 */ /* 0x000fe200078e0022 */
[----:B------:R-:W-:Y:S01]  /*11a0*/  CS2R R38, SRZ ;  /* 0x0000000000267805 */ /* 0x000fe2000001ff00 */
[----:B------:R-:W-:Y:S01]  /*11b0*/  IMAD.HI R0, R0, 0x38e38e39, RZ ;  /* 0x38e38e3900007827 */ /* 0x000fe200078e02ff */
[----:B------:R-:W-:Y:S02]  /*11c0*/  CS2R R42, SRZ ;  /* 0x00000000002a7805 */ /* 0x000fe4000001ff00 */
[----:B------:R-:W-:-:S02]  /*11d0*/  CS2R R44, SRZ ;  /* 0x00000000002c7805 */ /* 0x000fc4000001ff00 */
[----:B------:R-:W-:Y:S01]  /*11e0*/  CS2R R36, SRZ ;  /* 0x0000000000247805 */ /* 0x000fe2000001ff00 */
[----:B------:R-:W-:Y:S01]  /*11f0*/  IMAD.MOV.U32 R71, RZ, RZ, RZ ;  /* 0x000000ffff477224 */ /* 0x000fe200078e00ff */
[----:B------:R-:W-:Y:S02]  /*1200*/  SHF.R.U32.HI R3, RZ, 0x1f, R0 ;  /* 0x0000001fff037819 */ /* 0x000fe40000011600 */
[----:B------:R-:W-:Y:S02]  /*1210*/  CS2R R46, SRZ ;  /* 0x00000000002e7805 */ /* 0x000fe4000001ff00 */
[----:B------:R-:W-:Y:S02]  /*1220*/  CS2R R48, SRZ ;  /* 0x0000000000307805 */ /* 0x000fe4000001ff00 */
[----:B------:R-:W-:Y:S02]  /*1230*/  CS2R R50, SRZ ;  /* 0x0000000000327805 */ /* 0x000fe4000001ff00 */
[----:B------:R-:W-:Y:S01]  /*1240*/  LEA.HI.SX32 R104, R0, R3, 0x1b ;  /* 0x0000000300687211 */ /* 0x000fe200078fdaff */
[----:B------:R-:W-:Y:S01]  /*1250*/  IMAD.MOV.U32 R3, RZ, RZ, RZ ;  /* 0x000000ffff037224 */ /* 0x000fe200078e00ff */
[----:B------:R-:W-:Y:S01]  /*1260*/  CS2R R40, SRZ ;  /* 0x0000000000287805 */ /* 0x000fe2000001ff00 */
[----:B------:R-:W-:Y:S01]  /*1270*/  IMAD.MOV.U32 R0, RZ, RZ, RZ ;  /* 0x000000ffff007224 */ /* 0x000fe200078e00ff */
[----:B------:R-:W-:Y:S01]  /*1280*/  CS2R R52, SRZ ;  /* 0x0000000000347805 */ /* 0x000fe2000001ff00 */
[----:B------:R-:W-:Y:S01]  /*1290*/  IMAD.MOV.U32 R54, RZ, RZ, RZ ;  /* 0x000000ffff367224 */ /* 0x000fe200078e00ff */
[----:B------:R-:W-:-:S02]  /*12a0*/  CS2R R56, SRZ ;  /* 0x0000000000387805 */ /* 0x000fc4000001ff00 */
[----:B------:R-:W-:Y:S02]  /*12b0*/  CS2R R72, SRZ ;  /* 0x0000000000487805 */ /* 0x000fe4000001ff00 */
[----:B------:R-:W-:Y:S02]  /*12c0*/  CS2R R60, SRZ ;  /* 0x00000000003c7805 */ /* 0x000fe4000001ff00 */
[----:B------:R-:W-:Y:S02]  /*12d0*/  CS2R R76, SRZ ;  /* 0x00000000004c7805 */ /* 0x000fe4000001ff00 */
[----:B------:R-:W-:Y:S02]  /*12e0*/  CS2R R14, SRZ ;  /* 0x00000000000e7805 */ /* 0x000fe4000001ff00 */
[----:B------:R-:W-:Y:S02]  /*12f0*/  CS2R R68, SRZ ;  /* 0x0000000000447805 */ /* 0x000fe4000001ff00 */
[----:B------:R-:W-:Y:S01]  /*1300*/  CS2R R78, SRZ ;  /* 0x00000000004e7805 */ /* 0x000fe2000001ff00 */
[----:B------:R-:W-:Y:S01]  /*1310*/  IMAD.MOV.U32 R65, RZ, RZ, RZ ;  /* 0x000000ffff417224 */ /* 0x000fe200078e00ff */
[----:B------:R-:W-:-:S02]  /*1320*/  CS2R R74, SRZ ;  /* 0x00000000004a7805 */ /* 0x000fc4000001ff00 */
[----:B------:R-:W-:Y:S01]  /*1330*/  CS2R R80, SRZ ;  /* 0x0000000000507805 */ /* 0x000fe2000001ff00 */
[----:B------:R-:W-:Y:S01]  /*1340*/  IMAD.MOV.U32 R24, RZ, RZ, RZ ;  /* 0x000000ffff187224 */ /* 0x000fe200078e00ff */
[----:B0-----:R-:W-:Y:S01]  /*1350*/  CS2R R6, SRZ ;  /* 0x0000000000067805 */ /* 0x001fe2000001ff00 */
[----:B------:R-:W-:Y:S02]  /*1360*/  IMAD.MOV.U32 R26, RZ, RZ, RZ ;  /* 0x000000ffff1a7224 */ /* 0x000fe400078e00ff */
[----:B------:R-:W-:Y:S02]  /*1370*/  IMAD.MOV.U32 R83, RZ, RZ, RZ ;  /* 0x000000ffff537224 */ /* 0x000fe400078e00ff */
[----:B------:R-:W-:Y:S02]  /*1380*/  IMAD.MOV.U32 R85, RZ, RZ, RZ ;  /* 0x000000ffff557224 */ /* 0x000fe400078e00ff */
[----:B------:R-:W-:Y:S01]  /*1390*/  IMAD.MOV.U32 R8, RZ, RZ, RZ ;  /* 0x000000ffff087224 */ /* 0x000fe200078e00ff */
[----:B------:R-:W-:Y:S06]  /*13a0*/  @!P1 BRA `(.L_x_175) ;  /* 0x0000007c000c9947 */ /* 0x000fec0003800000 */
[----:B------:R-:W0:Y:S01]  /*13b0*/  SHFL.IDX PT, R0, R151, RZ, 0x1f ;  /* 0x00001fff97007589 */ /* 0x000e2200000e0000 */
[----:B------:R-:W-:-:S04]  /*13c0*/  UIADD3 UR6, UR36, 0x24300, URZ ;  /* 0x0002430024067890 */ /* 0x000fc8000fffe03f */
[----:B------:R-:W-:-:S06]  /*13d0*/  ULOP3.LUT UP0, URZ, UR6, 0x9f, URZ, 0xc0, !UPT ;  /* 0x0000009f063f7892 */ /* 0x000fcc000f80c03f */
[----:B------:R-:W-:Y:S02]  /*13e0*/  PLOP3.LUT P0, PT, PT, PT, UP0, 0x80, 0x0 ;  /* 0x000000000000781c */ /* 0x000fe40003f0f008 */
[----:B0-----:R-:W-:-:S13]  /*13f0*/  R2UR UR38, R0 ;  /* 0x00000000002672ca */ /* 0x001fda00000e0000 */
[----:B------:R-:W-:-:S04]  /*1400*/  UIMAD.WIDE UR4, UR38, 0x55555556, URZ ;  /* 0x55555556260478a5 */ /* 0x000fc8000f8e023f */
[----:B------:R-:W-:-:S04]  /*1410*/  ULEA.HI UR5, UR5, UR5, URZ, 0x1 ;  /* 0x0000000505057291 */ /* 0x000fc8000f8f083f */
[----:B------:R-:W-:-:S04]  /*1420*/  UIMAD UR40, UR5, -0x3, UR38 ;  /* 0xfffffffd052878a4 */ /* 0x000fc8000f8e0226 */
[----:B------:R-:W-:-:S04]  /*1430*/  ULEA UR4, UR40, UR6, 0xb ;  /* 0x0000000628047291 */ /* 0x000fc8000f8e583f */
[----:B------:R-:W-:-:S04]  /*1440*/  USHF.R.U32.HI UR4, URZ, 0x4, UR4 ;  /* 0x000000043f047899 */ /* 0x000fc80008011604 */
[----:B------:R-:W-:Y:S01]  /*1450*/  ULOP3.LUT UR37, UR4, 0x3fff, URZ, 0xc0, !UPT ;  /* 0x00003fff04257892 */ /* 0x000fe2000f8ec03f */
[----:B------:R-:W-:Y:S11]  /*1460*/  @!P0 BRA `(.L_x_176) ;  /* 0x0000000000408947 */ /* 0x000ff60003800000 */
        /* <DEDUP_REMOVED lines=16> */
.L_x_176:
[----:B------:R-:W-:Y:S02]  /*1570*/  LEA.HI R0, R149, R149, RZ, 0x1 ;  /* 0x0000009595007211 */ /* 0x000fe400078f08ff */
[----:B------:R-:W-:Y:S02]  /*1580*/  ISETP.NE.AND P0, PT, R17, 0x3, PT ;  /* 0x000000031100780c */ /* 0x000fe40003f05270 */
[----:B------:R-:W-:-:S05]  /*1590*/  LOP3.LUT R0, R0, 0xfffffffe, RZ, 0xc0, !PT ;  /* 0xfffffffe00007812 */ /* 0x000fca00078ec0ff */
[----:B------:R-:W-:-:S05]  /*15a0*/  IMAD.IADD R0, R149, 0x1, -R0 ;  /* 0x0000000195007824 */ /* 0x000fca00078e0a00 */
[----:B------:R-:W-:-:S04]  /*15b0*/  SHF.L.U32 R0, R0, 0x1f, RZ ;  /* 0x0000001f00007819 */ /* 0x000fc800000006ff */
[----:B------:R-:W0:Y:S02]  /*15c0*/  SYNCS.PHASECHK.TRANS64.TRYWAIT P1, [UR36+0x31c00], R0 ;  /* 0x031c0000ff0075a7 */ /* 0x000e240008020164 */
[----:B0-----:R-:W-:Y:S05]  /*15d0*/  @!P1 BRA `(.L_x_177) ;  /* 0x000000f000d49947 */ /* 0x001fea0003800000 */
.L_x_334:
[----:B------:R-:W-:Y:S05]  /*15e0*/  @!P0 BRA `(.L_x_178) ;  /* 0x0000000000048947 */ /* 0x000fea0003800000 */
[----:B------:R-:W-:Y:S01]  /*15f0*/  BPT.TRAP 0x1 ;  /* 0x000000040000795c */ /* 0x000fe20000300000 */
.L_x_178:
[----:B------:R-:W-:Y:S01]  /*1600*/  IMAD.U32 R4, RZ, RZ, UR39 ;  /* 0x00000027ff047e24 */ /* 0x000fe2000f8e00ff */
[----:B0-----:R-:W-:-:S04]  /*1610*/  SHF.L.U32 R3, R16, 0x1f, RZ ;  /* 0x0000001f10037819 */ /* 0x001fc800000006ff */
[----:B------:R-:W-:-:S04]  /*1620*/  LEA R4, R4, UR36, 0x3 ;  /* 0x0000002404047c11 */ /* 0x000fc8000f8e18ff */
[----:B------:R0:W1:Y:S01]  /*1630*/  SYNCS.PHASECHK.TRANS64.TRYWAIT P2, [R4+URZ+0x31c30], R3 ;  /* 0x031c3003040075a7 */ /* 0x000062000804017f */
[----:B------:R-:W-:Y:S05]  /*1640*/  @!P0 BRA `(.L_x_179) ;  /* 0x0000000000048947 */ /* 0x000fea0003800000 */
[----:B------:R-:W-:Y:S01]  /*1650*/  BPT.TRAP 0x1 ;  /* 0x000000040000795c */ /* 0x000fe20000300000 */
.L_x_179:
[----:B------:R-:W2:Y:S01]  /*1660*/  S2R R0, SR_TID.X ;  /* 0x0000000000007919 */ /* 0x000ea20000002100 */
[----:B------:R-:W-:Y:S01]  /*1670*/  IMAD.MOV.U32 R71, RZ, RZ, RZ ;  /* 0x000000ffff477224 */ /* 0x000fe200078e00ff */
[----:B--2---:R-:W-:Y:S01]  /*1680*/  LOP3.LUT P1, RZ, R0, 0x7f, RZ, 0xc0, !PT ;  /* 0x0000007f00ff7812 */ /* 0x004fe2000782c0ff */
[----:B-1----:R-:W-:-:S12]  /*1690*/  @P2 BRA `(.L_x_180) ;  /* 0x0000000000082947 */ /* 0x002fd80003800000 */
[----:B------:R-:W1:Y:S02]  /*16a0*/  SYNCS.PHASECHK.TRANS64.TRYWAIT P2, [R4+URZ+0x31c30], R3 ;  /* 0x031c3003040075a7 */ /* 0x000e64000804017f */
[----:B-1----:R-:W-:Y:S05]  /*16b0*/  @!P2 BRA `(.L_x_181) ;  /* 0x000000f000b4a947 */ /* 0x002fea0003800000 */
.L_x_180:
        /* <DEDUP_REMOVED lines=26> */
[----:B------:R-:W-:Y:S01]  /*1860*/  UMOV UR7, 0x80000020 ;  /* 0x8000002000077882 */ /* 0x000fe20000000000 */
[----:B------:R-:W-:Y:S01]  /*1870*/  HGMMA.64x16x16.F32.BF16 R96, gdesc[UR24], RZ, !UPT, gsb0 ;  /* 0x00200000186079f0 */ /* 0x000fe2000c0018ff */
[----:B------:R-:W-:Y:S01]  /*1880*/  UIADD3 UR8, UR26, 0xc0, URZ ;  /* 0x000000c01a087890 */ /* 0x000fe2000fffe03f */
[C---:B------:R-:W-:Y:S01]  /*1890*/  ISETP.GT.AND P1, PT, R5.reuse, 0x69, PT ;  /* 0x000000690500780c */ /* 0x040fe20003f24270 */
[----:B------:R-:W-:Y:S01]  /*18a0*/  UIADD3 UR9, UR26, 0x100, URZ ;  /* 0x000001001a097890 */ /* 0x000fe2000fffe03f */
[----:B------:R-:W-:Y:S01]  /*18b0*/  ISETP.GT.AND P0, PT, R5, 0x70, PT ;  /* 0x000000700500780c */ /* 0x000fe20003f04270 */
[----:B------:R-:W-:-:S02]  /*18c0*/  UIADD3 UR10, UR26, 0x140, URZ ;  /* 0x000001401a0a7890 */ /* 0x000fc4000fffe03f */
[----:B------:R-:W-:Y:S02]  /*18d0*/  UIADD3 UR11, UR26, 0x180, URZ ;  /* 0x000001801a0b7890 */ /* 0x000fe4000fffe03f */
[----:B------:R-:W-:Y:S02]  /*18e0*/  UIADD3 UR12, UR26, 0x240, URZ ;  /* 0x000002401a0c7890 */ /* 0x000fe4000fffe03f */
[----:B------:R-:W-:Y:S02]  /*18f0*/  UIADD3 UR13, UR26, 0x3c0, URZ ;  /* 0x000003c01a0d7890 */ /* 0x000fe4000fffe03f */
[----:B------:R-:W-:Y:S01]  /*1900*/  UIADD3 UR14, UR26, 0x242, URZ ;  /* 0x000002421a0e7890 */ /* 0x000fe2000fffe03f */
[----:B------:R-:W-:Y:S01]  /*1910*/  UMOV UR15, 0x80000020 ;  /* 0x80000020000f7882 */ /* 0x000fe20000000000 */
[----:B------:R-:W-:Y:S02]  /*1920*/  UIADD3 UR16, UR24, 0x600, URZ ;  /* 0x0000060018107890 */ /* 0x000fe4000fffe03f */
[----:B------:R-:W-:Y:S01]  /*1930*/  UIADD3 UR18, UR26, 0x480, URZ ;  /* 0x000004801a127890 */ /* 0x000fe2000fffe03f */
[----:B------:R-:W-:Y:S01]  /*1940*/  UMOV UR17, 0x80000020 ;  /* 0x8000002000117882 */ /* 0x000fe20000000000 */
[----:B------:R-:W-:Y:S01]  /*1950*/  UMOV UR19, 0x80000020 ;  /* 0x8000002000137882 */ /* 0x000fe20000000000 */
[----:B------:R-:W-:-:S02]  /*1960*/  UIADD3 UR20, UR24, 0x602, URZ ;  /* 0x0000060218147890 */ /* 0x000fc4000fffe03f */
[----:B------:R-:W-:Y:S01]  /*1970*/  UIADD3 UR22, UR26, 0x482, URZ ;  /* 0x000004821a167890 */ /* 0x000fe2000fffe03f */
[----:B------:R-:W-:Y:S01]  /*1980*/  UMOV UR21, 0x80000020 ;  /* 0x8000002000157882 */ /* 0x000fe20000000000 */
        /* <DEDUP_REMOVED lines=12> */
[----:B------:R-:W-:Y:S01]  /*1a50*/  UMOV UR5, UR25 ;  /* 0x0000001900057c82 */ /* 0x000fe20008000000 */
[----:B------:R-:W-:Y:S01]  /*1a60*/  UMOV UR6, UR8 ;  /* 0x0000000800067c82 */ /* 0x000fe20008000000 */
[----:B------:R-:W-:Y:S01]  /*1a70*/  UMOV UR7, 0x80000020 ;  /* 0x8000002000077882 */ /* 0x000fe20000000000 */
[----:B------:R-:W-:Y:S01]  /*1a80*/  UIADD3 UR8, UR26, 0x1c0, URZ ;  /* 0x000001c01a087890 */ /* 0x000fe2000fffe03f */
        /* <DEDUP_REMOVED lines=88> */
[----:B------:R-:W-:Y:S01]  /*2010*/  UMOV UR8, UR10 ;  /* 0x0000000a00087c82 */ /* 0x000fe20008000000 */
[----:B------:R-:W-:Y:S01]  /*2020*/  UMOV UR10, UR12 ;  /* 0x0000000c000a7c82 */ /* 0x000fe20008000000 */
        /* <DEDUP_REMOVED lines=272> */
[----:B------:R-:W-:Y:S01]  /*3130*/  FSEL R60, R49, -INF , P2 ;  /* 0xff800000313c7808 */ /* 0x000fe20001000000 */
[----:B------:R-:W-:Y:S01]  /*3140*/  ULDC UR6, c[0x0][0x988] ;  /* 0x0002620000067ab9 */ /* 0x000fe20000000800 */
[----:B------:R-:W-:-:S02]  /*3150*/  FMNMX.FTZ R3, R116, R3, !PT ;  /* 0x0000000374037209 */ /* 0x000fc40007810000 */
[----:B------:R-:W-:Y:S02]  /*3160*/  FSEL R76, R52, -INF , P6 ;  /* 0xff800000344c7808 */ /* 0x000fe40003000000 */
[----:B------:R-:W-:Y:S02]  /*3170*/  FMNMX.FTZ R3, R60, R3, !PT ;  /* 0x000000033c037209 */ /* 0x000fe40007810000 */
[----:B------:R-:W-:Y:S02]  /*3180*/  FSEL R52, R63, -INF , P4 ;  /* 0xff8000003f347808 */ /* 0x000fe40002000000 */
[----:B------:R-:W-:Y:S02]  /*3190*/  ISETP.GT.AND P4, PT, R5, 0x60, PT ;  /* 0x000000600500780c */ /* 0x000fe40003f84270 */
[----:B------:R-:W-:Y:S02]  /*31a0*/  FSEL R118, R53, -INF , P5 ;  /* 0xff80000035767808 */ /* 0x000fe40002800000 */
[----:B------:R-:W-:-:S02]  /*31b0*/  FMNMX.FTZ R3, R76, R3, !PT ;  /* 0x000000034c037209 */ /* 0x000fc40007810000 */
[----:B------:R-:W-:Y:S02]  /*31c0*/  FSEL R50, R50, -INF , P3 ;  /* 0xff80000032327808 */ /* 0x000fe40001800000 */
[----:B------:R-:W-:Y:S02]  /*31d0*/  ISETP.GT.AND P3, PT, R5, 0x61, PT ;  /* 0x000000610500780c */ /* 0x000fe40003f64270 */
[----:B------:R-:W-:Y:S02]  /*31e0*/  FMNMX.FTZ R3, R118, R3, !PT ;  /* 0x0000000376037209 */ /* 0x000fe40007810000 */
[----:B------:R-:W-:Y:S02]  /*31f0*/  FSEL R56, R51, -INF , P2 ;  /* 0xff80000033387808 */ /* 0x000fe40001000000 */
[----:B------:R-:W-:Y:S02]  /*3200*/  ISETP.GT.AND P2, PT, R5, 0x68, PT ;  /* 0x000000680500780c */ /* 0x000fe40003f44270 */
[----:B------:R-:W-:-:S02]  /*3210*/  FSEL R54, R54, -INF , P6 ;  /* 0xff80000036367808 */ /* 0x000fc40003000000 */
[----:B------:R-:W-:Y:S01]  /*3220*/  ISETP.GT.AND P6, PT, R5, 0x89, PT ;  /* 0x000000890500780c */ /* 0x000fe20003fc4270 */
[----:B------:R-:W-:Y:S02]  /*3230*/  WARPGROUP.DEPBAR.LE gsb0, 0x0 ;  /* 0x00008000000079c5 */ /* 0x000fe40000010000 */
[----:B------:R-:W-:Y:S01]  /*3240*/  WARPGROUP.ARRIVE ;  /* 0x00000000000079c5 */ /* 0x000fe20000000000 */
[----:B------:R-:W-:Y:S02]  /*3250*/  FSEL R138, R45, -INF , P1 ;  /* 0xff8000002d8a7808 */ /* 0x000fe40000800000 */
[----:B------:R-:W-:Y:S02]  /*3260*/  ISETP.GT.AND P1, PT, R5, 0x71, PT ;  /* 0x000000710500780c */ /* 0x000fe40003f24270 */
[----:B------:R-:W-:Y:S01]  /*3270*/  FSEL R124, R40, -INF , P4 ;  /* 0xff800000287c7808 */ /* 0x000fe20002000000 */
[----:B------:R-:W-:Y:S01]  /*3280*/  HGMMA.64x16x16.F32.BF16 R32, gdesc[UR20], R32, gsb0 ;  /* 0x00200000142079f0 */ /* 0x000fe20008001820 */
[----:B------:R-:W-:Y:S01]  /*3290*/  UIADD3 UR22, UR26, 0x682, URZ ;  /* 0x000006821a167890 */ /* 0x000fe2000fffe03f */
[----:B------:R-:W-:Y:S01]  /*32a0*/  FSEL R40, R55, -INF , P5 ;  /* 0xff80000037287808 */ /* 0x000fe20002800000 */
[----:B------:R-:W-:Y:S01]  /*32b0*/  UMOV UR23, 0x80000020 ;  /* 0x8000002000177882 */ /* 0x000fe20000000000 */
[----:B------:R-:W-:-:S02]  /*32c0*/  ISETP.GT.AND P5, PT, R5, 0x88, PT ;  /* 0x000000880500780c */ /* 0x000fc40003fa4270 */
[----:B------:R-:W-:Y:S02]  /*32d0*/  FSEL R134, R41, -INF , P3 ;  /* 0xff80000029867808 */ /* 0x000fe40001800000 */
[----:B------:R-:W-:Y:S02]  /*32e0*/  FMNMX.FTZ R3, R124, R3, !PT ;  /* 0x000000037c037209 */ /* 0x000fe40007810000 */
[----:B------:R-:W-:Y:S02]  /*32f0*/  FSEL R136, R44, -INF , P2 ;  /* 0xff8000002c887808 */ /* 0x000fe40001000000 */
[----:B------:R-:W-:Y:S02]  /*3300*/  FMNMX.FTZ R3, R134, R3, !PT ;  /* 0x0000000386037209 */ /* 0x000fe40007810000 */
[----:B------:R-:W-:Y:S02]  /*3310*/  FSEL R46, R46, -INF , P2 ;  /* 0xff8000002e2e7808 */ /* 0x000fe40001000000 */
[----:B------:R-:W-:-:S02]  /*3320*/  FMNMX.FTZ R3, R136, R3, !PT ;  /* 0x0000000388037209 */ /* 0x000fc40007810000 */
[C---:B------:R-:W-:Y:S02]  /*3330*/  ISETP.GT.AND P2, PT, R5.reuse, 0x79, PT ;  /* 0x000000790500780c */ /* 0x040fe40003f44270 */
[----:B------:R-:W-:Y:S02]  /*3340*/  FMNMX.FTZ R3, R138, R3, !PT ;  /* 0x000000038a037209 */ /* 0x000fe40007810000 */
[----:B------:R-:W-:Y:S02]  /*3350*/  FSEL R42, R42, -INF , P4 ;  /* 0xff8000002a2a7808 */ /* 0x000fe40002000000 */
[----:B------:R-:W-:Y:S02]  /*3360*/  ISETP.GT.AND P4, PT, R5, 0x81, PT ;  /* 0x000000810500780c */ /* 0x000fe40003f84270 */
[----:B------:R-:W-:Y:S01]  /*3370*/  P2R R15, PR, RZ, 0x4 ;  /* 0x00000004ff0f7803 */ /* 0x000fe20000000000 */
[----:B------:R-:W-:Y:S02]  /*3380*/  WARPGROUP.DEPBAR.LE gsb0, 0x0 ;  /* 0x00008000000079c5 */ /* 0x000fe40000010000 */
[----:B------:R-:W-:Y:S01]  /*3390*/  WARPGROUP.ARRIVE ;  /* 0x00000000000079c5 */ /* 0x000fe20000000000 */
[----:B------:R-:W-:-:S02]  /*33a0*/  FSEL R142, R33, -INF , P1 ;  /* 0xff800000218e7808 */ /* 0x000fc40000800000 */
[----:B------:R-:W-:Y:S02]  /*33b0*/  P2R R33, PR, RZ, 0x2 ;  /* 0x00000002ff217803 */ /* 0x000fe40000000000 */
[----:B------:R-:W-:Y:S01]  /*33c0*/  ISETP.GT.AND P1, PT, R5, 0x70, PT ;  /* 0x000000700500780c */ /* 0x000fe20003f24270 */
[----:B------:R-:W-:Y:S01]  /*33d0*/  HGMMA.64x16x16.F32.BF16 R24, gdesc[UR20], R24, gsb0 ;  /* 0x00200000141879f0 */ /* 0x000fe20008001818 */
[----:B------:R-:W-:Y:S02]  /*33e0*/  FSEL R140, R32, -INF , P0 ;  /* 0xff800000208c7808 */ /* 0x000fe40000000000 */
[----:B------:R-:W-:Y:S02]  /*33f0*/  FSEL R34, R34, -INF , P1 ;  /* 0xff80000022227808 */ /* 0x000fe40000800000 */
[----:B------:R-:W-:Y:S02]  /*3400*/  ISETP.NE.AND P1, PT, R33, RZ, PT ;  /* 0x000000ff2100720c */ /* 0x000fe40003f25270 */
[----:B------:R-:W-:-:S02]  /*3410*/  ISETP.GT.AND P0, PT, R5, 0x78, PT ;  /* 0x000000780500780c */ /* 0x000fc40003f04270 */
[----:B------:R-:W-:Y:S02]  /*3420*/  FMNMX.FTZ R3, R140, R3, !PT ;  /* 0x000000038c037209 */ /* 0x000fe40007810000 */
[----:B------:R-:W-:Y:S02]  /*3430*/  FSEL R53, R36, -INF , P0 ;  /* 0xff80000024357808 */ /* 0x000fe40000000000 */
[----:B------:R-:W-:Y:S01]  /*3440*/  FMNMX.FTZ R0, R142, R3, !PT ;  /* 0x000000038e007209 */ /* 0x000fe20007810000 */
[----:B------:R-:W-:Y:S01]  /*3450*/  IMAD.U32 R3, RZ, RZ, UR6 ;  /* 0x00000006ff037e24 */ /* 0x000fe2000f8e00ff */
[----:B------:R-:W-:Y:S02]  /*3460*/  FSEL R32, R43, -INF , P3 ;  /* 0xff8000002b207808 */ /* 0x000fe40001800000 */
[----:B------:R-:W-:Y:S02]  /*3470*/  FSEL R59, R37, -INF , P2 ;  /* 0xff800000253b7808 */ /* 0x000fe40001000000 */
[----:B------:R-:W-:-:S02]  /*3480*/  FMNMX.FTZ R0, R53, R0, !PT ;  /* 0x0000000035007209 */ /* 0x000fc40007810000 */
[----:B------:R-:W-:Y:S02]  /*3490*/  ISETP.GT.AND P3, PT, R5, 0x80, PT ;  /* 0x000000800500780c */ /* 0x000fe40003f64270 */
[----:B------:R-:W-:Y:S02]  /*34a0*/  FMNMX.FTZ R0, R59, R0, !PT ;  /* 0x000000003b007209 */ /* 0x000fe40007810000 */
[----:B------:R-:W-:Y:S02]  /*34b0*/  P2R R21, PR, RZ, 0x1 ;  /* 0x00000001ff157803 */ /* 0x000fe40000000000 */
[----:B------:R-:W-:Y:S01]  /*34c0*/  ISETP.GT.AND P0, PT, R5, 0x69, PT ;  /* 0x000000690500780c */ /* 0x000fe20003f04270 */
[----:B------:R-:W-:Y:S02]  /*34d0*/  WARPGROUP.DEPBAR.LE gsb0, 0x0 ;  /* 0x00008000000079c5 */ /* 0x000fe40000010000 */
[----:B------:R-:W-:Y:S02]  /*34e0*/  FSEL R49, R28, -INF , P5 ;  /* 0xff8000001c317808 */ /* 0x000fe40002800000 */
[----:B------:R-:W-:-:S02]  /*34f0*/  FSEL R28, R35, -INF , P1 ;  /* 0xff800000231c7808 */ /* 0x000fc40000800000 */
[----:B------:R-:W-:Y:S02]  /*3500*/  ISETP.NE.AND P1, PT, R9, RZ, PT ;  /* 0x000000ff0900720c */ /* 0x000fe40003f25270 */
[----:B------:R-:W-:Y:S02]  /*3510*/  FMNMX.FTZ R9, R98, R99, !PT ;  /* 0x0000006362097209 */ /* 0x000fe40007810000 */
[----:B------:R-:W-:Y:S02]  /*3520*/  FSEL R37, R24, -INF , P3 ;  /* 0xff80000018257808 */ /* 0x000fe40001800000 */
[----:B------:R-:W-:Y:S02]  /*3530*/  FMNMX.FTZ R9, R102, R9, !PT ;  /* 0x0000000966097209 */ /* 0x000fe40007810000 */
[----:B------:R-:W-:Y:S02]  /*3540*/  FSEL R57, R25, -INF , P4 ;  /* 0xff80000019397808 */ /* 0x000fe40002000000 */
[----:B------:R-:W-:-:S02]  /*3550*/  FMNMX.FTZ R9, R6, R9, !PT ;  /* 0x0000000906097209 */ /* 0x000fc40007810000 */
[----:B------:R-:W-:Y:S01]  /*3560*/  FMNMX.FTZ R0, R37, R0, !PT ;  /* 0x0000000025007209 */ /* 0x000fe20007810000 */
[----:B------:R-:W-:Y:S01]  /*3570*/  @!P1 VIADD R4, R4, 0x31c40 ;  /* 0x00031c4004049836 */ /* 0x000fe20000000000 */
[----:B------:R-:W-:Y:S02]  /*3580*/  FMNMX.FTZ R9, R90, R9, !PT ;  /* 0x000000095a097209 */ /* 0x000fe40007810000 */
[----:B------:R-:W-:Y:S02]  /*3590*/  FMNMX.FTZ R0, R57, R0, !PT ;  /* 0x0000000039007209 */ /* 0x000fe40007810000 */
[----:B------:R-:W-:Y:S02]  /*35a0*/  FMNMX.FTZ R9, R8, R9, !PT ;  /* 0x0000000908097209 */ /* 0x000fe40007810000 */
[----:B------:R-:W-:Y:S02]  /*35b0*/  FSEL R51, R29, -INF , P6 ;  /* 0xff8000001d337808 */ /* 0x000fe40003000000 */
[----:B------:R-:W-:-:S02]  /*35c0*/  FMNMX.FTZ R9, R94, R9, !PT ;  /* 0x000000095e097209 */ /* 0x000fc40007810000 */
[----:B------:R-:W-:Y:S02]  /*35d0*/  FMNMX.FTZ R0, R49, R0, !PT ;  /* 0x0000000031007209 */ /* 0x000fe40007810000 */
[----:B------:R-:W-:Y:S02]  /*35e0*/  FMNMX.FTZ R9, R12, R9, !PT ;  /* 0x000000090c097209 */ /* 0x000fe40007810000 */
[----:B------:R-:W-:Y:S02]  /*35f0*/  FMNMX.FTZ R11, R51, R0, !PT ;  /* 0x00000000330b7209 */ /* 0x000fe40007810000 */
[----:B------:R-:W-:Y:S02]  /*3600*/  FMNMX.FTZ R9, R82, R9, !PT ;  /* 0x0000000952097209 */ /* 0x000fe40007810000 */
[----:B------:R-:W-:Y:S01]  /*3610*/  FSEL R24, R47, -INF , P0 ;  /* 0xff8000002f187808 */ /* 0x000fe20000000000 */
[----:B------:R-:W0:Y:S01]  /*3620*/  SHFL.BFLY PT, R0, R11, 0x2, 0x1f ;  /* 0x0c401f000b007f89 */ /* 0x000e2200000e0000 */
[----:B------:R-:W-:-:S02]  /*3630*/  FMNMX.FTZ R9, R14, R9, !PT ;  /* 0x000000090e097209 */ /* 0x000fc40007810000 */
[----:B------:R-:W-:Y:S02]  /*3640*/  ISETP.NE.AND P0, PT, R21, RZ, PT ;  /* 0x000000ff1500720c */ /* 0x000fe40003f05270 */
[----:B------:R-:W-:Y:S02]  /*3650*/  FMNMX.FTZ R9, R86, R9, !PT ;  /* 0x0000000956097209 */ /* 0x000fe40007810000 */
[----:B------:R-:W-:Y:S02]  /*3660*/  FSEL R38, R38, -INF , P0 ;  /* 0xff80000026267808 */ /* 0x000fe40000000000 */
[----:B------:R-:W-:Y:S02]  /*3670*/  FMNMX.FTZ R9, R20, R9, !PT ;  /* 0x0000000914097209 */ /* 0x000fe40007810000 */
[----:B------:R-:W-:Y:S02]  /*3680*/  FSEL R26, R26, -INF , P3 ;  /* 0xff8000001a1a7808 */ /* 0x000fe40001800000 */
[----:B------:R-:W-:-:S02]  /*3690*/  FMNMX.FTZ R9, R74, R9, !PT ;  /* 0x000000094a097209 */ /* 0x000fc40007810000 */
[----:B------:R-:W-:Y:S02]  /*36a0*/  FSEL R30, R30, -INF , P5 ;  /* 0xff8000001e1e7808 */ /* 0x000fe40002800000 */
[----:B------:R-:W-:Y:S02]  /*36b0*/  FMNMX.FTZ R9, R66, R9, !PT ;  /* 0x0000000942097209 */ /* 0x000fe40007810000 */
[----:B------:R-:W-:Y:S02]  /*36c0*/  ISETP.NE.AND P0, PT, R7, RZ, PT ;  /* 0x000000ff0700720c */ /* 0x000fe40003f05270 */
[----:B------:R-:W-:Y:S02]  /*36d0*/  FMNMX.FTZ R9, R78, R9, !PT ;  /* 0x000000094e097209 */ /* 0x000fe40007810000 */
[----:B------:R-:W-:Y:S02]  /*36e0*/  @!P1 PRMT R4, RZ, 0x654, R4 ;  /* 0x00000654ff049816 */ /* 0x000fe40000000004 */
[----:B------:R-:W-:-:S02]  /*36f0*/  FMNMX.FTZ R9, R68, R9, !PT ;  /* 0x0000000944097209 */ /* 0x000fc40007810000 */
[----:B0-----:R-:W-:Y:S01]  /*3700*/  FMNMX.FTZ R13, R11, R0, !PT ;  /* 0x000000000b0d7209 */ /* 0x001fe20007810000 */
[----:B------:R0:W-:Y:S01]  /*3710*/  @!P1 SYNCS.ARRIVE.TRANS64.RED.A1T0 RZ, [R4+URZ], RZ ;  /* 0x000000ff04ff99a7 */ /* 0x0001e2000810043f */
[----:B------:R-:W-:-:S03]  /*3720*/  FMNMX.FTZ R9, R58, R9, !PT ;  /* 0x000000093a097209 */ /* 0x000fc60007810000 */
[----:B------:R-:W1:Y:S01]  /*3730*/  SHFL.BFLY PT, R0, R13, 0x1, 0x1f ;  /* 0x0c201f000d007f89 */ /* 0x000e6200000e0000 */
[----:B------:R-:W-:-:S04]  /*3740*/  FMNMX.FTZ R9, R48, R9, !PT ;  /* 0x0000000930097209 */ /* 0x000fc80007810000 */
[----:B------:R-:W-:-:S04]  /*3750*/  FMNMX.FTZ R9, R62, R9, !PT ;  /* 0x000000093e097209 */ /* 0x000fc80007810000 */
[----:B------:R-:W-:-:S04]  /*3760*/  FMNMX.FTZ R9, R52, R9, !PT ;  /* 0x0000000934097209 */ /* 0x000fc80007810000 */
[----:B------:R-:W-:-:S04]  /*3770*/  FMNMX.FTZ R9, R50, R9, !PT ;  /* 0x0000000932097209 */ /* 0x000fc80007810000 */
[----:B------:R-:W-:-:S04]  /*3780*/  FMNMX.FTZ R9, R56, R9, !PT ;  /* 0x0000000938097209 */ /* 0x000fc80007810000 */
[----:B------:R-:W-:Y:S02]  /*3790*/  FMNMX.FTZ R9, R54, R9, !PT ;  /* 0x0000000936097209 */ /* 0x000fe40007810000 */
[----:B-1----:R-:W-:Y:S02]  /*37a0*/  FMNMX.FTZ R0, R13, R0, !PT ;  /* 0x000000000d007209 */ /* 0x002fe40007810000 */
        /* <DEDUP_REMOVED lines=44> */
[-CC-:B------:R-:W-:Y:S01]  /*3a70*/  FFMA.FTZ R128, R128, R3.reuse, -R55.reuse ;  /* 0x0000000380807223 */ /* 0x180fe20000010837 */
[-CC-:B------:R-:W-:Y:S01]  /*3a80*/  FFMA.FTZ R84, R132, R3.reuse, -R55.reuse ;  /* 0x0000000384547223 */ /* 0x180fe20000010837 */
[----:B------:R-:W1:Y:S01]  /*3a90*/  SHFL.BFLY PT, R10, R39, 0x2, 0x1f ;  /* 0x0c401f00270a7f89 */ /* 0x000e6200000e0000 */
        /* <DEDUP_REMOVED lines=12> */
[----:B------:R-:W-:Y:S01]  /*3b60*/  FFMA.FTZ R49, R49, R3, -R55 ;  /* 0x0000000331317223 */ /* 0x000fe20000010837 */
[----:B0-----:R-:W-:-:S04]  /*3b70*/  F2FP.BF16.F32.PACK_AB R4, R96, R5 ;  /* 0x000000056004723e */ /* 0x001fc800000010ff */
[----:B------:R-:W-:Y:S01]  /*3b80*/  MUFU.EX2 R100, R100 ;  /* 0x0000006400647308 */ /* 0x000fe20000000800 */
[----:B-1----:R-:W-:Y:S01]  /*3b90*/  FMNMX.FTZ R27, R39, R10, !PT ;  /* 0x0000000a271b7209 */ /* 0x002fe20007810000 */
[----:B------:R-:W-:-:S06]  /*3ba0*/  FFMA.FTZ R39, R53, R3, -R55 ;  /* 0x0000000335277223 */ /* 0x000fcc0000010837 */
[----:B------:R0:W-:Y:S01]  /*3bb0*/  MUFU.EX2 R35, R116 ;  /* 0x0000007400237308 */ /* 0x0001e20000000800 */
[----:B------:R-:W1:Y:S07]  /*3bc0*/  SHFL.BFLY PT, R10, R27, 0x1, 0x1f ;  /* 0x0c201f001b0a7f89 */ /* 0x000e6e00000e0000 */
[----:B------:R-:W-:Y:S01]  /*3bd0*/  MUFU.EX2 R15, R15 ;  /* 0x0000000f000f7308 */ /* 0x000fe20000000800 */
[----:B0-----:R-:W-:-:S07]  /*3be0*/  FFMA.FTZ R116, R51, R3, -R55 ;  /* 0x0000000333747223 */ /* 0x001fce0000010837 */
[----:B------:R-:W-:Y:S08]  /*3bf0*/  MUFU.EX2 R44, R44 ;  /* 0x0000002c002c7308 */ /* 0x000ff00000000800 */
[----:B------:R-:W-:Y:S01]  /*3c00*/  MUFU.EX2 R33, R33 ;  /* 0x0000002100217308 */ /* 0x000fe20000000800 */
[----:B-1----:R-:W-:-:S04]  /*3c10*/  FMNMX.FTZ R10, R27, R10, !PT ;  /* 0x0000000a1b0a7209 */ /* 0x002fc80007810000 */
[C---:B------:R-:W-:Y:S01]  /*3c20*/  FSETP.NEU.FTZ.AND P2, PT, R10.reuse, -INF , PT ;  /* 0xff8000000a00780b */ /* 0x040fe20003f5d000 */
[-C--:B------:R-:W-:Y:S02]  /*3c30*/  FMUL.FTZ R27, R10, R3.reuse ;  /* 0x000000030a1b7220 */ /* 0x080fe40000410000 */
[----:B------:R-:W-:Y:S03]  /*3c40*/  MUFU.EX2 R88, R88 ;  /* 0x0000005800587308 */ /* 0x000fe60000000800 */
[----:B------:R-:W-:Y:S02]  /*3c50*/  FSEL R27, R27, RZ, P2 ;  /* 0x000000ff1b1b7208 */ /* 0x000fe40001000000 */
[----:B------:R-:W-:Y:S01]  /*3c60*/  ISETP.GE.AND P2, PT, R64, 0x91, PT ;  /* 0x000000914000780c */ /* 0x000fe20003f46270 */
[----:B------:R-:W-:Y:S02]  /*3c70*/  IMAD.MOV.U32 R64, RZ, RZ, R71 ;  /* 0x000000ffff407224 */ /* 0x000fe400078e0047 */
        /* <DEDUP_REMOVED lines=43> */
[----:B------:R-:W-:Y:S01]  /*3f30*/  FFMA.FTZ R69, R32, R3, -R27 ;  /* 0x0000000320457223 */ /* 0x000fe2000001081b */
[----:B------:R-:W-:Y:S01]  /*3f40*/  F2FP.BF16.F32.PACK_AB R5, R99, R98 ;  /* 0x000000626305723e */ /* 0x000fe200000010ff */
[----:B------:R-:W-:Y:S01]  /*3f50*/  FADD.FTZ R73, R7, R6 ;  /* 0x0000000607497221 */ /* 0x000fe20000010000 */
[C---:B------:R-:W-:Y:S01]  /*3f60*/  F2FP.BF16.F32.PACK_AB R6, R114.reuse, R7 ;  /* 0x000000077206723e */ /* 0x040fe200000010ff */
[----:B------:R-:W-:Y:S01]  /*3f70*/  IMAD.MOV.U32 R62, RZ, RZ, R71 ;  /* 0x000000ffff3e7224 */ /* 0x000fe200078e0047 */
[----:B------:R-:W1:Y:S01]  /*3f80*/  MUFU.EX2 R90, R90 ;  /* 0x0000005a005a7308 */ /* 0x000e620000000800 */
[----:B------:R-:W-:Y:S01]  /*3f90*/  FADD.FTZ R14, R114, R73 ;  /* 0x00000049720e7221 */ /* 0x000fe20000010000 */
[C---:B---3--:R-:W-:Y:S01]  /*3fa0*/  FADD.FTZ R12, R67.reuse, R12 ;  /* 0x0000000c430c7221 */ /* 0x048fe20000010000 */
[----:B------:R-:W-:Y:S01]  /*3fb0*/  F2FP.BF16.F32.PACK_AB R7, R67, R102 ;  /* 0x000000664307723e */ /* 0x000fe200000010ff */
[----:B------:R-:W-:Y:S01]  /*3fc0*/  FFMA.FTZ R67, R40, R3, -R27 ;  /* 0x0000000328437223 */ /* 0x000fe2000001081b */
[----:B------:R-:W-:-:S03]  /*3fd0*/  FADD.FTZ R73, R13, R14 ;  /* 0x0000000e0d497221 */ /* 0x000fc60000010000 */
[----:B------:R-:W2:Y:S01]  /*3fe0*/  MUFU.EX2 R8, R8 ;  /* 0x0000000800087308 */ /* 0x000ea20000000800 */
[----:B0-----:R-:W-:Y:S01]  /*3ff0*/  FADD.FTZ R75, R31, R12 ;  /* 0x0000000c1f4b7221 */ /* 0x001fe20000010000 */
[----:B------:R-:W-:Y:S01]  /*4000*/  FADD.FTZ R12, R100, R73 ;  /* 0x00000049640c7221 */ /* 0x000fe20000010000 */
[----:B------:R0:W-:Y:S03]  /*4010*/  STSM.16.M88.4 [R2+0x24300], R4 ;  /* 0x0243000402007844 */ /* 0x0001e60000000200 */
[----:B------:R-:W-:Y:S02]  /*4020*/  FADD.FTZ R73, R15, R12 ;  /* 0x0000000c0f497221 */ /* 0x000fe40000010000 */
[----:B------:R-:W3:Y:S01]  /*4030*/  MUFU.EX2 R51, R51 ;  /* 0x0000003300337308 */ /* 0x000ee20000000800 */
[----:B-1----:R-:W-:Y:S01]  /*4040*/  FADD.FTZ R75, R90, R75 ;  /* 0x0000004b5a4b7221 */ /* 0x002fe20000010000 */
[----:B------:R-:W-:-:S04]  /*4050*/  FADD.FTZ R14, R44, R73 ;  /* 0x000000492c0e7221 */ /* 0x000fc80000010000 */
[----:B------:R-:W-:Y:S02]  /*4060*/  FADD.FTZ R73, R33, R14 ;  /* 0x0000000e21497221 */ /* 0x000fe40000010000 */
[----:B------:R-:W1:Y:S01]  /*4070*/  MUFU.EX2 R53, R53 ;  /* 0x0000003500357308 */ /* 0x000e620000000800 */
[----:B--2---:R-:W-:Y:S01]  /*4080*/  FADD.FTZ R12, R8, R75 ;  /* 0x0000004b080c7221 */ /* 0x004fe20000010000 */
[----:B0-----:R-:W-:-:S06]  /*4090*/  F2FP.BF16.F32.PACK_AB R4, R88, R33 ;  /* 0x000000215804723e */ /* 0x001fcc00000010ff */
[----:B------:R-:W0:Y:S01]  /*40a0*/  MUFU.EX2 R82, R82 ;  /* 0x0000005200527308 */ /* 0x000e220000000800 */
[----:B---3--:R-:W-:-:S07]  /*40b0*/  FADD.FTZ R12, R51, R12 ;  /* 0x0000000c330c7221 */ /* 0x008fce0000010000 */
[----:B------:R-:W2:Y:S01]  /*40c0*/  MUFU.EX2 R55, R55 ;  /* 0x0000003700377308 */ /* 0x000ea20000000800 */
[----:B-1----:R-:W-:Y:S01]  /*40d0*/  FADD.FTZ R75, R53, R12 ;  /* 0x0000000c354b7221 */ /* 0x002fe20000010000 */
[----:B------:R-:W-:-:S04]  /*40e0*/  FADD.FTZ R12, R88, R73 ;  /* 0x00000049580c7221 */ /* 0x000fc80000010000 */
[----:B------:R-:W-:Y:S02]  /*40f0*/  FADD.FTZ R73, R29, R12 ;  /* 0x0000000c1d497221 */ /* 0x000fe40000010000 */
[----:B------:R-:W1:Y:S01]  /*4100*/  MUFU.EX2 R80, R80 ;  /* 0x0000005000507308 */ /* 0x000e620000000800 */
[----:B0-----:R-:W-:-:S07]  /*4110*/  FADD.FTZ R14, R82, R75 ;  /* 0x0000004b520e7221 */ /* 0x001fce0000010000 */
[----:B------:R-:W0:Y:S01]  /*4120*/  MUFU.EX2 R86, R86 ;  /* 0x0000005600567308 */ /* 0x000e220000000800 */
[----:B--2---:R-:W-:Y:S01]  /*4130*/  FADD.FTZ R75, R55, R14 ;  /* 0x0000000e374b7221 */ /* 0x004fe20000010000 */
[----:B------:R-:W-:Y:S01]  /*4140*/  F2FP.BF16.F32.PACK_AB R14, R44, R15 ;  /* 0x0000000f2c0e723e */ /* 0x000fe200000010ff */
[--C-:B------:R-:W-:Y:S01]  /*4150*/  IMAD.MOV.U32 R44, RZ, RZ, R71.reuse ;  /* 0x000000ffff2c7224 */ /* 0x100fe200078e0047 */
[----:B------:R-:W-:Y:S01]  /*4160*/  F2FP.BF16.F32.PACK_AB R15, R51, R8 ;  /* 0x00000008330f723e */ /* 0x000fe200000010ff */
[----:B------:R-:W-:-:S03]  /*4170*/  IMAD.MOV.U32 R51, RZ, RZ, R71 ;  /* 0x000000ffff337224 */ /* 0x000fc600078e0047 */
[----:B------:R-:W-:Y:S01]  /*4180*/  MUFU.EX2 R25, R25 ;  /* 0x0000001900197308 */ /* 0x000fe20000000800 */
[----:B-1----:R-:W-:-:S07]  /*4190*/  FADD.FTZ R12, R80, R73 ;  /* 0x00000049500c7221 */ /* 0x002fce0000010000 */
[----:B------:R-:W1:Y:S01]  /*41a0*/  MUFU.EX2 R20, R20 ;  /* 0x0000001400147308 */ /* 0x000e620000000800 */
[----:B0-----:R-:W-:-:S07]  /*41b0*/  FADD.FTZ R75, R86, R75 ;  /* 0x0000004b564b7221 */ /* 0x001fce0000010000 */
[----:B------:R-:W-:Y:S08]  /*41c0*/  MUFU.EX2 R70, R70 ;  /* 0x0000004600467308 */ /* 0x000ff00000000800 */
[----:B------:R-:W0:Y:S01]  /*41d0*/  MUFU.EX2 R59, R59 ;  /* 0x0000003b003b7308 */ /* 0x000e220000000800 */
[----:B-1----:R-:W-:-:S07]  /*41e0*/  FADD.FTZ R26, R20, R75 ;  /* 0x0000004b141a7221 */ /* 0x002fce0000010000 */
[----:B------:R-:W-:Y:S08]  /*41f0*/  MUFU.EX2 R21, R21 ;  /* 0x0000001500157308 */ /* 0x000ff00000000800 */
[----:B------:R-:W1:Y:S01]  /*4200*/  MUFU.EX2 R61, R61 ;  /* 0x0000003d003d7308 */ /* 0x000e620000000800 */
[----:B0-----:R-:W-:-:S07]  /*4210*/  FADD.FTZ R26, R59, R26 ;  /* 0x0000001a3b1a7221 */ /* 0x001fce0000010000 */
[----:B------:R-:W0:Y:S08]  /*4220*/  MUFU.EX2 R36, R36 ;  /* 0x0000002400247308 */ /* 0x000e300000000800 */
[----:B------:R-:W2:Y:S01]  /*4230*/  MUFU.EX2 R66, R66 ;  /* 0x0000004200427308 */ /* 0x000ea20000000800 */
[----:B-1----:R-:W-:-:S07]  /*4240*/  FADD.FTZ R7, R61, R26 ;  /* 0x0000001a3d077221 */ /* 0x002fce0000010000 */
[----:B------:R1:W-:Y:S01]  /*4250*/  MUFU.EX2 R40, R54 ;  /* 0x0000003600287308 */ /* 0x0003e20000000800 */
[----:B0-----:R-:W-:-:S07]  /*4260*/  F2FP.BF16.F32.PACK_AB R26, R36, R21 ;  /* 0x00000015241a723e */ /* 0x001fce00000010ff */
[----:B------:R-:W0:Y:S01]  /*4270*/  MUFU.EX2 R11, R11 ;  /* 0x0000000b000b7308 */ /* 0x000e220000000800 */
[----:B-1----:R-:W-:Y:S01]  /*4280*/  FFMA.FTZ R54, R38, R3, -R27 ;  /* 0x0000000326367223 */ /* 0x002fe2000001081b */
[----:B------:R-:W-:Y:S01]  /*4290*/  FADD.FTZ R27, R25, R12 ;  /* 0x0000000c191b7221 */ /* 0x000fe20000010000 */
[----:B--2---:R-:W-:Y:S01]  /*42a0*/  FADD.FTZ R8, R66, R7 ;  /* 0x0000000742087221 */ /* 0x004fe20000010000 */
[----:B------:R-:W-:Y:S02]  /*42b0*/  F2FP.BF16.F32.PACK_AB R12, R100, R13 ;  /* 0x0000000d640c723e */ /* 0x000fe400000010ff */
[----:B------:R-:W-:Y:S01]  /*42c0*/  FADD.FTZ R30, R70, R27 ;  /* 0x0000001b461e7221 */ /* 0x000fe20000010000 */
[----:B------:R-:W-:Y:S01]  /*42d0*/  F2FP.BF16.F32.PACK_AB R13, R90, R31 ;  /* 0x0000001f5a0d723e */ /* 0x000fe200000010ff */
[----:B------:R-:W1:Y:S01]  /*42e0*/  MUFU.EX2 R57, R57 ;  /* 0x0000003900397308 */ /* 0x000e620000000800 */
[----:B------:R-:W-:Y:S01]  /*42f0*/  F2FP.BF16.F32.PACK_AB R7, R86, R55 ;  /* 0x000000375607723e */ /* 0x000fe200000010ff */
[----:B------:R-:W-:Y:S01]  /*4300*/  FADD.FTZ R5, R21, R30 ;  /* 0x0000001e15057221 */ /* 0x000fe20000010000 */
[----:B------:R-:W-:Y:S01]  /*4310*/  IMAD.MOV.U32 R55, RZ, RZ, R71 ;  /* 0x000000ffff377224 */ /* 0x000fe200078e0047 */
[----:B------:R-:W-:Y:S02]  /*4320*/  STSM.16.M88.4 [R2+0x25b00], R12 ;  /* 0x025b000c02007844 */ /* 0x000fe40000000200 */
[----:B------:R-:W-:Y:S01]  /*4330*/  FADD.FTZ R6, R36, R5 ;  /* 0x0000000524067221 */ /* 0x000fe20000010000 */
[----:B------:R-:W-:Y:S01]  /*4340*/  F2FP.BF16.F32.PACK_AB R5, R82, R53 ;  /* 0x000000355205723e */ /* 0x000fe200000010ff */
[----:B------:R-:W2:Y:S01]  /*4350*/  MUFU.EX2 R72, R72 ;  /* 0x0000004800487308 */ /* 0x000ea20000000800 */
[----:B------:R-:W-:-:S02]  /*4360*/  IMAD.MOV.U32 R53, RZ, RZ, R71 ;  /* 0x000000ffff357224 */ /* 0x000fc400078e0047 */
[----:B0-----:R-:W-:Y:S01]  /*4370*/  FADD.FTZ R27, R11, R6 ;  /* 0x000000060b1b7221 */ /* 0x001fe20000010000 */
[----:B------:R-:W-:Y:S01]  /*4380*/  F2FP.BF16.F32.PACK_AB R6, R80, R29 ;  /* 0x0000001d5006723e */ /* 0x000fe200000010ff */
[----:B------:R-:W-:-:S03]  /*4390*/  IMAD.MOV.U32 R36, RZ, RZ, R71 ;  /* 0x000000ffff247224 */ /* 0x000fc600078e0047 */
[----:B------:R-:W0:Y:S01]  /*43a0*/  MUFU.EX2 R58, R58 ;  /* 0x0000003a003a7308 */ /* 0x000e220000000800 */
[----:B-1----:R-:W-:Y:S01]  /*43b0*/  FADD.FTZ R29, R57, R8 ;  /* 0x00000008391d7221 */ /* 0x002fe20000010000 */
[----:B------:R1:W-:Y:S06]  /*43c0*/  STSM.16.M88.4 [R2+0x27300], R4 ;  /* 0x0273000402007844 */ /* 0x0003ec0000000200 */
[----:B------:R-:W3:Y:S01]  /*43d0*/  MUFU.EX2 R9, R128 ;  /* 0x0000008000097308 */ /* 0x000ee20000000800 */
[----:B--2---:R-:W-:-:S07]  /*43e0*/  FADD.FTZ R8, R72, R27 ;  /* 0x0000001b48087221 */ /* 0x004fce0000010000 */
[----:B------:R-:W2:Y:S01]  /*43f0*/  MUFU.EX2 R48, R48 ;  /* 0x0000003000307308 */ /* 0x000ea20000000800 */
[----:B0-----:R-:W-:-:S07]  /*4400*/  FADD.FTZ R29, R58, R29 ;  /* 0x0000001d3a1d7221 */ /* 0x001fce0000010000 */
[----:B------:R-:W0:Y:S01]  /*4410*/  MUFU.EX2 R84, R84 ;  /* 0x0000005400547308 */ /* 0x000e220000000800 */
[----:B---3--:R-:W-:-:S07]  /*4420*/  FADD.FTZ R27, R9, R8 ;  /* 0x00000008091b7221 */ /* 0x008fce0000010000 */
[----:B------:R-:W3:Y:S01]  /*4430*/  MUFU.EX2 R63, R63 ;  /* 0x0000003f003f7308 */ /* 0x000ee20000000800 */
[----:B--2---:R-:W-:-:S07]  /*4440*/  FADD.FTZ R8, R48, R29 ;  /* 0x0000001d30087221 */ /* 0x004fce0000010000 */
[----:B------:R-:W2:Y:S01]  /*4450*/  MUFU.EX2 R50, R50 ;  /* 0x0000003200327308 */ /* 0x000ea20000000800 */
[----:B0-----:R-:W-:-:S07]  /*4460*/  F2FP.BF16.F32.PACK_AB R30, R84, R9 ;  /* 0x00000009541e723e */ /* 0x001fce00000010ff */
[----:B------:R-:W1:Y:S01]  /*4470*/  MUFU.EX2 R112, R112 ;  /* 0x0000007000707308 */ /* 0x000e620000000800 */
[----:B---3--:R-:W-:-:S07]  /*4480*/  FADD.FTZ R21, R63, R8 ;  /* 0x000000083f157221 */ /* 0x008fce0000010000 */
[----:B------:R-:W0:Y:S01]  /*4490*/  MUFU.EX2 R65, R65 ;  /* 0x0000004100417308 */ /* 0x000e220000000800 */
[----:B--2---:R-:W-:-:S07]  /*44a0*/  FADD.FTZ R8, R50, R21 ;  /* 0x0000001532087221 */ /* 0x004fce0000010000 */
[----:B------:R-:W2:Y:S01]  /*44b0*/  MUFU.EX2 R47, R47 ;  /* 0x0000002f002f7308 */ /* 0x000ea20000000800 */
[----:B-1----:R-:W-:-:S07]  /*44c0*/  F2FP.BF16.F32.PACK_AB R4, R112, R35 ;  /* 0x000000237004723e */ /* 0x002fce00000010ff */
[----:B------:R1:W-:Y:S08]  /*44d0*/  MUFU.EX2 R73, R24 ;  /* 0x0000001800497308 */ /* 0x0003f00000000800 */
[----:B------:R-:W3:Y:S01]  /*44e0*/  MUFU.EX2 R110, R110 ;  /* 0x0000006e006e7308 */ /* 0x000ee20000000800 */
[----:B-1----:R-:W-:Y:S01]  /*44f0*/  F2FP.BF16.F32.PACK_AB R24, R70, R25 ;  /* 0x000000194618723e */ /* 0x002fe200000010ff */
[----:B------:R-:W-:Y:S01]  /*4500*/  IMAD.MOV.U32 R70, RZ, RZ, R71 ;  /* 0x000000ffff467224 */ /* 0x000fe200078e0047 */
[----:B------:R-:W-:Y:S01]  /*4510*/  F2FP.BF16.F32.PACK_AB R25, R59, R20 ;  /* 0x000000143b19723e */ /* 0x000fe200000010ff */
[----:B------:R-:W-:Y:S01]  /*4520*/  FADD.FTZ R20, R84, R27 ;  /* 0x0000001b54147221 */ /* 0x000fe20000010000 */
[----:B------:R-:W-:Y:S01]  /*4530*/  F2FP.BF16.F32.PACK_AB R27, R66, R61 ;  /* 0x0000003d421b723e */ /* 0x000fe200000010ff */
[----:B------:R-:W-:-:S02]  /*4540*/  IMAD.MOV.U32 R66, RZ, RZ, R71 ;  /* 0x000000ffff427224 */ /* 0x000fc400078e0047 */
[----:B------:R-:W1:Y:S01]  /*4550*/  MUFU.EX2 R67, R67 ;  /* 0x0000004300437308 */ /* 0x000e620000000800 */
[----:B------:R-:W-:Y:S01]  /*4560*/  FADD.FTZ R29, R35, R20 ;  /* 0x00000014231d7221 */ /* 0x000fe20000010000 */
[----:B------:R4:W-:Y:S01]  /*4570*/  STSM.16.M88.4 [R2+0x28b00], R24 ;  /* 0x028b001802007844 */ /* 0x0009e20000000200 */
[----:B------:R-:W-:Y:S02]  /*4580*/  IMAD.MOV.U32 R61, RZ, RZ, R71 ;  /* 0x000000ffff3d7224 */ /* 0x000fe400078e0047 */
[----:B------:R-:W-:Y:S01]  /*4590*/  FADD.FTZ R20, R112, R29 ;  /* 0x0000001d70147221 */ /* 0x000fe20000010000 */
[----:B0-----:R-:W-:Y:S01]  /*45a0*/  FADD.FTZ R29, R65, R8 ;  /* 0x00000008411d7221 */ /* 0x001fe20000010000 */
[----:B------:R-:W-:Y:S01]  /*45b0*/  IMAD.MOV.U32 R59, RZ, RZ, R71 ;  /* 0x000000ffff3b7224 */ /* 0x000fe200078e0047 */
[----:B------:R-:W0:Y:S01]  /*45c0*/  MUFU.EX2 R45, R45 ;  /* 0x0000002d002d7308 */ /* 0x000e220000000800 */
[----:B--2---:R-:W-:Y:S01]  /*45d0*/  FADD.FTZ R31, R47, R20 ;  /* 0x000000142f1f7221 */ /* 0x004fe20000010000 */
[----:B------:R-:W-:Y:S01]  /*45e0*/  FADD.FTZ R8, R40, R29 ;  /* 0x0000001d28087221 */ /* 0x000fe20000010000 */
[----:B------:R-:W-:Y:S01]  /*45f0*/  F2FP.BF16.F32.PACK_AB R29, R58, R57 ;  /* 0x000000393a1d723e */ /* 0x000fe200000010ff */
[----:B------:R-:W-:-:S02]  /*4600*/  IMAD.MOV.U32 R58, RZ, RZ, R71 ;  /* 0x000000ffff3a7224 */ /* 0x000fc400078e0047 */
[----:B---3--:R-:W-:Y:S01]  /*4610*/  FADD.FTZ R12, R110, R31 ;  /* 0x0000001f6e0c7221 */ /* 0x008fe20000010000 */
[----:B------:R-:W-:Y:S01]  /*4620*/  F2FP.BF16.F32.PACK_AB R31, R63, R48 ;  /* 0x000000303f1f723e */ /* 0x000fe200000010ff */
[--C-:B------:R-:W-:Y:S01]  /*4630*/  IMAD.MOV.U32 R63, RZ, RZ, R71.reuse ;  /* 0x000000ffff3f7224 */ /* 0x100fe200078e0047 */
[----:B------:R2:W3:Y:S01]  /*4640*/  MUFU.EX2 R32, R42 ;  /* 0x0000002a00207308 */ /* 0x0004e20000000800 */
[----:B-1----:R-:W-:Y:S01]  /*4650*/  FADD.FTZ R5, R67, R8 ;  /* 0x0000000843057221 */ /* 0x002fe20000010000 */
[--C-:B------:R-:W-:Y:S02]  /*4660*/  IMAD.MOV.U32 R57, RZ, RZ, R71.reuse ;  /* 0x000000ffff397224 */ /* 0x100fe400078e0047 */
[--C-:B------:R-:W-:Y:S02]  /*4670*/  IMAD.MOV.U32 R48, RZ, RZ, R71.reuse ;  /* 0x000000ffff307224 */ /* 0x100fe400078e0047 */
[--C-:B------:R-:W-:Y:S02]  /*4680*/  IMAD.MOV.U32 R35, RZ, RZ, R71.reuse ;  /* 0x000000ffff237224 */ /* 0x100fe400078e0047 */
[----:B------:R-:W1:Y:S01]  /*4690*/  MUFU.EX2 R76, R76 ;  /* 0x0000004c004c7308 */ /* 0x000e620000000800 */
[----:B0-----:R-:W-:Y:S01]  /*46a0*/  FADD.FTZ R7, R45, R12 ;  /* 0x0000000c2d077221 */ /* 0x001fe20000010000 */
[----:B--2---:R-:W-:-:S06]  /*46b0*/  IMAD.MOV.U32 R42, RZ, RZ, R71 ;  /* 0x000000ffff2a7224 */ /* 0x004fcc00078e0047 */
[----:B------:R-:W0:Y:S01]  /*46c0*/  MUFU.EX2 R69, R69 ;  /* 0x0000004500457308 */ /* 0x000e220000000800 */
[----:B---3--:R-:W-:Y:S01]  /*46d0*/  FADD.FTZ R6, R32, R5 ;  /* 0x0000000520067221 */ /* 0x008fe20000010000 */
[----:B------:R-:W-:Y:S01]  /*46e0*/  F2FP.BF16.F32.PACK_AB R5, R65, R50 ;  /* 0x000000324105723e */ /* 0x000fe200000010ff */
[--C-:B------:R-:W-:Y:S02]  /*46f0*/  IMAD.MOV.U32 R65, RZ, RZ, R71.reuse ;  /* 0x000000ffff417224 */ /* 0x100fe400078e0047 */
[----:B------:R-:W-:-:S03]  /*4700*/  IMAD.MOV.U32 R50, RZ, RZ, R71 ;  /* 0x000000ffff327224 */ /* 0x000fc600078e0047 */
[----:B------:R-:W2:Y:S01]  /*4710*/  MUFU.EX2 R43, R43 ;  /* 0x0000002b002b7308 */ /* 0x000ea20000000800 */
[----:B-1----:R-:W-:-:S07]  /*4720*/  FADD.FTZ R8, R76, R7 ;  /* 0x000000074c087221 */ /* 0x002fce0000010000 */
[----:B------:R1:W3:Y:S01]  /*4730*/  MUFU.EX2 R38, R46 ;  /* 0x0000002e00267308 */ /* 0x0002e20000000800 */
[C---:B0-----:R-:W-:Y:S01]  /*4740*/  FADD.FTZ R7, R69.reuse, R6 ;  /* 0x0000000645077221 */ /* 0x041fe20000010000 */
[----:B------:R-:W-:Y:S01]  /*4750*/  F2FP.BF16.F32.PACK_AB R6, R110, R47 ;  /* 0x0000002f6e06723e */ /* 0x000fe200000010ff */
[--C-:B------:R-:W-:Y:S01]  /*4760*/  IMAD.MOV.U32 R47, RZ, RZ, R71.reuse ;  /* 0x000000ffff2f7224 */ /* 0x100fe200078e0047 */
[----:B------:R-:W-:Y:S01]  /*4770*/  F2FP.BF16.F32.PACK_AB R13, R69, R32 ;  /* 0x00000020450d723e */ /* 0x000fe200000010ff */
[--C-:B------:R-:W-:Y:S02]  /*4780*/  IMAD.MOV.U32 R69, RZ, RZ, R71.reuse ;  /* 0x000000ffff457224 */ /* 0x100fe400078e0047 */
[--C-:B------:R-:W-:Y:S01]  /*4790*/  IMAD.MOV.U32 R32, RZ, RZ, R71.reuse ;  /* 0x000000ffff207224 */ /* 0x100fe200078e0047 */
[----:B------:R-:W0:Y:S01]  /*47a0*/  MUFU.EX2 R92, R92 ;  /* 0x0000005c005c7308 */ /* 0x000e220000000800 */
[----:B--2---:R-:W-:Y:S01]  /*47b0*/  FADD.FTZ R9, R43, R8 ;  /* 0x000000082b097221 */ /* 0x004fe20000010000 */
[----:B-1----:R-:W-:-:S06]  /*47c0*/  IMAD.MOV.U32 R46, RZ, RZ, R71 ;  /* 0x000000ffff2e7224 */ /* 0x002fcc00078e0047 */
[----:B------:R-:W-:Y:S01]  /*47d0*/  MUFU.EX2 R41, R41 ;  /* 0x0000002900297308 */ /* 0x000fe20000000800 */
[----:B---3--:R-:W-:Y:S01]  /*47e0*/  FADD.FTZ R8, R38, R7 ;  /* 0x0000000726087221 */ /* 0x008fe20000010000 */
[----:B------:R-:W-:Y:S01]  /*47f0*/  F2FP.BF16.F32.PACK_AB R7, R67, R40 ;  /* 0x000000284307723e */ /* 0x000fe200000010ff */
[--C-:B------:R-:W-:Y:S01]  /*4800*/  IMAD.MOV.U32 R67, RZ, RZ, R71.reuse ;  /* 0x000000ffff437224 */ /* 0x100fe200078e0047 */
[C---:B------:R-:W-:Y:S01]  /*4810*/  F2FP.BF16.F32.PACK_AB R15, R73.reuse, R38 ;  /* 0x00000026490f723e */ /* 0x040fe200000010ff */
[--C-:B------:R-:W-:Y:S02]  /*4820*/  IMAD.MOV.U32 R40, RZ, RZ, R71.reuse ;  /* 0x000000ffff287224 */ /* 0x100fe400078e0047 */
[----:B------:R-:W-:Y:S01]  /*4830*/  IMAD.MOV.U32 R38, RZ, RZ, R71 ;  /* 0x000000ffff267224 */ /* 0x000fe200078e0047 */
[----:B------:R-:W1:Y:S01]  /*4840*/  MUFU.EX2 R52, R52 ;  /* 0x0000003400347308 */ /* 0x000e620000000800 */
[----:B0-----:R-:W-:Y:S01]  /*4850*/  FADD.FTZ R12, R92, R9 ;  /* 0x000000095c0c7221 */ /* 0x001fe20000010000 */
[----:B------:R-:W-:-:S06]  /*4860*/  FADD.FTZ R9, R73, R8 ;  /* 0x0000000849097221 */ /* 0x000fcc0000010000 */
[----:B------:R-:W4:Y:S08]  /*4870*/  MUFU.EX2 R106, R106 ;  /* 0x0000006a006a7308 */ /* 0x000f300000000800 */
[----:B------:R0:W2:Y:S01]  /*4880*/  MUFU.EX2 R33, R28 ;  /* 0x0000001c00217308 */ /* 0x0000a20000000800 */
[----:B-1----:R-:W-:-:S07]  /*4890*/  FADD.FTZ R8, R52, R9 ;  /* 0x0000000934087221 */ /* 0x002fce0000010000 */
[----:B------:R-:W1:Y:S01]  /*48a0*/  MUFU.EX2 R39, R39 ;  /* 0x0000002700277308 */ /* 0x000e620000000800 */
[----:B0-----:R-:W-:Y:S01]  /*48b0*/  F2FP.BF16.F32.PACK_AB R28, R72, R11 ;  /* 0x0000000b481c723e */ /* 0x001fe200000010ff */
[----:B------:R-:W-:Y:S01]  /*48c0*/  FADD.FTZ R11, R41, R12 ;  /* 0x0000000c290b7221 */ /* 0x000fe20000010000 */
[----:B------:R-:W-:Y:S01]  /*48d0*/  F2FP.BF16.F32.PACK_AB R12, R76, R45 ;  /* 0x0000002d4c0c723e */ /* 0x000fe200000010ff */
[----:B------:R-:W-:Y:S01]  /*48e0*/  IMAD.MOV.U32 R45, RZ, RZ, R71 ;  /* 0x000000ffff2d7224 */ /* 0x000fe200078e0047 */
[C---:B----4-:R-:W-:Y:S01]  /*48f0*/  F2FP.BF16.F32.PACK_AB R24, R106.reuse, R41 ;  /* 0x000000296a18723e */ /* 0x050fe200000010ff */
[----:B------:R-:W-:Y:S01]  /*4900*/  FADD.FTZ R14, R106, R11 ;  /* 0x0000000b6a0e7221 */ /* 0x000fe20000010000 */
[----:B------:R0:W-:Y:S01]  /*4910*/  STSM.16.M88.4 [R2+0x2a300], R28 ;  /* 0x02a3001c02007844 */ /* 0x0001e20000000200 */
[----:B------:R-:W3:Y:S01]  /*4920*/  MUFU.EX2 R54, R54 ;  /* 0x0000003600367308 */ /* 0x000ee20000000800 */
[----:B--2---:R-:W-:Y:S01]  /*4930*/  FADD.FTZ R11, R33, R8 ;  /* 0x00000008210b7221 */ /* 0x004fe20000010000 */
[--C-:B------:R-:W-:Y:S01]  /*4940*/  IMAD.MOV.U32 R41, RZ, RZ, R71.reuse ;  /* 0x000000ffff297224 */ /* 0x100fe200078e0047 */
[----:B------:R2:W-:Y:S05]  /*4950*/  STSM.16.M88.4 [R2+0x2bb00], R4 ;  /* 0x02bb000402007844 */ /* 0x0005ea0000000200 */
[----:B------:R-:W2:Y:S01]  /*4960*/  MUFU.EX2 R60, R60 ;  /* 0x0000003c003c7308 */ /* 0x000ea20000000800 */
[----:B-1----:R-:W-:Y:S01]  /*4970*/  FADD.FTZ R25, R39, R14 ;  /* 0x0000000e27197221 */ /* 0x002fe20000010000 */
[----:B------:R-:W-:Y:S01]  /*4980*/  F2FP.BF16.F32.PACK_AB R14, R92, R43 ;  /* 0x0000002b5c0e723e */ /* 0x000fe200000010ff */
[----:B------:R-:W-:-:S04]  /*4990*/  IMAD.MOV.U32 R43, RZ, RZ, R71 ;  /* 0x000000ffff2b7224 */ /* 0x000fc800078e0047 */
[----:B------:R-:W-:Y:S01]  /*49a0*/  STSM.16.M88.4 [R2+0x2d300], R12 ;  /* 0x02d3000c02007844 */ /* 0x000fe20000000200 */
[----:B------:R-:W1:Y:S01]  /*49b0*/  MUFU.EX2 R21, R120 ;  /* 0x0000007800157308 */ /* 0x000e620000000800 */
[----:B---3--:R-:W-:Y:S01]  /*49c0*/  FADD.FTZ R8, R54, R11 ;  /* 0x0000000b36087221 */ /* 0x008fe20000010000 */
[--C-:B0-----:R-:W-:Y:S02]  /*49d0*/  IMAD.MOV.U32 R31, RZ, RZ, R71.reuse ;  /* 0x000000ffff1f7224 */ /* 0x101fe400078e0047 */
[--C-:B------:R-:W-:Y:S02]  /*49e0*/  IMAD.MOV.U32 R30, RZ, RZ, R71.reuse ;  /* 0x000000ffff1e7224 */ /* 0x100fe400078e0047 */
[----:B------:R-:W-:Y:S02]  /*49f0*/  IMAD.MOV.U32 R29, RZ, RZ, R71 ;  /* 0x000000ffff1d7224 */ /* 0x000fe400078e0047 */
[----:B------:R-:W0:Y:S01]  /*4a00*/  MUFU.EX2 R37, R37 ;  /* 0x0000002500257308 */ /* 0x000e220000000800 */
[C---:B--2---:R-:W-:Y:S01]  /*4a10*/  FADD.FTZ R4, R60.reuse, R25 ;  /* 0x000000193c047221 */ /* 0x044fe20000010000 */
[----:B------:R-:W-:Y:S01]  /*4a20*/  F2FP.BF16.F32.PACK_AB R25, R33, R52 ;  /* 0x000000342119723e */ /* 0x000fe200000010ff */
[--C-:B------:R-:W-:Y:S01]  /*4a30*/  IMAD.MOV.U32 R52, RZ, RZ, R71.reuse ;  /* 0x000000ffff347224 */ /* 0x100fe200078e0047 */
[----:B------:R-:W-:Y:S01]  /*4a40*/  F2FP.BF16.F32.PACK_AB R26, R60, R39 ;  /* 0x000000273c1a723e */ /* 0x000fe200000010ff */
[----:B------:R-:W-:-:S02]  /*4a50*/  IMAD.MOV.U32 R60, RZ, RZ, R71 ;  /* 0x000000ffff3c7224 */ /* 0x000fc400078e0047 */
[--C-:B------:R-:W-:Y:S01]  /*4a60*/  IMAD.MOV.U32 R39, RZ, RZ, R71.reuse ;  /* 0x000000ffff277224 */ /* 0x100fe200078e0047 */
[----:B------:R-:W2:Y:S01]  /*4a70*/  MUFU.EX2 R56, R56 ;  /* 0x0000003800387308 */ /* 0x000ea20000000800 */
[C---:B-1----:R-:W-:Y:S01]  /*4a80*/  FADD.FTZ R5, R21.reuse, R8 ;  /* 0x0000000815057221 */ /* 0x042fe20000010000 */
[----:B------:R-:W-:Y:S01]  /*4a90*/  F2FP.BF16.F32.PACK_AB R27, R21, R54 ;  /* 0x00000036151b723e */ /* 0x000fe200000010ff */
[--C-:B------:R-:W-:Y:S02]  /*4aa0*/  IMAD.MOV.U32 R54, RZ, RZ, R71.reuse ;  /* 0x000000ffff367224 */ /* 0x100fe400078e0047 */
[--C-:B------:R-:W-:Y:S02]  /*4ab0*/  IMAD.MOV.U32 R33, RZ, RZ, R71.reuse ;  /* 0x000000ffff217224 */ /* 0x100fe400078e0047 */
[----:B------:R1:W-:Y:S01]  /*4ac0*/  STSM.16.M88.4 [R2+0x2eb00], R24 ;  /* 0x02eb001802007844 */ /* 0x0003e20000000200 */
[----:B------:R-:W3:Y:S01]  /*4ad0*/  MUFU.EX2 R108, R108 ;  /* 0x0000006c006c7308 */ /* 0x000ee20000000800 */
[----:B0-----:R-:W-:Y:S01]  /*4ae0*/  FADD.FTZ R7, R37, R4 ;  /* 0x0000000425077221 */ /* 0x001fe20000010000 */
[----:B------:R-:W-:-:S06]  /*4af0*/  IMAD.MOV.U32 R28, RZ, RZ, R71 ;  /* 0x000000ffff1c7224 */ /* 0x000fcc00078e0047 */
[----:B------:R-:W0:Y:S01]  /*4b00*/  MUFU.EX2 R109, R122 ;  /* 0x0000007a006d7308 */ /* 0x000e220000000800 */
[----:B--2---:R-:W-:Y:S01]  /*4b10*/  FADD.FTZ R4, R56, R5 ;  /* 0x0000000538047221 */ /* 0x004fe20000010000 */
[----:B-1----:R-:W-:-:S06]  /*4b20*/  IMAD.MOV.U32 R27, RZ, RZ, R71 ;  /* 0x000000ffff1b7224 */ /* 0x002fcc00078e0047 */
[----:B------:R-:W-:Y:S01]  /*4b30*/  MUFU.EX2 R49, R49 ;  /* 0x0000003100317308 */ /* 0x000fe20000000800 */
[C---:B---3--:R-:W-:Y:S01]  /*4b40*/  FADD.FTZ R6, R108.reuse, R7 ;  /* 0x000000076c067221 */ /* 0x048fe20000010000 */
[----:B------:R-:W-:Y:S01]  /*4b50*/  F2FP.BF16.F32.PACK_AB R108, R108, R37 ;  /* 0x000000256c6c723e */ /* 0x000fe200000010ff */
[--C-:B------:R-:W-:Y:S02]  /*4b60*/  IMAD.MOV.U32 R37, RZ, RZ, R71.reuse ;  /* 0x000000ffff257224 */ /* 0x100fe400078e0047 */
[--C-:B------:R-:W-:Y:S02]  /*4b70*/  IMAD.MOV.U32 R26, RZ, RZ, R71.reuse ;  /* 0x000000ffff1a7224 */ /* 0x100fe400078e0047 */
[--C-:B------:R-:W-:Y:S01]  /*4b80*/  IMAD.MOV.U32 R25, RZ, RZ, R71.reuse ;  /* 0x000000ffff197224 */ /* 0x100fe200078e0047 */
[----:B------:R-:W1:Y:S01]  /*4b90*/  MUFU.EX2 R116, R116 ;  /* 0x0000007400747308 */ /* 0x000e620000000800 */
[C---:B0-----:R-:W-:Y:S01]  /*4ba0*/  FADD.FTZ R5, R109.reuse, R4 ;  /* 0x000000046d057221 */ /* 0x041fe20000010000 */
[----:B------:R-:W-:Y:S01]  /*4bb0*/  F2FP.BF16.F32.PACK_AB R109, R109, R56 ;  /* 0x000000386d6d723e */ /* 0x000fe200000010ff */
[----:B------:R-:W-:-:S02]  /*4bc0*/  IMAD.MOV.U32 R56, RZ, RZ, R71 ;  /* 0x000000ffff387224 */ /* 0x000fc400078e0047 */
[----:B------:R-:W-:-:S03]  /*4bd0*/  IMAD.MOV.U32 R24, RZ, RZ, R71 ;  /* 0x000000ffff187224 */ /* 0x000fc600078e0047 */
[----:B------:R-:W-:Y:S08]  /*4be0*/  MUFU.EX2 R34, R34 ;  /* 0x0000002200227308 */ /* 0x000ff00000000800 */
[----:B------:R-:W0:Y:S01]  /*4bf0*/  MUFU.EX2 R9, R126 ;  /* 0x0000007e00097308 */ /* 0x000e220000000800 */
[----:B-1----:R-:W-:Y:S01]  /*4c00*/  F2FP.BF16.F32.PACK_AB R110, R116, R49 ;  /* 0x00000031746e723e */ /* 0x002fe200000010ff */
[----:B------:R-:W-:-:S04]  /*4c10*/  FADD.FTZ R49, R49, R6 ;  /* 0x0000000631317221 */ /* 0x000fc80000010000 */
[----:B------:R-:W-:Y:S01]  /*4c20*/  FADD.FTZ R4, R116, R49 ;  /* 0x0000003174047221 */ /* 0x000fe20000010000 */
[----:B------:R-:W-:Y:S01]  /*4c30*/  IMAD.MOV.U32 R49, RZ, RZ, R71 ;  /* 0x000000ffff317224 */ /* 0x000fe200078e0047 */
[----:B0-----:R-:W-:Y:S01]  /*4c40*/  F2FP.BF16.F32.PACK_AB R111, R9, R34 ;  /* 0x00000022096f723e */ /* 0x001fe200000010ff */
[----:B------:R-:W-:-:S04]  /*4c50*/  FADD.FTZ R34, R34, R5 ;  /* 0x0000000522227221 */ /* 0x000fc80000010000 */
[----:B------:R0:W-:Y:S01]  /*4c60*/  STSM.16.M88.4 [R2+0x30300], R108 ;  /* 0x0303006c02007844 */ /* 0x0001e20000000200 */
[----:B------:R-:W-:Y:S01]  /*4c70*/  FADD.FTZ R5, R9, R34 ;  /* 0x0000002209057221 */ /* 0x000fe20000010000 */
[----:B------:R-:W-:Y:S01]  /*4c80*/  IMAD.MOV.U32 R34, RZ, RZ, R71 ;  /* 0x000000ffff227224 */ /* 0x000fe200078e0047 */
[----:B------:R1:W-:Y:S06]  /*4c90*/  MEMBAR.ALL.CTA ;  /* 0x0000000000007992 */ /* 0x0003ec0000008000 */
[----:B-1----:R-:W1:Y:S02]  /*4ca0*/  FENCE.VIEW.ASYNC.S ;  /* 0x00000000000073c6 */ /* 0x002e640000000000 */
[----:B-1----:R-:W-:Y:S01]  /*4cb0*/  NOP ;  /* 0x0000000000007918 */ /* 0x002fe20000000000 */
[----:B------:R-:W-:Y:S05]  /*4cc0*/  @!P2 BRA `(.L_x_182) ;  /* 0x000000380038a947 */ /* 0x000fea0003800000 */
[----:B------:R-:W-:Y:S01]  /*4cd0*/  VIADD R8, R104, 0xfffffffe ;  /* 0xfffffffe68087836 */ /* 0x000fe20000000000 */
[----:B------:R-:W-:Y:S01]  /*4ce0*/  CS2R R70, SRZ ;  /* 0x0000000000467805 */ /* 0x000fe2000001ff00 */
[----:B------:R-:W-:Y:S01]  /*4cf0*/  IMAD.MOV.U32 R13, RZ, RZ, R10 ;  /* 0x000000ffff0d7224 */ /* 0x000fe200078e000a */
        /* <DEDUP_REMOVED lines=26> */
.L_x_191:
[----:B------:R-:W-:Y:S01]  /*4ea0*/  UIADD3 UR39, UR59, 0x1, URZ ;  /* 0x000000013b277890 */ /* 0x000fe2000fffe03f */
[----:B------:R-:W-:-:S03]  /*4eb0*/  ISETP.NE.AND P3, PT, RZ, UR38, PT ;  /* 0x00000026ff007c0c */ /* 0x000fc6000bf65270 */
[----:B------:R-:W-:-:S04]  /*4ec0*/  UISETP.NE.AND UP0, UPT, UR39, 0x2, UPT ;  /* 0x000000022700788c */ /* 0x000fc8000bf05270 */
[----:B------:R-:W-:Y:S02]  /*4ed0*/  USEL UR6, URZ, 0x1, UP0 ;  /* 0x000000013f067887 */ /* 0x000fe40008000000 */
[----:B------:R-:W-:-:S04]  /*4ee0*/  USEL UR39, UR39, URZ, UP0 ;  /* 0x0000003f27277287 */ /* 0x000fc80008000000 */
[----:B------:R-:W-:Y:S01]  /*4ef0*/  LOP3.LUT R16, R6, UR6, RZ, 0x3c, !PT ;  /* 0x0000000606107c12 */ /* 0x000fe2000f8e3cff */
[----:B---3--:R-:W-:Y:S07]  /*4f00*/  @P3 BRA `(.L_x_183) ;  /* 0x0000000000283947 */ /* 0x008fee0003800000 */
[----:B------:R-:W-:Y:S05]  /*4f10*/  @!P0 BRA `(.L_x_184) ;  /* 0x0000000000048947 */ /* 0x000fea0003800000 */
[----:B------:R-:W-:Y:S01]  /*4f20*/  BPT.TRAP 0x1 ;  /* 0x000000040000795c */ /* 0x000fe20000300000 */
.L_x_184:
[----:B------:R-:W-:Y:S01]  /*4f30*/  ULEA UR6, UR39, UR36, 0x3 ;  /* 0x0000002427067291 */ /* 0x000fe2000f8e183f */
[----:B------:R-:W-:-:S08]  /*4f40*/  SHF.L.U32 R0, R16, 0x1f, RZ ;  /* 0x0000001f10007819 */ /* 0x000fd000000006ff */
[----:B------:R1:W2:Y:S01]  /*4f50*/  SYNCS.PHASECHK.TRANS64.TRYWAIT P2, [UR6+0x31c30], R0 ;  /* 0x031c3000ff0075a7 */ /* 0x0002a20008040146 */
[----:B------:R-:W-:Y:S05]  /*4f60*/  @!P0 BRA `(.L_x_185) ;  /* 0x0000000000048947 */ /* 0x000fea0003800000 */
[----:B------:R-:W-:Y:S01]  /*4f70*/  BPT.TRAP 0x1 ;  /* 0x000000040000795c */ /* 0x000fe20000300000 */
.L_x_185:
[----:B--2---:R-:W-:Y:S05]  /*4f80*/  @P2 BRA `(.L_x_183) ;  /* 0x0000000000082947 */ /* 0x004fea0003800000 */
[----:B------:R-:W2:Y:S02]  /*4f90*/  SYNCS.PHASECHK.TRANS64.TRYWAIT P2, [UR6+0x31c30], R0 ;  /* 0x031c3000ff0075a7 */ /* 0x000ea40008040146 */
[----:B--2---:R-:W-:Y:S05]  /*4fa0*/  @!P2 BRA `(.L_x_186) ;  /* 0x000000b8008ca947 */ /* 0x004fea0003800000 */
.L_x_183:
[----:B--2---:R-:W2:Y:S01]  /*4fb0*/  S2R R3, SR_TID.X ;  /* 0x0000000000037919 */ /* 0x004ea20000002100 */
[----:B------:R-:W-:Y:S01]  /*4fc0*/  UIMAD UR26, UR39, 0x6c0, UR58 ;  /* 0x000006c0271a78a4 */ /* 0x000fe2000f8e023a */
[----:B------:R-:W-:Y:S01]  /*4fd0*/  UMOV UR27, 0x80000020 ;  /* 0x80000020001b7882 */ /* 0x000fe20000000000 */
[----:B------:R-:W-:Y:S02]  /*4fe0*/  UMOV UR28, UR24 ;  /* 0x00000018001c7c82 */ /* 0x000fe40008000000 */
[----:B------:R-:W-:Y:S01]  /*4ff0*/  UIADD3 UR30, UR26, 0x40, URZ ;  /* 0x000000401a1e7890 */ /* 0x000fe2000fffe03f */
        /* <DEDUP_REMOVED lines=20> */
[----:B--2---:R-:W-:Y:S01]  /*5140*/  SHF.R.U32.HI R3, RZ, 0x7, R3 ;  /* 0x00000007ff037819 */ /* 0x004fe20000011603 */
[----:B------:R-:W-:Y:S01]  /*5150*/  UMOV UR53, UR25 ;  /* 0x0000001900357c82 */ /* 0x000fe20008000000 */
[----:B------:R-:W-:Y:S01]  /*5160*/  UMOV UR55, 0x80000020 ;  /* 0x8000002000377882 */ /* 0x000fe20000000000 */
[----:B------:R-:W-:-:S02]  /*5170*/  UIADD3 UR6, UR26, 0x200, URZ ;  /* 0x000002001a067890 */ /* 0x000fc4000fffe03f */
[----:B-1----:R-:W-:Y:S01]  /*5180*/  VIADD R0, R3, 0x8 ;  /* 0x0000000803007836 */ /* 0x002fe20000000000 */
[----:B------:R-:W-:Y:S01]  /*5190*/  UMOV UR7, 0x80000020 ;  /* 0x8000002000077882 */ /* 0x000fe20000000000 */
[----:B------:R-:W-:Y:S01]  /*51a0*/  UIADD3 UR10, UR26, 0x202, URZ ;  /* 0x000002021a0a7890 */ /* 0x000fe2000fffe03f */
[----:B------:R-:W-:Y:S02]  /*51b0*/  UMOV UR11, 0x80000020 ;  /* 0x80000020000b7882 */ /* 0x000fe40000000000 */
[----:B------:R1:W-:Y:S01]  /*51c0*/  BAR.SYNC.DEFER_BLOCKING R0, 0x100 ;  /* 0x000400000000751d */ /* 0x0003e20000010000 */
[----:B------:R-:W-:Y:S02]  /*51d0*/  UIADD3 UR14, UR26, 0x242, URZ ;  /* 0x000002421a0e7890 */ /* 0x000fe4000fffe03f */
[----:B------:R-:W-:Y:S02]  /*51e0*/  UIADD3 UR18, UR26, 0x480, URZ ;  /* 0x000004801a127890 */ /* 0x000fe4000fffe03f */
[----:B------:R-:W-:Y:S01]  /*51f0*/  UIADD3 UR22, UR26, 0x482, URZ ;  /* 0x000004821a167890 */ /* 0x000fe2000fffe03f */
[----:B------:R-:W-:Y:S01]  /*5200*/  UMOV UR15, 0x80000020 ;  /* 0x80000020000f7882 */ /* 0x000fe20000000000 */
[----:B------:R-:W-:Y:S01]  /*5210*/  UMOV UR19, 0x80000020 ;  /* 0x8000002000137882 */ /* 0x000fe20000000000 */
[----:B------:R-:W-:Y:S01]  /*5220*/  UMOV UR23, 0x80000020 ;  /* 0x8000002000177882 */ /* 0x000fe20000000000 */
[----:B------:R-:W-:-:S06]  /*5230*/  WARPGROUP.ARRIVE ;  /* 0x00000000000079c5 */ /* 0x000fcc0000000000 */
[----:B------:R-:W-:Y:S03]  /*5240*/  HGMMA.64x16x16.F32.BF16 R136, gdesc[UR24], RZ, !UPT, gsb0 ;  /* 0x00200000188879f0 */ /* 0x000fe6000c0018ff */
        /* <DEDUP_REMOVED lines=22> */
[----:B0-----:R-:W-:-:S06]  /*53b0*/  WARPGROUP.ARRIVE ;  /* 0x00000000000079c5 */ /* 0x001fcc0000000000 */
        /* <DEDUP_REMOVED lines=291> */
[----:B-1----:R-:W-:Y:S05]  /*65f0*/  @P3 BRA `(.L_x_187) ;  /* 0x0000000000283947 */ /* 0x002fea0003800000 */
[----:B------:R-:W-:Y:S05]  /*6600*/  @!P0 BRA `(.L_x_188) ;  /* 0x0000000000048947 */ /* 0x000fea0003800000 */
[----:B------:R-:W-:Y:S01]  /*6610*/  BPT.TRAP 0x1 ;  /* 0x000000040000795c */ /* 0x000fe20000300000 */
.L_x_188:
[----:B------:R-:W-:Y:S01]  /*6620*/  ULEA UR6, UR59, UR36, 0x3 ;  /* 0x000000243b067291 */ /* 0x000fe2000f8e183f */
[----:B------:R-:W-:-:S08]  /*6630*/  SHF.L.U32 R0, R6, 0x1f, RZ ;  /* 0x0000001f06007819 */ /* 0x000fd000000006ff */
[----:B------:R0:W1:Y:S01]  /*6640*/  SYNCS.PHASECHK.TRANS64.TRYWAIT P2, [UR6+0x31c50], R0 ;  /* 0x031c5000ff0075a7 */ /* 0x0000620008040146 */
[----:B------:R-:W-:Y:S05]  /*6650*/  @!P0 BRA `(.L_x_189) ;  /* 0x0000000000048947 */ /* 0x000fea0003800000 */
[----:B------:R-:W-:Y:S01]  /*6660*/  BPT.TRAP 0x1 ;  /* 0x000000040000795c */ /* 0x000fe20000300000 */
.L_x_189:
[----:B-1----:R-:W-:Y:S05]  /*6670*/  @P2 BRA `(.L_x_187) ;  /* 0x0000000000082947 */ /* 0x002fea0003800000 */
[----:B------:R-:W1:Y:S02]  /*6680*/  SYNCS.PHASECHK.TRANS64.TRYWAIT P2, [UR6+0x31c50], R0 ;  /* 0x031c5000ff0075a7 */ /* 0x000e640008040146 */
[----:B-1----:R-:W-:Y:S05]  /*6690*/  @!P2 BRA `(.L_x_190) ;  /* 0x000000a000e8a947 */ /* 0x002fea0003800000 */
.L_x_187:
[----:B------:R-:W-:Y:S01]  /*66a0*/  UIADD3 UR6, UR36, 0x200, URZ ;  /* 0x0000020024067890 */ /* 0x000fe2000fffe03f */
[----:B------:R-:W-:Y:S01]  /*66b0*/  WARPGROUP.ARRIVE ;  /* 0x00000000000079c5 */ /* 0x000fe20000000000 */
[----:B------:R-:W-:Y:S01]  /*66c0*/  ULOP3.LUT UR7, UR37, 0x10000, URZ, 0xfc, !UPT ;  /* 0x0001000025077892 */ /* 0x000fe2000f8efc3f */
[----:B01----:R-:W-:Y:S01]  /*66d0*/  FMNMX.FTZ R0, R136, R7, !PT ;  /* 0x0000000788007209 */ /* 0x003fe20007810000 */
[----:B------:R-:W-:-:S03]  /*66e0*/  USHF.R.U32.HI UR6, URZ, 0x4, UR6 ;  /* 0x000000043f067899 */ /* 0x000fc60008011606 */
[----:B------:R-:W0:Y:S01]  /*66f0*/  S2R R14, SR_TID.X ;  /* 0x00000000000e7919 */ /* 0x000e220000002100 */
[----:B------:R-:W-:Y:S01]  /*6700*/  UMOV UR29, 0xc0000010 ;  /* 0xc0000010001d7882 */ /* 0x000fe20000000000 */
[----:B------:R-:W-:Y:S01]  /*6710*/  UMOV UR31, 0x80000020 ;  /* 0x80000020001f7882 */ /* 0x000fe20000000000 */
[----:B------:R-:W-:Y:S01]  /*6720*/  ULOP3.LUT UR6, UR6, 0x3fff, URZ, 0xc0, !UPT ;  /* 0x00003fff06067892 */ /* 0x000fe2000f8ec03f */
[----:B------:R-:W-:Y:S01]  /*6730*/  FMNMX.FTZ R3, R137, R0, !PT ;  /* 0x0000000089037209 */ /* 0x000fe20007810000 */
[----:B------:R-:W-:Y:S01]  /*6740*/  UMOV UR28, UR7 ;  /* 0x00000007001c7c82 */ /* 0x000fe20008000000 */
[----:B------:R-:W-:Y:S01]  /*6750*/  IMAD.U32 R20, RZ, RZ, UR59 ;  /* 0x0000003bff147e24 */ /* 0x000fe2000f8e00ff */
[----:B------:R-:W-:Y:S01]  /*6760*/  ULOP3.LUT UR6, UR6, 0x2400000, URZ, 0xfc, !UPT ;  /* 0x0240000006067892 */ /* 0x000fe2000f8efc3f */
[----:B------:R-:W-:-:S03]  /*6770*/  FMNMX.FTZ R0, R140, R3, !PT ;  /* 0x000000038c007209 */ /* 0x000fc60007810000 */
[----:B------:R-:W-:Y:S01]  /*6780*/  UIMAD UR6, UR59, 0x6c0, UR6 ;  /* 0x000006c03b0678a4 */ /* 0x000fe2000f8e0206 */
[----:B------:R-:W-:Y:S02]  /*6790*/  FMNMX.FTZ R3, R141, R0, !PT ;  /* 0x000000008d037209 */ /* 0x000fe40007810000 */
[----:B------:R-:W-:Y:S01]  /*67a0*/  @!P1 LEA R20, R20, UR36, 0x3 ;  /* 0x0000002414149c11 */ /* 0x000fe2000f8e18ff */
[----:B------:R-:W-:Y:S01]  /*67b0*/  UMOV UR59, UR39 ;  /* 0x00000027003b7c82 */ /* 0x000fe20008000000 */
[----:B------:R-:W-:Y:S02]  /*67c0*/  FMNMX.FTZ R0, R128, R3, !PT ;  /* 0x0000000380007209 */ /* 0x000fe40007810000 */
[----:B------:R-:W-:Y:S01]  /*67d0*/  UMOV UR30, UR6 ;  /* 0x00000006001e7c82 */ /* 0x000fe20008000000 */
[----:B------:R-:W-:Y:S01]  /*67e0*/  @!P1 VIADD R20, R20, 0x31c60 ;  /* 0x00031c6014149836 */ /* 0x000fe20000000000 */
[----:B------:R-:W-:Y:S01]  /*67f0*/  HGMMA.64x96x16.F32.BF16 R24, gdesc[UR28].tnspB, R24, gsb0 ;  /* 0x416000001c1879f0 */ /* 0x000fe20008001818 */
[----:B------:R-:W-:Y:S01]  /*6800*/  UIADD3 UR28, UR7, 0x180, URZ ;  /* 0x00000180071c7890 */ /* 0x000fe2000fffe03f */
[----:B------:R-:W-:Y:S01]  /*6810*/  FMNMX.FTZ R3, R129, R0, !PT ;  /* 0x0000000081037209 */ /* 0x000fe20007810000 */
[----:B------:R-:W-:Y:S01]  /*6820*/  UIADD3 UR30, UR6, 0x40, URZ ;  /* 0x00000040061e7890 */ /* 0x000fe2000fffe03f */
[----:B------:R-:W-:Y:S01]  /*6830*/  @!P1 PRMT R20, RZ, 0x654, R20 ;  /* 0x00000654ff149816 */ /* 0x000fe20000000014 */
[----:B------:R-:W-:Y:S01]  /*6840*/  UMOV UR29, 0xc0000010 ;  /* 0xc0000010001d7882 */ /* 0x000fe20000000000 */
[----:B------:R-:W-:Y:S01]  /*6850*/  UMOV UR31, 0x80000020 ;  /* 0x80000020001f7882 */ /* 0x000fe20000000000 */
[----:B------:R-:W-:-:S04]  /*6860*/  FMNMX.FTZ R0, R132, R3, !PT ;  /* 0x0000000384007209 */ /* 0x000fc80007810000 */
[----:B------:R-:W-:Y:S02]  /*6870*/  FMNMX.FTZ R9, R133, R0, !PT ;  /* 0x0000000085097209 */ /* 0x000fe40007810000 */
[----:B------:R-:W-:Y:S02]  /*6880*/  FMNMX.FTZ R0, R138, R13, !PT ;  /* 0x0000000d8a007209 */ /* 0x000fe40007810000 */
[----:B------:R-:W-:Y:S02]  /*6890*/  FMNMX.FTZ R6, R120, R9, !PT ;  /* 0x0000000978067209 */ /* 0x000fe40007810000 */
[----:B------:R-:W-:Y:S02]  /*68a0*/  FMNMX.FTZ R3, R139, R0, !PT ;  /* 0x000000008b037209 */ /* 0x000fe40007810000 */
[----:B------:R-:W-:Y:S02]  /*68b0*/  FMNMX.FTZ R9, R121, R6, !PT ;  /* 0x0000000679097209 */ /* 0x000fe40007810000 */
[----:B------:R-:W-:-:S02]  /*68c0*/  FMNMX.FTZ R0, R142, R3, !PT ;  /* 0x000000038e007209 */ /* 0x000fc40007810000 */
        /* <DEDUP_REMOVED lines=39> */
[----:B------:R-:W-:Y:S01]  /*6b40*/  FMNMX.FTZ R0, R102, R3, !PT ;  /* 0x0000000366007209 */ /* 0x000fe20007810000 */
[----:B------:R-:W-:Y:S02]  /*6b50*/  WARPGROUP.DEPBAR.LE gsb0, 0x0 ;  /* 0x00008000000079c5 */ /* 0x000fe40000010000 */
[----:B------:R-:W-:Y:S01]  /*6b60*/  WARPGROUP.ARRIVE ;  /* 0x00000000000079c5 */ /* 0x000fe20000000000 */
[----:B------:R-:W-:-:S02]  /*6b70*/  FMNMX.FTZ R3, R103, R0, !PT ;  /* 0x0000000067037209 */ /* 0x000fc40007810000 */
[----:B------:R-:W-:Y:S02]  /*6b80*/  FMNMX.FTZ R6, R84, R9, !PT ;  /* 0x0000000954067209 */ /* 0x000fe40007810000 */
[----:B------:R-:W-:Y:S01]  /*6b90*/  FMNMX.FTZ R0, R90, R3, !PT ;  /* 0x000000035a007209 */ /* 0x000fe20007810000 */
[----:B------:R-:W-:Y:S01]  /*6ba0*/  HGMMA.64x96x16.F32.BF16 R24, gdesc[UR28].tnspB, R24, gsb0 ;  /* 0x416000001c1879f0 */ /* 0x000fe20008001818 */
[----:B------:R-:W-:Y:S01]  /*6bb0*/  UIADD3 UR28, UR7, 0x300, URZ ;  /* 0x00000300071c7890 */ /* 0x000fe2000fffe03f */
[----:B------:R-:W-:Y:S01]  /*6bc0*/  FMNMX.FTZ R9, R85, R6, !PT ;  /* 0x0000000655097209 */ /* 0x000fe20007810000 */
[----:B------:R-:W-:Y:S01]  /*6bd0*/  UIADD3 UR30, UR6, 0x80, URZ ;  /* 0x00000080061e7890 */ /* 0x000fe2000fffe03f */
[----:B------:R-:W-:Y:S01]  /*6be0*/  FMNMX.FTZ R3, R91, R0, !PT ;  /* 0x000000005b037209 */ /* 0x000fe20007810000 */
[----:B------:R-:W-:Y:S01]  /*6bf0*/  UMOV UR29, 0xc0000010 ;  /* 0xc0000010001d7882 */ /* 0x000fe20000000000 */
[----:B------:R-:W-:Y:S01]  /*6c00*/  UMOV UR31, 0x80000020 ;  /* 0x80000020001f7882 */ /* 0x000fe20000000000 */
        /* <DEDUP_REMOVED lines=8> */
[----:B0-----:R-:W-:Y:S01]  /*6c90*/  SHF.R.U32.HI R11, RZ, 0x7, R14 ;  /* 0x00000007ff0b7819 */ /* 0x001fe2000001160e */
[----:B------:R-:W0:Y:S01]  /*6ca0*/  SHFL.BFLY PT, R9, R0, 0x2, 0x1f ;  /* 0x0c401f0000097f89 */ /* 0x000e2200000e0000 */
[----:B------:R-:W-:Y:S02]  /*6cb0*/  FMNMX.FTZ R6, R86, R3, !PT ;  /* 0x0000000356067209 */ /* 0x000fe40007810000 */
[----:B------:R-:W-:Y:S02]  /*6cc0*/  ISETP.GE.U32.AND P2, PT, R14, 0x180, PT ;  /* 0x000001800e00780c */ /* 0x000fe40003f46070 */
[----:B------:R-:W-:-:S04]  /*6cd0*/  FMNMX.FTZ R3, R87, R6, !PT ;  /* 0x0000000657037209 */ /* 0x000fc80007810000 */
[----:B------:R-:W-:-:S04]  /*6ce0*/  FMNMX.FTZ R6, R74, R3, !PT ;  /* 0x000000034a067209 */ /* 0x000fc80007810000 */
[----:B------:R-:W-:-:S04]  /*6cf0*/  FMNMX.FTZ R3, R75, R6, !PT ;  /* 0x000000064b037209 */ /* 0x000fc80007810000 */
[----:B------:R-:W-:Y:S02]  /*6d00*/  FMNMX.FTZ R6, R78, R3, !PT ;  /* 0x000000034e067209 */ /* 0x000fe40007810000 */
[----:B0-----:R-:W-:Y:S02]  /*6d10*/  FMNMX.FTZ R12, R0, R9, !PT ;  /* 0x00000009000c7209 */ /* 0x001fe40007810000 */
[----:B------:R-:W-:Y:S01]  /*6d20*/  FMNMX.FTZ R9, R79, R6, !PT ;  /* 0x000000064f097209 */ /* 0x000fe20007810000 */
[----:B------:R-:W-:Y:S02]  /*6d30*/  VIADD R6, R11, 0x9 ;  /* 0x000000090b067836 */ /* 0x000fe40000000000 */
[----:B------:R-:W0:Y:S03]  /*6d40*/  SHFL.BFLY PT, R3, R12, 0x1, 0x1f ;  /* 0x0c201f000c037f89 */ /* 0x000e2600000e0000 */
[----:B------:R-:W-:Y:S01]  /*6d50*/  SEL R11, R6, 0x9, !P2 ;  /* 0x00000009060b7807 */ /* 0x000fe20005000000 */
[----:B------:R-:W1:Y:S01]  /*6d60*/  SHFL.BFLY PT, R10, R9, 0x2, 0x1f ;  /* 0x0c401f00090a7f89 */ /* 0x000e6200000e0000 */
[C---:B------:R-:W-:Y:S01]  /*6d70*/  ISETP.GT.AND P2, PT, R8.reuse, RZ, PT ;  /* 0x000000ff0800720c */ /* 0x040fe20003f44270 */
[----:B------:R-:W-:Y:S01]  /*6d80*/  VIADD R8, R8, 0xffffffff ;  /* 0xffffffff08087836 */ /* 0x000fe20000000000 */
[----:B0-----:R-:W-:Y:S01]  /*6d90*/  FMNMX.FTZ R0, R12, R3, !PT ;  /* 0x000000030c007209 */ /* 0x001fe20007810000 */
[----:B------:R-:W-:Y:S01]  /*6da0*/  IMAD.U32 R12, RZ, RZ, UR39 ;  /* 0x00000027ff0c7e24 */ /* 0x000fe2000f8e00ff */
[----:B------:R-:W0:Y:S01]  /*6db0*/  LDC R3, c[0x0][0x988] ;  /* 0x00026200ff037b82 */ /* 0x000e220000000800 */
[----:B-1----:R-:W-:-:S02]  /*6dc0*/  FMNMX.FTZ R10, R9, R10, !PT ;  /* 0x0000000a090a7209 */ /* 0x002fc40007810000 */
[----:B------:R-:W-:Y:S01]  /*6dd0*/  FADD.FTZ R6, -R0, R7 ;  /* 0x0000000700067221 */ /* 0x000fe20000010100 */
[----:B------:R-:W-:Y:S02]  /*6de0*/  @!P1 LEA R12, R12, UR36, 0x3 ;  /* 0x000000240c0c9c11 */ /* 0x000fe4000f8e18ff */
[----:B------:R-:W1:Y:S03]  /*6df0*/  SHFL.BFLY PT, R15, R10, 0x1, 0x1f ;  /* 0x0c201f000a0f7f89 */ /* 0x000e6600000e0000 */
[----:B------:R-:W-:-:S05]  /*6e00*/  @!P1 VIADD R12, R12, 0x31c40 ;  /* 0x00031c400c0c9836 */ /* 0x000fca0000000000 */
[----:B------:R-:W-:Y:S01]  /*6e10*/  @!P1 PRMT R12, RZ, 0x654, R12 ;  /* 0x00000654ff0c9816 */ /* 0x000fe2000000000c */
[----:B------:R-:W-:Y:S02]  /*6e20*/  WARPGROUP.DEPBAR.LE gsb0, 0x0 ;  /* 0x00008000000079c5 */ /* 0x000fe40000010000 */
[----:B------:R-:W-:Y:S01]  /*6e30*/  WARPGROUP.ARRIVE ;  /* 0x00000000000079c5 */ /* 0x000fe20000000000 */
[-C--:B0-----:R-:W-:Y:S01]  /*6e40*/  FMUL.FTZ R9, R6, R3.reuse ;  /* 0x0000000306097220 */ /* 0x081fe20000410000 */
[----:B------:R-:W-:-:S04]  /*6e50*/  FMUL.FTZ R6, R0, R3 ;  /* 0x0000000300067220 */ /* 0x000fc80000410000 */
[----:B------:R-:W-:Y:S01]  /*6e60*/  HGMMA.64x96x16.F32.BF16 R24, gdesc[UR28].tnspB, R24, gsb0 ;  /* 0x416000001c1879f0 */ /* 0x000fe20008001818 */
[----:B------:R-:W-:Y:S01]  /*6e70*/  UIADD3 UR28, UR7, 0x480, URZ ;  /* 0x00000480071c7890 */ /* 0x000fe2000fffe03f */
[----:B-1----:R-:W-:Y:S01]  /*6e80*/  FMNMX.FTZ R10, R10, R15, !PT ;  /* 0x0000000f0a0a7209 */ /* 0x002fe20007810000 */
[----:B------:R-:W-:Y:S01]  /*6e90*/  UIADD3 UR30, UR6, 0xc0, URZ ;  /* 0x000000c0061e7890 */ /* 0x000fe2000fffe03f */
[-CC-:B------:R-:W-:Y:S01]  /*6ea0*/  FFMA.FTZ R7, R136, R3.reuse, -R6.reuse ;  /* 0x0000000388077223 */ /* 0x180fe20000010806 */
[----:B------:R-:W-:Y:S01]  /*6eb0*/  UMOV UR29, 0xc0000010 ;  /* 0xc0000010001d7882 */ /* 0x000fe20000000000 */
[----:B------:R-:W-:Y:S01]  /*6ec0*/  UMOV UR31, 0x80000020 ;  /* 0x80000020001f7882 */ /* 0x000fe20000000000 */
[----:B------:R-:W-:Y:S01]  /*6ed0*/  FADD.FTZ R14, -R10, R13 ;  /* 0x0000000d0a0e7221 */ /* 0x000fe20000010100 */
[-CC-:B------:R-:W-:Y:S01]  /*6ee0*/  FFMA.FTZ R15, R141, R3.reuse, -R6.reuse ;  /* 0x000000038d0f7223 */ /* 0x180fe20000010806 */
[----:B------:R-:W-:Y:S01]  /*6ef0*/  MUFU.EX2 R9, R9 ;  /* 0x0000000900097308 */ /* 0x000fe20000000800 */
[-CC-:B------:R-:W-:Y:S01]  /*6f00*/  FFMA.FTZ R128, R128, R3.reuse, -R6.reuse ;  /* 0x0000000380807223 */ /* 0x180fe20000010806 */
[-C--:B------:R-:W-:Y:S01]  /*6f10*/  FMUL.FTZ R13, R14, R3.reuse ;  /* 0x000000030e0d7220 */ /* 0x080fe20000410000 */
[-C--:B------:R-:W-:Y:S01]  /*6f20*/  FMUL.FTZ R14, R10, R3.reuse ;  /* 0x000000030a0e7220 */ /* 0x080fe20000410000 */
[-CC-:B------:R-:W-:Y:S01]  /*6f30*/  FFMA.FTZ R129, R129, R3.reuse, -R6.reuse ;  /* 0x0000000381817223 */ /* 0x180fe20000010806 */
[-CC-:B------:R-:W-:Y:S01]  /*6f40*/  FFMA.FTZ R132, R132, R3.reuse, -R6.reuse ;  /* 0x0000000384847223 */ /* 0x180fe20000010806 */
[-C--:B------:R-:W-:Y:S01]  /*6f50*/  FFMA.FTZ R133, R133, R3.reuse, -R6 ;  /* 0x0000000385857223 */ /* 0x080fe20000010806 */
[-CC-:B------:R-:W-:Y:S01]  /*6f60*/  FFMA.FTZ R21, R139, R3.reuse, -R14.reuse ;  /* 0x000000038b157223 */ /* 0x180fe2000001080e */
[-CC-:B------:R-:W-:Y:S01]  /*6f70*/  FFMA.FTZ R136, R142, R3.reuse, -R14.reuse ;  /* 0x000000038e887223 */ /* 0x180fe2000001080e */
[-C--:B------:R-:W-:Y:S01]  /*6f80*/  FFMA.FTZ R143, R143, R3.reuse, -R14 ;  /* 0x000000038f8f7223 */ /* 0x080fe2000001080e */
        /* <DEDUP_REMOVED lines=42> */
[----:B------:R-:W-:-:S06]  /*7230*/  FFMA.FTZ R78, R78, R3, -R14 ;  /* 0x000000034e4e7223 */ /* 0x000fcc000001080e */
        /* <DEDUP_REMOVED lines=10> */
[----:B------:R-:W-:Y:S01]  /*72e0*/  UIADD3 UR30, UR6, 0x100, URZ ;  /* 0x00000100061e7890 */ /* 0x000fe2000fffe03f */
[----:B------:R-:W-:Y:S01]  /*72f0*/  UMOV UR29, 0xc0000010 ;  /* 0xc0000010001d7882 */ /* 0x000fe20000000000 */
[----:B------:R-:W-:Y:S02]  /*7300*/  UMOV UR31, 0x80000020 ;  /* 0x80000020001f7882 */ /* 0x000fe40000000000 */
        /* <DEDUP_REMOVED lines=64> */
[----:B------:R2:W-:Y:S01]  /*7710*/  @!P1 SYNCS.ARRIVE.TRANS64.RED.A1T0 RZ, [R12+URZ], RZ ;  /* 0x000000ff0cff99a7 */ /* 0x0005e2000810043f */
[----:B0-----:R-:W-:Y:S01]  /*7720*/  FMUL.FTZ R26, R26, R13 ;  /* 0x0000000d1a1a7220 */ /* 0x001fe20000410000 */
[--C-:B-1----:R-:W-:Y:S01]  /*7730*/  FFMA.FTZ R11, R137, R3, -R6.reuse ;  /* 0x00000003890b7223 */ /* 0x102fe20000010806 */
[----:B------:R-:W-:Y:S01]  /*7740*/  FFMA.FTZ R137, R9, R4, R7 ;  /* 0x0000000409897223 */ /* 0x000fe20000010007 */
[-C--:B------:R-:W-:Y:S01]  /*7750*/  FMUL.FTZ R27, R27, R13.reuse ;  /* 0x0000000d1b1b7220 */ /* 0x080fe20000410000 */
[-C--:B------:R-:W-:Y:S01]  /*7760*/  FMUL.FTZ R30, R30, R13.reuse ;  /* 0x0000000d1e1e7220 */ /* 0x080fe20000410000 */
[-C--:B------:R-:W-:Y:S01]  /*7770*/  FMUL.FTZ R31, R31, R13.reuse ;  /* 0x0000000d1f1f7220 */ /* 0x080fe20000410000 */
[----:B------:R-:W-:Y:S01]  /*7780*/  FMUL.FTZ R34, R34, R13 ;  /* 0x0000000d22227220 */ /* 0x000fe20000410000 */
[----:B------:R0:W-:Y:S01]  /*7790*/  @!P1 SYNCS.ARRIVE.TRANS64.RED.A1T0 RZ, [R20+URZ], RZ ;  /* 0x000000ff14ff99a7 */ /* 0x0001e2000810043f */
[----:B--2---:R-:W-:Y:S01]  /*77a0*/  FFMA.FTZ R12, R140, R3, -R6 ;  /* 0x000000038c0c7223 */ /* 0x004fe20000010806 */
[----:B------:R-:W1:Y:S01]  /*77b0*/  MUFU.EX2 R11, R11 ;  /* 0x0000000b000b7308 */ /* 0x000e620000000800 */
[-C--:B------:R-:W-:Y:S01]  /*77c0*/  FMUL.FTZ R35, R35, R13.reuse ;  /* 0x0000000d23237220 */ /* 0x080fe20000410000 */
[-C--:B------:R-:W-:Y:S01]  /*77d0*/  FMUL.FTZ R38, R38, R13.reuse ;  /* 0x0000000d26267220 */ /* 0x080fe20000410000 */
[-C--:B------:R-:W-:Y:S01]  /*77e0*/  FMUL.FTZ R39, R39, R13.reuse ;  /* 0x0000000d27277220 */ /* 0x080fe20000410000 */
[-C--:B------:R-:W-:Y:S01]  /*77f0*/  FMUL.FTZ R42, R42, R13.reuse ;  /* 0x0000000d2a2a7220 */ /* 0x080fe20000410000 */
[----:B------:R-:W-:Y:S01]  /*7800*/  FMUL.FTZ R43, R43, R13 ;  /* 0x0000000d2b2b7220 */ /* 0x000fe20000410000 */
[--C-:B0-----:R-:W-:Y:S01]  /*7810*/  FFMA.FTZ R20, R138, R3, -R14.reuse ;  /* 0x000000038a147223 */ /* 0x101fe2000001080e */
[-C--:B------:R-:W-:Y:S01]  /*7820*/  FMUL.FTZ R46, R46, R13.reuse ;  /* 0x0000000d2e2e7220 */ /* 0x080fe20000410000 */
[----:B------:R-:W0:Y:S01]  /*7830*/  MUFU.EX2 R12, R12 ;  /* 0x0000000c000c7308 */ /* 0x000e220000000800 */
[-C--:B------:R-:W-:Y:S01]  /*7840*/  FMUL.FTZ R47, R47, R13.reuse ;  /* 0x0000000d2f2f7220 */ /* 0x080fe20000410000 */
[-C--:B------:R-:W-:Y:S01]  /*7850*/  FMUL.FTZ R50, R50, R13.reuse ;  /* 0x0000000d32327220 */ /* 0x080fe20000410000 */
[-C--:B------:R-:W-:Y:S01]  /*7860*/  FMUL.FTZ R51, R51, R13.reuse ;  /* 0x0000000d33337220 */ /* 0x080fe20000410000 */
[-C--:B------:R-:W-:Y:S01]  /*7870*/  FMUL.FTZ R54, R54, R13.reuse ;  /* 0x0000000d36367220 */ /* 0x080fe20000410000 */
[-C--:B------:R-:W-:Y:S01]  /*7880*/  FMUL.FTZ R55, R55, R13.reuse ;  /* 0x0000000d37377220 */ /* 0x080fe20000410000 */
[-C--:B------:R-:W-:Y:S01]  /*7890*/  FMUL.FTZ R58, R58, R13.reuse ;  /* 0x0000000d3a3a7220 */ /* 0x080fe20000410000 */
[----:B------:R-:W-:Y:S01]  /*78a0*/  FMUL.FTZ R59, R59, R13 ;  /* 0x0000000d3b3b7220 */ /* 0x000fe20000410000 */
[----:B------:R-:W2:Y:S01]  /*78b0*/  MUFU.EX2 R20, R20 ;  /* 0x0000001400147308 */ /* 0x000ea20000000800 */
[C---:B-1----:R-:W-:Y:S01]  /*78c0*/  F2FP.BF16.F32.PACK_AB R4, R11.reuse, R7 ;  /* 0x000000070b04723e */ /* 0x042fe200000010ff */
[----:B------:R-:W-:Y:S01]  /*78d0*/  FADD.FTZ R137, R11, R137 ;  /* 0x000000890b897221 */ /* 0x000fe20000010000 */
[----:B------:R-:W-:Y:S01]  /*78e0*/  F2FP.BF16.F32.PACK_AB R7, R143, R136 ;  /* 0x000000888f07723e */ /* 0x000fe200000010ff */
[----:B------:R-:W-:Y:S01]  /*78f0*/  FFMA.FTZ R11, R111, R3, -R14 ;  /* 0x000000036f0b7223 */ /* 0x000fe2000001080e */
[-C--:B------:R-:W-:Y:S01]  /*7900*/  FMUL.FTZ R62, R62, R13.reuse ;  /* 0x0000000d3e3e7220 */ /* 0x080fe20000410000 */
[-C--:B------:R-:W-:Y:S01]  /*7910*/  FMUL.FTZ R63, R63, R13.reuse ;  /* 0x0000000d3f3f7220 */ /* 0x080fe20000410000 */
[-C--:B------:R-:W-:Y:S01]  /*7920*/  FMUL.FTZ R66, R66, R13.reuse ;  /* 0x0000000d42427220 */ /* 0x080fe20000410000 */
[-C--:B------:R-:W-:Y:S01]  /*7930*/  FMUL.FTZ R67, R67, R13.reuse ;  /* 0x0000000d43437220 */ /* 0x080fe20000410000 */
[----:B0-----:R-:W-:Y:S01]  /*7940*/  F2FP.BF16.F32.PACK_AB R6, R15, R12 ;  /* 0x0000000c0f06723e */ /* 0x001fe200000010ff */
[----:B------:R-:W-:Y:S01]  /*7950*/  FADD.FTZ R12, R12, R137 ;  /* 0x000000890c0c7221 */ /* 0x000fe20000010000 */
[----:B------:R-:W-:Y:S01]  /*7960*/  MUFU.EX2 R11, R11 ;  /* 0x0000000b000b7308 */ /* 0x000fe20000000800 */
[-C--:B------:R-:W-:Y:S01]  /*7970*/  FMUL.FTZ R70, R70, R13.reuse ;  /* 0x0000000d46467220 */ /* 0x080fe20000410000 */
[----:B------:R-:W-:Y:S01]  /*7980*/  FMUL.FTZ R71, R71, R13 ;  /* 0x0000000d47477220 */ /* 0x000fe20000410000 */
[-C--:B------:R-:W-:Y:S01]  /*7990*/  FMUL.FTZ R24, R24, R9.reuse ;  /* 0x0000000918187220 */ /* 0x080fe20000410000 */
[-C--:B------:R-:W-:Y:S01]  /*79a0*/  FMUL.FTZ R25, R25, R9.reuse ;  /* 0x0000000919197220 */ /* 0x080fe20000410000 */
[----:B------:R-:W-:Y:S01]  /*79b0*/  FMUL.FTZ R28, R28, R9 ;  /* 0x000000091c1c7220 */ /* 0x000fe20000410000 */
[----:B--2---:R-:W-:Y:S01]  /*79c0*/  FFMA.FTZ R138, R13, R5, R20 ;  /* 0x000000050d8a7223 */ /* 0x004fe20000010014 */
[----:B------:R-:W-:Y:S01]  /*79d0*/  F2FP.BF16.F32.PACK_AB R5, R21, R20 ;  /* 0x000000141505723e */ /* 0x000fe200000010ff */
[-CC-:B------:R-:W-:Y:S01]  /*79e0*/  FFMA.FTZ R20, R131, R3.reuse, -R14.reuse ;  /* 0x0000000383147223 */ /* 0x180fe2000001080e */
[-C--:B------:R-:W-:Y:S01]  /*79f0*/  FFMA.FTZ R131, R134, R3.reuse, -R14 ;  /* 0x0000000386837223 */ /* 0x080fe2000001080e */
[----:B------:R-:W-:Y:S01]  /*7a00*/  FADD.FTZ R21, R21, R138 ;  /* 0x0000008a15157221 */ /* 0x000fe20000010000 */
[----:B------:R-:W-:Y:S01]  /*7a10*/  FFMA.FTZ R134, R135, R3, -R14 ;  /* 0x0000000387867223 */ /* 0x000fe2000001080e */
[----:B------:R0:W-:Y:S01]  /*7a20*/  STSM.16.M88.4 [R2+0x24300], R4 ;  /* 0x0243000402007844 */ /* 0x0001e20000000200 */
[----:B------:R-:W-:Y:S01]  /*7a30*/  FMUL.FTZ R29, R29, R9 ;  /* 0x000000091d1d7220 */ /* 0x000fe20000410000 */
[----:B------:R-:W-:Y:S01]  /*7a40*/  MUFU.EX2 R20, R20 ;  /* 0x0000001400147308 */ /* 0x000fe20000000800 */
[----:B------:R-:W-:Y:S01]  /*7a50*/  FADD.FTZ R136, R136, R21 ;  /* 0x0000001588887221 */ /* 0x000fe20000010000 */
[----:B------:R-:W-:Y:S01]  /*7a60*/  FADD.FTZ R21, R15, R12 ;  /* 0x0000000c0f157221 */ /* 0x000fe20000010000 */
[-CC-:B------:R-:W-:Y:S01]  /*7a70*/  FFMA.FTZ R12, R98, R3.reuse, -R14.reuse ;  /* 0x00000003620c7223 */ /* 0x180fe2000001080e */
[-C--:B------:R-:W-:Y:S01]  /*7a80*/  FFMA.FTZ R98, R90, R3.reuse, -R14 ;  /* 0x000000035a627223 */ /* 0x080fe2000001080e */
[----:B------:R-:W-:Y:S01]  /*7a90*/  FADD.FTZ R136, R143, R136 ;  /* 0x000000888f887221 */ /* 0x000fe20000010000 */
[-CC-:B------:R-:W-:Y:S01]  /*7aa0*/  FFMA.FTZ R90, R82, R3.reuse, -R14.reuse ;  /* 0x00000003525a7223 */ /* 0x180fe2000001080e */
[-CC-:B------:R-:W-:Y:S01]  /*7ab0*/  FFMA.FTZ R82, R74, R3.reuse, -R14.reuse ;  /* 0x000000034a527223 */ /* 0x180fe2000001080e */
[----:B------:R-:W-:Y:S01]  /*7ac0*/  MUFU.EX2 R131, R131 ;  /* 0x0000008300837308 */ /* 0x000fe20000000800 */
[----:B------:R-:W-:Y:S01]  /*7ad0*/  FADD.FTZ R74, R128, R21 ;  /* 0x00000015804a7221 */ /* 0x000fe20000010000 */
[-CC-:B------:R-:W-:Y:S01]  /*7ae0*/  FFMA.FTZ R15, R99, R3.reuse, -R14.reuse ;  /* 0x00000003630f7223 */ /* 0x180fe2000001080e */
[-C--:B------:R-:W-:Y:S01]  /*7af0*/  FFMA.FTZ R99, R102, R3.reuse, -R14 ;  /* 0x0000000366637223 */ /* 0x080fe2000001080e */
[C---:B------:R-:W-:Y:S01]  /*7b00*/  F2FP.BF16.F32.PACK_AB R128, R129.reuse, R128 ;  /* 0x000000808180723e */ /* 0x040fe200000010ff */
[----:B------:R-:W-:Y:S01]  /*7b10*/  FADD.FTZ R111, R129, R74 ;  /* 0x0000004a816f7221 */ /* 0x000fe20000010000 */
[-CC-:B0-----:R-:W-:Y:S01]  /*7b20*/  FFMA.FTZ R7, R130, R3.reuse, -R14.reuse ;  /* 0x0000000382077223 */ /* 0x181fe2000001080e */
[-CC-:B------:R-:W-:Y:S01]  /*7b30*/  FFMA.FTZ R6, R122, R3.reuse, -R14.reuse ;  /* 0x000000037a067223 */ /* 0x180fe2000001080e */
[----:B------:R-:W-:Y:S01]  /*7b40*/  MUFU.EX2 R134, R134 ;  /* 0x0000008600867308 */ /* 0x000fe20000000800 */
[-CC-:B------:R-:W-:Y:S01]  /*7b50*/  FFMA.FTZ R122, R123, R3.reuse, -R14.reuse ;  /* 0x000000037b7a7223 */ /* 0x180fe2000001080e */
[-CC-:B------:R-:W-:Y:S01]  /*7b60*/  FFMA.FTZ R123, R126, R3.reuse, -R14.reuse ;  /* 0x000000037e7b7223 */ /* 0x180fe2000001080e */
[-CC-:B------:R-:W-:Y:S01]  /*7b70*/  FFMA.FTZ R126, R127, R3.reuse, -R14.reuse ;  /* 0x000000037f7e7223 */ /* 0x180fe2000001080e */
[----:B------:R-:W-:Y:S01]  /*7b80*/  FADD.FTZ R102, R132, R111 ;  /* 0x0000006f84667221 */ /* 0x000fe20000010000 */
[-CC-:B------:R-:W-:Y:S01]  /*7b90*/  FFMA.FTZ R5, R114, R3.reuse, -R14.reuse ;  /* 0x0000000372057223 */ /* 0x180fe2000001080e */
[-CC-:B------:R-:W-:Y:S01]  /*7ba0*/  FFMA.FTZ R114, R115, R3.reuse, -R14.reuse ;  /* 0x0000000373727223 */ /* 0x180fe2000001080e */
[-CC-:B------:R-:W-:Y:S01]  /*7bb0*/  FFMA.FTZ R115, R118, R3.reuse, -R14.reuse ;  /* 0x0000000376737223 */ /* 0x180fe2000001080e */
[----:B------:R-:W0:Y:S01]  /*7bc0*/  MUFU.EX2 R7, R7 ;  /* 0x0000000700077308 */ /* 0x000e220000000800 */
[-C--:B------:R-:W-:Y:S01]  /*7bd0*/  FFMA.FTZ R118, R119, R3.reuse, -R14 ;  /* 0x0000000377767223 */ /* 0x080fe2000001080e */
[----:B------:R-:W-:Y:S01]  /*7be0*/  FADD.FTZ R111, R133, R102 ;  /* 0x00000066856f7221 */ /* 0x000fe20000010000 */
[-CC-:B------:R-:W-:Y:S01]  /*7bf0*/  FFMA.FTZ R4, R106, R3.reuse, -R14.reuse ;  /* 0x000000036a047223 */ /* 0x180fe2000001080e */
[-CC-:B------:R-:W-:Y:S01]  /*7c00*/  FFMA.FTZ R106, R107, R3.reuse, -R14.reuse ;  /* 0x000000036b6a7223 */ /* 0x180fe2000001080e */
[-CC-:B------:R-:W-:Y:S01]  /*7c10*/  FFMA.FTZ R107, R110, R3.reuse, -R14.reuse ;  /* 0x000000036e6b7223 */ /* 0x180fe2000001080e */
[----:B------:R-:W-:Y:S01]  /*7c20*/  FFMA.FTZ R14, R79, R3, -R14 ;  /* 0x000000034f0e7223 */ /* 0x000fe2000001080e */
[----:B------:R-:W-:Y:S01]  /*7c30*/  F2FP.BF16.F32.PACK_AB R130, R133, R132 ;  /* 0x000000848582723e */ /* 0x000fe200000010ff */
[----:B------:R-:W1:Y:S01]  /*7c40*/  MUFU.EX2 R6, R6 ;  /* 0x0000000600067308 */ /* 0x000e620000000800 */
        /* <DEDUP_REMOVED lines=8> */
[----:B0-----:R-:W-:Y:S01]  /*7cd0*/  FADD.FTZ R21, R7, R136 ;  /* 0x0000008807157221 */ /* 0x001fe20000010000 */
[----:B------:R-:W-:Y:S01]  /*7ce0*/  F2FP.BF16.F32.PACK_AB R129, R20, R7 ;  /* 0x000000071481723e */ /* 0x000fe200000010ff */
[-C--:B------:R-:W-:Y:S01]  /*7cf0*/  FMUL.FTZ R45, R45, R9.reuse ;  /* 0x000000092d2d7220 */ /* 0x080fe20000410000 */
[-C--:B------:R-:W-:Y:S01]  /*7d00*/  FMUL.FTZ R48, R48, R9.reuse ;  /* 0x0000000930307220 */ /* 0x080fe20000410000 */
[----:B------:R-:W-:Y:S01]  /*7d10*/  FADD.FTZ R74, R20, R21 ;  /* 0x00000015144a7221 */ /* 0x000fe20000010000 */
[-C--:B------:R-:W-:Y:S01]  /*7d20*/  FMUL.FTZ R49, R49, R9.reuse ;  /* 0x0000000931317220 */ /* 0x080fe20000410000 */
[-C--:B------:R-:W-:Y:S01]  /*7d30*/  FMUL.FTZ R52, R52, R9.reuse ;  /* 0x0000000934347220 */ /* 0x080fe20000410000 */
[----:B------:R-:W0:Y:S01]  /*7d40*/  MUFU.EX2 R123, R123 ;  /* 0x0000007b007b7308 */ /* 0x000e220000000800 */
[----:B------:R-:W-:Y:S01]  /*7d50*/  FADD.FTZ R21, R131, R74 ;  /* 0x0000004a83157221 */ /* 0x000fe20000010000 */
[----:B------:R-:W-:Y:S01]  /*7d60*/  FADD.FTZ R74, R120, R111 ;  /* 0x0000006f784a7221 */ /* 0x000fe20000010000 */
[----:B------:R-:W-:Y:S01]  /*7d70*/  F2FP.BF16.F32.PACK_AB R120, R121, R120 ;  /* 0x000000787978723e */ /* 0x000fe200000010ff */
[----:B------:R-:W-:Y:S01]  /*7d80*/  FMUL.FTZ R53, R53, R9 ;  /* 0x0000000935357220 */ /* 0x000fe20000410000 */
[C---:B------:R-:W-:Y:S01]  /*7d90*/  FADD.FTZ R119, R134.reuse, R21 ;  /* 0x0000001586777221 */ /* 0x040fe20000010000 */
[----:B------:R-:W-:Y:S01]  /*7da0*/  FADD.FTZ R111, R121, R74 ;  /* 0x0000004a796f7221 */ /* 0x000fe20000010000 */
[----:B------:R-:W-:Y:S01]  /*7db0*/  F2FP.BF16.F32.PACK_AB R131, R134, R131 ;  /* 0x000000838683723e */ /* 0x000fe200000010ff */
[----:B------:R-:W3:Y:S01]  /*7dc0*/  MUFU.EX2 R126, R126 ;  /* 0x0000007e007e7308 */ /* 0x000ee20000000800 */
[----:B-1----:R-:W-:Y:S01]  /*7dd0*/  FADD.FTZ R119, R6, R119 ;  /* 0x0000007706777221 */ /* 0x002fe20000010000 */
[----:B------:R-:W-:Y:S01]  /*7de0*/  FADD.FTZ R110, R124, R111 ;  /* 0x0000006f7c6e7221 */ /* 0x000fe20000010000 */
[C---:B--2---:R-:W-:Y:S01]  /*7df0*/  F2FP.BF16.F32.PACK_AB R121, R122.reuse, R6 ;  /* 0x000000067a79723e */ /* 0x044fe200000010ff */
[----:B------:R1:W-:Y:S01]  /*7e00*/  STSM.16.M88.4 [R2+0x25b00], R128 ;  /* 0x025b008002007844 */ /* 0x0003e20000000200 */
[----:B------:R-:W-:Y:S01]  /*7e10*/  FADD.FTZ R102, R122, R119 ;  /* 0x000000777a667221 */ /* 0x000fe20000010000 */
[C---:B------:R-:W-:Y:S01]  /*7e20*/  FADD.FTZ R111, R125.reuse, R110 ;  /* 0x0000006e7d6f7221 */ /* 0x040fe20000010000 */
[----:B------:R-:W-:Y:S01]  /*7e30*/  F2FP.BF16.F32.PACK_AB R122, R125, R124 ;  /* 0x0000007c7d7a723e */ /* 0x000fe200000010ff */
[----:B------:R-:W2:Y:S01]  /*7e40*/  MUFU.EX2 R5, R5 ;  /* 0x0000000500057308 */ /* 0x000ea20000000800 */
[-C--:B------:R-:W-:Y:S01]  /*7e50*/  FMUL.FTZ R56, R56, R9.reuse ;  /* 0x0000000938387220 */ /* 0x080fe20000410000 */
[-C--:B------:R-:W-:Y:S01]  /*7e60*/  FMUL.FTZ R57, R57, R9.reuse ;  /* 0x0000000939397220 */ /* 0x080fe20000410000 */
[-C--:B------:R-:W-:Y:S01]  /*7e70*/  FMUL.FTZ R60, R60, R9.reuse ;  /* 0x000000093c3c7220 */ /* 0x080fe20000410000 */
[-C--:B------:R-:W-:Y:S01]  /*7e80*/  FMUL.FTZ R61, R61, R9.reuse ;  /* 0x000000093d3d7220 */ /* 0x080fe20000410000 */
[-C--:B------:R-:W-:Y:S01]  /*7e90*/  FMUL.FTZ R64, R64, R9.reuse ;  /* 0x0000000940407220 */ /* 0x080fe20000410000 */
[-C--:B------:R-:W-:Y:S01]  /*7ea0*/  FMUL.FTZ R65, R65, R9.reuse ;  /* 0x0000000941417220 */ /* 0x080fe20000410000 */
[-C--:B------:R-:W-:Y:S01]  /*7eb0*/  FMUL.FTZ R68, R68, R9.reuse ;  /* 0x0000000944447220 */ /* 0x080fe20000410000 */
[----:B------:R-:W4:Y:S01]  /*7ec0*/  MUFU.EX2 R114, R114 ;  /* 0x0000007200727308 */ /* 0x000f220000000800 */
[----:B------:R-:W-:Y:S01]  /*7ed0*/  FMUL.FTZ R69, R69, R9 ;  /* 0x0000000945457220 */ /* 0x000fe20000410000 */
[----:B------:R-:W-:-:S06]  /*7ee0*/  IMAD.MOV.U32 R13, RZ, RZ, R10 ;  /* 0x000000ffff0d7224 */ /* 0x000fcc00078e000a */
[----:B------:R-:W5:Y:S08]  /*7ef0*/  MUFU.EX2 R115, R115 ;  /* 0x0000007300737308 */ /* 0x000f700000000800 */
[----:B------:R0:W-:Y:S08]  /*7f00*/  MUFU.EX2 R79, R103 ;  /* 0x00000067004f7308 */ /* 0x0001f00000000800 */
[----:B------:R-:W1:Y:S01]  /*7f10*/  MUFU.EX2 R118, R118 ;  /* 0x0000007600767308 */ /* 0x000e620000000800 */
[----:B0-----:R-:W-:Y:S01]  /*7f20*/  FADD.FTZ R103, R123, R102 ;  /* 0x000000667b677221 */ /* 0x001fe20000010000 */
[----:B---3--:R-:W-:-:S03]  /*7f30*/  F2FP.BF16.F32.PACK_AB R123, R126, R123 ;  /* 0x0000007b7e7b723e */ /* 0x008fc600000010ff */
[----:B------:R-:W-:Y:S02]  /*7f40*/  FADD.FTZ R102, R126, R103 ;  /* 0x000000677e667221 */ /* 0x000fe40000010000 */
[----:B------:R3:W-:Y:S01]  /*7f50*/  STSM.16.M88.4 [R2+0x27300], R120 ;  /* 0x0273007802007844 */ /* 0x0007e20000000200 */
[----:B------:R0:W-:Y:S01]  /*7f60*/  MUFU.EX2 R21, R98 ;  /* 0x0000006200157308 */ /* 0x0001e20000000800 */
[----:B--2---:R-:W-:-:S04]  /*7f70*/  FADD.FTZ R103, R5, R102 ;  /* 0x0000006605677221 */ /* 0x004fc80000010000 */
[----:B----4-:R-:W-:-:S03]  /*7f80*/  FADD.FTZ R20, R114, R103 ;  /* 0x0000006772147221 */ /* 0x010fc60000010000 */
[----:B------:R-:W2:Y:S01]  /*7f90*/  MUFU.EX2 R4, R4 ;  /* 0x0000000400047308 */ /* 0x000ea20000000800 */
[----:B0-----:R-:W-:Y:S01]  /*7fa0*/  FADD.FTZ R98, R112, R111 ;  /* 0x0000006f70627221 */ /* 0x001fe20000010000 */
[----:B------:R-:W-:-:S03]  /*7fb0*/  F2FP.BF16.F32.PACK_AB R112, R113, R112 ;  /* 0x000000707170723e */ /* 0x000fc600000010ff */
[----:B------:R-:W-:Y:S01]  /*7fc0*/  FADD.FTZ R7, R113, R98 ;  /* 0x0000006271077221 */ /* 0x000fe20000010000 */
[----:B------:R-:W-:Y:S02]  /*7fd0*/  F2FP.BF16.F32.PACK_AB R113, R114, R5 ;  /* 0x000000057271723e */ /* 0x000fe400000010ff */
[----:B------:R-:W0:Y:S01]  /*7fe0*/  MUFU.EX2 R106, R106 ;  /* 0x0000006a006a7308 */ /* 0x000e220000000800 */
[----:B------:R-:W-:Y:S01]  /*7ff0*/  FADD.FTZ R98, R116, R7 ;  /* 0x0000000774627221 */ /* 0x000fe20000010000 */
[----:B-----5:R-:W-:Y:S01]  /*8000*/  FADD.FTZ R7, R115, R20 ;  /* 0x0000001473077221 */ /* 0x020fe20000010000 */
[C---:B------:R-:W-:Y:S02]  /*8010*/  F2FP.BF16.F32.PACK_AB R114, R117.reuse, R116 ;  /* 0x000000747572723e */ /* 0x040fe400000010ff */
[----:B------:R-:W-:Y:S01]  /*8020*/  FADD.FTZ R103, R117, R98 ;  /* 0x0000006275677221 */ /* 0x000fe20000010000 */
[C---:B-1----:R-:W-:Y:S01]  /*8030*/  FADD.FTZ R7, R118.reuse, R7 ;  /* 0x0000000776077221 */ /* 0x042fe20000010000 */
[----:B------:R-:W-:Y:S01]  /*8040*/  F2FP.BF16.F32.PACK_AB R115, R118, R115 ;  /* 0x000000737673723e */ /* 0x000fe200000010ff */
[----:B------:R-:W1:Y:S01]  /*8050*/  MUFU.EX2 R107, R107 ;  /* 0x0000006b006b7308 */ /* 0x000e620000000800 */
[----:B------:R-:W-:Y:S01]  /*8060*/  FADD.FTZ R20, R104, R103 ;  /* 0x0000006768147221 */ /* 0x000fe20000010000 */
[----:B--2---:R-:W-:Y:S01]  /*8070*/  FADD.FTZ R7, R4, R7 ;  /* 0x0000000704077221 */ /* 0x004fe20000010000 */
[C---:B------:R-:W-:Y:S01]  /*8080*/  F2FP.BF16.F32.PACK_AB R104, R105.reuse, R104 ;  /* 0x000000686968723e */ /* 0x040fe200000010ff */
[----:B------:R3:W-:Y:S01]  /*8090*/  STSM.16.M88.4 [R2+0x28b00], R112 ;  /* 0x028b007002007844 */ /* 0x0007e20000000200 */
[----:B------:R-:W-:Y:S01]  /*80a0*/  FADD.FTZ R103, R105, R20 ;  /* 0x0000001469677221 */ /* 0x000fe20000010000 */
[----:B------:R-:W-:-:S02]  /*80b0*/  F2FP.BF16.F32.PACK_AB R98, R101, R100 ;  /* 0x000000646562723e */ /* 0x000fc400000010ff */
[----:B------:R-:W-:Y:S01]  /*80c0*/  MUFU.EX2 R12, R12 ;  /* 0x0000000c000c7308 */ /* 0x000fe20000000800 */
[C---:B0-----:R-:W-:Y:S01]  /*80d0*/  FADD.FTZ R20, R106.reuse, R7 ;  /* 0x000000076a147221 */ /* 0x041fe20000010000 */
[----:B------:R-:W-:Y:S02]  /*80e0*/  F2FP.BF16.F32.PACK_AB R105, R106, R4 ;  /* 0x000000046a69723e */ /* 0x000fe400000010ff */
[----:B------:R-:W-:-:S04]  /*80f0*/  F2FP.BF16.F32.PACK_AB R106, R109, R108 ;  /* 0x0000006c6d6a723e */ /* 0x000fc800000010ff */
[----:B------:R-:W0:Y:S01]  /*8100*/  MUFU.EX2 R15, R15 ;  /* 0x0000000f000f7308 */ /* 0x000e220000000800 */
[----:B-1----:R-:W-:Y:S01]  /*8110*/  FADD.FTZ R20, R107, R20 ;  /* 0x000000146b147221 */ /* 0x002fe20000010000 */
[----:B------:R-:W-:-:S03]  /*8120*/  F2FP.BF16.F32.PACK_AB R107, R11, R107 ;  /* 0x0000006b0b6b723e */ /* 0x000fc600000010ff */
[----:B------:R-:W-:Y:S02]  /*8130*/  FADD.FTZ R7, R11, R20 ;  /* 0x000000140b077221 */ /* 0x000fe40000010000 */
[----:B------:R3:W-:Y:S01]  /*8140*/  STSM.16.M88.4 [R2+0x2a300], R104 ;  /* 0x02a3006802007844 */ /* 0x0007e20000000200 */
[----:B------:R-:W-:Y:S08]  /*8150*/  MUFU.EX2 R74, R91 ;  /* 0x0000005b004a7308 */ /* 0x000ff00000000800 */
[----:B------:R1:W-:Y:S08]  /*8160*/  MUFU.EX2 R91, R94 ;  /* 0x0000005e005b7308 */ /* 0x0003f00000000800 */
[----:B------:R-:W2:Y:S01]  /*8170*/  MUFU.EX2 R99, R99 ;  /* 0x0000006300637308 */ /* 0x000ea20000000800 */
[----:B-1----:R-:W-:-:S04]  /*8180*/  FADD.FTZ R94, R108, R103 ;  /* 0x000000676c5e7221 */ /* 0x002fc80000010000 */
[----:B------:R-:W-:-:S03]  /*8190*/  FADD.FTZ R5, R109, R94 ;  /* 0x0000005e6d057221 */ /* 0x000fc60000010000 */
[----:B------:R1:W4:Y:S01]  /*81a0*/  MUFU.EX2 R6, R90 ;  /* 0x0000005a00067308 */ /* 0x0003220000000800 */
[----:B------:R-:W-:Y:S01]  /*81b0*/  FADD.FTZ R20, R96, R5 ;  /* 0x0000000560147221 */ /* 0x000fe20000010000 */
[----:B------:R-:W-:-:S03]  /*81c0*/  F2FP.BF16.F32.PACK_AB R96, R97, R96 ;  /* 0x000000606160723e */ /* 0x000fc600000010ff */
[----:B------:R-:W-:Y:S01]  /*81d0*/  FADD.FTZ R5, R97, R20 ;  /* 0x0000001461057221 */ /* 0x000fe20000010000 */
[----:B0-----:R-:W-:Y:S02]  /*81e0*/  F2FP.BF16.F32.PACK_AB R97, R15, R12 ;  /* 0x0000000c0f61723e */ /* 0x001fe400000010ff */
[----:B------:R0:W5:Y:S01]  /*81f0*/  MUFU.EX2 R103, R82 ;  /* 0x0000005200677308 */ /* 0x0001620000000800 */
[----:B-1----:R-:W-:Y:S01]  /*8200*/  FADD.FTZ R90, R12, R7 ;  /* 0x000000070c5a7221 */ /* 0x002fe20000010000 */
[----:B------:R-:W-:-:S03]  /*8210*/  FADD.FTZ R20, R100, R5 ;  /* 0x0000000564147221 */ /* 0x000fc60000010000 */
[----:B------:R-:W-:Y:S01]  /*8220*/  FADD.FTZ R90, R15, R90 ;  /* 0x0000005a0f5a7221 */ /* 0x000fe20000010000 */
[----:B------:R-:W-:Y:S02]  /*8230*/  FADD.FTZ R5, R101, R20 ;  /* 0x0000001465057221 */ /* 0x000fe40000010000 */
[----:B------:R-:W-:Y:S01]  /*8240*/  MUFU.EX2 R11, R78 ;  /* 0x0000004e000b7308 */ /* 0x000fe20000000800 */
[----:B--2---:R-:W-:Y:S01]  /*8250*/  FADD.FTZ R90, R99, R90 ;  /* 0x0000005a635a7221 */ /* 0x004fe20000010000 */
[----:B------:R-:W-:Y:S01]  /*8260*/  FADD.FTZ R4, R88, R5 ;  /* 0x0000000558047221 */ /* 0x000fe20000010000 */
[C---:B------:R-:W-:Y:S02]  /*8270*/  F2FP.BF16.F32.PACK_AB R99, R79.reuse, R99 ;  /* 0x000000634f63723e */ /* 0x040fe400000010ff */
[----:B------:R-:W-:Y:S01]  /*8280*/  FADD.FTZ R90, R79, R90 ;  /* 0x0000005a4f5a7221 */ /* 0x000fe20000010000 */
[C---:B------:R-:W-:Y:S01]  /*8290*/  FADD.FTZ R7, R89.reuse, R4 ;  /* 0x0000000459077221 */ /* 0x040fe20000010000 */
[----:B------:R-:W-:Y:S01]  /*82a0*/  F2FP.BF16.F32.PACK_AB R88, R89, R88 ;  /* 0x000000585958723e */ /* 0x000fe200000010ff */
[----:B------:R-:W1:Y:S01]  /*82b0*/  MUFU.EX2 R14, R14 ;  /* 0x0000000e000e7308 */ /* 0x000e620000000800 */
[----:B------:R-:W-:Y:S01]  /*82c0*/  FADD.FTZ R5, R21, R90 ;  /* 0x0000005a15057221 */ /* 0x000fe20000010000 */
[----:B------:R-:W-:Y:S01]  /*82d0*/  FADD.FTZ R12, R92, R7 ;  /* 0x000000075c0c7221 */ /* 0x000fe20000010000 */
[C---:B------:R-:W-:Y:S01]  /*82e0*/  F2FP.BF16.F32.PACK_AB R89, R74.reuse, R21 ;  /* 0x000000154a59723e */ /* 0x040fe200000010ff */
[----:B------:R3:W-:Y:S01]  /*82f0*/  STSM.16.M88.4 [R2+0x2bb00], R96 ;  /* 0x02bb006002007844 */ /* 0x0007e20000000200 */
[----:B------:R-:W-:Y:S01]  /*8300*/  FADD.FTZ R4, R74, R5 ;  /* 0x000000054a047221 */ /* 0x000fe20000010000 */
[C---:B------:R-:W-:Y:S01]  /*8310*/  FADD.FTZ R5, R93.reuse, R12 ;  /* 0x0000000c5d057221 */ /* 0x040fe20000010000 */
[----:B------:R-:W-:-:S02]  /*8320*/  F2FP.BF16.F32.PACK_AB R90, R93, R92 ;  /* 0x0000005c5d5a723e */ /* 0x000fc400000010ff */
[----:B------:R-:W-:Y:S01]  /*8330*/  FADD.FTZ R4, R91, R4 ;  /* 0x000000045b047221 */ /* 0x000fe20000010000 */
[----:B------:R-:W-:Y:S02]  /*8340*/  F2FP.BF16.F32.PACK_AB R91, R95, R91 ;  /* 0x0000005b5f5b723e */ /* 0x000fe400000010ff */
[----:B0-----:R-:W-:Y:S01]  /*8350*/  F2FP.BF16.F32.PACK_AB R82, R85, R84 ;  /* 0x000000545552723e */ /* 0x001fe200000010ff */
[----:B------:R-:W-:Y:S01]  /*8360*/  FADD.FTZ R7, R95, R4 ;  /* 0x000000045f077221 */ /* 0x000fe20000010000 */
[----:B------:R-:W-:Y:S01]  /*8370*/  FADD.FTZ R4, R80, R5 ;  /* 0x0000000550047221 */ /* 0x000fe20000010000 */
[C---:B------:R-:W-:Y:S01]  /*8380*/  F2FP.BF16.F32.PACK_AB R80, R81.reuse, R80 ;  /* 0x000000505150723e */ /* 0x040fe200000010ff */
[----:B------:R3:W-:Y:S01]  /*8390*/  STSM.16.M88.4 [R2+0x2d300], R88 ;  /* 0x02d3005802007844 */ /* 0x0007e20000000200 */
[----:B----4-:R-:W-:Y:S01]  /*83a0*/  FADD.FTZ R12, R6, R7 ;  /* 0x00000007060c7221 */ /* 0x010fe20000010000 */
[----:B------:R-:W-:Y:S01]  /*83b0*/  FADD.FTZ R5, R81, R4 ;  /* 0x0000000451057221 */ /* 0x000fe20000010000 */
[----:B------:R-:W-:Y:S01]  /*83c0*/  F2FP.BF16.F32.PACK_AB R81, R83, R6 ;  /* 0x000000065351723e */ /* 0x000fe200000010ff */
[----:B------:R-:W-:-:S02]  /*83d0*/  IMAD.MOV.U32 R6, RZ, RZ, R16 ;  /* 0x000000ffff067224 */ /* 0x000fc400078e0010 */
[----:B------:R-:W-:Y:S01]  /*83e0*/  FADD.FTZ R7, R83, R12 ;  /* 0x0000000c53077221 */ /* 0x000fe20000010000 */
[----:B------:R-:W-:Y:S01]  /*83f0*/  FADD.FTZ R4, R84, R5 ;  /* 0x0000000554047221 */ /* 0x000fe20000010000 */
[----:B------:R-:W-:Y:S02]  /*8400*/  F2FP.BF16.F32.PACK_AB R83, R87, R86 ;  /* 0x000000565753723e */ /* 0x000fe400000010ff */
[----:B------:R-:W-:Y:S01]  /*8410*/  FADD.FTZ R12, R86, R7 ;  /* 0x00000007560c7221 */ /* 0x000fe20000010000 */
[----:B------:R-:W-:Y:S01]  /*8420*/  FADD.FTZ R5, R85, R4 ;  /* 0x0000000455057221 */ /* 0x000fe20000010000 */
[----:B------:R-:W-:Y:S01]  /*8430*/  F2FP.BF16.F32.PACK_AB R74, R77, R76 ;  /* 0x0000004c4d4a723e */ /* 0x000fe200000010ff */
[----:B------:R3:W-:Y:S01]  /*8440*/  STSM.16.M88.4 [R2+0x2eb00], R80 ;  /* 0x02eb005002007844 */ /* 0x0007e20000000200 */
[----:B------:R-:W-:Y:S01]  /*8450*/  FADD.FTZ R12, R87, R12 ;  /* 0x0000000c570c7221 */ /* 0x000fe20000010000 */
[----:B------:R-:W-:Y:S01]  /*8460*/  FADD.FTZ R4, R72, R5 ;  /* 0x0000000548047221 */ /* 0x000fe20000010000 */
[----:B------:R-:W-:Y:S01]  /*8470*/  F2FP.BF16.F32.PACK_AB R72, R73, R72 ;  /* 0x000000484948723e */ /* 0x000fe200000010ff */
[----:B------:R-:W-:-:S02]  /*8480*/  IMAD.MOV.U32 R7, RZ, RZ, R0 ;  /* 0x000000ffff077224 */ /* 0x000fc400078e0000 */
[----:B-----5:R-:W-:Y:S01]  /*8490*/  FADD.FTZ R12, R103, R12 ;  /* 0x0000000c670c7221 */ /* 0x020fe20000010000 */
[----:B------:R-:W-:Y:S01]  /*84a0*/  FADD.FTZ R5, R73, R4 ;  /* 0x0000000449057221 */ /* 0x000fe20000010000 */
[C---:B------:R-:W-:Y:S02]  /*84b0*/  F2FP.BF16.F32.PACK_AB R73, R75.reuse, R103 ;  /* 0x000000674b49723e */ /* 0x040fe400000010ff */
[----:B------:R-:W-:Y:S01]  /*84c0*/  FADD.FTZ R12, R75, R12 ;  /* 0x0000000c4b0c7221 */ /* 0x000fe20000010000 */
[----:B-1----:R-:W-:Y:S01]  /*84d0*/  F2FP.BF16.F32.PACK_AB R75, R14, R11 ;  /* 0x0000000b0e4b723e */ /* 0x002fe200000010ff */
[----:B------:R-:W-:Y:S02]  /*84e0*/  FADD.FTZ R4, R76, R5 ;  /* 0x000000054c047221 */ /* 0x000fe40000010000 */
[----:B------:R-:W-:Y:S02]  /*84f0*/  FADD.FTZ R12, R11, R12 ;  /* 0x0000000c0b0c7221 */ /* 0x000fe40000010000 */
[----:B------:R3:W-:Y:S01]  /*8500*/  STSM.16.M88.4 [R2+0x30300], R72 ;  /* 0x0303004802007844 */ /* 0x0007e20000000200 */
[----:B------:R-:W-:Y:S01]  /*8510*/  FADD.FTZ R4, R77, R4 ;  /* 0x000000044d047221 */ /* 0x000fe20000010000 */
[----:B------:R-:W-:Y:S01]  /*8520*/  FADD.FTZ R5, R14, R12 ;  /* 0x0000000c0e057221 */ /* 0x000fe20000010000 */
[----:B------:R-:W-:Y:S01]  /*8530*/  @!PT LDS RZ, [RZ] ;  /* 0x00000000fffff984 */ /* 0x000fe20000000800 */
[----:B------:R-:W-:Y:S01]  /*8540*/  @!PT LDS RZ, [RZ] ;  /* 0x00000000fffff984 */ /* 0x000fe20000000800 */
[----:B------:R-:W-:Y:S01]  /*8550*/  @!PT LDS RZ, [RZ] ;  /* 0x00000000fffff984 */ /* 0x000fe20000000800 */
[----:B------:R-:W-:Y:S01]  /*8560*/  @!PT LDS RZ, [RZ] ;  /* 0x00000000fffff984 */ /* 0x000fe20000000800 */
[----:B------:R0:W-:Y:S06]  /*8570*/  MEMBAR.ALL.CTA ;  /* 0x0000000000007992 */ /* 0x0001ec0000008000 */
[----:B0-----:R-:W0:Y:S02]  /*8580*/  FENCE.VIEW.ASYNC.S ;  /* 0x00000000000073c6 */ /* 0x001e240000000000 */
[----:B0-----:R-:W-:Y:S01]  /*8590*/  NOP ;  /* 0x0000000000007918 */ /* 0x001fe20000000000 */
[----:B------:R-:W-:Y:S05]  /*85a0*/  @P2 BRA `(.L_x_191) ;  /* 0xffffffc8003c2947 */ /* 0x000fea000383ffff */
.L_x_182:
[----:B------:R-:W-:Y:S06]  /*85b0*/  BAR.ARV 0x8, 0x200 ;  /* 0x0208000000007b1d */ /* 0x000fec0000002000 */
[----:B------:R-:W-:Y:S05]  /*85c0*/  @!P0 BRA `(.L_x_192) ;  /* 0x0000000000048947 */ /* 0x000fea0003800000 */
[----:B------:R-:W-:Y:S01]  /*85d0*/  BPT.TRAP 0x1 ;  /* 0x000000040000795c */ /* 0x000fe20000300000 */
.L_x_192:
[----:B------:R-:W-:Y:S01]  /*85e0*/  ULEA UR9, UR39, UR36, 0x3 ;  /* 0x0000002427097291 */ /* 0x000fe2000f8e183f */
[----:B------:R-:W-:-:S08]  /*85f0*/  SHF.L.U32 R6, R16, 0x1f, RZ ;  /* 0x0000001f10067819 */ /* 0x000fd000000006ff */
[----:B------:R1:W2:Y:S01]  /*8600*/  SYNCS.PHASECHK.TRANS64.TRYWAIT P2, [UR9+0x31c50], R6 ;  /* 0x031c5006ff0075a7 */ /* 0x0002a20008040149 */
[----:B------:R-:W-:Y:S05]  /*8610*/  @!P0 BRA `(.L_x_193) ;  /* 0x0000000000048947 */ /* 0x000fea0003800000 */
[----:B------:R-:W-:Y:S01]  /*8620*/  BPT.TRAP 0x1 ;  /* 0x000000040000795c */ /* 0x000fe20000300000 */
.L_x_193:
[----:B--2---:R-:W-:Y:S05]  /*8630*/  @P2 BRA `(.L_x_194) ;  /* 0x0000000000082947 */ /* 0x004fea0003800000 */
[----:B------:R-:W2:Y:S02]  /*8640*/  SYNCS.PHASECHK.TRANS64.TRYWAIT P0, [UR9+0x31c50], R6 ;  /* 0x031c5006ff0075a7 */ /* 0x000ea40008000149 */
[----:B--2---:R-:W-:Y:S05]  /*8650*/  @!P0 BRA `(.L_x_195) ;  /* 0x0000008400108947 */ /* 0x004fea0003800000 */
.L_x_194:
[----:B------:R-:W-:Y:S01]  /*8660*/  UIADD3 UR36, UR36, 0x200, URZ ;  /* 0x0000020024247890 */ /* 0x000fe2000fffe03f */
[----:B------:R-:W-:Y:S01]  /*8670*/  WARPGROUP.ARRIVE ;  /* 0x00000000000079c5 */ /* 0x000fe20000000000 */
[----:B------:R-:W-:Y:S01]  /*8680*/  ULOP3.LUT UR37, UR37, 0x10000, URZ, 0xfc, !UPT ;  /* 0x0001000025257892 */ /* 0x000fe2000f8efc3f */
[----:B--2---:R-:W2:Y:S01]  /*8690*/  SHFL.BFLY PT, R7, R4, 0x2, 0x1f ;  /* 0x0c401f0004077f89 */ /* 0x004ea200000e0000 */
[----:B------:R-:W-:Y:S01]  /*86a0*/  USHF.R.U32.HI UR36, URZ, 0x4, UR36 ;  /* 0x000000043f247899 */ /* 0x000fe20008011624 */
[----:B------:R-:W-:Y:S01]  /*86b0*/  IMAD.MOV.U32 R21, RZ, RZ, -0x800000 ;  /* 0xff800000ff157424 */ /* 0x000fe200078e00ff */
[----:B------:R-:W-:Y:S01]  /*86c0*/  UMOV UR5, 0xc0000010 ;  /* 0xc000001000057882 */ /* 0x000fe20000000000 */
[----:B------:R-:W-:Y:S01]  /*86d0*/  UMOV UR7, 0x80000020 ;  /* 0x8000002000077882 */ /* 0x000fe20000000000 */
[----:B------:R-:W-:Y:S01]  /*86e0*/  ULOP3.LUT UR36, UR36, 0x3fff, URZ, 0xc0, !UPT ;  /* 0x00003fff24247892 */ /* 0x000fe2000f8ec03f */
[----:B-1----:R-:W1:Y:S01]  /*86f0*/  SHFL.BFLY PT, R6, R5, 0x2, 0x1f ;  /* 0x0c401f0005067f89 */ /* 0x002e6200000e0000 */
[----:B------:R-:W-:Y:S01]  /*8700*/  UMOV UR4, UR37 ;  /* 0x0000002500047c82 */ /* 0x000fe20008000000 */
[----:B------:R-:W-:Y:S01]  /*8710*/  IMAD.MOV.U32 R20, RZ, RZ, -0x800000 ;  /* 0xff800000ff147424 */ /* 0x000fe200078e00ff */
[----:B------:R-:W-:Y:S01]  /*8720*/  ULOP3.LUT UR8, UR36, 0x2400000, URZ, 0xfc, !UPT ;  /* 0x0240000024087892 */ /* 0x000fe2000f8efc3f */
[----:B------:R-:W-:-:S03]  /*8730*/  VIADD R149, R149, 0x1 ;  /* 0x0000000195957836 */ /* 0x000fc60000000000 */
[----:B------:R-:W-:Y:S02]  /*8740*/  UIMAD UR8, UR39, 0x6c0, UR8 ;  /* 0x000006c0270878a4 */ /* 0x000fe4000f8e0208 */
[----:B------:R-:W-:-:S04]  /*8750*/  UIADD3 UR39, UR39, 0x1, URZ ;  /* 0x0000000127277890 */ /* 0x000fc8000fffe03f */
[----:B------:R-:W-:Y:S01]  /*8760*/  UISETP.NE.AND UP0, UPT, UR39, 0x2, UPT ;  /* 0x000000022700788c */ /* 0x000fe2000bf05270 */
[----:B------:R-:W-:Y:S02]  /*8770*/  UMOV UR6, UR8 ;  /* 0x0000000800067c82 */ /* 0x000fe40008000000 */
[----:B------:R-:W-:Y:S01]  /*8780*/  HGMMA.64x96x16.F32.BF16 R24, gdesc[UR4].tnspB, R24, gsb0 ;  /* 0x41600000041879f0 */ /* 0x000fe20008001818 */
[----:B------:R-:W-:Y:S01]  /*8790*/  UIADD3 UR4, UR37, 0x180, URZ ;  /* 0x0000018025047890 */ /* 0x000fe2000fffe03f */
[----:B--2---:R-:W-:Y:S01]  /*87a0*/  FADD.FTZ R7, R7, R4 ;  /* 0x0000000407077221 */ /* 0x004fe20000010000 */
[----:B------:R-:W-:Y:S01]  /*87b0*/  UIADD3 UR6, UR8, 0x40, URZ ;  /* 0x0000004008067890 */ /* 0x000fe2000fffe03f */
[----:B------:R-:W-:Y:S01]  /*87c0*/  IMAD.MOV.U32 R4, RZ, RZ, RZ ;  /* 0x000000ffff047224 */ /* 0x000fe200078e00ff */
[----:B------:R-:W-:Y:S01]  /*87d0*/  UMOV UR5, 0xc0000010 ;  /* 0xc000001000057882 */ /* 0x000fe20000000000 */
[----:B------:R-:W-:Y:S01]  /*87e0*/  UMOV UR7, 0x80000020 ;  /* 0x8000002000077882 */ /* 0x000fe20000000000 */
[----:B-1----:R-:W-:Y:S01]  /*87f0*/  FADD.FTZ R8, R6, R5 ;  /* 0x0000000506087221 */ /* 0x002fe20000010000 */
[----:B------:R-:W-:Y:S01]  /*8800*/  USEL UR39, UR39, URZ, UP0 ;  /* 0x0000003f27277287 */ /* 0x000fe20008000000 */
[----:B------:R-:W1:Y:S04]  /*8810*/  SHFL.BFLY PT, R6, R7, 0x1, 0x1f ;  /* 0x0c201f0007067f89 */ /* 0x000e6800000e0000 */
[----:B------:R-:W2:Y:S01]  /*8820*/  SHFL.BFLY PT, R9, R8, 0x1, 0x1f ;  /* 0x0c201f0008097f89 */ /* 0x000ea200000e0000 */
[----:B-1----:R-:W-:Y:S01]  /*8830*/  FADD.FTZ R12, R7, R6 ;  /* 0x00000006070c7221 */ /* 0x002fe20000010000 */
[----:B------:R-:W-:-:S02]  /*8840*/  IMAD.U32 R7, RZ, RZ, UR9 ;  /* 0x00000009ff077e24 */ /* 0x000fc4000f8e00ff */
[----:B--2---:R-:W-:Y:S02]  /*8850*/  FADD.FTZ R13, R8, R9 ;  /* 0x00000009080d7221 */ /* 0x004fe40000010000 */
[----:B------:R-:W-:Y:S01]  /*8860*/  FSETP.NE.FTZ.AND P0, PT, R12, RZ, PT ;  /* 0x000000ff0c00720b */ /* 0x000fe20003f15000 */
[----:B------:R-:W-:Y:S02]  /*8870*/  IMAD.MOV.U32 R9, RZ, RZ, RZ ;  /* 0x000000ffff097224 */ /* 0x000fe400078e00ff */
[----:B------:R-:W-:-:S10]  /*8880*/  FSETP.NE.FTZ.AND P2, PT, R13, RZ, PT ;  /* 0x000000ff0d00720b */ /* 0x000fd40003f55000 */
[----:B------:R-:W1:Y:S01]  /*8890*/  @P0 MUFU.LG2 R6, R12 ;  /* 0x0000000c00060308 */ /* 0x000e620000000c00 */
[C---:B------:R-:W-:Y:S02]  /*88a0*/  @P0 FMUL.FTZ R5, R3.reuse, 0.69314718246459960938 ;  /* 0x3f31721803050820 */ /* 0x040fe40000410000 */
[----:B------:R-:W-:Y:S01]  /*88b0*/  @P2 FMUL.FTZ R8, R3, 0.69314718246459960938 ;  /* 0x3f31721803082820 */ /* 0x000fe20000410000 */
[----:B------:R-:W-:-:S04]  /*88c0*/  @!P1 VIADD R3, R7, 0x31c60 ;  /* 0x00031c6007039836 */ /* 0x000fc80000000000 */
[----:B------:R-:W2:Y:S08]  /*88d0*/  @P2 MUFU.LG2 R11, R13 ;  /* 0x0000000d000b2308 */ /* 0x000eb00000000c00 */
[----:B------:R-:W4:Y:S01]  /*88e0*/  @P0 MUFU.RCP R4, R12 ;  /* 0x0000000c00040308 */ /* 0x000f220000001000 */
[----:B-1----:R-:W-:-:S04]  /*88f0*/  @P0 FMUL.FTZ R6, R6, 0.69314718246459960938 ;  /* 0x3f31721806060820 */ /* 0x002fc80000410000 */
[----:B------:R-:W-:Y:S01]  /*8900*/  @P0 FFMA.FTZ R21, R5, R0, R6 ;  /* 0x0000000005150223 */ /* 0x000fe20000010006 */
[----:B------:R-:W-:Y:S02]  /*8910*/  @!P1 PRMT R5, RZ, 0x654, R3 ;  /* 0x00000654ff059816 */ /* 0x000fe40000000003 */
[----:B------:R-:W1:Y:S01]  /*8920*/  @P2 MUFU.RCP R9, R13 ;  /* 0x0000000d00092308 */ /* 0x000e620000001000 */
[----:B--2---:R-:W-:Y:S01]  /*8930*/  @P2 FMUL.FTZ R11, R11, 0.69314718246459960938 ;  /* 0x3f3172180b0b2820 */ /* 0x004fe20000410000 */
[----:B------:R-:W-:-:S03]  /*8940*/  PLOP3.LUT P0, PT, PT, PT, PT, 0x8, 0x0 ;  /* 0x000000000000781c */ /* 0x000fc60003f0e170 */
        /* <DEDUP_REMOVED lines=53> */
[----:B------:R-:W-:-:S06]  /*8ca0*/  USEL UR4, URZ, 0x1, UP0 ;  /* 0x000000013f047887 */ /* 0x000fcc0008000000 */
[----:B------:R-:W-:Y:S01]  /*8cb0*/  LOP3.LUT R16, R16, UR4, RZ, 0x3c, !PT ;  /* 0x0000000410107c12 */ /* 0x000fe2000f8e3cff */
[----:B------:R-:W-:Y:S02]  /*8cc0*/  WARPGROUP.DEPBAR.LE gsb0, 0x0 ;  /* 0x00008000000079c5 */ /* 0x000fe40000010000 */
[----:B------:R2:W-:Y:S01]  /*8cd0*/  @!P1 SYNCS.ARRIVE.TRANS64.RED.A1T0 RZ, [R5+URZ], RZ ;  /* 0x000000ff05ff99a7 */ /* 0x0005e2000810043f */
[-C--:B----4-:R-:W-:Y:S01]  /*8ce0*/  FMUL.FTZ R79, R41, R4.reuse ;  /* 0x00000004294f7220 */ /* 0x090fe20000410000 */
[-C--:B------:R-:W-:Y:S01]  /*8cf0*/  FMUL.FTZ R15, R44, R4.reuse ;  /* 0x000000042c0f7220 */ /* 0x080fe20000410000 */
[-C--:B------:R-:W-:Y:S01]  /*8d00*/  FMUL.FTZ R77, R37, R4.reuse ;  /* 0x00000004254d7220 */ /* 0x080fe20000410000 */
[-C--:B---3--:R-:W-:Y:S01]  /*8d10*/  FMUL.FTZ R72, R40, R4.reuse ;  /* 0x0000000428487220 */ /* 0x088fe20000410000 */
        /* <DEDUP_REMOVED lines=14> */
[-C--:B-1----:R-:W-:Y:S01]  /*8e00*/  FMUL.FTZ R83, R26, R9.reuse ;  /* 0x000000091a537220 */ /* 0x082fe20000410000 */
        /* <DEDUP_REMOVED lines=28> */
[----:B--2---:R-:W-:-:S07]  /*8fd0*/  FMUL.FTZ R71, R71, R9 ;  /* 0x0000000947477220 */ /* 0x004fce0000410000 */
.L_x_175:
[----:B------:R-:W1:Y:S08]  /*8fe0*/  S2UR UR4, SR_CgaCtaId ;  /* 0x00000000000479c3 */ /* 0x000e700000008800 */
[----:B------:R-:W-:Y:S06]  /*8ff0*/  BAR.SYNC.DEFER_BLOCKING 0x5, 0x200 ;  /* 0x0148000000007b1d */ /* 0x000fec0000010000 */
[----:B------:R-:W-:Y:S01]  /*9000*/  UMOV UR36, 0x400 ;  /* 0x0000040000247882 */ /* 0x000fe20000000000 */
[----:B------:R-:W-:Y:S01]  /*9010*/  BSSY B0, `(.L_x_196) ;  /* 0x00001a1000007945 */ /* 0x000fe20003800000 */
[----:B-1----:R-:W-:-:S09]  /*9020*/  ULEA UR36, UR4, UR36, 0x18 ;  /* 0x0000002404247291 */ /* 0x002fd2000f8ec03f */
[----:B------:R-:W1:Y:S01]  /*9030*/  LDS.128 R32, [UR36+0x31cd0] ;  /* 0x031cd024ff207984 */ /* 0x000e620008000c00 */
[----:B------:R-:W-:Y:S06]  /*9040*/  BAR.ARV 0x4, 0x200 ;  /* 0x0108000000007b1d */ /* 0x000fec0000002000 */
[----:B------:R-:W-:Y:S05]  /*9050*/  @P0 BRA `(.L_x_197) ;  /* 0x0000001000200947 */ /* 0x000fea0003800000 */
[----:B------:R-:W2:Y:S08]  /*9060*/  S2UR UR6, SR_SWINHI ;  /* 0x00000000000679c3 */ /* 0x000eb00000002f00 */
[----:B------:R-:W-:Y:S01]  /*9070*/  BAR.SYNC.DEFER_BLOCKING 0x1, 0x180 ;  /* 0x0046000000007b1d */ /* 0x000fe20000010000 */
[----:B------:R-:W-:Y:S02]  /*9080*/  F2FP.BF16.F32.PACK_AB R6, R7, R6 ;  /* 0x000000060706723e */ /* 0x000fe400000010ff */
[----:B------:R-:W-:-:S03]  /*9090*/  F2FP.BF16.F32.PACK_AB R7, R24, R81 ;  /* 0x000000511807723e */ /* 0x000fc600000010ff */
[----:B------:R-:W-:Y:S01]  /*90a0*/  UMOV UR4, UR36 ;  /* 0x0000002400047c82 */ /* 0x000fe20008000000 */
[----:B--2---:R-:W-:Y:S01]  /*90b0*/  UMOV UR5, UR6 ;  /* 0x0000000600057c82 */ /* 0x004fe20008000000 */
[----:B------:R-:W-:Y:S02]  /*90c0*/  IMAD.U32 R28, RZ, RZ, UR4 ;  /* 0x00000004ff1c7e24 */ /* 0x000fe4000f8e00ff */
[----:B------:R-:W-:Y:S01]  /*90d0*/  IMAD.U32 R29, RZ, RZ, UR5 ;  /* 0x00000005ff1d7e24 */ /* 0x000fe2000f8e00ff */
[----:B------:R-:W-:Y:S01]  /*90e0*/  ULDC.64 UR4, c[0x0][0xc08] ;  /* 0x0003020000047ab9 */ /* 0x000fe20000000a00 */
[----:B------:R-:W-:-:S03]  /*90f0*/  IMAD.WIDE R4, R155, 0x2, R28 ;  /* 0x000000029b047825 */ /* 0x000fc600078e021c */
[C---:B------:R-:W-:Y:S02]  /*9100*/  LOP3.LUT R25, R4.reuse, 0x180, RZ, 0xc0, !PT ;  /* 0x0000018004197812 */ /* 0x040fe400078ec0ff */
[C---:B------:R-:W-:Y:S02]  /*9110*/  IADD3 R31, P4, R4.reuse, 0x20, RZ ;  /* 0x00000020041f7810 */ /* 0x040fe40007f9e0ff */
[----:B------:R-:W-:Y:S02]  /*9120*/  SHF.R.U64 R25, R25, 0x3, RZ ;  /* 0x0000000319197819 */ /* 0x000fe400000012ff */
[C---:B------:R-:W-:Y:S01]  /*9130*/  IADD3 R55, P3, R4.reuse, 0x3000, RZ ;  /* 0x0000300004377810 */ /* 0x040fe20007f7e0ff */
[--C-:B------:R-:W-:Y:S01]  /*9140*/  IMAD.X R11, RZ, RZ, R5.reuse, P4 ;  /* 0x000000ffff0b7224 */ /* 0x100fe200020e0605 */
[C---:B------:R-:W-:Y:S02]  /*9150*/  IADD3 R59, P2, R4.reuse, 0x3020, RZ ;  /* 0x00003020043b7810 */ /* 0x040fe40007f5e0ff */
[C---:B------:R-:W-:Y:S01]  /*9160*/  IADD3 R63, P1, R4.reuse, 0x6000, RZ ;  /* 0x00006000043f7810 */ /* 0x040fe20007f3e0ff */
[--C-:B------:R-:W-:Y:S01]  /*9170*/  IMAD.X R13, RZ, RZ, R5.reuse, P3 ;  /* 0x000000ffff0d7224 */ /* 0x100fe200018e0605 */
[----:B------:R-:W-:Y:S01]  /*9180*/  IADD3 R67, P0, R4, 0x6020, RZ ;  /* 0x0000602004437810 */ /* 0x000fe20007f1e0ff */
[--C-:B------:R-:W-:Y:S01]  /*9190*/  IMAD.X R9, RZ, RZ, R5.reuse, P2 ;  /* 0x000000ffff097224 */ /* 0x100fe200010e0605 */
[----:B------:R-:W-:Y:S01]  /*91a0*/  LOP3.LUT R4, R25, R4, RZ, 0x3c, !PT ;  /* 0x0000000419047212 */ /* 0x000fe200078e3cff */
[--C-:B------:R-:W-:Y:S01]  /*91b0*/  IMAD.X R25, RZ, RZ, R5.reuse, P1 ;  /* 0x000000ffff197224 */ /* 0x100fe200008e0605 */
[----:B------:R-:W-:Y:S01]  /*91c0*/  LOP3.LUT R30, R67, 0x180, RZ, 0xc0, !PT ;  /* 0x00000180431e7812 */ /* 0x000fe200078ec0ff */
[----:B------:R-:W-:Y:S01]  /*91d0*/  IMAD.X R27, RZ, RZ, R5, P0 ;  /* 0x000000ffff1b7224 */ /* 0x000fe200000e0605 */
[----:B-1----:R-:W-:-:S02]  /*91e0*/  MOV R32, R4 ;  /* 0x0000000400207202 */ /* 0x002fc40000000f00 */
[----:B------:R-:W-:Y:S02]  /*91f0*/  F2FP.BF16.F32.PACK_AB R5, R26, R83 ;  /* 0x000000531a05723e */ /* 0x000fe400000010ff */
[----:B------:R-:W-:Y:S02]  /*9200*/  LOP3.LUT R26, R63, 0x180, RZ, 0xc0, !PT ;  /* 0x000001803f1a7812 */ /* 0x000fe400078ec0ff */
[----:B------:R-:W-:Y:S02]  /*9210*/  LOP3.LUT R10, R31, 0x180, RZ, 0xc0, !PT ;  /* 0x000001801f0a7812 */ /* 0x000fe400078ec0ff */
[----:B------:R-:W-:Y:S02]  /*9220*/  F2FP.BF16.F32.PACK_AB R4, R85, R8 ;  /* 0x000000085504723e */ /* 0x000fe400000010ff */
[----:B------:R-:W-:Y:S02]  /*9230*/  LOP3.LUT R8, R59, 0x180, RZ, 0xc0, !PT ;  /* 0x000001803b087812 */ /* 0x000fe400078ec0ff */
[----:B------:R-:W-:Y:S01]  /*9240*/  SHF.R.U64 R26, R26, 0x3, RZ ;  /* 0x000000031a1a7819 */ /* 0x000fe200000012ff */
[----:B------:R1:W-:Y:S01]  /*9250*/  STSM.16.M88.4 [R32], R4 ;  /* 0x0000000420007844 */ /* 0x0003e20000000200 */
[----:B------:R-:W-:-:S02]  /*9260*/  SHF.R.U64 R30, R30, 0x3, RZ ;  /* 0x000000031e1e7819 */ /* 0x000fc400000012ff */
[----:B------:R-:W-:Y:S02]  /*9270*/  LOP3.LUT R12, R55, 0x180, RZ, 0xc0, !PT ;  /* 0x00000180370c7812 */ /* 0x000fe400078ec0ff */
[----:B------:R-:W-:Y:S02]  /*9280*/  SHF.R.U64 R10, R10, 0x3, RZ ;  /* 0x000000030a0a7819 */ /* 0x000fe400000012ff */
[----:B------:R-:W-:Y:S02]  /*9290*/  SHF.R.U64 R8, R8, 0x3, RZ ;  /* 0x0000000308087819 */ /* 0x000fe400000012ff */
[----:B------:R-:W-:Y:S02]  /*92a0*/  LOP3.LUT R24, R26, R63, RZ, 0x3c, !PT ;  /* 0x0000003f1a187212 */ /* 0x000fe400078e3cff */
[----:B------:R-:W-:Y:S02]  /*92b0*/  SHF.R.U64 R12, R12, 0x3, RZ ;  /* 0x000000030c0c7819 */ /* 0x000fe400000012ff */
[----:B------:R-:W-:-:S02]  /*92c0*/  LOP3.LUT R10, R10, R31, RZ, 0x3c, !PT ;  /* 0x0000001f0a0a7212 */ /* 0x000fc400078e3cff */
[----:B------:R-:W-:Y:S02]  /*92d0*/  LOP3.LUT R26, R30, R67, RZ, 0x3c, !PT ;  /* 0x000000431e1a7212 */ /* 0x000fe400078e3cff */
[----:B------:R-:W-:Y:S01]  /*92e0*/  LOP3.LUT R8, R8, R59, RZ, 0x3c, !PT ;  /* 0x0000003b08087212 */ /* 0x000fe200078e3cff */
[----:B------:R-:W2:Y:S01]  /*92f0*/  LDC.64 R30, c[0x0][0xc00] ;  /* 0x00030000ff1e7b82 */ /* 0x000ea20000000a00 */
[----:B------:R-:W-:Y:S02]  /*9300*/  LOP3.LUT R12, R12, R55, RZ, 0x3c, !PT ;  /* 0x000000370c0c7212 */ /* 0x000fe400078e3cff */
[----:B------:R-:W-:Y:S02]  /*9310*/  MOV R62, R10 ;  /* 0x0000000a003e7202 */ /* 0x000fe40000000f00 */
[----:B------:R-:W-:Y:S02]  /*9320*/  MOV R58, R8 ;  /* 0x00000008003a7202 */ /* 0x000fe40000000f00 */
[----:B------:R-:W-:-:S02]  /*9330*/  F2FP.BF16.F32.PACK_AB R8, R75, R14 ;  /* 0x0000000e4b08723e */ /* 0x000fc400000010ff */
[----:B------:R-:W-:Y:S02]  /*9340*/  F2FP.BF16.F32.PACK_AB R9, R69, R80 ;  /* 0x000000504509723e */ /* 0x000fe400000010ff */
[----:B------:R-:W-:Y:S02]  /*9350*/  F2FP.BF16.F32.PACK_AB R10, R77, R74 ;  /* 0x0000004a4d0a723e */ /* 0x000fe400000010ff */
[----:B------:R-:W-:Y:S02]  /*9360*/  F2FP.BF16.F32.PACK_AB R11, R65, R78 ;  /* 0x0000004e410b723e */ /* 0x000fe400000010ff */
[----:B------:R-:W-:Y:S02]  /*9370*/  MOV R59, R12 ;  /* 0x0000000c003b7202 */ /* 0x000fe40000000f00 */
[----:B------:R-:W-:Y:S01]  /*9380*/  F2FP.BF16.F32.PACK_AB R14, R76, R15 ;  /* 0x0000000f4c0e723e */ /* 0x000fe200000010ff */
[----:B------:R3:W-:Y:S01]  /*9390*/  STSM.16.M88.4 [R62], R8 ;  /* 0x000000083e007844 */ /* 0x0007e20000000200 */
[----:B------:R-:W-:-:S02]  /*93a0*/  F2FP.BF16.F32.PACK_AB R12, R79, R72 ;  /* 0x000000484f0c723e */ /* 0x000fc400000010ff */
[----:B------:R-:W-:Y:S02]  /*93b0*/  F2FP.BF16.F32.PACK_AB R13, R61, R68 ;  /* 0x000000443d0d723e */ /* 0x000fe400000010ff */
[----:B------:R-:W-:Y:S02]  /*93c0*/  F2FP.BF16.F32.PACK_AB R15, R57, R60 ;  /* 0x0000003c390f723e */ /* 0x000fe400000010ff */
[----:B------:R-:W-:Y:S02]  /*93d0*/  MOV R55, R24 ;  /* 0x0000001800377202 */ /* 0x000fe40000000f00 */
[----:B-1----:R-:W-:Y:S01]  /*93e0*/  MOV R32, R26 ;  /* 0x0000001a00207202 */ /* 0x002fe20000000f00 */
[----:B------:R1:W-:Y:S01]  /*93f0*/  STSM.16.M88.4 [R59], R12 ;  /* 0x0000000c3b007844 */ /* 0x0003e20000000200 */
[----:B------:R-:W-:Y:S02]  /*9400*/  F2FP.BF16.F32.PACK_AB R4, R73, R44 ;  /* 0x0000002c4904723e */ /* 0x000fe400000010ff */
[----:B------:R-:W-:-:S02]  /*9410*/  F2FP.BF16.F32.PACK_AB R5, R53, R56 ;  /* 0x000000383505723e */ /* 0x000fc400000010ff */
[----:B------:R-:W-:Y:S02]  /*9420*/  F2FP.BF16.F32.PACK_AB R6, R52, R41 ;  /* 0x000000293406723e */ /* 0x000fe400000010ff */
[----:B------:R-:W-:Y:S02]  /*9430*/  F2FP.BF16.F32.PACK_AB R7, R51, R54 ;  /* 0x000000363307723e */ /* 0x000fe400000010ff */
[----:B------:R-:W-:Y:S01]  /*9440*/  F2FP.BF16.F32.PACK_AB R24, R49, R40 ;  /* 0x000000283118723e */ /* 0x000fe200000010ff */
[----:B------:R-:W-:Y:S01]  /*9450*/  IMAD.MOV.U32 R40, RZ, RZ, RZ ;  /* 0x000000ffff287224 */ /* 0x000fe200078e00ff */
[----:B------:R-:W-:Y:S01]  /*9460*/  F2FP.BF16.F32.PACK_AB R25, R47, R50 ;  /* 0x000000322f19723e */ /* 0x000fe200000010ff */
[----:B------:R4:W-:Y:S01]  /*9470*/  STSM.16.M88.4 [R58], R4 ;  /* 0x000000043a007844 */ /* 0x0009e20000000200 */
[----:B------:R-:W-:Y:S01]  /*9480*/  F2FP.BF16.F32.PACK_AB R26, R48, R37 ;  /* 0x00000025301a723e */ /* 0x000fe200000010ff */
[----:B------:R-:W-:Y:S01]  /*9490*/  IMAD.SHL.U32 R37, R19, 0x4, RZ ;  /* 0x0000000413257824 */ /* 0x000fe200078e00ff */
[----:B------:R-:W-:-:S02]  /*94a0*/  F2FP.BF16.F32.PACK_AB R27, R43, R46 ;  /* 0x0000002e2b1b723e */ /* 0x000fc400000010ff */
[----:B---3--:R-:W-:Y:S02]  /*94b0*/  F2FP.BF16.F32.PACK_AB R8, R45, R36 ;  /* 0x000000242d08723e */ /* 0x008fe400000010ff */
[----:B------:R-:W-:Y:S01]  /*94c0*/  F2FP.BF16.F32.PACK_AB R9, R39, R42 ;  /* 0x0000002a2709723e */ /* 0x000fe200000010ff */
[----:B------:R3:W-:Y:S01]  /*94d0*/  STSM.16.M88.4 [R55], R24 ;  /* 0x0000001837007844 */ /* 0x0007e20000000200 */
[----:B------:R-:W-:Y:S02]  /*94e0*/  F2FP.BF16.F32.PACK_AB R10, R3, R0 ;  /* 0x00000000030a723e */ /* 0x000fe400000010ff */
[----:B------:R-:W-:Y:S01]  /*94f0*/  F2FP.BF16.F32.PACK_AB R11, R71, R38 ;  /* 0x00000026470b723e */ /* 0x000fe200000010ff */
[----:B------:R-:W0:Y:S01]  /*9500*/  LDC R0, c[0x0][0xbe8] ;  /* 0x0002fa00ff007b82 */ /* 0x000e220000000800 */
[----:B------:R-:W-:Y:S02]  /*9510*/  ISETP.NE.U32.AND P2, PT, RZ, UR4, PT ;  /* 0x00000004ff007c0c */ /* 0x000fe4000bf45070 */
[----:B--2---:R-:W-:Y:S01]  /*9520*/  ISETP.NE.U32.AND P0, PT, R30, RZ, PT ;  /* 0x000000ff1e00720c */ /* 0x004fe20003f05070 */
[----:B------:R3:W-:Y:S04]  /*9530*/  STSM.16.M88.4 [R32], R8 ;  /* 0x0000000820007844 */ /* 0x0007e80000000200 */
[----:B------:R-:W-:Y:S01]  /*9540*/  BAR.SYNC.DEFER_BLOCKING 0x1, 0x180 ;  /* 0x0046000000007b1d */ /* 0x000fe20000010000 */
[----:B------:R-:W-:-:S02]  /*9550*/  ISETP.NE.AND.EX P2, PT, RZ, UR5, PT, P2 ;  /* 0x00000005ff007c0c */ /* 0x000fc4000bf45320 */
[----:B------:R-:W-:Y:S02]  /*9560*/  ISETP.NE.AND.EX P0, PT, R31, RZ, PT, P0 ;  /* 0x000000ff1f00720c */ /* 0x000fe40003f05300 */
[----:B-1----:R-:W-:Y:S02]  /*9570*/  SHF.L.U64.HI R12, R19, 0x2, R146 ;  /* 0x00000002130c7819 */ /* 0x002fe40000010292 */
[----:B------:R-:W-:-:S05]  /*9580*/  IADD3 R30, P1, R37, R30, RZ ;  /* 0x0000001e251e7210 */ /* 0x000fca0007f3e0ff */
[C---:B------:R-:W-:Y:S02]  /*9590*/  IMAD.X R31, R12.reuse, 0x1, R31, P1 ;  /* 0x000000010c1f7824 */ /* 0x040fe400008e061f */
[----:B----4-:R-:W-:Y:S01]  /*95a0*/  @P2 IADD3 R4, P3, R37, UR4, RZ ;  /* 0x0000000425042c10 */ /* 0x010fe2000ff7e0ff */
[----:B------:R-:W-:Y:S02]  /*95b0*/  ULDC UR4, c[0x0][0xa88] ;  /* 0x0002a20000047ab9 */ /* 0x000fe40000000800 */
[----:B------:R-:W-:Y:S01]  /*95c0*/  IMAD.U32 R3, RZ, RZ, UR4 ;  /* 0x00000004ff037e24 */ /* 0x000fe2000f8e00ff */
[----:B------:R-:W-:Y:S01]  /*95d0*/  @P2 IADD3.X R5, R12, UR5, RZ, P3, !PT ;  /* 0x000000050c052c10 */ /* 0x000fe20009ffe4ff */
[----:B------:R3:W5:Y:S01]  /*95e0*/  @P0 LDG.E R40, desc[UR56][R30.64] ;  /* 0x000000381e280981 */ /* 0x000762000c1e1900 */
[----:B0-----:R-:W-:Y:S01]  /*95f0*/  ISETP.NE.AND P1, PT, R0, 0x1, PT ;  /* 0x000000010000780c */ /* 0x001fe20003f25270 */
[----:B------:R-:W-:Y:S02]  /*9600*/  IMAD R15, R23, 0xc0, R154 ;  /* 0x000000c0170f7824 */ /* 0x000fe400078e029a */
[----:B------:R3:W5:Y:S10]  /*9610*/  @P2 LDG.E R3, desc[UR56][R4.64] ;  /* 0x0000003804032981 */ /* 0x000774000c1e1900 */
[----:B------:R-:W0:Y:S08]  /*9620*/  @P1 LDC R6, c[0x0][0xbec] ;  /* 0x0002fb00ff061b82 */ /* 0x000e300000000800 */
[----:B------:R-:W1:Y:S01]  /*9630*/  @P1 LDC R13, c[0x0][0xbf0] ;  /* 0x0002fc00ff0d1b82 */ /* 0x000e620000000800 */
[----:B---3--:R-:W-:Y:S05]  /*9640*/  @P2 BRA `(.L_x_198) ;  /* 0x0000000000102947 */ /* 0x008fea0003800000 */
[----:B------:R-:W-:Y:S05]  /*9650*/  @!P0 BRA `(.L_x_198) ;  /* 0x00000000000c8947 */ /* 0x000fea0003800000 */
[----:B------:R-:W2:Y:S04]  /*9660*/  LDG.E R4, desc[UR56][R30.64] ;  /* 0x000000381e047981 */ /* 0x000ea8000c1e1900 */
[----:B-----5:R-:W2:Y:S02]  /*9670*/  LDG.E R3, desc[UR56][R30.64+0x4] ;  /* 0x000004381e037981 */ /* 0x020ea4000c1e1900 */
[----:B--2---:R-:W-:-:S07]  /*9680*/  IMAD.IADD R3, R3, 0x1, -R4 ;  /* 0x0000000103037824 */ /* 0x004fce00078e0a04 */
.L_x_198:
[----:B------:R-:W-:Y:S01]  /*9690*/  SHF.R.S32.HI R32, RZ, 0x1f, R22 ;  /* 0x0000001fff207819 */ /* 0x000fe20000011416 */
[----:B------:R-:W-:Y:S01]  /*96a0*/  ULDC.64 UR4, c[0x0][0xb90] ;  /* 0x0002e40000047ab9 */ /* 0x000fe20000000a00 */
[----:B0-----:R-:W-:Y:S01]  /*96b0*/  @P1 IMAD.HI.U32 R4, R15, R6, RZ ;  /* 0x000000060f041227 */ /* 0x001fe200078e00ff */
[----:B-----5:R-:W-:Y:S01]  /*96c0*/  SHF.R.S32.HI R41, RZ, 0x1f, R40 ;  /* 0x0000001fff297819 */ /* 0x020fe20000011428 */
[----:B------:R-:W-:Y:S01]  /*96d0*/  ULDC.64 UR6, c[0x0][0xa80] ;  /* 0x0002a00000067ab9 */ /* 0x000fe20000000a00 */
[----:B------:R-:W-:Y:S01]  /*96e0*/  SEL R146, R146, RZ, !P0 ;  /* 0x000000ff92927207 */ /* 0x000fe20004000000 */
[----:B------:R-:W-:Y:S01]  /*96f0*/  IMAD R5, R32, UR4, RZ ;  /* 0x0000000420057c24 */ /* 0x000fe2000f8e02ff */
[----:B------:R-:W-:Y:S01]  /*9700*/  SEL R47, R19, RZ, !P0 ;  /* 0x000000ff132f7207 */ /* 0x000fe20004000000 */
[----:B------:R-:W-:Y:S01]  /*9710*/  IMAD.MOV.U32 R7, RZ, RZ, R15 ;  /* 0x000000ffff077224 */ /* 0x000fe200078e000f */
[----:B-1----:R-:W-:Y:S01]  /*9720*/  @P1 SHF.R.U32.HI R7, RZ, R13, R4 ;  /* 0x0000000dff071219 */ /* 0x002fe20000011604 */
[----:B------:R-:W-:Y:S01]  /*9730*/  IMAD R9, R148, 0x20, R18 ;  /* 0x0000002094097824 */ /* 0x000fe200078e0212 */
[----:B------:R-:W0:Y:S01]  /*9740*/  @P1 LDC R19, c[0x0][0xbec] ;  /* 0x0002fb00ff131b82 */ /* 0x000e220000000800 */
[----:B------:R-:W-:-:S02]  /*9750*/  IMAD R11, R22, UR5, R5 ;  /* 0x00000005160b7c24 */ /* 0x000fc4000f8e0205 */
[----:B------:R-:W-:Y:S01]  /*9760*/  IMAD.WIDE.U32 R4, R22, UR4, R40 ;  /* 0x0000000416047c25 */ /* 0x000fe2000f8e0028 */
[----:B------:R-:W-:-:S03]  /*9770*/  ULDC.64 UR4, c[0x0][0xb98] ;  /* 0x0002e60000047ab9 */ /* 0x000fc60000000a00 */
[----:B------:R-:W-:-:S04]  /*9780*/  IMAD.WIDE R28, R9, 0x2, R28 ;  /* 0x00000002091c7825 */ /* 0x000fc800078e021c */
[----:B------:R-:W-:Y:S01]  /*9790*/  IMAD.MOV R9, RZ, RZ, -R7 ;  /* 0x000000ffff097224 */ /* 0x000fe200078e0a07 */
[----:B------:R-:W-:Y:S01]  /*97a0*/  IADD3 R13, P2, R28, 0x1800, RZ ;  /* 0x000018001c0d7810 */ /* 0x000fe20007f5e0ff */
[----:B------:R-:W-:Y:S01]  /*97b0*/  IMAD.IADD R5, R5, 0x1, R11 ;  /* 0x0000000105057824 */ /* 0x000fe200078e020b */
[----:B------:R-:W-:Y:S01]  /*97c0*/  SHF.R.S32.HI R11, RZ, 0x1f, R7 ;  /* 0x0000001fff0b7819 */ /* 0x000fe20000011407 */
[----:B------:R-:W-:Y:S01]  /*97d0*/  IMAD R9, R0, R9, R15 ;  /* 0x0000000900097224 */ /* 0x000fe200078e020f */
[----:B------:R-:W-:Y:S01]  /*97e0*/  LOP3.LUT R8, R13, 0x180, RZ, 0xc0, !PT ;  /* 0x000001800d087812 */ /* 0x000fe200078ec0ff */
[----:B------:R-:W-:Y:S01]  /*97f0*/  IMAD R6, R146, UR4, RZ ;  /* 0x0000000492067c24 */ /* 0x000fe2000f8e02ff */
[----:B------:R-:W-:Y:S01]  /*9800*/  IADD3 R25, P5, R28, 0x4800, RZ ;  /* 0x000048001c197810 */ /* 0x000fe20007fbe0ff */
[C---:B------:R-:W-:Y:S01]  /*9810*/  IMAD.WIDE.U32 R4, R47.reuse, UR4, R4 ;  /* 0x000000042f047c25 */ /* 0x040fe2000f8e0004 */
[----:B------:R-:W-:Y:S02]  /*9820*/  SHF.R.U64 R8, R8, 0x3, RZ ;  /* 0x0000000308087819 */ /* 0x000fe400000012ff */
[----:B------:R-:W-:Y:S01]  /*9830*/  IADD3 R31, P4, R28, 0x6000, RZ ;  /* 0x000060001c1f7810 */ /* 0x000fe20007f9e0ff */
[----:B------:R-:W-:Y:S01]  /*9840*/  IMAD R10, R47, UR5, R6 ;  /* 0x000000052f0a7c24 */ /* 0x000fe2000f8e0206 */
[----:B------:R-:W-:Y:S01]  /*9850*/  SHF.R.S32.HI R6, RZ, 0x1f, R9 ;  /* 0x0000001fff067819 */ /* 0x000fe20000011409 */
[----:B------:R-:W-:Y:S01]  /*9860*/  ULDC.64 UR4, c[0x0][0xb88] ;  /* 0x0002e20000047ab9 */ /* 0x000fe20000000a00 */
[----:B------:R-:W-:Y:S01]  /*9870*/  IADD3 R4, P0, R7, R4, RZ ;  /* 0x0000000407047210 */ /* 0x000fe20007f1e0ff */
[----:B------:R-:W-:Y:S01]  /*9880*/  IMAD R46, R3, R0, RZ ;  /* 0x00000000032e7224 */ /* 0x000fe200078e02ff */
[----:B------:R-:W-:Y:S01]  /*9890*/  LOP3.LUT R8, R8, R13, RZ, 0x3c, !PT ;  /* 0x0000000d08087212 */ /* 0x000fe200078e3cff */
[----:B------:R-:W-:Y:S01]  /*98a0*/  IMAD R6, R6, UR4, RZ ;  /* 0x0000000406067c24 */ /* 0x000fe2000f8e02ff */
[----:B------:R-:W-:Y:S01]  /*98b0*/  IADD3.X R5, R11, R5, R10, P0, !PT ;  /* 0x000000050b057210 */ /* 0x000fe200007fe40a */
[----:B------:R-:W-:Y:S01]  /*98c0*/  IMAD R11, R23, 0xc0, R152 ;  /* 0x000000c0170b7824 */ /* 0x000fe200078e0298 */
[C---:B------:R-:W-:Y:S01]  /*98d0*/  IADD3 R13, P6, R28.reuse, 0x3000, RZ ;  /* 0x000030001c0d7810 */ /* 0x040fe20007fde0ff */
[C---:B------:R-:W-:Y:S01]  /*98e0*/  IMAD R7, R9.reuse, UR5, R6 ;  /* 0x0000000509077c24 */ /* 0x040fe2000f8e0206 */
[----:B------:R-:W-:Y:S01]  /*98f0*/  IADD3 R6, P3, R28, 0x7800, RZ ;  /* 0x000078001c067810 */ /* 0x000fe20007f7e0ff */
[----:B------:R-:W-:Y:S01]  /*9900*/  IMAD.WIDE.U32 R4, R9, UR4, R4 ;  /* 0x0000000409047c25 */ /* 0x000fe2000f8e0004 */
[----:B------:R-:W-:Y:S01]  /*9910*/  ULDC.64 UR4, c[0x0][0xb50] ;  /* 0x0002d40000047ab9 */ /* 0x000fe20000000a00 */
[----:B------:R-:W-:-:S02]  /*9920*/  LOP3.LUT R12, R13, 0x180, RZ, 0xc0, !PT ;  /* 0x000001800d0c7812 */ /* 0x000fc400078ec0ff */
[----:B------:R-:W-:Y:S01]  /*9930*/  IMAD.IADD R5, R5, 0x1, R7 ;  /* 0x0000000105057824 */ /* 0x000fe200078e0207 */
[C---:B------:R-:W-:Y:S01]  /*9940*/  LEA R7, P0, R4.reuse, UR4, 0x2 ;  /* 0x0000000404077c11 */ /* 0x040fe2000f8010ff */
[----:B------:R-:W-:Y:S01]  /*9950*/  VIADD R3, R11, 0x8 ;  /* 0x000000080b037836 */ /* 0x000fe20000000000 */
[----:B------:R-:W-:Y:S01]  /*9960*/  LOP3.LUT R24, R25, 0x180, RZ, 0xc0, !PT ;  /* 0x0000018019187812 */ /* 0x000fe200078ec0ff */
[----:B------:R-:W-:Y:S01]  /*9970*/  IMAD.X R9, RZ, RZ, R29, P2 ;  /* 0x000000ffff097224 */ /* 0x000fe200010e061d */
[----:B------:R-:W-:Y:S01]  /*9980*/  LEA.HI.X R4, R4, UR5, R5, 0x2, P0 ;  /* 0x0000000504047c11 */ /* 0x000fe200080f1405 */
[----:B------:R-:W-:Y:S01]  /*9990*/  SHFL.IDX PT, R42, R7, RZ, 0x1c1f ;  /* 0x001c1fff072a7589 */ /* 0x000fe200000e0000 */
[----:B------:R-:W-:Y:S01]  /*99a0*/  LOP3.LUT P0, RZ, R150, 0x3, RZ, 0xc0, !PT ;  /* 0x0000000396ff7812 */ /* 0x000fe2000780c0ff */
[----:B------:R-:W-:Y:S01]  /*99b0*/  ULDC.64 UR4, c[0x0][0xaa0] ;  /* 0x0002a80000047ab9 */ /* 0x000fe20000000a00 */
[----:B------:R-:W-:Y:S01]  /*99c0*/  LOP3.LUT R30, R31, 0x180, RZ, 0xc0, !PT ;  /* 0x000001801f1e7812 */ /* 0x000fe200078ec0ff */
[----:B------:R-:W1:Y:S01]  /*99d0*/  SHFL.IDX PT, R43, R4, RZ, 0x1c1f ;  /* 0x001c1fff042b7589 */ /* 0x000e6200000e0000 */
[-C--:B------:R-:W-:Y:S01]  /*99e0*/  ISETP.GE.OR P2, PT, R11, R46.reuse, P0 ;  /* 0x0000002e0b00720c */ /* 0x080fe20000746670 */
[----:B------:R-:W-:Y:S01]  /*99f0*/  IMAD.X R37, RZ, RZ, R29, P3 ;  /* 0x000000ffff257224 */ /* 0x000fe200018e061d */
[----:B------:R-:W-:Y:S01]  /*9a00*/  ISETP.GE.OR P0, PT, R3, R46, P0 ;  /* 0x0000002e0300720c */ /* 0x000fe20000706670 */
[----:B------:R-:W-:Y:S01]  /*9a10*/  SHFL.IDX PT, R44, R7, 0x1, 0x1c1f ;  /* 0x003c1f00072c7f89 */ /* 0x000fe200000e0000 */
[----:B------:R-:W-:-:S02]  /*9a20*/  LOP3.LUT R3, R6, 0x180, RZ, 0xc0, !PT ;  /* 0x0000018006037812 */ /* 0x000fc400078ec0ff */
[----:B------:R-:W-:Y:S01]  /*9a30*/  LOP3.LUT R5, R28, 0x180, RZ, 0xc0, !PT ;  /* 0x000001801c057812 */ /* 0x000fe200078ec0ff */
[----:B------:R2:W3:Y:S01]  /*9a40*/  SHFL.IDX PT, R45, R4, 0x1, 0x1c1f ;  /* 0x003c1f00042d7f89 */ /* 0x0004e200000e0000 */
[----:B------:R-:W-:Y:S02]  /*9a50*/  SHF.R.U64 R3, R3, 0x3, RZ ;  /* 0x0000000303037819 */ /* 0x000fe400000012ff */
[----:B------:R-:W-:Y:S02]  /*9a60*/  SHF.R.U64 R12, R12, 0x3, RZ ;  /* 0x000000030c0c7819 */ /* 0x000fe400000012ff */
[----:B------:R-:W-:Y:S01]  /*9a70*/  LOP3.LUT R36, R3, R6, RZ, 0x3c, !PT ;  /* 0x0000000603247212 */ /* 0x000fe200078e3cff */
[----:B------:R-:W-:Y:S01]  /*9a80*/  IMAD R3, R41, UR4, RZ ;  /* 0x0000000429037c24 */ /* 0x000fe2000f8e02ff */
[----:B------:R-:W-:Y:S02]  /*9a90*/  SHF.R.U64 R24, R24, 0x3, RZ ;  /* 0x0000000318187819 */ /* 0x000fe400000012ff */
[----:B------:R-:W-:Y:S01]  /*9aa0*/  SHF.R.U64 R30, R30, 0x3, RZ ;  /* 0x000000031e1e7819 */ /* 0x000fe200000012ff */
[----:B------:R-:W-:Y:S01]  /*9ab0*/  IMAD R3, R40, UR5, R3 ;  /* 0x0000000528037c24 */ /* 0x000fe2000f8e0203 */
[----:B------:R-:W-:-:S02]  /*9ac0*/  SHF.R.U64 R5, R5, 0x3, RZ ;  /* 0x0000000305057819 */ /* 0x000fc400000012ff */
[----:B------:R-:W-:Y:S01]  /*9ad0*/  LOP3.LUT R12, R12, R13, RZ, 0x3c, !PT ;  /* 0x0000000d0c0c7212 */ /* 0x000fe200078e3cff */
[--C-:B------:R-:W-:Y:S01]  /*9ae0*/  IMAD.X R13, RZ, RZ, R29.reuse, P6 ;  /* 0x000000ffff0d7224 */ /* 0x100fe200030e061d */
[----:B------:R-:W-:Y:S01]  /*9af0*/  LOP3.LUT R24, R24, R25, RZ, 0x3c, !PT ;  /* 0x0000001918187212 */ /* 0x000fe200078e3cff */
[----:B-1----:R-:W-:Y:S01]  /*9b00*/  @!P2 ST.E desc[UR56][R42.64], R21 ;  /* 0x000000152a00a985 */ /* 0x002fe2000c101938 */
[----:B------:R-:W-:Y:S01]  /*9b10*/  LOP3.LUT R30, R30, R31, RZ, 0x3c, !PT ;  /* 0x0000001f1e1e7212 */ /* 0x000fe200078e3cff */
[--C-:B------:R-:W-:Y:S01]  /*9b20*/  IMAD.X R25, RZ, RZ, R29.reuse, P5 ;  /* 0x000000ffff197224 */ /* 0x100fe200028e061d */
[----:B--2---:R-:W-:Y:S01]  /*9b30*/  LOP3.LUT R4, R5, R28, RZ, 0x3c, !PT ;  /* 0x0000001c05047212 */ /* 0x004fe200078e3cff */
[--C-:B------:R-:W-:Y:S02]  /*9b40*/  IMAD.X R31, RZ, RZ, R29.reuse, P4 ;  /* 0x000000ffff1f7224 */ /* 0x100fe400020e061d */
[----:B------:R-:W-:Y:S01]  /*9b50*/  IMAD.MOV.U32 R5, RZ, RZ, R29 ;  /* 0x000000ffff057224 */ /* 0x000fe200078e001d */
[----:B---3--:R1:W-:Y:S05]  /*9b60*/  @!P0 ST.E desc[UR56][R44.64], R20 ;  /* 0x000000142c008985 */ /* 0x0083ea000c101938 */
[----:B------:R-:W5:Y:S04]  /*9b70*/  LD.E.128 R4, desc[UR56][R4.64] ;  /* 0x0000003804047980 */ /* 0x000f68000c101d00 */
[----:B------:R-:W5:Y:S01]  /*9b80*/  LD.E.128 R8, desc[UR56][R8.64] ;  /* 0x0000003808087980 */ /* 0x000f62000c101d00 */
[----:B-1----:R-:W-:Y:S01]  /*9b90*/  IMAD.WIDE.U32 R20, R40, UR4, RZ ;  /* 0x0000000428147c25 */ /* 0x002fe2000f8e00ff */
[----:B------:R-:W-:Y:S01]  /*9ba0*/  ULDC.64 UR4, c[0x0][0xae8] ;  /* 0x0002ba0000047ab9 */ /* 0x000fe20000000a00 */
[----:B------:R-:W1:Y:S01]  /*9bb0*/  @P1 LDC R40, c[0x0][0xbf0] ;  /* 0x0002fc00ff281b82 */ /* 0x000e620000000800 */
[----:B------:R-:W5:Y:S01]  /*9bc0*/  LD.E.128 R12, desc[UR56][R12.64] ;  /* 0x000000380c0c7980 */ /* 0x000f62000c101d00 */
[----:B------:R-:W-:-:S02]  /*9bd0*/  IMAD.IADD R21, R21, 0x1, R3 ;  /* 0x0000000115157824 */ /* 0x000fc400078e0203 */
[----:B------:R-:W-:Y:S01]  /*9be0*/  IMAD R3, R32, UR4, RZ ;  /* 0x0000000420037c24 */ /* 0x000fe2000f8e02ff */
[----:B------:R-:W5:Y:S01]  /*9bf0*/  LD.E.128 R24, desc[UR56][R24.64] ;  /* 0x0000003818187980 */ /* 0x000f62000c101d00 */
[----:B------:R-:W-:-:S03]  /*9c00*/  IMAD R32, R147, 0x60, R148 ;  /* 0x0000006093207824 */ /* 0x000fc600078e0294 */
[----:B------:R-:W5:Y:S01]  /*9c10*/  LD.E.128 R28, desc[UR56][R30.64] ;  /* 0x000000381e1c7980 */ /* 0x000f62000c101d00 */
[----:B------:R-:W-:Y:S02]  /*9c20*/  IMAD R32, R23, 0xc0, R32 ;  /* 0x000000c017207824 */ /* 0x000fe400078e0220 */
[C---:B------:R-:W-:Y:S01]  /*9c30*/  IMAD R3, R22.reuse, UR5, R3 ;  /* 0x0000000516037c24 */ /* 0x040fe2000f8e0203 */
[----:B------:R-:W5:Y:S01]  /*9c40*/  LD.E.128 R36, desc[UR56][R36.64] ;  /* 0x0000003824247980 */ /* 0x000f62000c101d00 */
[----:B------:R-:W-:Y:S01]  /*9c50*/  IMAD.WIDE.U32 R20, R22, UR4, R20 ;  /* 0x0000000416147c25 */ /* 0x000fe2000f8e0014 */
[----:B------:R-:W-:Y:S01]  /*9c60*/  ULDC.64 UR4, c[0x0][0xaf0] ;  /* 0x0002bc0000047ab9 */ /* 0x000fe20000000a00 */
[----:B------:R-:W-:Y:S01]  /*9c70*/  BSSY B1, `(.L_x_199) ;  /* 0x0000033000017945 */ /* 0x000fe20003800000 */
[----:B------:R-:W-:Y:S01]  /*9c80*/  @!PT LDS RZ, [RZ] ;  /* 0x00000000fffff984 */ /* 0x000fe20000000800 */
[----:B------:R-:W-:Y:S01]  /*9c90*/  @!PT LDS RZ, [RZ] ;  /* 0x00000000fffff984 */ /* 0x000fe20000000800 */
[----:B------:R-:W-:Y:S01]  /*9ca0*/  @!PT LDS RZ, [RZ] ;  /* 0x00000000fffff984 */ /* 0x000fe20000000800 */
[----:B------:R-:W-:Y:S01]  /*9cb0*/  @!PT LDS RZ, [RZ] ;  /* 0x00000000fffff984 */ /* 0x000fe20000000800 */
[----:B------:R2:W-:Y:S06]  /*9cc0*/  MEMBAR.ALL.CTA ;  /* 0x0000000000007992 */ /* 0x0005ec0000008000 */
[----:B--2---:R-:W2:Y:S01]  /*9cd0*/  FENCE.VIEW.ASYNC.S ;  /* 0x00000000000073c6 */ /* 0x004ea20000000000 */
[----:B0-----:R-:W-:-:S04]  /*9ce0*/  @P1 IMAD.HI.U32 R19, R32, R19, RZ ;  /* 0x0000001320131227 */ /* 0x001fc800078e00ff */
[----:B------:R-:W-:Y:S02]  /*9cf0*/  IMAD.IADD R21, R21, 0x1, R3 ;  /* 0x0000000115157824 */ /* 0x000fe400078e0203 */
[----:B------:R-:W-:Y:S01]  /*9d00*/  IMAD.MOV.U32 R3, RZ, RZ, R32 ;  /* 0x000000ffff037224 */ /* 0x000fe200078e0020 */
[----:B-1----:R-:W-:Y:S01]  /*9d10*/  @P1 SHF.R.U32.HI R3, RZ, R40, R19 ;  /* 0x00000028ff031219 */ /* 0x002fe20000011613 */
[----:B------:R-:W-:Y:S02]  /*9d20*/  IMAD R22, R146, UR4, RZ ;  /* 0x0000000492167c24 */ /* 0x000fe4000f8e02ff */
[----:B------:R-:W-:Y:S01]  /*9d30*/  IMAD.WIDE.U32 R20, R47, UR4, R20 ;  /* 0x000000042f147c25 */ /* 0x000fe2000f8e0014 */
[----:B------:R-:W-:-:S03]  /*9d40*/  SHF.R.S32.HI R19, RZ, 0x1f, R3 ;  /* 0x0000001fff137819 */ /* 0x000fc60000011403 */
[----:B------:R-:W-:Y:S01]  /*9d50*/  IMAD R41, R47, UR5, R22 ;  /* 0x000000052f297c24 */ /* 0x000fe2000f8e0216 */
[----:B------:R-:W-:Y:S01]  /*9d60*/  ULDC.64 UR4, c[0x0][0xae0] ;  /* 0x0002b80000047ab9 */ /* 0x000fe20000000a00 */
[----:B------:R-:W-:Y:S02]  /*9d70*/  IMAD.MOV R43, RZ, RZ, -R3 ;  /* 0x000000ffff2b7224 */ /* 0x000fe400078e0a03 */
[----:B------:R-:W-:Y:S02]  /*9d80*/  IMAD R22, R19, UR4, RZ ;  /* 0x0000000413167c24 */ /* 0x000fe4000f8e02ff */
[----:B------:R-:W-:Y:S02]  /*9d90*/  IMAD R19, R0, R43, R32 ;  /* 0x0000002b00137224 */ /* 0x000fe400078e0220 */
[----:B------:R-:W-:Y:S02]  /*9da0*/  IMAD.IADD R21, R21, 0x1, R41 ;  /* 0x0000000115157824 */ /* 0x000fe400078e0229 */
[C---:B------:R-:W-:Y:S01]  /*9db0*/  IMAD R41, R3.reuse, UR5, R22 ;  /* 0x0000000503297c24 */ /* 0x040fe2000f8e0216 */
[----:B------:R-:W-:Y:S01]  /*9dc0*/  SHF.R.S32.HI R0, RZ, 0x1f, R19 ;  /* 0x0000001fff007819 */ /* 0x000fe20000011413 */
[----:B------:R-:W-:Y:S01]  /*9dd0*/  IMAD.WIDE.U32 R20, R3, UR4, R20 ;  /* 0x0000000403147c25 */ /* 0x000fe2000f8e0014 */
[----:B------:R-:W-:-:S03]  /*9de0*/  ULDC.64 UR4, c[0x0][0xad8] ;  /* 0x0002b60000047ab9 */ /* 0x000fc60000000a00 */
[----:B------:R-:W-:Y:S02]  /*9df0*/  IMAD.IADD R21, R21, 0x1, R41 ;  /* 0x0000000115157824 */ /* 0x000fe400078e0229 */
[----:B------:R-:W-:Y:S02]  /*9e00*/  IMAD R0, R0, UR4, RZ ;  /* 0x0000000400007c24 */ /* 0x000fe4000f8e02ff */
[----:B------:R-:W-:Y:S02]  /*9e10*/  IMAD R45, R23, 0xc0, R148 ;  /* 0x000000c0172d7824 */ /* 0x000fe400078e0294 */
[C---:B------:R-:W-:Y:S02]  /*9e20*/  IMAD R3, R19.reuse, UR5, R0 ;  /* 0x0000000513037c24 */ /* 0x040fe4000f8e0200 */
[----:B------:R-:W-:Y:S01]  /*9e30*/  IMAD.WIDE.U32 R20, R19, UR4, R20 ;  /* 0x0000000413147c25 */ /* 0x000fe2000f8e0014 */
[----:B------:R-:W-:Y:S01]  /*9e40*/  UIADD3 UR4, UR36, 0x31c20, URZ ;  /* 0x00031c2024047890 */ /* 0x000fe2000fffe03f */
[----:B------:R-:W-:-:S02]  /*9e50*/  ISETP.GE.AND P0, PT, R45, R46, PT ;  /* 0x0000002e2d00720c */ /* 0x000fc40003f06270 */
[----:B------:R-:W-:Y:S01]  /*9e60*/  IMAD.IADD R3, R21, 0x1, R3 ;  /* 0x0000000115037824 */ /* 0x000fe200078e0203 */
[----:B------:R-:W-:Y:S01]  /*9e70*/  LEA R19, P1, R20, UR6, 0x1 ;  /* 0x0000000614137c11 */ /* 0x000fe2000f8208ff */
[----:B------:R-:W-:-:S03]  /*9e80*/  UPRMT UR4, URZ, 0x654, UR4 ;  /* 0x000006543f047896 */ /* 0x000fc60008000004 */
[----:B------:R-:W-:Y:S01]  /*9e90*/  LEA.HI.X R3, R20, UR7, R3, 0x1, P1 ;  /* 0x0000000714037c11 */ /* 0x000fe200088f0c03 */
[----:B--2---:R0:W1:Y:S04]  /*9ea0*/  SHFL.IDX PT, R22, R19, RZ, 0x1c1f ;  /* 0x001c1fff13167589 */ /* 0x00406800000e0000 */
[----:B------:R0:W2:Y:S01]  /*9eb0*/  SHFL.IDX PT, R23, R3, RZ, 0x1c1f ;  /* 0x001c1fff03177589 */ /* 0x0000a200000e0000 */
[----:B------:R-:W-:Y:S01]  /*9ec0*/  SYNCS.ARRIVE.TRANS64.RED.A1T0 RZ, [UR4], RZ ;  /* 0x000000ffffff79a7 */ /* 0x000fe20008100404 */
[----:B------:R-:W-:Y:S05]  /*9ed0*/  @P0 BRA `(.L_x_200) ;  /* 0x0000000000300947 */ /* 0x000fea0003800000 */
[----:B------:R-:W-:Y:S02]  /*9ee0*/  ULDC UR4, c[0x0][0xac8] ;  /* 0x0002b20000047ab9 */ /* 0x000fe40000000800 */
[----:B------:R-:W-:Y:S02]  /*9ef0*/  ISETP.GE.AND P1, PT, R144, UR4, PT ;  /* 0x0000000490007c0c */ /* 0x000fe4000bf26270 */
[----:B------:R-:W-:Y:S02]  /*9f00*/  ISETP.GE.AND P2, PT, R145, UR4, PT ;  /* 0x0000000491007c0c */ /* 0x000fe4000bf46270 */
[----:B------:R-:W-:-:S09]  /*9f10*/  ISETP.GE.AND P0, PT, R18, UR4, PT ;  /* 0x0000000412007c0c */ /* 0x000fd2000bf06270 */
[-C--:B-1----:R-:W-:Y:S02]  /*9f20*/  @!P1 LEA R40, P3, R144, R22.reuse, 0x1 ;  /* 0x0000001690289211 */ /* 0x082fe400078608ff */
[C---:B------:R-:W-:Y:S02]  /*9f30*/  @!P2 LEA R42, P4, R145.reuse, R22, 0x1 ;  /* 0x00000016912aa211 */ /* 0x040fe400078808ff */
[----:B--2---:R-:W-:Y:S01]  /*9f40*/  @!P0 IMAD.WIDE R20, R18, 0x2, R22 ;  /* 0x0000000212148825 */ /* 0x004fe200078e0216 */
[-C--:B------:R-:W-:Y:S02]  /*9f50*/  @!P1 LEA.HI.X R41, R144, R23.reuse, R157, 0x1, P3 ;  /* 0x0000001790299211 */ /* 0x080fe400018f0c9d */
[----:B------:R-:W-:Y:S02]  /*9f60*/  @!P2 LEA.HI.X R43, R145, R23, R156, 0x1, P4 ;  /* 0x00000017912ba211 */ /* 0x000fe400020f0c9c */
[----:B-----5:R3:W-:Y:S04]  /*9f70*/  @!P0 ST.E.128 desc[UR56][R20.64], R4 ;  /* 0x0000000414008985 */ /* 0x0207e8000c101d38 */
[----:B------:R3:W-:Y:S04]  /*9f80*/  @!P1 ST.E.128 desc[UR56][R40.64], R12 ;  /* 0x0000000c28009985 */ /* 0x0007e8000c101d38 */
[----:B------:R3:W-:Y:S02]  /*9f90*/  @!P2 ST.E.128 desc[UR56][R42.64], R28 ;  /* 0x0000001c2a00a985 */ /* 0x0007e4000c101d38 */
.L_x_200:
[----:B------:R-:W-:Y:S05]  /*9fa0*/  BSYNC B1 ;  /* 0x0000000000017941 */ /* 0x000fea0003800000 */
.L_x_199:
[----:B------:R-:W-:Y:S01]  /*9fb0*/  VIADD R0, R45, 0x60 ;  /* 0x000000602d007836 */ /* 0x000fe20000000000 */
[----:B---3-5:R3:W4:Y:S04]  /*9fc0*/  SHFL.IDX PT, R7, R3, 0x1, 0x1c1f ;  /* 0x003c1f0003077f89 */ /* 0x02872800000e0000 */
[----:B------:R-:W-:Y:S01]  /*9fd0*/  ISETP.GE.AND P0, PT, R0, R46, PT ;  /* 0x0000002e0000720c */ /* 0x000fe20003f06270 */
[----:B------:R3:W0:-:S12]  /*9fe0*/  SHFL.IDX PT, R6, R19, 0x1, 0x1c1f ;  /* 0x003c1f0013067f89 */ /* 0x00061800000e0000 */
[----:B---3--:R-:W-:Y:S05]  /*9ff0*/  @P0 BRA `(.L_x_201) ;  /* 0x0000000800880947 */ /* 0x008fea0003800000 */
[----:B------:R-:W-:Y:S02]  /*a000*/  ULDC UR4, c[0x0][0xac8] ;  /* 0x0002b20000047ab9 */ /* 0x000fe40000000800 */
[----:B------:R-:W-:Y:S02]  /*a010*/  ISETP.GE.AND P2, PT, R144, UR4, PT ;  /* 0x0000000490007c0c */ /* 0x000fe4000bf46270 */
[----:B------:R-:W-:-:S11]  /*a020*/  ISETP.GE.AND P1, PT, R18, UR4, PT ;  /* 0x0000000412007c0c */ /* 0x000fd6000bf26270 */
[----:B0-----:R-:W-:Y:S02]  /*a030*/  @!P2 LEA R12, P0, R144, R6, 0x1 ;  /* 0x00000006900ca211 */ /* 0x001fe400078008ff */
[----:B----4-:R-:W-:Y:S02]  /*a040*/  @!P1 IMAD.WIDE R4, R18, 0x2, R6 ;  /* 0x0000000212049825 */ /* 0x010fe400078e0206 */
[----:B------:R-:W-:Y:S02]  /*a050*/  @!P2 LEA.HI.X R13, R144, R7, R157, 0x1, P0 ;  /* 0x00000007900da211 */ /* 0x000fe400000f0c9d */
[----:B------:R-:W-:Y:S01]  /*a060*/  ISETP.GE.AND P0, PT, R145, UR4, PT ;  /* 0x0000000491007c0c */ /* 0x000fe2000bf06270 */
[----:B------:R0:W-:Y:S04]  /*a070*/  @!P1 ST.E.128 desc[UR56][R4.64], R8 ;  /* 0x0000000804009985 */ /* 0x0001e8000c101d38 */
[----:B------:R0:W-:Y:S08]  /*a080*/  @!P2 ST.E.128 desc[UR56][R12.64], R24 ;  /* 0x000000180c00a985 */ /* 0x0001f0000c101d38 */
[----:B------:R-:W-:Y:S05]  /*a090*/  @P0 BRA `(.L_x_201) ;  /* 0x0000000800600947 */ /* 0x000fea0003800000 */
[----:B0-----:R-:W-:-:S04]  /*a0a0*/  LEA R4, P0, R145, R6, 0x1 ;  /* 0x0000000691047211 */ /* 0x001fc800078008ff */
[----:B------:R-:W-:-:S05]  /*a0b0*/  LEA.HI.X R5, R145, R7, R156, 0x1, P0 ;  /* 0x0000000791057211 */ /* 0x000fca00000f0c9c */
[----:B------:R0:W-:Y:S01]  /*a0c0*/  ST.E.128 desc[UR56][R4.64], R36 ;  /* 0x0000002404007985 */ /* 0x0001e2000c101d38 */
[----:B------:R-:W-:Y:S05]  /*a0d0*/  BRA `(.L_x_201) ;  /* 0x0000000800507947 */ /* 0x000fea0003800000 */
.L_x_197:
[----:B------:R-:W2:Y:S01]  /*a0e0*/  LDC.64 R6, c[0x0][0xc00] ;  /* 0x00030000ff067b82 */ /* 0x000ea20000000a00 */
[----:B------:R-:W-:Y:S01]  /*a0f0*/  ULDC.64 UR4, c[0x0][0xc08] ;  /* 0x0003020000047ab9 */ /* 0x000fe20000000a00 */
[----:B------:R-:W-:-:S06]  /*a100*/  IMAD.MOV.U32 R3, RZ, RZ, RZ ;  /* 0x000000ffff037224 */ /* 0x000fcc00078e00ff */
[----:B------:R-:W3:Y:S01]  /*a110*/  LDC.64 R4, c[0x0][0xc00] ;  /* 0x00030000ff047b82 */ /* 0x000ee20000000a00 */
[----:B------:R-:W-:-:S04]  /*a120*/  ISETP.NE.U32.AND P1, PT, RZ, UR4, PT ;  /* 0x00000004ff007c0c */ /* 0x000fc8000bf25070 */
[----:B------:R-:W-:-:S03]  /*a130*/  ISETP.NE.AND.EX P1, PT, RZ, UR5, PT, P1 ;  /* 0x00000005ff007c0c */ /* 0x000fc6000bf25310 */
[----:B------:R-:W4:Y:S01]  /*a140*/  LDC R21, c[0x0][0xbe8] ;  /* 0x0002fa00ff157b82 */ /* 0x000f220000000800 */
[----:B--2---:R-:W-:-:S04]  /*a150*/  ISETP.NE.U32.AND P0, PT, R6, RZ, PT ;  /* 0x000000ff0600720c */ /* 0x004fc80003f05070 */
[----:B------:R-:W-:Y:S01]  /*a160*/  ISETP.NE.AND.EX P0, PT, R7, RZ, PT, P0 ;  /* 0x000000ff0700720c */ /* 0x000fe20003f05300 */
[----:B---3--:R-:W-:-:S04]  /*a170*/  IMAD.WIDE R6, R19, 0x4, R4 ;  /* 0x0000000413067825 */ /* 0x008fc800078e0204 */
[----:B------:R-:W2:Y:S01]  /*a180*/  @P1 LDC.64 R4, c[0x0][0xc08] ;  /* 0x00030200ff041b82 */ /* 0x000ea20000000a00 */
[----:B------:R-:W-:Y:S02]  /*a190*/  ULDC UR4, c[0x0][0xa88] ;  /* 0x0002a20000047ab9 */ /* 0x000fe40000000800 */
[----:B------:R-:W-:-:S05]  /*a1a0*/  IMAD.U32 R0, RZ, RZ, UR4 ;  /* 0x00000004ff007e24 */ /* 0x000fca000f8e00ff */
[----:B------:R3:W5:Y:S01]  /*a1b0*/  @P0 LDG.E R3, desc[UR56][R6.64] ;  /* 0x0000003806030981 */ /* 0x000762000c1e1900 */
[----:B------:R-:W0:Y:S01]  /*a1c0*/  S2R R8, SR_TID.X ;  /* 0x0000000000087919 */ /* 0x000e220000002100 */
[----:B--2---:R-:W-:-:S05]  /*a1d0*/  @P1 IMAD.WIDE R4, R19, 0x4, R4 ;  /* 0x0000000413041825 */ /* 0x004fca00078e0204 */
[----:B------:R3:W5:Y:S01]  /*a1e0*/  @P1 LDG.E R0, desc[UR56][R4.64] ;  /* 0x0000003804001981 */ /* 0x000762000c1e1900 */
[----:B----4-:R-:W-:-:S13]  /*a1f0*/  ISETP.NE.AND P2, PT, R21, 0x1, PT ;  /* 0x000000011500780c */ /* 0x010fda0003f45270 */
[----:B------:R-:W2:Y:S01]  /*a200*/  @P2 LDC R14, c[0x0][0xbec] ;  /* 0x0002fb00ff0e2b82 */ /* 0x000ea20000000800 */
[----:B0-----:R-:W-:-:S05]  /*a210*/  VIADD R8, R8, 0xffffff80 ;  /* 0xffffff8008087836 */ /* 0x001fca0000000000 */
[----:B------:R-:W-:Y:S01]  /*a220*/  ISETP.GE.AND P3, PT, R8, 0xc0, PT ;  /* 0x000000c00800780c */ /* 0x000fe20003f66270 */
[----:B---3--:R-:W-:-:S12]  /*a230*/  @P1 BRA `(.L_x_202) ;  /* 0x0000000000101947 */ /* 0x008fd80003800000 */
[----:B------:R-:W-:Y:S05]  /*a240*/  @!P0 BRA `(.L_x_202) ;  /* 0x00000000000c8947 */ /* 0x000fea0003800000 */
[----:B------:R-:W3:Y:S04]  /*a250*/  LDG.E R5, desc[UR56][R6.64] ;  /* 0x0000003806057981 */ /* 0x000ee8000c1e1900 */
[----:B-----5:R-:W3:Y:S02]  /*a260*/  LDG.E R0, desc[UR56][R6.64+0x4] ;  /* 0x0000043806007981 */ /* 0x020ee4000c1e1900 */
[----:B---3--:R-:W-:-:S07]  /*a270*/  IMAD.IADD R0, R0, 0x1, -R5 ;  /* 0x0000000100007824 */ /* 0x008fce00078e0a05 */
.L_x_202:
[----:B------:R-:W-:Y:S01]  /*a280*/  BSSY B1, `(.L_x_203) ;  /* 0x000002e000017945 */ /* 0x000fe20003800000 */
[----:B------:R-:W-:Y:S02]  /*a290*/  SHF.R.S32.HI R12, RZ, 0x1f, R22 ;  /* 0x0000001fff0c7819 */ /* 0x000fe40000011416 */
[----:B------:R-:W-:Y:S02]  /*a2a0*/  SEL R19, R19, RZ, !P0 ;  /* 0x000000ff13137207 */ /* 0x000fe40004000000 */
[----:B------:R-:W-:Y:S02]  /*a2b0*/  SEL R146, R146, RZ, !P0 ;  /* 0x000000ff92927207 */ /* 0x000fe40004000000 */
[----:B-----5:R-:W-:Y:S01]  /*a2c0*/  SHF.R.S32.HI R10, RZ, 0x1f, R3 ;  /* 0x0000001fff0a7819 */ /* 0x020fe20000011403 */
[----:B------:R-:W-:Y:S06]  /*a2d0*/  @P3 BRA `(.L_x_204) ;  /* 0x0000000000a03947 */ /* 0x000fec0003800000 */
[----:B------:R-:W0:Y:S01]  /*a2e0*/  S2R R4, SR_TID.X ;  /* 0x0000000000047919 */ /* 0x000e220000002100 */
[----:B------:R-:W3:Y:S02]  /*a2f0*/  LDC R11, c[0x0][0xbe8] ;  /* 0x0002fa00ff0b7b82 */ /* 0x000ee40000000800 */
[----:B---3--:R-:W-:Y:S02]  /*a300*/  IMAD R5, R0, R11, RZ ;  /* 0x0000000b00057224 */ /* 0x008fe400078e02ff */
[----:B0-----:R-:W-:-:S04]  /*a310*/  IMAD R4, R23, 0xc0, R4 ;  /* 0x000000c017047824 */ /* 0x001fc800078e0204 */
[----:B------:R-:W-:-:S05]  /*a320*/  VIADD R8, R4, 0xffffff80 ;  /* 0xffffff8004087836 */ /* 0x000fca0000000000 */
[----:B------:R-:W-:-:S13]  /*a330*/  ISETP.GE.AND P0, PT, R8, R5, PT ;  /* 0x000000050800720c */ /* 0x000fda0003f06270 */
[----:B------:R-:W-:Y:S05]  /*a340*/  @P0 BRA `(.L_x_204) ;  /* 0x0000000000840947 */ /* 0x000fea0003800000 */
[----:B------:R-:W-:Y:S01]  /*a350*/  ISETP.NE.AND P0, PT, R11, 0x1, PT ;  /* 0x000000010b00780c */ /* 0x000fe20003f05270 */
[----:B------:R-:W-:Y:S01]  /*a360*/  ULDC.64 UR4, c[0x0][0xb90] ;  /* 0x0002e40000047ab9 */ /* 0x000fe20000000a00 */
[----:B------:R-:W-:Y:S02]  /*a370*/  IMAD.MOV.U32 R4, RZ, RZ, R3 ;  /* 0x000000ffff047224 */ /* 0x000fe400078e0003 */
[----:B------:R-:W-:Y:S02]  /*a380*/  IMAD R9, R12, UR4, RZ ;  /* 0x000000040c097c24 */ /* 0x000fe4000f8e02ff */
[----:B------:R-:W-:Y:S02]  /*a390*/  IMAD.MOV.U32 R5, RZ, RZ, R10 ;  /* 0x000000ffff057224 */ /* 0x000fe400078e000a */
[----:B------:R-:W-:Y:S02]  /*a3a0*/  IMAD.MOV.U32 R7, RZ, RZ, R8 ;  /* 0x000000ffff077224 */ /* 0x000fe400078e0008 */
[----:B------:R-:W-:-:S03]  /*a3b0*/  IMAD.WIDE.U32 R4, R22, UR4, R4 ;  /* 0x0000000416047c25 */ /* 0x000fc6000f8e0004 */
[----:B------:R-:W0:Y:S01]  /*a3c0*/  @P0 LDC R13, c[0x0][0xbec] ;  /* 0x0002fb00ff0d0b82 */ /* 0x000e220000000800 */
[----:B------:R-:W-:Y:S01]  /*a3d0*/  IMAD R9, R22, UR5, R9 ;  /* 0x0000000516097c24 */ /* 0x000fe2000f8e0209 */
[----:B------:R-:W-:-:S03]  /*a3e0*/  ULDC.64 UR4, c[0x0][0xb98] ;  /* 0x0002e60000047ab9 */ /* 0x000fc60000000a00 */
[----:B------:R-:W-:-:S03]  /*a3f0*/  IMAD.IADD R5, R5, 0x1, R9 ;  /* 0x0000000105057824 */ /* 0x000fc600078e0209 */
[----:B------:R-:W3:Y:S01]  /*a400*/  @P0 LDC R15, c[0x0][0xbf0] ;  /* 0x0002fc00ff0f0b82 */ /* 0x000ee20000000800 */
[----:B------:R-:W-:-:S04]  /*a410*/  IMAD.WIDE.U32 R4, R19, UR4, R4 ;  /* 0x0000000413047c25 */ /* 0x000fc8000f8e0004 */
[----:B0-----:R-:W-:-:S05]  /*a420*/  @P0 IMAD.HI.U32 R6, R8, R13, RZ ;  /* 0x0000000d08060227 */ /* 0x001fca00078e00ff */
[----:B---3--:R-:W-:Y:S01]  /*a430*/  @P0 SHF.R.U32.HI R7, RZ, R15, R6 ;  /* 0x0000000fff070219 */ /* 0x008fe20000011606 */
[----:B------:R-:W-:-:S03]  /*a440*/  IMAD R6, R146, UR4, RZ ;  /* 0x0000000492067c24 */ /* 0x000fc6000f8e02ff */
[----:B------:R-:W-:Y:S01]  /*a450*/  IADD3 R4, P0, R7, R4, RZ ;  /* 0x0000000407047210 */ /* 0x000fe20007f1e0ff */
[----:B------:R-:W-:-:S04]  /*a460*/  IMAD.MOV R9, RZ, RZ, -R7 ;  /* 0x000000ffff097224 */ /* 0x000fc800078e0a07 */
[----:B------:R-:W-:Y:S01]  /*a470*/  IMAD R9, R11, R9, R8 ;  /* 0x000000090b097224 */ /* 0x000fe200078e0208 */
[----:B------:R-:W-:Y:S01]  /*a480*/  SHF.R.S32.HI R11, RZ, 0x1f, R7 ;  /* 0x0000001fff0b7819 */ /* 0x000fe20000011407 */
[----:B------:R-:W-:Y:S01]  /*a490*/  IMAD R8, R19, UR5, R6 ;  /* 0x0000000513087c24 */ /* 0x000fe2000f8e0206 */
[----:B------:R-:W-:Y:S02]  /*a4a0*/  ULDC.64 UR4, c[0x0][0xb88] ;  /* 0x0002e20000047ab9 */ /* 0x000fe40000000a00 */
[----:B------:R-:W-:Y:S02]  /*a4b0*/  SHF.R.S32.HI R6, RZ, 0x1f, R9 ;  /* 0x0000001fff067819 */ /* 0x000fe40000011409 */
[----:B------:R-:W-:-:S03]  /*a4c0*/  IADD3.X R5, R11, R5, R8, P0, !PT ;  /* 0x000000050b057210 */ /* 0x000fc600007fe408 */
[----:B------:R-:W-:Y:S02]  /*a4d0*/  IMAD R6, R6, UR4, RZ ;  /* 0x0000000406067c24 */ /* 0x000fe4000f8e02ff */
[----:B------:R-:W-:-:S04]  /*a4e0*/  IMAD.WIDE.U32 R4, R9, UR4, R4 ;  /* 0x0000000409047c25 */ /* 0x000fc8000f8e0004 */
[----:B------:R-:W-:Y:S01]  /*a4f0*/  IMAD R7, R9, UR5, R6 ;  /* 0x0000000509077c24 */ /* 0x000fe2000f8e0206 */
[----:B------:R-:W-:Y:S02]  /*a500*/  ULDC.64 UR4, c[0x0][0xb50] ;  /* 0x0002d40000047ab9 */ /* 0x000fe40000000a00 */
[----:B------:R-:W-:Y:S01]  /*a510*/  LEA R6, P0, R4, UR4, 0x2 ;  /* 0x0000000404067c11 */ /* 0x000fe2000f8010ff */
[----:B------:R-:W-:-:S05]  /*a520*/  IMAD.IADD R5, R5, 0x1, R7 ;  /* 0x0000000105057824 */ /* 0x000fca00078e0207 */
[----:B------:R-:W-:Y:S01]  /*a530*/  LEA.HI.X R7, R4, UR5, R5, 0x2, P0 ;  /* 0x0000000504077c11 */ /* 0x000fe200080f1405 */
[----:B------:R-:W-:-:S05]  /*a540*/  IMAD.MOV.U32 R5, RZ, RZ, -0x800000 ;  /* 0xff800000ff057424 */ /* 0x000fca00078e00ff */
[----:B------:R0:W-:Y:S02]  /*a550*/  STG.E desc[UR56][R6.64], R5 ;  /* 0x0000000506007986 */ /* 0x0001e4000c101938 */
.L_x_204:
[----:B------:R-:W-:Y:S05]  /*a560*/  BSYNC B1 ;  /* 0x0000000000017941 */ /* 0x000fea0003800000 */
.L_x_203:
[----:B------:R-:W3:Y:S01]  /*a570*/  @P2 LDC R9, c[0x0][0xbf0] ;  /* 0x0002fc00ff092b82 */ /* 0x000ee20000000800 */
[----:B------:R-:W-:Y:S01]  /*a580*/  ULDC.64 UR4, c[0x0][0xaa0] ;  /* 0x0002a80000047ab9 */ /* 0x000fe20000000a00 */
[----:B0-----:R-:W-:Y:S01]  /*a590*/  IMAD R6, R147, 0x60, R148 ;  /* 0x0000006093067824 */ /* 0x001fe200078e0294 */
[----:B------:R-:W-:Y:S01]  /*a5a0*/  BSSY B1, `(.L_x_205) ;  /* 0x0000036000017945 */ /* 0x000fe20003800000 */
[----:B------:R-:W-:Y:S02]  /*a5b0*/  IMAD R4, R10, UR4, RZ ;  /* 0x000000040a047c24 */ /* 0x000fe4000f8e02ff */
[----:B------:R-:W-:Y:S02]  /*a5c0*/  IMAD R11, R23, 0xc0, R6 ;  /* 0x000000c0170b7824 */ /* 0x000fe400078e0206 */
[C---:B------:R-:W-:Y:S02]  /*a5d0*/  IMAD R7, R3.reuse, UR5, R4 ;  /* 0x0000000503077c24 */ /* 0x040fe4000f8e0204 */
[----:B------:R-:W-:Y:S01]  /*a5e0*/  IMAD.WIDE.U32 R4, R3, UR4, RZ ;  /* 0x0000000403047c25 */ /* 0x000fe2000f8e00ff */
[----:B------:R-:W-:-:S03]  /*a5f0*/  ULDC.64 UR4, c[0x0][0xae8] ;  /* 0x0002ba0000047ab9 */ /* 0x000fc60000000a00 */
[----:B------:R-:W-:Y:S02]  /*a600*/  IMAD.IADD R5, R5, 0x1, R7 ;  /* 0x0000000105057824 */ /* 0x000fe400078e0207 */
[----:B------:R-:W-:Y:S02]  /*a610*/  IMAD R3, R12, UR4, RZ ;  /* 0x000000040c037c24 */ /* 0x000fe4000f8e02ff */
[----:B--2---:R-:W-:-:S04]  /*a620*/  @P2 IMAD.HI.U32 R6, R11, R14, RZ ;  /* 0x0000000e0b062227 */ /* 0x004fc800078e00ff */
[C---:B------:R-:W-:Y:S02]  /*a630*/  IMAD R7, R22.reuse, UR5, R3 ;  /* 0x0000000516077c24 */ /* 0x040fe4000f8e0203 */
[----:B------:R-:W-:Y:S01]  /*a640*/  IMAD.WIDE.U32 R4, R22, UR4, R4 ;  /* 0x0000000416047c25 */ /* 0x000fe2000f8e0004 */
[----:B------:R-:W-:-:S03]  /*a650*/  ULDC.64 UR4, c[0x0][0xaf0] ;  /* 0x0002bc0000047ab9 */ /* 0x000fc60000000a00 */
[----:B------:R-:W-:Y:S01]  /*a660*/  IMAD.MOV.U32 R3, RZ, RZ, R11 ;  /* 0x000000ffff037224 */ /* 0x000fe200078e000b */
[----:B---3--:R-:W-:Y:S01]  /*a670*/  @P2 SHF.R.U32.HI R3, RZ, R9, R6 ;  /* 0x00000009ff032219 */ /* 0x008fe20000011606 */
[----:B------:R-:W-:Y:S02]  /*a680*/  IMAD.IADD R5, R5, 0x1, R7 ;  /* 0x0000000105057824 */ /* 0x000fe400078e0207 */
[----:B------:R-:W-:Y:S01]  /*a690*/  IMAD R7, R146, UR4, RZ ;  /* 0x0000000492077c24 */ /* 0x000fe2000f8e02ff */
[--C-:B------:R-:W-:Y:S01]  /*a6a0*/  SHF.R.S32.HI R6, RZ, 0x1f, R3.reuse ;  /* 0x0000001fff067819 */ /* 0x100fe20000011403 */
[----:B------:R-:W-:Y:S02]  /*a6b0*/  IMAD.MOV R8, RZ, RZ, -R3 ;  /* 0x000000ffff087224 */ /* 0x000fe400078e0a03 */
[C---:B------:R-:W-:Y:S02]  /*a6c0*/  IMAD R9, R19.reuse, UR5, R7 ;  /* 0x0000000513097c24 */ /* 0x040fe4000f8e0207 */
[----:B------:R-:W-:Y:S01]  /*a6d0*/  IMAD.WIDE.U32 R4, R19, UR4, R4 ;  /* 0x0000000413047c25 */ /* 0x000fe2000f8e0004 */
[----:B------:R-:W-:-:S03]  /*a6e0*/  ULDC.64 UR4, c[0x0][0xae0] ;  /* 0x0002b80000047ab9 */ /* 0x000fc60000000a00 */
[----:B------:R-:W-:Y:S02]  /*a6f0*/  IMAD R7, R21, R8, R11 ;  /* 0x0000000815077224 */ /* 0x000fe400078e020b */
[----:B------:R-:W-:Y:S02]  /*a700*/  IMAD R8, R6, UR4, RZ ;  /* 0x0000000406087c24 */ /* 0x000fe4000f8e02ff */
[----:B------:R-:W-:Y:S01]  /*a710*/  IMAD.IADD R5, R5, 0x1, R9 ;  /* 0x0000000105057824 */ /* 0x000fe200078e0209 */
[----:B------:R-:W-:Y:S01]  /*a720*/  SHF.R.S32.HI R6, RZ, 0x1f, R7 ;  /* 0x0000001fff067819 */ /* 0x000fe20000011407 */
[C---:B------:R-:W-:Y:S02]  /*a730*/  IMAD R9, R3.reuse, UR5, R8 ;  /* 0x0000000503097c24 */ /* 0x040fe4000f8e0208 */
[----:B------:R-:W-:Y:S01]  /*a740*/  IMAD.WIDE.U32 R4, R3, UR4, R4 ;  /* 0x0000000403047c25 */ /* 0x000fe2000f8e0004 */
[----:B------:R-:W-:-:S03]  /*a750*/  ULDC.64 UR4, c[0x0][0xad8] ;  /* 0x0002b60000047ab9 */ /* 0x000fc60000000a00 */
[----:B------:R-:W-:Y:S02]  /*a760*/  IMAD R6, R6, UR4, RZ ;  /* 0x0000000406067c24 */ /* 0x000fe4000f8e02ff */
[----:B------:R-:W-:Y:S02]  /*a770*/  IMAD.IADD R5, R5, 0x1, R9 ;  /* 0x0000000105057824 */ /* 0x000fe400078e0209 */
[----:B------:R-:W-:Y:S02]  /*a780*/  IMAD R21, R0, R21, RZ ;  /* 0x0000001500157224 */ /* 0x000fe400078e02ff */
[----:B------:R-:W-:Y:S02]  /*a790*/  IMAD R0, R23, 0xc0, R148 ;  /* 0x000000c017007824 */ /* 0x000fe400078e0294 */
[C---:B------:R-:W-:Y:S02]  /*a7a0*/  IMAD R3, R7.reuse, UR5, R6 ;  /* 0x0000000507037c24 */ /* 0x040fe4000f8e0206 */
[----:B------:R-:W-:Y:S01]  /*a7b0*/  IMAD.WIDE.U32 R4, R7, UR4, R4 ;  /* 0x0000000407047c25 */ /* 0x000fe2000f8e0004 */
[----:B------:R-:W-:Y:S01]  /*a7c0*/  ISETP.GE.AND P0, PT, R0, R21, PT ;  /* 0x000000150000720c */ /* 0x000fe20003f06270 */
[----:B------:R-:W-:-:S02]  /*a7d0*/  ULDC.64 UR4, c[0x0][0xa80] ;  /* 0x0002a00000047ab9 */ /* 0x000fc40000000a00 */
[----:B------:R-:W-:Y:S01]  /*a7e0*/  IMAD.IADD R3, R5, 0x1, R3 ;  /* 0x0000000105037824 */ /* 0x000fe200078e0203 */
[----:B------:R-:W-:-:S04]  /*a7f0*/  LEA R6, P1, R4, UR4, 0x1 ;  /* 0x0000000404067c11 */ /* 0x000fc8000f8208ff */
[----:B------:R-:W-:Y:S02]  /*a800*/  LEA.HI.X R3, R4, UR5, R3, 0x1, P1 ;  /* 0x0000000504037c11 */ /* 0x000fe400088f0c03 */
[----:B------:R0:W2:Y:S04]  /*a810*/  SHFL.IDX PT, R4, R6, RZ, 0x1c1f ;  /* 0x001c1fff06047589 */ /* 0x0000a800000e0000 */
[----:B------:R0:W3:Y:S01]  /*a820*/  SHFL.IDX PT, R5, R3, RZ, 0x1c1f ;  /* 0x001c1fff03057589 */ /* 0x0000e200000e0000 */
[----:B------:R-:W-:Y:S05]  /*a830*/  @P0 BRA `(.L_x_206) ;  /* 0x0000000000300947 */ /* 0x000fea0003800000 */
[----:B------:R-:W-:Y:S02]  /*a840*/  ULDC UR4, c[0x0][0xac8] ;  /* 0x0002b20000047ab9 */ /* 0x000fe40000000800 */
[----:B------:R-:W-:Y:S02]  /*a850*/  ISETP.GE.AND P3, PT, R144, UR4, PT ;  /* 0x0000000490007c0c */ /* 0x000fe4000bf66270 */
[----:B------:R-:W-:Y:S02]  /*a860*/  ISETP.GE.AND P4, PT, R145, UR4, PT ;  /* 0x0000000491007c0c */ /* 0x000fe4000bf86270 */
[----:B------:R-:W-:-:S09]  /*a870*/  ISETP.GE.AND P2, PT, R18, UR4, PT ;  /* 0x0000000412007c0c */ /* 0x000fd2000bf46270 */
[-C--:B--2---:R-:W-:Y:S02]  /*a880*/  @!P3 LEA R10, P0, R144, R4.reuse, 0x1 ;  /* 0x00000004900ab211 */ /* 0x084fe400078008ff */
[C---:B------:R-:W-:Y:S02]  /*a890*/  @!P4 LEA R12, P1, R145.reuse, R4, 0x1 ;  /* 0x00000004910cc211 */ /* 0x040fe400078208ff */
[----:B---3--:R-:W-:Y:S01]  /*a8a0*/  @!P2 IMAD.WIDE R8, R18, 0x2, R4 ;  /* 0x000000021208a825 */ /* 0x008fe200078e0204 */
[-C--:B------:R-:W-:Y:S02]  /*a8b0*/  @!P3 LEA.HI.X R11, R144, R5.reuse, R157, 0x1, P0 ;  /* 0x00000005900bb211 */ /* 0x080fe400000f0c9d */
[----:B------:R-:W-:Y:S02]  /*a8c0*/  @!P4 LEA.HI.X R13, R145, R5, R156, 0x1, P1 ;  /* 0x00000005910dc211 */ /* 0x000fe400008f0c9c */
[----:B------:R4:W-:Y:S04]  /*a8d0*/  @!P2 ST.E.128 desc[UR56][R8.64], RZ ;  /* 0x000000ff0800a985 */ /* 0x0009e8000c101d38 */
[----:B------:R4:W-:Y:S04]  /*a8e0*/  @!P3 ST.E.128 desc[UR56][R10.64], RZ ;  /* 0x000000ff0a00b985 */ /* 0x0009e8000c101d38 */
[----:B------:R4:W-:Y:S02]  /*a8f0*/  @!P4 ST.E.128 desc[UR56][R12.64], RZ ;  /* 0x000000ff0c00c985 */ /* 0x0009e4000c101d38 */
.L_x_206:
[----:B------:R-:W-:Y:S05]  /*a900*/  BSYNC B1 ;  /* 0x0000000000017941 */ /* 0x000fea0003800000 */
.L_x_205:
[----:B------:R-:W-:Y:S01]  /*a910*/  VIADD R0, R0, 0x60 ;  /* 0x0000006000007836 */ /* 0x000fe20000000000 */
[----:B---3--:R3:W0:Y:S04]  /*a920*/  SHFL.IDX PT, R5, R3, 0x1, 0x1c1f ;  /* 0x003c1f0003057f89 */ /* 0x00862800000e0000 */
[----:B------:R-:W-:Y:S01]  /*a930*/  ISETP.GE.AND P0, PT, R0, R21, PT ;  /* 0x000000150000720c */ /* 0x000fe20003f06270 */
[----:B--2---:R3:W2:-:S12]  /*a940*/  SHFL.IDX PT, R4, R6, 0x1, 0x1c1f ;  /* 0x003c1f0006047f89 */ /* 0x00469800000e0000 */
[----:B---3--:R-:W-:Y:S05]  /*a950*/  @P0 BRA `(.L_x_201) ;  /* 0x0000000000300947 */ /* 0x008fea0003800000 */
[----:B------:R-:W-:Y:S02]  /*a960*/  ULDC UR4, c[0x0][0xac8] ;  /* 0x0002b20000047ab9 */ /* 0x000fe40000000800 */
[----:B------:R-:W-:Y:S02]  /*a970*/  ISETP.GE.AND P3, PT, R144, UR4, PT ;  /* 0x0000000490007c0c */ /* 0x000fe4000bf66270 */
[----:B------:R-:W-:Y:S02]  /*a980*/  ISETP.GE.AND P4, PT, R145, UR4, PT ;  /* 0x0000000491007c0c */ /* 0x000fe4000bf86270 */
[----:B------:R-:W-:-:S09]  /*a990*/  ISETP.GE.AND P2, PT, R18, UR4, PT ;  /* 0x0000000412007c0c */ /* 0x000fd2000bf46270 */
[-C--:B--2-4-:R-:W-:Y:S02]  /*a9a0*/  @!P3 LEA R8, P0, R144, R4.reuse, 0x1 ;  /* 0x000000049008b211 */ /* 0x094fe400078008ff */
[C---:B------:R-:W-:Y:S02]  /*a9b0*/  @!P4 LEA R10, P1, R145.reuse, R4, 0x1 ;  /* 0x00000004910ac211 */ /* 0x040fe400078208ff */
[----:B0-----:R-:W-:Y:S01]  /*a9c0*/  @!P2 IMAD.WIDE R6, R18, 0x2, R4 ;  /* 0x000000021206a825 */ /* 0x001fe200078e0204 */
[-C--:B------:R-:W-:Y:S02]  /*a9d0*/  @!P3 LEA.HI.X R9, R144, R5.reuse, R157, 0x1, P0 ;  /* 0x000000059009b211 */ /* 0x080fe400000f0c9d */
[----:B------:R-:W-:Y:S02]  /*a9e0*/  @!P4 LEA.HI.X R11, R145, R5, R156, 0x1, P1 ;  /* 0x00000005910bc211 */ /* 0x000fe400008f0c9c */
[----:B------:R3:W-:Y:S04]  /*a9f0*/  @!P2 ST.E.128 desc[UR56][R6.64], RZ ;  /* 0x000000ff0600a985 */ /* 0x0007e8000c101d38 */
[----:B------:R3:W-:Y:S04]  /*aa00*/  @!P3 ST.E.128 desc[UR56][R8.64], RZ ;  /* 0x000000ff0800b985 */ /* 0x0007e8000c101d38 */
[----:B------:R3:W-:Y:S02]  /*aa10*/  @!P4 ST.E.128 desc[UR56][R10.64], RZ ;  /* 0x000000ff0a00c985 */ /* 0x0007e4000c101d38 */
.L_x_201:
[----:B------:R-:W-:Y:S05]  /*aa20*/  BSYNC B0 ;  /* 0x0000000000007941 */ /* 0x000fea0003800000 */
.L_x_196:
[----:B------:R-:W-:Y:S02]  /*aa30*/  ULDC UR4, c[0x0][0xc3c] ;  /* 0x00030f0000047ab9 */ /* 0x000fe40000000800 */
[----:B-1----:R-:W-:-:S13]  /*aa40*/  ISETP.GE.AND P0, PT, R35, UR4, PT ;  /* 0x0000000423007c0c */ /* 0x002fda000bf06270 */
[----:B------:R-:W-:Y:S05]  /*aa50*/  @!P0 BRA `(.L_x_207) ;  /* 0xffffff6400288947 */ /* 0x000fea000383ffff */
[----:B------:R-:W-:Y:S05]  /*aa60*/  EXIT ;  /* 0x000000000000794d */ /* 0x000fea0003800000 */
.L_x_172:
[----:B------:R-:W-:-:S08]  /*aa70*/  NOP ;  /* 0x0000000000007918 */ /* 0x000fd00000000000 */
[----:B--2---:R-:W0:-:S00]  /*aa80*/  USETMAXREG.DEALLOC.CTAPOOL 0x20 ;  /* 0x00000020000079c8 */ /* 0x004e0000080e0500 */
[----:B0-----:R-:W-:Y:S02]  /*aa90*/  LOP3.LUT R0, R0, 0x3, RZ, 0xc0, !PT ;  /* 0x0000000300007812 */ /* 0x001fe400078ec0ff */
[----:B------:R-:W-:-:S04]  /*aaa0*/  LOP3.LUT R29, R29, 0xfffffffd, RZ, 0xc0, !PT ;  /* 0xfffffffd1d1d7812 */ /* 0x000fc800078ec0ff */
[----:B------:R-:W0:Y:S02]  /*aab0*/  SHFL.IDX PT, R0, R0, RZ, 0x1f ;  /* 0x00001fff00007589 */ /* 0x000e2400000e0000 */
[----:B0-----:R-:W-:Y:S01]  /*aac0*/  ISETP.NE.AND P0, PT, R0, RZ, PT ;  /* 0x000000ff0000720c */ /* 0x001fe20003f05270 */
[----:B------:R-:W-:-:S12]  /*aad0*/  IMAD.MOV.U32 R0, RZ, RZ, RZ ;  /* 0x000000ffff007224 */ /* 0x000fd800078e00ff */
[----:B------:R-:W-:Y:S01]  /*aae0*/  @P0 LOP3.LUT R29, R29, 0x2, RZ, 0xfc, !PT ;  /* 0x000000021d1d0812 */ /* 0x000fe200078efcff */
[----:B------:R-:W-:Y:S06]  /*aaf0*/  @!P0 BRA `(.L_x_208) ;  /* 0x00000000001c8947 */ /* 0x000fec0003800000 */
[----:B------:R-:W0:Y:S08]  /*ab00*/  S2UR UR5, SR_CgaCtaId ;  /* 0x00000000000579c3 */ /* 0x000e300000008800 */
[----:B------:R-:W-:Y:S06]  /*ab10*/  BAR.SYNC.DEFER_BLOCKING 0x5, 0x200 ;  /* 0x0148000000007b1d */ /* 0x000fec0000010000 */
[----:B------:R-:W-:-:S02]  /*ab20*/  UMOV UR4, 0x400 ;  /* 0x0000040000047882 */ /* 0x000fc40000000000 */
[----:B0-----:R-:W-:-:S09]  /*ab30*/  ULEA UR4, UR5, UR4, 0x18 ;  /* 0x0000000405047291 */ /* 0x001fd2000f8ec03f */
[----:B------:R-:W0:Y:S01]  /*ab40*/  LDS.128 R16, [UR4+0x31cd0] ;  /* 0x031cd004ff107984 */ /* 0x000e220008000c00 */
[----:B------:R-:W-:Y:S06]  /*ab50*/  BAR.ARV 0x4, 0x200 ;  /* 0x0108000000007b1d */ /* 0x000fec0000002000 */
[----:B------:R-:W-:Y:S05]  /*ab60*/  BRA `(.L_x_209) ;  /* 0x0000000800007947 */ /* 0x000fea0003800000 */
.L_x_208:
[----:B------:R-:W0:Y:S01]  /*ab70*/  S2R R2, SR_TID.X ;  /* 0x0000000000027919 */ /* 0x000e220000002100 */
[----:B------:R-:W-:Y:S01]  /*ab80*/  ULDC UR4, c[0x0][0xc3c] ;  /* 0x00030f0000047ab9 */ /* 0x000fe20000000800 */
[----:B------:R-:W1:Y:S01]  /*ab90*/  S2UR UR6, SR_CTAID.X ;  /* 0x00000000000679c3 */ /* 0x000e620000002500 */
[----:B------:R-:W-:Y:S01]  /*aba0*/  ULDC UR5, c[0x0][0xc38] ;  /* 0x00030e0000057ab9 */ /* 0x000fe20000000800 */
[----:B0-----:R-:W-:-:S04]  /*abb0*/  LOP3.LUT R5, R2, 0x1f, RZ, 0xc0, !PT ;  /* 0x0000001f02057812 */ /* 0x001fc800078ec0ff */
[----:B------:R-:W-:-:S04]  /*abc0*/  ISETP.NE.AND P0, PT, R5, 0x1f, PT ;  /* 0x0000001f0500780c */ /* 0x000fc80003f05270 */
[----:B------:R-:W-:-:S13]  /*abd0*/  ISETP.GE.OR P1, PT, R5, UR4, !P0 ;  /* 0x0000000405007c0c */ /* 0x000fda000c726670 */
[----:B------:R-:W0:Y:S02]  /*abe0*/  @!P1 LDC.64 R2, c[0x0][0xc80] ;  /* 0x00032000ff029b82 */ /* 0x000e240000000a00 */
[----:B0-----:R-:W-:-:S05]  /*abf0*/  @!P1 IMAD.WIDE.U32 R2, R5, 0x4, R2 ;  /* 0x0000000405029825 */ /* 0x001fca00078e0002 */
[----:B------:R-:W2:Y:S01]  /*ac00*/  @!P1 LDG.E R0, desc[UR56][R2.64] ;  /* 0x0000003802009981 */ /* 0x000ea2000c1e1900 */
[C---:B------:R-:W-:Y:S01]  /*ac10*/  ISETP.NE.AND P1, PT, R5.reuse, RZ, PT ;  /* 0x000000ff0500720c */ /* 0x040fe20003f25270 */
[----:B------:R-:W-:Y:S01]  /*ac20*/  UMOV UR4, URZ ;  /* 0x0000003f00047c82 */ /* 0x000fe20008000000 */
[C---:B------:R-:W-:Y:S01]  /*ac30*/  ISETP.GE.U32.AND P2, PT, R5.reuse, 0x2, PT ;  /* 0x000000020500780c */ /* 0x040fe20003f46070 */
[----:B------:R-:W-:Y:S01]  /*ac40*/  IMAD.MOV.U32 R16, RZ, RZ, RZ ;  /* 0x000000ffff107224 */ /* 0x000fe200078e00ff */
[C---:B------:R-:W-:Y:S02]  /*ac50*/  ISETP.GE.U32.AND P3, PT, R5.reuse, 0x4, PT ;  /* 0x000000040500780c */ /* 0x040fe40003f66070 */
[C---:B------:R-:W-:Y:S02]  /*ac60*/  ISETP.GE.U32.AND P4, PT, R5.reuse, 0x8, PT ;  /* 0x000000080500780c */ /* 0x040fe40003f86070 */
[----:B------:R-:W-:Y:S01]  /*ac70*/  ISETP.GE.U32.AND P5, PT, R5, 0x10, PT ;  /* 0x000000100500780c */ /* 0x000fe20003fa6070 */
[----:B--2---:R-:W0:Y:S02]  /*ac80*/  SHFL.UP PT, R4, R0, 0x1, RZ ;  /* 0x0420000000047989 */ /* 0x004e2400000e00ff */
[----:B0-----:R-:W-:-:S05]  /*ac90*/  SEL R7, R4, RZ, P1 ;  /* 0x000000ff04077207 */ /* 0x001fca0000800000 */
[----:B------:R-:W-:-:S05]  /*aca0*/  IMAD.IADD R7, R0, 0x1, R7 ;  /* 0x0000000100077824 */ /* 0x000fca00078e0207 */
[----:B------:R-:W0:Y:S02]  /*acb0*/  SHFL.UP PT, R4, R7, 0x2, RZ ;  /* 0x0440000007047989 */ /* 0x000e2400000e00ff */
        /* <DEDUP_REMOVED lines=11> */
[----:B------:R-:W0:Y:S02]  /*ad70*/  SHFL.IDX PT, R4, R7, 0x1f, 0x1f ;  /* 0x03e01f0007047f89 */ /* 0x000e2400000e0000 */
[----:B0-----:R-:W-:-:S04]  /*ad80*/  IMAD R4, R4, UR5, RZ ;  /* 0x0000000504047c24 */ /* 0x001fc8000f8e02ff */
[----:B------:R-:W-:Y:S01]  /*ad90*/  IMAD.MOV.U32 R3, RZ, RZ, R4 ;  /* 0x000000ffff037224 */ /* 0x000fe200078e0004 */
[----:B-1----:R-:W-:-:S13]  /*ada0*/  ISETP.GT.AND P6, PT, R4, UR6, PT ;  /* 0x0000000604007c0c */ /* 0x002fda000bfc4270 */
[----:B------:R-:W-:Y:S05]  /*adb0*/  @P6 BRA `(.L_x_210) ;  /* 0x00000000009c6947 */ /* 0x000fea0003800000 */
[----:B------:R-:W0:Y:S01]  /*adc0*/  LDC R6, c[0x0][0xc3c] ;  /* 0x00030f00ff067b82 */ /* 0x000e220000000800 */
[----:B------:R-:W-:Y:S01]  /*add0*/  IMAD.MOV.U32 R4, RZ, RZ, R3 ;  /* 0x000000ffff047224 */ /* 0x000fe200078e0003 */
[----:B------:R-:W-:Y:S01]  /*ade0*/  UMOV UR4, URZ ;  /* 0x0000003f00047c82 */ /* 0x000fe20008000000 */
[----:B------:R-:W-:Y:S01]  /*adf0*/  ULDC UR7, c[0x0][0xc3c] ;  /* 0x00030f0000077ab9 */ /* 0x000fe20000000800 */
[----:B------:R-:W-:-:S05]  /*ae00*/  ULDC UR5, c[0x0][0xc38] ;  /* 0x00030e0000057ab9 */ /* 0x000fca0000000800 */
.L_x_214:
[----:B------:R-:W-:Y:S01]  /*ae10*/  UIADD3 UR4, UR4, 0x1f, URZ ;  /* 0x0000001f04047890 */ /* 0x000fe2000fffe03f */
[----:B------:R-:W-:-:S05]  /*ae20*/  IMAD.U32 R19, RZ, RZ, UR7 ;  /* 0x00000007ff137e24 */ /* 0x000fca000f8e00ff */
[----:B0-----:R-:W-:-:S13]  /*ae30*/  ISETP.LE.AND P6, PT, R6, UR4, PT ;  /* 0x0000000406007c0c */ /* 0x001fda000bfc3270 */
[----:B------:R-:W-:Y:S05]  /*ae40*/  @P6 BRA `(.L_x_211) ;  /* 0x0000000400246947 */ /* 0x000fea0003800000 */
[----:B------:R-:W-:Y:S01]  /*ae50*/  VIADD R7, R5, UR4 ;  /* 0x0000000405077c36 */ /* 0x000fe20008000000 */
[----:B------:R-:W-:Y:S01]  /*ae60*/  BSSY B0, `(.L_x_212) ;  /* 0x0000007000007945 */ /* 0x000fe20003800000 */
[----:B------:R-:W-:-:S03]  /*ae70*/  IMAD.MOV.U32 R0, RZ, RZ, RZ ;  /* 0x000000ffff007224 */ /* 0x000fc600078e00ff */
[----:B------:R-:W-:-:S13]  /*ae80*/  ISETP.GE.OR P6, PT, R7, R6, !P0 ;  /* 0x000000060700720c */ /* 0x000fda00047c6670 */
[----:B------:R-:W-:Y:S05]  /*ae90*/  @P6 BRA `(.L_x_213) ;  /* 0x00000000000c6947 */ /* 0x000fea0003800000 */
[----:B------:R-:W0:Y:S02]  /*aea0*/  LDC.64 R2, c[0x0][0xc80] ;  /* 0x00032000ff027b82 */ /* 0x000e240000000a00 */
[----:B0-----:R-:W-:-:S05]  /*aeb0*/  IMAD.WIDE R2, R7, 0x4, R2 ;  /* 0x0000000407027825 */ /* 0x001fca00078e0202 */
[----:B------:R0:W5:Y:S02]  /*aec0*/  LDG.E R0, desc[UR56][R2.64] ;  /* 0x0000003802007981 */ /* 0x000164000c1e1900 */
.L_x_213:
[----:B------:R-:W-:Y:S05]  /*aed0*/  BSYNC B0 ;  /* 0x0000000000007941 */ /* 0x000fea0003800000 */
.L_x_212:
[----:B0----5:R-:W0:Y:S02]  /*aee0*/  SHFL.UP PT, R2, R0, 0x1, RZ ;  /* 0x0420000000027989 */ /* 0x021e2400000e00ff */
        /* <DEDUP_REMOVED lines=16> */
[----:B------:R-:W-:-:S05]  /*aff0*/  IMAD.IADD R4, R3, 0x1, R4 ;  /* 0x0000000103047824 */ /* 0x000fca00078e0204 */
[----:B------:R-:W-:-:S13]  /*b000*/  ISETP.GT.AND P6, PT, R4, UR6, PT ;  /* 0x0000000604007c0c */ /* 0x000fda000bfc4270 */
[----:B------:R-:W-:Y:S05]  /*b010*/  @!P6 BRA `(.L_x_214) ;  /* 0xfffffffc007ce947 */ /* 0x000fea000383ffff */
[----:B------:R-:W-:-:S07]  /*b020*/  IMAD.MOV.U32 R7, RZ, RZ, R9 ;  /* 0x000000ffff077224 */ /* 0x000fce00078e0009 */
.L_x_210:
[----:B------:R-:W-:-:S04]  /*b030*/  IMAD.IADD R9, R4, 0x1, -R3 ;  /* 0x0000000104097824 */ /* 0x000fc800078e0a03 */
[----:B------:R-:W-:-:S05]  /*b040*/  IMAD R2, R7, UR5, R9 ;  /* 0x0000000507027c24 */ /* 0x000fca000f8e0209 */
[----:B------:R-:W-:-:S13]  /*b050*/  ISETP.GT.AND P0, PT, R2, UR6, PT ;  /* 0x0000000602007c0c */ /* 0x000fda000bf04270 */
[----:B------:R-:W-:-:S04]  /*b060*/  VOTE.ANY R6, PT, !P0 ;  /* 0x0000000000067806 */ /* 0x000fc800040e0100 */
[----:B------:R-:W0:Y:S01]  /*b070*/  POPC R19, R6 ;  /* 0x0000000600137309 */ /* 0x000e220000000000 */
[----:B------:R-:W-:Y:S01]  /*b080*/  ISETP.NE.AND P0, PT, R6, RZ, PT ;  /* 0x000000ff0600720c */ /* 0x000fe20003f05270 */
[----:B0-----:R-:W0:Y:S02]  /*b090*/  SHFL.IDX PT, R0, R0, R19, 0x1f ;  /* 0x00001f1300007589 */ /* 0x001e2400000e0000 */
[----:B0-----:R-:W-:-:S04]  /*b0a0*/  IABS R4, R0 ;  /* 0x0000000000047213 */ /* 0x001fc80000000000 */
[----:B------:R-:W0:Y:S08]  /*b0b0*/  I2F.RP R8, R4 ;  /* 0x0000000400087306 */ /* 0x000e300000209400 */
[----:B0-----:R-:W0:Y:S02]  /*b0c0*/  MUFU.RCP R8, R8 ;  /* 0x0000000800087308 */ /* 0x001e240000001000 */
[----:B0-----:R-:W-:-:S06]  /*b0d0*/  VIADD R2, R8, 0xffffffe ;  /* 0x0ffffffe08027836 */ /* 0x001fcc0000000000 */
[----:B------:R0:W1:Y:S01]  /*b0e0*/  F2I.FTZ.U32.TRUNC.NTZ R3, R2 ;  /* 0x0000000200037305 */ /* 0x000062000021f000 */
[----:B------:R-:W-:Y:S05]  /*b0f0*/  @!P0 BRA `(.L_x_215) ;  /* 0x0000000000088947 */ /* 0x000fea0003800000 */
[----:B------:R-:W-:-:S06]  /*b100*/  VIADD R16, R19, 0xffffffff ;  /* 0xffffffff13107836 */ /* 0x000fcc0000000000 */
[----:B------:R2:W3:Y:S02]  /*b110*/  SHFL.IDX PT, R16, R7, R16, 0x1f ;  /* 0x00001f1007107589 */ /* 0x0004e400000e0000 */
.L_x_215:
[----:B---3--:R-:W-:Y:S01]  /*b120*/  IMAD R16, R16, UR5, R9 ;  /* 0x0000000510107c24 */ /* 0x008fe2000f8e0209 */
[----:B0-----:R-:W-:Y:S01]  /*b130*/  IABS R2, R0 ;  /* 0x0000000000027213 */ /* 0x001fe20000000000 */
[----:B-12---:R-:W-:Y:S02]  /*b140*/  IMAD.MOV R7, RZ, RZ, -R3 ;  /* 0x000000ffff077224 */ /* 0x006fe400078e0a03 */
[----:B------:R-:W-:Y:S01]  /*b150*/  VIADD R19, R19, UR4 ;  /* 0x0000000413137c36 */ /* 0x000fe20008000000 */
[----:B------:R-:W-:Y:S01]  /*b160*/  IADD3 R9, -R16, UR6, RZ ;  /* 0x0000000610097c10 */ /* 0x000fe2000fffe1ff */
[----:B------:R-:W-:Y:S02]  /*b170*/  IMAD.MOV R8, RZ, RZ, -R2 ;  /* 0x000000ffff087224 */ /* 0x000fe400078e0a02 */
[----:B------:R-:W-:Y:S01]  /*b180*/  IMAD R7, R7, R4, RZ ;  /* 0x0000000407077224 */ /* 0x000fe200078e02ff */
[----:B------:R-:W-:Y:S01]  /*b190*/  IABS R6, R9 ;  /* 0x0000000900067213 */ /* 0x000fe20000000000 */
[----:B------:R-:W-:-:S04]  /*b1a0*/  IMAD.MOV.U32 R2, RZ, RZ, RZ ;  /* 0x000000ffff027224 */ /* 0x000fc800078e00ff */
[----:B------:R-:W-:-:S04]  /*b1b0*/  IMAD.HI.U32 R2, R3, R7, R2 ;  /* 0x0000000703027227 */ /* 0x000fc800078e0002 */
[----:B------:R-:W-:Y:S02]  /*b1c0*/  IMAD.MOV.U32 R3, RZ, RZ, R6 ;  /* 0x000000ffff037224 */ /* 0x000fe400078e0006 */
[----:B------:R-:W-:Y:S02]  /*b1d0*/  IMAD.MOV.U32 R6, RZ, RZ, R8 ;  /* 0x000000ffff067224 */ /* 0x000fe400078e0008 */
[----:B------:R-:W-:-:S04]  /*b1e0*/  IMAD.HI.U32 R2, R2, R3, RZ ;  /* 0x0000000302027227 */ /* 0x000fc800078e00ff */
[----:B------:R-:W-:-:S05]  /*b1f0*/  IMAD R3, R2, R6, R3 ;  /* 0x0000000602037224 */ /* 0x000fca00078e0203 */
[----:B------:R-:W-:-:S13]  /*b200*/  ISETP.GT.U32.AND P1, PT, R4, R3, PT ;  /* 0x000000030400720c */ /* 0x000fda0003f24070 */
[----:B------:R-:W-:Y:S02]  /*b210*/  @!P1 IMAD.IADD R3, R3, 0x1, -R4 ;  /* 0x0000000103039824 */ /* 0x000fe400078e0a04 */
[----:B------:R-:W-:Y:S01]  /*b220*/  @!P1 VIADD R2, R2, 0x1 ;  /* 0x0000000102029836 */ /* 0x000fe20000000000 */
[----:B------:R-:W-:Y:S02]  /*b230*/  ISETP.NE.AND P1, PT, R0, RZ, PT ;  /* 0x000000ff0000720c */ /* 0x000fe40003f25270 */
[----:B------:R-:W-:Y:S02]  /*b240*/  ISETP.GE.U32.AND P0, PT, R3, R4, PT ;  /* 0x000000040300720c */ /* 0x000fe40003f06070 */
[----:B------:R-:W-:-:S04]  /*b250*/  LOP3.LUT R3, R9, R0, RZ, 0x3c, !PT ;  /* 0x0000000009037212 */ /* 0x000fc800078e3cff */
[----:B------:R-:W-:-:S07]  /*b260*/  ISETP.GE.AND P2, PT, R3, RZ, PT ;  /* 0x000000ff0300720c */ /* 0x000fce0003f46270 */
[----:B------:R-:W-:-:S06]  /*b270*/  @P0 VIADD R2, R2, 0x1 ;  /* 0x0000000102020836 */ /* 0x000fcc0000000000 */
[----:B------:R-:W-:Y:S01]  /*b280*/  @!P2 IMAD.MOV R2, RZ, RZ, -R2 ;  /* 0x000000ffff02a224 */ /* 0x000fe200078e0a02 */
[----:B------:R-:W-:-:S05]  /*b290*/  @!P1 LOP3.LUT R2, RZ, R0, RZ, 0x33, !PT ;  /* 0x00000000ff029212 */ /* 0x000fca00078e33ff */
[--C-:B------:R-:W-:Y:S02]  /*b2a0*/  IMAD.MOV R17, RZ, RZ, -R2.reuse ;  /* 0x000000ffff117224 */ /* 0x100fe400078e0a02 */
[----:B------:R-:W-:Y:S02]  /*b2b0*/  IMAD.MOV.U32 R18, RZ, RZ, R2 ;  /* 0x000000ffff127224 */ /* 0x000fe400078e0002 */
[----:B------:R-:W-:Y:S01]  /*b2c0*/  IMAD R17, R0, R17, R9 ;  /* 0x0000001100117224 */ /* 0x000fe200078e0209 */
[----:B------:R-:W-:Y:S06]  /*b2d0*/  BRA `(.L_x_216) ;  /* 0x00000000000c7947 */ /* 0x000fec0003800000 */
.L_x_211:
[----:B------:R-:W-:Y:S02]  /*b2e0*/  IMAD.MOV.U32 R17, RZ, RZ, RZ ;  /* 0x000000ffff117224 */ /* 0x000fe400078e00ff */
[----:B------:R-:W-:Y:S02]  /*b2f0*/  IMAD.U32 R16, RZ, RZ, UR6 ;  /* 0x00000006ff107e24 */ /* 0x000fe4000f8e00ff */
[----:B------:R-:W-:-:S07]  /*b300*/  IMAD.MOV.U32 R18, RZ, RZ, RZ ;  /* 0x000000ffff127224 */ /* 0x000fce00078e00ff */
.L_x_216:
[----:B------:R-:W-:-:S13]  /*b310*/  ISETP.NE.AND P0, PT, R5, RZ, PT ;  /* 0x000000ff0500720c */ /* 0x000fda0003f05270 */
[----:B------:R-:W0:Y:S01]  /*b320*/  @!P0 S2R R3, SR_CgaCtaId ;  /* 0x0000000000038919 */ /* 0x000e220000008800 */
[----:B------:R-:W-:-:S04]  /*b330*/  @!P0 MOV R0, 0x400 ;  /* 0x0000040000008802 */ /* 0x000fc80000000f00 */
[----:B0-----:R-:W-:-:S05]  /*b340*/  @!P0 LEA R0, R3, R0, 0x18 ;  /* 0x0000000003008211 */ /* 0x001fca00078ec0ff */
[----:B------:R1:W-:Y:S01]  /*b350*/  @!P0 STS.128 [R0+0x31cd0], R16 ;  /* 0x031cd01000008388 */ /* 0x0003e20000000c00 */
[----:B------:R-:W-:Y:S06]  /*b360*/  BAR.ARV 0x5, 0x200 ;  /* 0x0148000000007b1d */ /* 0x000fec0000002000 */
.L_x_209:
[----:B------:R2:W-:Y:S01]  /*b370*/  STL [R1+0x30], RZ ;  /* 0x000030ff01007387 */ /* 0x0005e20000100800 */
[----:B------:R-:W-:Y:S01]  /*b380*/  ULDC UR4, c[0x0][0xc3c] ;  /* 0x00030f0000047ab9 */ /* 0x000fe20000000800 */
[----:B------:R-:W-:Y:S01]  /*b390*/  IMAD.MOV.U32 R26, RZ, RZ, 0x1 ;  /* 0x00000001ff1a7424 */ /* 0x000fe200078e00ff */
[----:B0-----:R-:W-:Y:S01]  /*b3a0*/  ISETP.GE.AND P0, PT, R19, UR4, PT ;  /* 0x0000000413007c0c */ /* 0x001fe2000bf06270 */
[----:B------:R-:W-:-:S12]  /*b3b0*/  IMAD.MOV.U32 R23, RZ, RZ, RZ ;  /* 0x000000ffff177224 */ /* 0x000fd800078e00ff */
[----:B--2---:R-:W-:Y:S05]  /*b3c0*/  @P0 BRA `(.L_x_217) ;  /* 0x0000005000700947 */ /* 0x004fea0003800000 */
[----:B------:R-:W0:Y:S01]  /*b3d0*/  S2R R6, SR_TID.X ;  /* 0x0000000000067919 */ /* 0x000e220000002100 */
[----:B------:R-:W2:Y:S01]  /*b3e0*/  S2UR UR5, SR_CgaCtaId ;  /* 0x00000000000579c3 */ /* 0x000ea20000008800 */
[----:B------:R-:W-:Y:S01]  /*b3f0*/  UMOV UR4, 0x400 ;  /* 0x0000040000047882 */ /* 0x000fe20000000000 */
[----:B------:R-:W-:Y:S01]  /*b400*/  BSSY B8, `(.L_x_217) ;  /* 0x0000518000087945 */ /* 0x000fe20003800000 */
[----:B------:R3:W-:Y:S01]  /*b410*/  STL [R1+0x30], RZ ;  /* 0x000030ff01007387 */ /* 0x0007e20000100800 */
[----:B------:R-:W-:Y:S01]  /*b420*/  IMAD.MOV.U32 R26, RZ, RZ, 0x1 ;  /* 0x00000001ff1a7424 */ /* 0x000fe200078e00ff */
[----:B------:R-:W-:Y:S01]  /*b430*/  ULDC UR36, c[0x0][0xc] ;  /* 0x0000030000247ab9 */ /* 0x000fe20000000800 */
[----:B------:R-:W-:Y:S01]  /*b440*/  IMAD.MOV.U32 R23, RZ, RZ, RZ ;  /* 0x000000ffff177224 */ /* 0x000fe200078e00ff */
[----:B------:R-:W-:Y:S01]  /*b450*/  ULDC.64 UR38, c[0x0][0x198] ;  /* 0x0000660000267ab9 */ /* 0x000fe20000000a00 */
[----:B--2---:R-:W-:-:S06]  /*b460*/  ULEA UR4, UR5, UR4, 0x18 ;  /* 0x0000000405047291 */ /* 0x004fcc000f8ec03f */
[----:B------:R-:W-:Y:S01]  /*b470*/  IMAD.U32 R22, RZ, RZ, UR4 ;  /* 0x00000004ff167e24 */ /* 0x000fe2000f8e00ff */
[C---:B0-----:R-:W-:Y:S01]  /*b480*/  LOP3.LUT R5, R6.reuse, 0x7f, RZ, 0xc0, !PT ;  /* 0x0000007f06057812 */ /* 0x041fe200078ec0ff */
[----:B-1----:R-:W-:-:S04]  /*b490*/  IMAD.SHL.U32 R0, R6, 0x8, RZ ;  /* 0x0000000806007824 */ /* 0x002fc800078e00ff */
[----:B------:R-:W-:Y:S01]  /*b4a0*/  IMAD.SHL.U32 R4, R5, 0x8, RZ ;  /* 0x0000000805047824 */ /* 0x000fe200078e00ff */
[C---:B------:R-:W-:Y:S02]  /*b4b0*/  LOP3.LUT R3, R0.reuse, 0x20, RZ, 0xc0, !PT ;  /* 0x0000002000037812 */ /* 0x040fe400078ec0ff */
[----:B------:R-:W-:Y:S02]  /*b4c0*/  LOP3.LUT R2, R0, 0xd8, RZ, 0xc0, !PT ;  /* 0x000000d800027812 */ /* 0x000fe400078ec0ff */
[----:B------:R-:W-:Y:S02]  /*b4d0*/  LOP3.LUT R3, R3, 0x300, R4, 0xf8, !PT ;  /* 0x0000030003037812 */ /* 0x000fe400078ef804 */
[----:B------:R-:W-:Y:S02]  /*b4e0*/  LOP3.LUT R2, R2, 0x18, R6, 0x78, !PT ;  /* 0x0000001802027812 */ /* 0x000fe400078e7806 */
[----:B------:R-:W-:Y:S02]  /*b4f0*/  SHF.R.U32.HI R4, RZ, 0x2, R5 ;  /* 0x00000002ff047819 */ /* 0x000fe40000011605 */
[----:B------:R-:W-:Y:S01]  /*b500*/  LOP3.LUT R3, R3, R2, RZ, 0xfc, !PT ;  /* 0x0000000203037212 */ /* 0x000fe200078efcff */
[----:B------:R-:W-:Y:S01]  /*b510*/  IMAD.SHL.U32 R2, R6, 0x20, RZ ;  /* 0x0000002006027824 */ /* 0x000fe200078e00ff */
[----:B------:R-:W-:-:S03]  /*b520*/  LOP3.LUT R0, R0, 0x18, RZ, 0xc0, !PT ;  /* 0x0000001800007812 */ /* 0x000fc600078ec0ff */
[----:B------:R-:W-:Y:S01]  /*b530*/  IMAD R3, R3, 0x2, R22 ;  /* 0x0000000203037824 */ /* 0x000fe200078e0216 */
[----:B------:R-:W-:Y:S02]  /*b540*/  LOP3.LUT R4, R4, 0x60, R2, 0xf8, !PT ;  /* 0x0000006004047812 */ /* 0x000fe400078ef802 */
[C---:B------:R-:W-:Y:S02]  /*b550*/  LOP3.LUT R2, R0.reuse, 0x20, RZ, 0xfc, !PT ;  /* 0x0000002000027812 */ /* 0x040fe400078efcff */
[----:B------:R3:W-:Y:S01]  /*b560*/  STL [R1+0x4], R3 ;  /* 0x0000040301007387 */ /* 0x0007e20000100800 */
[----:B------:R-:W-:-:S07]  /*b570*/  LOP3.LUT R0, R0, 0x40, RZ, 0xfc, !PT ;  /* 0x0000004000007812 */ /* 0x000fce00078efcff */
.L_x_321:
[----:B0--3--:R-:W0:Y:S02]  /*b580*/  LDC.64 R2, c[0x0][0xc88] ;  /* 0x00032200ff027b82 */ /* 0x009e240000000a00 */
[----:B0-----:R-:W-:-:S05]  /*b590*/  IMAD.WIDE R2, R19, 0x4, R2 ;  /* 0x0000000413027825 */ /* 0x001fca00078e0202 */
[----:B--2---:R-:W2:Y:S01]  /*b5a0*/  LDG.E R9, desc[UR56][R2.64] ;  /* 0x0000003802097981 */ /* 0x004ea2000c1e1900 */
[----:B------:R-:W-:Y:S05]  /*b5b0*/  YIELD ;  /* 0x0000000000007946 */ /* 0x000fea0003800000 */
[----:B------:R-:W-:Y:S01]  /*b5c0*/  ULDC.64 UR4, c[0x0][0xa28] ;  /* 0x00028a0000047ab9 */ /* 0x000fe20000000a00 */
[----:B-1----:R-:W-:Y:S01]  /*b5d0*/  IMAD.MOV.U32 R0, RZ, RZ, RZ ;  /* 0x000000ffff007224 */ /* 0x002fe200078e00ff */
[----:B------:R-:W-:Y:S01]  /*b5e0*/  ISETP.NE.U32.AND P0, PT, RZ, UR4, PT ;  /* 0x00000004ff007c0c */ /* 0x000fe2000bf05070 */
[----:B------:R-:W-:Y:S01]  /*b5f0*/  IMAD.MOV.U32 R6, RZ, RZ, RZ ;  /* 0x000000ffff067224 */ /* 0x000fe200078e00ff */
[----:B------:R-:W-:Y:S01]  /*b600*/  ULDC.64 UR6, c[0x0][0xa18] ;  /* 0x0002860000067ab9 */ /* 0x000fe20000000a00 */
[----:B------:R-:W-:Y:S01]  /*b610*/  ULDC.64 UR8, c[0x0][0xa08] ;  /* 0x0002820000087ab9 */ /* 0x000fe20000000a00 */
[----:B------:R-:W-:-:S02]  /*b620*/  ISETP.NE.AND.EX P0, PT, RZ, UR5, PT, P0 ;  /* 0x00000005ff007c0c */ /* 0x000fc4000bf05300 */
[----:B--2---:R-:W-:Y:S01]  /*b630*/  SHF.R.S32.HI R4, RZ, 0x1f, R9 ;  /* 0x0000001fff047819 */ /* 0x004fe20000011409 */
[----:B------:R-:W-:-:S10]  /*b640*/  IMAD.SHL.U32 R24, R9, 0x4, RZ ;  /* 0x0000000409187824 */ /* 0x000fd400078e00ff */
[C---:B------:R-:W-:Y:S01]  /*b650*/  @P0 LEA R2, P1, R9.reuse, UR4, 0x2 ;  /* 0x0000000409020c11 */ /* 0x040fe2000f8210ff */
[----:B------:R-:W-:Y:S03]  /*b660*/  STL [R1+0x8], R9 ;  /* 0x0000080901007387 */ /* 0x000fe60000100800 */
[C-C-:B------:R-:W-:Y:S01]  /*b670*/  @P0 LEA.HI.X R3, R9.reuse, UR5, R4.reuse, 0x2, P1 ;  /* 0x0000000509030c11 */ /* 0x140fe200088f1404 */
[----:B------:R-:W-:Y:S01]  /*b680*/  ULDC.64 UR4, c[0x0][0xa00] ;  /* 0x0002800000047ab9 */ /* 0x000fe20000000a00 */
[----:B------:R-:W-:Y:S01]  /*b690*/  SHF.L.U64.HI R8, R9, 0x2, R4 ;  /* 0x0000000209087819 */ /* 0x000fe20000010204 */
[----:B------:R0:W-:Y:S01]  /*b6a0*/  STL [R1+0x18], R4 ;  /* 0x0000180401007387 */ /* 0x0001e20000100800 */
[----:B------:R-:W-:-:S03]  /*b6b0*/  ISETP.NE.U32.AND P1, PT, RZ, UR4, PT ;  /* 0x00000004ff007c0c */ /* 0x000fc6000bf25070 */
[----:B------:R1:W5:Y:S01]  /*b6c0*/  @P0 LDG.E R0, desc[UR56][R2.64] ;  /* 0x0000003802000981 */ /* 0x000362000c1e1900 */
[----:B------:R-:W-:Y:S01]  /*b6d0*/  ISETP.NE.AND.EX P1, PT, RZ, UR5, PT, P1 ;  /* 0x00000005ff007c0c */ /* 0x000fe2000bf25310 */
[----:B------:R-:W-:Y:S01]  /*b6e0*/  IMAD.MOV.U32 R28, RZ, RZ, RZ ;  /* 0x000000ffff1c7224 */ /* 0x000fe200078e00ff */
[----:B------:R-:W-:Y:S01]  /*b6f0*/  ISETP.NE.U32.AND P2, PT, RZ, UR6, PT ;  /* 0x00000006ff007c0c */ /* 0x000fe2000bf45070 */
[----:B------:R-:W-:Y:S01]  /*b700*/  STL [R1], R8 ;  /* 0x0000000801007387 */ /* 0x000fe20000100800 */
[----:B------:R-:W-:Y:S02]  /*b710*/  ISETP.NE.U32.AND P0, PT, RZ, UR8, PT ;  /* 0x00000008ff007c0c */ /* 0x000fe4000bf05070 */
[----:B------:R-:W-:Y:S02]  /*b720*/  ISETP.NE.AND.EX P2, PT, RZ, UR7, PT, P2 ;  /* 0x00000007ff007c0c */ /* 0x000fe4000bf45320 */
[----:B------:R-:W-:Y:S02]  /*b730*/  ISETP.NE.AND.EX P0, PT, RZ, UR9, PT, P0 ;  /* 0x00000009ff007c0c */ /* 0x000fe4000bf05300 */
[----:B-1----:R-:W-:-:S02]  /*b740*/  IADD3 R2, P3, R24, UR4, RZ ;  /* 0x0000000418027c10 */ /* 0x002fc4000ff7e0ff */
[----:B0-----:R-:W-:Y:S02]  /*b750*/  IADD3 R4, P4, R24, UR8, RZ ;  /* 0x0000000818047c10 */ /* 0x001fe4000ff9e0ff */
[C---:B------:R-:W-:Y:S01]  /*b760*/  IADD3.X R3, R8.reuse, UR5, RZ, P3, !PT ;  /* 0x0000000508037c10 */ /* 0x040fe20009ffe4ff */
[----:B------:R-:W-:Y:S01]  /*b770*/  ULDC UR4, c[0x0][0x288] ;  /* 0x0000a20000047ab9 */ /* 0x000fe20000000800 */
[----:B------:R-:W-:-:S03]  /*b780*/  IADD3.X R5, R8, UR9, RZ, P4, !PT ;  /* 0x0000000908057c10 */ /* 0x000fc6000a7fe4ff */
[----:B------:R-:W2:Y:S01]  /*b790*/  @P1 LDG.E R6, desc[UR56][R2.64] ;  /* 0x0000003802061981 */ /* 0x000ea2000c1e1900 */
[----:B------:R-:W-:Y:S01]  /*b7a0*/  IMAD.U32 R10, RZ, RZ, UR4 ;  /* 0x00000004ff0a7e24 */ /* 0x000fe2000f8e00ff */
[----:B------:R-:W-:Y:S02]  /*b7b0*/  ULDC.64 UR4, c[0x0][0x418] ;  /* 0x0001060000047ab9 */ /* 0x000fe40000000a00 */
[----:B------:R-:W5:Y:S04]  /*b7c0*/  @P0 LDG.E R28, desc[UR56][R4.64] ;  /* 0x00000038041c0981 */ /* 0x000f68000c1e1900 */
[----:B--2---:R0:W-:Y:S02]  /*b7d0*/  STL [R1+0x14], R6 ;  /* 0x0000140601007387 */ /* 0x0041e40000100800 */
[----:B0-----:R-:W-:-:S04]  /*b7e0*/  @P2 IADD3 R6, P3, R24, UR6, RZ ;  /* 0x0000000618062c10 */ /* 0x001fc8000ff7e0ff */
[----:B------:R-:W-:-:S05]  /*b7f0*/  @P2 IADD3.X R7, R8, UR7, RZ, P3, !PT ;  /* 0x0000000708072c10 */ /* 0x000fca0009ffe4ff */
[----:B------:R0:W2:Y:S01]  /*b800*/  @P2 LDG.E R10, desc[UR56][R6.64] ;  /* 0x00000038060a2981 */ /* 0x0000a2000c1e1900 */
[----:B------:R-:W-:-:S03]  /*b810*/  UISETP.NE.U32.AND UP0, UPT, UR4, URZ, UPT ;  /* 0x0000003f0400728c */ /* 0x000fc6000bf05070 */
[----:B------:R-:W-:Y:S01]  /*b820*/  ULDC UR4, c[0x0][0x424] ;  /* 0x0001090000047ab9 */ /* 0x000fe20000000800 */
[----:B------:R-:W-:-:S03]  /*b830*/  UISETP.NE.AND.EX UP0, UPT, UR5, URZ, UPT, UP0 ;  /* 0x0000003f0500728c */ /* 0x000fc6000bf05300 */
[----:B------:R-:W-:Y:S01]  /*b840*/  ULDC UR5, c[0x0][0x2f0] ;  /* 0x0000bc0000057ab9 */ /* 0x000fe20000000800 */
[----:B------:R-:W-:-:S04]  /*b850*/  USEL UR4, UR4, 0x1, UP0 ;  /* 0x0000000104047887 */ /* 0x000fc80008000000 */
[----:B------:R-:W-:-:S06]  /*b860*/  UIMAD UR4, UR4, UR5, URZ ;  /* 0x00000005040472a4 */ /* 0x000fcc000f8e023f */
[----:B0-----:R-:W-:Y:S01]  /*b870*/  IMAD.U32 R6, RZ, RZ, UR4 ;  /* 0x00000004ff067e24 */ /* 0x001fe2000f8e00ff */
[----:B--2---:R0:W-:Y:S01]  /*b880*/  STL [R1+0x2c], R10 ;  /* 0x00002c0a01007387 */ /* 0x0041e20000100800 */
[----:B----4-:R-:W-:Y:S05]  /*b890*/  @P2 BRA `(.L_x_218) ;  /* 0x0000000000142947 */ /* 0x010fea0003800000 */
[----:B------:R-:W-:Y:S05]  /*b8a0*/  @!P1 BRA `(.L_x_218) ;  /* 0x0000000000109947 */ /* 0x000fea0003800000 */
[----:B------:R-:W2:Y:S04]  /*b8b0*/  LDG.E R7, desc[UR56][R2.64] ;  /* 0x0000003802077981 */ /* 0x000ea8000c1e1900 */
[----:B------:R-:W2:Y:S02]  /*b8c0*/  LDG.E R2, desc[UR56][R2.64+0x4] ;  /* 0x0000043802027981 */ /* 0x000ea4000c1e1900 */
[----:B--2---:R-:W-:-:S05]  /*b8d0*/  IMAD.IADD R2, R2, 0x1, -R7 ;  /* 0x0000000102027824 */ /* 0x004fca00078e0a07 */
[----:B------:R1:W-:Y:S02]  /*b8e0*/  STL [R1+0x2c], R2 ;  /* 0x00002c0201007387 */ /* 0x0003e40000100800 */
.L_x_218:
[----:B------:R-:W-:Y:S01]  /*b8f0*/  ULDC.64 UR4, c[0x0][0xa20] ;  /* 0x0002880000047ab9 */ /* 0x000fe20000000a00 */
[----:B-----5:R-:W-:Y:S01]  /*b900*/  IMAD.IADD R28, R28, 0x1, R0 ;  /* 0x000000011c1c7824 */ /* 0x020fe200078e0200 */
[----:B------:R-:W-:Y:S01]  /*b910*/  ISETP.NE.U32.AND P1, PT, RZ, UR4, PT ;  /* 0x00000004ff007c0c */ /* 0x000fe2000bf25070 */
[----:B------:R-:W-:-:S03]  /*b920*/  IMAD.MOV.U32 R25, RZ, RZ, R9 ;  /* 0x000000ffff197224 */ /* 0x000fc600078e0009 */
[----:B------:R-:W-:-:S13]  /*b930*/  ISETP.NE.AND.EX P1, PT, RZ, UR5, PT, P1 ;  /* 0x00000005ff007c0c */ /* 0x000fda000bf25310 */
[----:B------:R-:W-:Y:S05]  /*b940*/  @!P1 BRA `(.L_x_219) ;  /* 0x0000000000109947 */ /* 0x000fea0003800000 */
[----:B-1----:R-:W-:-:S04]  /*b950*/  IADD3 R2, P0, R24, UR4, RZ ;  /* 0x0000000418027c10 */ /* 0x002fc8000ff1e0ff */
[----:B------:R-:W-:-:S05]  /*b960*/  IADD3.X R3, R8, UR5, RZ, P0, !PT ;  /* 0x0000000508037c10 */ /* 0x000fca00087fe4ff */
[----:B------:R1:W5:Y:S01]  /*b970*/  LDG.E R6, desc[UR56][R2.64] ;  /* 0x0000003802067981 */ /* 0x000362000c1e1900 */
[----:B------:R-:W-:Y:S05]  /*b980*/  BRA `(.L_x_220) ;  /* 0x0000000000107947 */ /* 0x000fea0003800000 */
.L_x_219:
[----:B------:R-:W-:Y:S05]  /*b990*/  @!P0 BRA `(.L_x_220) ;  /* 0x00000000000c8947 */ /* 0x000fea0003800000 */
[----:B------:R-:W2:Y:S04]  /*b9a0*/  LDG.E R6, desc[UR56][R4.64] ;  /* 0x0000003804067981 */ /* 0x000ea8000c1e1900 */
[----:B------:R-:W2:Y:S02]  /*b9b0*/  LDG.E R4, desc[UR56][R4.64+0x4] ;  /* 0x0000043804047981 */ /* 0x000ea4000c1e1900 */
[----:B--2---:R-:W-:-:S07]  /*b9c0*/  IMAD.IADD R6, R4, 0x1, -R6 ;  /* 0x0000000104067824 */ /* 0x004fce00078e0a06 */
.L_x_220:
[----:B-1---5:R-:W-:Y:S01]  /*b9d0*/  IMAD.IADD R2, R6, 0x1, -R0 ;  /* 0x0000000106027824 */ /* 0x022fe200078e0a00 */
[----:B------:R-:W-:Y:S03]  /*b9e0*/  BSSY B7, `(.L_x_221) ;  /* 0x000041b000077945 */ /* 0x000fe60003800000 */
[C---:B------:R-:W-:Y:S01]  /*b9f0*/  VIADD R0, R2.reuse, 0x8f ;  /* 0x0000008f02007836 */ /* 0x040fe20000000000 */
[----:B------:R1:W-:Y:S01]  /*ba00*/  STL [R1+0x28], R2 ;  /* 0x0000280201007387 */ /* 0x0003e20000100800 */
[----:B------:R-:W-:Y:S02]  /*ba10*/  ISETP.GT.AND P0, PT, R2, RZ, PT ;  /* 0x000000ff0200720c */ /* 0x000fe40003f04270 */
[----:B------:R-:W-:-:S05]  /*ba20*/  IMAD.HI R0, R0, 0x38e38e39, RZ ;  /* 0x38e38e3900007827 */ /* 0x000fca00078e02ff */
[----:B-1----:R-:W-:-:S04]  /*ba30*/  SHF.R.U32.HI R2, RZ, 0x1f, R0 ;  /* 0x0000001fff027819 */ /* 0x002fc80000011600 */
[----:B------:R-:W-:-:S05]  /*ba40*/  LEA.HI.SX32 R0, R0, R2, 0x1b ;  /* 0x0000000200007211 */ /* 0x000fca00078fdaff */
[----:B------:R1:W-:Y:S01]  /*ba50*/  STL [R1+0x10], R0 ;  /* 0x0000100001007387 */ /* 0x0003e20000100800 */
[----:B------:R-:W-:Y:S05]  /*ba60*/  @P0 BRA `(.L_x_222) ;  /* 0x0000000000440947 */ /* 0x000fea0003800000 */
[----:B------:R-:W2:Y:S02]  /*ba70*/  S2R R3, SR_TID.X ;  /* 0x0000000000037919 */ /* 0x000ea40000002100 */
[----:B--2---:R-:W-:-:S04]  /*ba80*/  LOP3.LUT R3, R3, 0x7f, RZ, 0xc0, !PT ;  /* 0x0000007f03037812 */ /* 0x004fc800078ec0ff */
[----:B------:R-:W-:-:S13]  /*ba90*/  ISETP.NE.AND P0, PT, R3, RZ, PT ;  /* 0x000000ff0300720c */ /* 0x000fda0003f05270 */
[----:B------:R-:W-:Y:S05]  /*baa0*/  @P0 BRA `(.L_x_223) ;  /* 0x0000004000380947 */ /* 0x000fea0003800000 */
[----:B------:R-:W2:Y:S01]  /*bab0*/  S2R R5, SR_LANEID ;  /* 0x0000000000057919 */ /* 0x000ea20000000000 */
[----:B------:R-:W-:Y:S01]  /*bac0*/  VOTEU.ANY UR4, UPT, PT ;  /* 0x0000000000047886 */ /* 0x000fe200038e0100 */
[----:B------:R-:W3:Y:S01]  /*bad0*/  LDC.64 R2, c[0x0][0xc60] ;  /* 0x00031800ff027b82 */ /* 0x000ee20000000a00 */
[----:B-1----:R-:W2:Y:S02]  /*bae0*/  FLO.U32 R0, UR4 ;  /* 0x0000000400007d00 */ /* 0x002ea400080e0000 */
[----:B--2---:R-:W-:-:S06]  /*baf0*/  ISETP.EQ.U32.AND P0, PT, R0, R5, PT ;  /* 0x000000050000720c */ /* 0x004fcc0003f02070 */
[----:B------:R-:W3:Y:S07]  /*bb00*/  POPC R5, UR4 ;  /* 0x0000000400057d09 */ /* 0x000eee0008000000 */
[----:B---3--:R-:W2:Y:S01]  /*bb10*/  @P0 ATOMG.E.ADD.STRONG.GPU PT, R3, desc[UR56][R2.64], R5 ;  /* 0x00000005020309a8 */ /* 0x008ea200081ee1f8 */
[----:B------:R-:W1:Y:S02]  /*bb20*/  S2R R4, SR_LTMASK ;  /* 0x0000000000047919 */ /* 0x000e640000003900 */
[----:B-1----:R-:W-:-:S04]  /*bb30*/  LOP3.LUT R4, R4, UR4, RZ, 0xc0, !PT ;  /* 0x0000000404047c12 */ /* 0x002fc8000f8ec0ff */
[----:B------:R-:W1:Y:S01]  /*bb40*/  POPC R7, R4 ;  /* 0x0000000400077309 */ /* 0x000e620000000000 */
[----:B--2---:R-:W1:Y:S02]  /*bb50*/  SHFL.IDX PT, R0, R3, R0, 0x1f ;  /* 0x00001f0003007589 */ /* 0x004e6400000e0000 */
[----:B-1----:R-:W-:Y:S01]  /*bb60*/  IADD3 R16, R0, UR36, R7 ;  /* 0x0000002400107c10 */ /* 0x002fe2000fffe007 */
[----:B------:R-:W-:Y:S06]  /*bb70*/  BRA `(.L_x_223) ;  /* 0x0000004000047947 */ /* 0x000fec0003800000 */
.L_x_222:
[----:B-1----:R-:W-:Y:S01]  /*bb80*/  VIADD R0, R22, 0x16a00 ;  /* 0x00016a0016007836 */ /* 0x002fe20000000000 */
[----:B------:R-:W-:Y:S04]  /*bb90*/  BSSY B6, `(.L_x_224) ;  /* 0x0000013000067945 */ /* 0x000fe80003800000 */
[----:B------:R-:W-:-:S13]  /*bba0*/  LOP3.LUT P0, RZ, R0, 0x1bf, RZ, 0xc0, !PT ;  /* 0x000001bf00ff7812 */ /* 0x000fda000780c0ff */
        /* <DEDUP_REMOVED lines=8> */
[----:B------:R-:W-:Y:S02]  /*bc30*/  IMAD.U32 R6, RZ, RZ, UR8 ;  /* 0x00000008ff067e24 */ /* 0x000fe4000f8e00ff */
[----:B------:R-:W-:-:S02]  /*bc40*/  IMAD.U32 R7, RZ, RZ, UR9 ;  /* 0x00000009ff077e24 */ /* 0x000fc4000f8e00ff */
[----:B0-----:R-:W-:Y:S02]  /*bc50*/  IMAD.U32 R10, RZ, RZ, UR4 ;  /* 0x00000004ff0a7e24 */ /* 0x001fe4000f8e00ff */
[----:B------:R-:W-:Y:S02]  /*bc60*/  IMAD.U32 R11, RZ, RZ, UR5 ;  /* 0x00000005ff0b7e24 */ /* 0x000fe4000f8e00ff */
[----:B------:R-:W-:Y:S02]  /*bc70*/  IMAD.MOV.U32 R8, RZ, RZ, 0x70 ;  /* 0x00000070ff087424 */ /* 0x000fe400078e00ff */
[----:B------:R-:W-:Y:S02]  /*bc80*/  IMAD.MOV.U32 R12, RZ, RZ, 0x1 ;  /* 0x00000001ff0c7424 */ /* 0x000fe400078e00ff */
[----:B------:R-:W-:-:S07]  /*bc90*/  IMAD.MOV.U32 R13, RZ, RZ, RZ ;  /* 0x000000ffff0d7224 */ /* 0x000fce00078e00ff */
[----:B------:R-:W-:-:S07]  /*bca0*/  LEPC R20, `(.L_x_225) ;  /* 0x000000001014794e */ /* 0x000fce0000000000 */
[----:B-1----:R-:W-:Y:S05]  /*bcb0*/  CALL.ABS.NOINC R2 ;  /* 0x0000000002007343 */ /* 0x002fea0003c00000 */
.L_x_225:
[----:B------:R-:W-:Y:S05]  /*bcc0*/  BSYNC B6 ;  /* 0x0000000000067941 */ /* 0x000fea0003800000 */
.L_x_224:
[----:B------:R-:W-:Y:S01]  /*bcd0*/  VIADD R0, R22, 0x200 ;  /* 0x0000020016007836 */ /* 0x000fe20000000000 */
[----:B------:R-:W-:Y:S04]  /*bce0*/  BSSY B6, `(.L_x_226) ;  /* 0x0000023000067945 */ /* 0x000fe80003800000 */
[----:B------:R-:W-:-:S13]  /*bcf0*/  LOP3.LUT P0, RZ, R0, 0x1bf, RZ, 0xc0, !PT ;  /* 0x000001bf00ff7812 */ /* 0x000fda000780c0ff */
        /* <DEDUP_REMOVED lines=8> */
[----:B------:R-:W-:Y:S02]  /*bd80*/  IMAD.U32 R6, RZ, RZ, UR8 ;  /* 0x00000008ff067e24 */ /* 0x000fe4000f8e00ff */
[----:B------:R-:W-:-:S02]  /*bd90*/  IMAD.U32 R7, RZ, RZ, UR9 ;  /* 0x00000009ff077e24 */ /* 0x000fc4000f8e00ff */
[----:B0-----:R-:W-:Y:S02]  /*bda0*/  IMAD.U32 R10, RZ, RZ, UR4 ;  /* 0x00000004ff0a7e24 */ /* 0x001fe4000f8e00ff */
[----:B------:R-:W-:Y:S02]  /*bdb0*/  IMAD.U32 R11, RZ, RZ, UR5 ;  /* 0x00000005ff0b7e24 */ /* 0x000fe4000f8e00ff */
[----:B------:R-:W-:Y:S02]  /*bdc0*/  IMAD.MOV.U32 R8, RZ, RZ, 0x70 ;  /* 0x00000070ff087424 */ /* 0x000fe400078e00ff */
[----:B------:R-:W-:Y:S02]  /*bdd0*/  IMAD.MOV.U32 R12, RZ, RZ, 0x1 ;  /* 0x00000001ff0c7424 */ /* 0x000fe400078e00ff */
[----:B-1----:R-:W-:-:S07]  /*bde0*/  IMAD.MOV.U32 R13, RZ, RZ, RZ ;  /* 0x000000ffff0d7224 */ /* 0x002fce00078e00ff */
[----:B------:R-:W-:-:S07]  /*bdf0*/  LEPC R20, `(.L_x_228) ;  /* 0x000000001014794e */ /* 0x000fce0000000000 */
[----:B--2---:R-:W-:Y:S05]  /*be00*/  CALL.ABS.NOINC R2 ;  /* 0x0000000002007343 */ /* 0x004fea0003c00000 */
.L_x_228:
[----:B------:R-:W-:Y:S01]  /*be10*/  MOV R2, 0x0 ;  /* 0x0000000000027802 */ /* 0x000fe20000000f00 */
        /* <DEDUP_REMOVED lines=15> */
.L_x_227:
[----:B------:R-:W-:Y:S05]  /*bf10*/  BSYNC B6 ;  /* 0x0000000000067941 */ /* 0x000fea0003800000 */
.L_x_226:
[----:B------:R-:W2:Y:S01]  /*bf20*/  LDL.LU R21, [R1] ;  /* 0x0000000001157983 */ /* 0x000ea20000300800 */
[----:B------:R-:W-:Y:S02]  /*bf30*/  ULDC.64 UR4, c[0x0][0x9f8] ;  /* 0x00027e0000047ab9 */ /* 0x000fe40000000a00 */
[----:B------:R-:W-:Y:S01]  /*bf40*/  ISETP.NE.U32.AND P0, PT, RZ, UR4, PT ;  /* 0x00000004ff007c0c */ /* 0x000fe2000bf05070 */
[----:B------:R-:W3:Y:S03]  /*bf50*/  LDL R20, [R1+0x10] ;  /* 0x0000100001147983 */ /* 0x000ee60000100800 */
[----:B------:R-:W-:-:S13]  /*bf60*/  ISETP.NE.AND.EX P0, PT, RZ, UR5, PT, P0 ;  /* 0x00000005ff007c0c */ /* 0x000fda000bf05300 */
[----:B------:R-:W-:-:S04]  /*bf70*/  @P0 IADD3 R2, P1, R24, UR4, RZ ;  /* 0x0000000418020c10 */ /* 0x000fc8000ff3e0ff */
[----:B--2---:R-:W-:Y:S01]  /*bf80*/  @P0 IADD3.X R3, R21, UR5, RZ, P1, !PT ;  /* 0x0000000515030c10 */ /* 0x004fe20008ffe4ff */
[----:B------:R-:W-:-:S04]  /*bf90*/  ULDC.64 UR4, c[0x0][0xa08] ;  /* 0x0002820000047ab9 */ /* 0x000fc80000000a00 */
[----:B------:R1:W2:Y:S01]  /*bfa0*/  @P0 LDG.E R25, desc[UR56][R2.64] ;  /* 0x0000003802190981 */ /* 0x0002a2000c1e1900 */
[----:B---3--:R-:W-:-:S05]  /*bfb0*/  VIADD R8, R20, 0xffffffff ;  /* 0xffffffff14087836 */ /* 0x008fca0000000000 */
[----:B------:R3:W-:Y:S01]  /*bfc0*/  STL [R1+0xc], R8 ;  /* 0x00000c0801007387 */ /* 0x0007e20000100800 */
[----:B-1----:R-:W1:Y:S02]  /*bfd0*/  LDC.64 R2, c[0x0][0x418] ;  /* 0x00010600ff027b82 */ /* 0x002e640000000a00 */
[----:B-1----:R-:W-:Y:S01]  /*bfe0*/  LOP3.LUT P0, RZ, R2, UR4, RZ, 0xfc, !PT ;  /* 0x0000000402ff7c12 */ /* 0x002fe2000f80fcff */
[----:B------:R-:W-:-:S03]  /*bff0*/  UMOV UR4, 0xffffffff ;  /* 0xffffffff00047882 */ /* 0x000fc60000000000 */
[----:B------:R-:W-:Y:S02]  /*c000*/  LOP3.LUT P0, RZ, R3, UR5, RZ, 0xfc, P0 ;  /* 0x0000000503ff7c12 */ /* 0x000fe4000800fcff */
[----:B--2---:R-:W-:Y:S02]  /*c010*/  SHF.R.S32.HI R7, RZ, 0x1f, R25 ;  /* 0x0000001fff077819 */ /* 0x004fe40000011419 */
[----:B------:R-:W-:-:S03]  /*c020*/  SEL R24, R25, RZ, !P0 ;  /* 0x000000ff19187207 */ /* 0x000fc60004000000 */
[----:B------:R3:W-:Y:S01]  /*c030*/  STL [R1], R7 ;  /* 0x0000000701007387 */ /* 0x0007e20000100800 */
[----:B------:R-:W-:Y:S05]  /*c040*/  BRA.DIV UR4, `(.L_x_229) ;  /* 0x0000004a04ac7947 */ /* 0x000fea000b800000 */
[----:B------:R-:W1:Y:S02]  /*c050*/  S2R R0, SR_TID.X ;  /* 0x0000000000007919 */ /* 0x000e640000002100 */
[----:B-1----:R-:W-:-:S04]  /*c060*/  SHF.R.U32.HI R0, RZ, 0x5, R0 ;  /* 0x00000005ff007819 */ /* 0x002fc80000011600 */
[----:B------:R-:W-:-:S05]  /*c070*/  LOP3.LUT R0, R0, 0x3, RZ, 0xc0, !PT ;  /* 0x0000000300007812 */ /* 0x000fca00078ec0ff */
[----:B------:R1:W2:Y:S02]  /*c080*/  SHFL.IDX PT, R14, R0, RZ, 0x1f ;  /* 0x00001fff000e7589 */ /* 0x0002a400000e0000 */
.L_x_337:
[----:B--2---:R-:W-:Y:S02]  /*c090*/  ISETP.NE.AND P0, PT, R14, RZ, PT ;  /* 0x000000ff0e00720c */ /* 0x004fe40003f05270 */
[----:B------:R-:W-:Y:S02]  /*c0a0*/  PLOP3.LUT P1, PT, PT, PT, PT, 0x8, 0x0 ;  /* 0x000000000000781c */ /* 0x000fe40003f2e170 */
[----:B------:R-:W-:-:S11]  /*c0b0*/  LOP3.LUT R29, R29, 0xfffffffe, RZ, 0xc0, !PT ;  /* 0xfffffffe1d1d7812 */ /* 0x000fd600078ec0ff */
[----:B------:R-:W-:Y:S01]  /*c0c0*/  @P1 LOP3.LUT R29, R29, 0x1, RZ, 0xfc, !PT ;  /* 0x000000011d1d1812 */ /* 0x000fe200078efcff */
[----:B------:R-:W-:Y:S06]  /*c0d0*/  @P0 BRA `(.L_x_230) ;  /* 0x00000004001c0947 */ /* 0x000fec0003800000 */
[----:B------:R-:W-:-:S03]  /*c0e0*/  UMOV UR4, 0xffffffff ;  /* 0xffffffff00047882 */ /* 0x000fc60000000000 */
[----:B------:R-:W-:Y:S05]  /*c0f0*/  BRA.DIV UR4, `(.L_x_231) ;  /* 0x0000004a04b47947 */ /* 0x000fea000b800000 */
[----:B------:R-:W-:-:S13]  /*c100*/  ELECT P6, URZ, PT ;  /* 0x00000000003f782f */ /* 0x000fda00038c0000 */
.L_x_340:
[----:B------:R-:W-:Y:S05]  /*c110*/  @!P6 BRA `(.L_x_230) ;  /* 0x00000004000ce947 */ /* 0x000fea0003800000 */
[----:B------:R-:W-:Y:S01]  /*c120*/  ISETP.NE.U32.AND P0, PT, R2, RZ, PT ;  /* 0x000000ff0200720c */ /* 0x000fe20003f05070 */
[----:B------:R-:W-:-:S03]  /*c130*/  IMAD.MOV.U32 R27, RZ, RZ, R8 ;  /* 0x000000ffff1b7224 */ /* 0x000fc600078e0008 */
[----:B------:R-:W-:-:S13]  /*c140*/  ISETP.NE.AND.EX P0, PT, R3, RZ, PT, P0 ;  /* 0x000000ff0300720c */ /* 0x000fda0003f05300 */
[----:B------:R-:W-:Y:S05]  /*c150*/  @!P0 BRA `(.L_x_232) ;  /* 0x0000000000448947 */ /* 0x000fea0003800000 */
[----:B------:R-:W2:Y:S01]  /*c160*/  LDC R6, c[0x0][0x43c] ;  /* 0x00010f00ff067b82 */ /* 0x000ea20000000800 */
[----:B------:R-:W-:Y:S01]  /*c170*/  ULDC.64 UR4, c[0x0][0x428] ;  /* 0x00010a0000047ab9 */ /* 0x000fe20000000a00 */
[----:B--2---:R-:W-:-:S13]  /*c180*/  ISETP.NE.AND P0, PT, R6, 0x1, PT ;  /* 0x000000010600780c */ /* 0x004fda0003f05270 */
[----:B------:R-:W1:Y:S02]  /*c190*/  @P0 LDC.64 R4, c[0x0][0x440] ;  /* 0x00011000ff040b82 */ /* 0x000e640000000a00 */
[----:B-1----:R-:W-:-:S04]  /*c1a0*/  @P0 IMAD.HI.U32 R0, R8, R4, RZ ;  /* 0x0000000408000227 */ /* 0x002fc800078e00ff */
        /* <DEDUP_REMOVED lines=12> */
.L_x_232:
[----:B-1----:R-:W-:Y:S01]  /*c270*/  IMAD R0, R23, 0x8, R22 ;  /* 0x0000000817007824 */ /* 0x002fe200078e0216 */
[----:B--2---:R-:W-:-:S04]  /*c280*/  SHF.L.U32 R2, R26, 0x1f, RZ ;  /* 0x0000001f1a027819 */ /* 0x004fc800000006ff */
[----:B------:R-:W1:Y:S02]  /*c290*/  SYNCS.PHASECHK.TRANS64.TRYWAIT P0, [R0+URZ+0x31c40], R2 ;  /* 0x031c4002000075a7 */ /* 0x000e64000800017f */
[----:B-1----:R-:W-:Y:S05]  /*c2a0*/  @!P0 BRA `(.L_x_233) ;  /* 0x0000004800688947 */ /* 0x002fea0003800000 */
.L_x_341:
[----:B------:R-:W2:Y:S02]  /*c2b0*/  S2R R3, SR_TID.X ;  /* 0x0000000000037919 */ /* 0x000ea40000002100 */
[----:B--2---:R-:W-:-:S04]  /*c2c0*/  LOP3.LUT R3, R3, 0x7f, RZ, 0xc0, !PT ;  /* 0x0000007f03037812 */ /* 0x004fc800078ec0ff */
[----:B------:R-:W-:-:S13]  /*c2d0*/  ISETP.NE.AND P0, PT, R3, RZ, PT ;  /* 0x000000ff0300720c */ /* 0x000fda0003f05270 */
[----:B------:R-:W-:Y:S05]  /*c2e0*/  @P0 BRA `(.L_x_234) ;  /* 0x00000000001c0947 */ /* 0x000fea0003800000 */
[----:B------:R-:W2:Y:S01]  /*c2f0*/  S2R R3, SR_TID.X ;  /* 0x0000000000037919 */ /* 0x000ea20000002100 */
[----:B-1----:R-:W-:-:S04]  /*c300*/  IMAD.MOV.U32 R2, RZ, RZ, 0x6c00 ;  /* 0x00006c00ff027424 */ /* 0x002fc800078e00ff */
[----:B------:R4:W-:Y:S01]  /*c310*/  SYNCS.ARRIVE.TRANS64 RZ, [R0+URZ+0x31c30], R2 ;  /* 0x031c300200ff79a7 */ /* 0x0009e2000800003f */
[----:B--2---:R-:W-:-:S04]  /*c320*/  LOP3.LUT R3, R3, 0x1f, RZ, 0xc0, !PT ;  /* 0x0000001f03037812 */ /* 0x004fc800078ec0ff */
[----:B------:R-:W-:-:S13]  /*c330*/  ISETP.NE.AND P0, PT, R3, RZ, PT ;  /* 0x000000ff0300720c */ /* 0x000fda0003f05270 */
[----:B----4-:R-:W-:Y:S05]  /*c340*/  @!P0 BRA `(.L_x_234) ;  /* 0x0000000000048947 */ /* 0x010fea0003800000 */
[----:B------:R-:W-:Y:S01]  /*c350*/  BPT.TRAP 0x1 ;  /* 0x000000040000795c */ /* 0x000fe20000300000 */
.L_x_234:
[----:B------:R-:W-:Y:S01]  /*c360*/  R2UR UR9, R0 ;  /* 0x00000000000972ca */ /* 0x000fe200000e0000 */
[----:B-1----:R-:W-:Y:S01]  /*c370*/  IMAD R0, R23, 0x6c00, R22 ;  /* 0x00006c0017007824 */ /* 0x002fe200078e0216 */
[----:B------:R-:W-:Y:S01]  /*c380*/  R2UR UR11, R27 ;  /* 0x000000001b0b72ca */ /* 0x000fe200000e0000 */
[----:B------:R-:W-:Y:S01]  /*c390*/  UIADD3 UR4, UP0, UR38, 0x370, URZ ;  /* 0x0000037026047890 */ /* 0x000fe2000ff1e03f */
[----:B------:R-:W-:Y:S01]  /*c3a0*/  R2UR UR5, R28 ;  /* 0x000000001c0572ca */ /* 0x000fe200000e0000 */
[----:B------:R-:W-:Y:S01]  /*c3b0*/  UMOV UR10, URZ ;  /* 0x0000003f000a7c82 */ /* 0x000fe20008000000 */
[----:B------:R-:W-:Y:S01]  /*c3c0*/  R2UR UR8, R0 ;  /* 0x00000000000872ca */ /* 0x000fe200000e0000 */
[----:B------:R-:W-:Y:S01]  /*c3d0*/  UMOV UR6, 0x0 ;  /* 0x0000000000067882 */ /* 0x000fe20000000000 */
[----:B------:R-:W-:Y:S01]  /*c3e0*/  R2UR UR12, R18 ;  /* 0x00000000120c72ca */ /* 0x000fe200000e0000 */
[----:B------:R-:W-:Y:S01]  /*c3f0*/  UMOV UR7, 0x14f00000 ;  /* 0x14f0000000077882 */ /* 0x000fe20000000000 */
[----:B-----5:R-:W-:Y:S01]  /*c400*/  R2UR UR13, R24 ;  /* 0x00000000180d72ca */ /* 0x020fe200000e0000 */
[----:B------:R-:W-:Y:S01]  /*c410*/  UMOV UR16, 0x20 ;  /* 0x0000002000107882 */ /* 0x000fe20000000000 */
[----:B------:R-:W-:Y:S01]  /*c420*/  PLOP3.LUT P0, PT, PT, PT, PT, 0x80, 0x0 ;  /* 0x000000000000781c */ /* 0x000fe20003f0f070 */
[----:B------:R-:W-:Y:S01]  /*c430*/  UIADD3 UR9, UR9, 0x31c30, URZ ;  /* 0x00031c3009097890 */ /* 0x000fe2000fffe03f */
[----:B------:R-:W-:-:S03]  /*c440*/  LOP3.LUT R29, R29, 0xfffffffe, RZ, 0xc0, !PT ;  /* 0xfffffffe1d1d7812 */ /* 0x000fc600078ec0ff */
[----:B------:R-:W-:Y:S02]  /*c450*/  UIMAD UR11, UR11, 0x90, UR5 ;  /* 0x000000900b0b78a4 */ /* 0x000fe4000f8e0205 */
[----:B------:R-:W-:Y:S02]  /*c460*/  UIADD3 UR14, UR8, 0x16a00, URZ ;  /* 0x00016a00080e7890 */ /* 0x000fe4000fffe03f */
[----:B------:R-:W-:Y:S02]  /*c470*/  UIADD3.X UR5, URZ, UR39, URZ, UP0, !UPT ;  /* 0x000000273f057290 */ /* 0x000fe400087fe43f */
[----:B------:R-:W-:Y:S02]  /*c480*/  UIADD3 UR15, UR8, 0x18e00, URZ ;  /* 0x00018e00080f7890 */ /* 0x000fe4000fffe03f */
[----:B------:R-:W-:Y:S01]  /*c490*/  UIADD3 UR17, UR8, 0x1b200, URZ ;  /* 0x0001b20008117890 */ /* 0x000fe2000fffe03f */
[----:B------:R-:W-:Y:S02]  /*c4a0*/  @P0 LOP3.LUT R29, R29, 0x1, RZ, 0xfc, !PT ;  /* 0x000000011d1d0812 */ /* 0x000fe400078efcff */
[----:B------:R-:W-:Y:S01]  /*c4b0*/  UMOV UR8, UR14 ;  /* 0x0000000e00087c82 */ /* 0x000fe20008000000 */
[----:B------:R-:W-:Y:S01]  /*c4c0*/  UMOV UR14, 0x40 ;  /* 0x00000040000e7882 */ /* 0x000fe20000000000 */
[----:B------:R1:W-:Y:S02]  /*c4d0*/  UTMALDG.4D [UR8], [UR4], desc[UR6] ;  /* 0x00000608040075b4 */ /* 0x0003e40008019000 */
[----:B-1----:R-:W-:Y:S01]  /*c4e0*/  UMOV UR8, UR15 ;  /* 0x0000000f00087c82 */ /* 0x002fe20008000000 */
[----:B------:R-:W-:-:S02]  /*c4f0*/  UMOV UR10, UR16 ;  /* 0x00000010000a7c82 */ /* 0x000fc40008000000 */
[----:B------:R1:W-:Y:S02]  /*c500*/  UTMALDG.4D [UR8], [UR4], desc[UR6] ;  /* 0x00000608040075b4 */ /* 0x0003e40008019000 */
[----:B-1----:R-:W-:Y:S01]  /*c510*/  UMOV UR8, UR17 ;  /* 0x0000001100087c82 */ /* 0x002fe20008000000 */
[----:B------:R-:W-:Y:S02]  /*c520*/  UMOV UR10, UR14 ;  /* 0x0000000e000a7c82 */ /* 0x000fe40008000000 */
[----:B------:R2:W-:Y:S02]  /*c530*/  UTMALDG.4D [UR8], [UR4], desc[UR6] ;  /* 0x00000608040075b4 */ /* 0x0005e40008019000 */
[----:B--2---:R-:W-:Y:S01]  /*c540*/  NOP ;  /* 0x0000000000007918 */ /* 0x004fe20000000000 */
.L_x_230:
[----:B------:R-:W2:Y:S04]  /*c550*/  LDL.LU R4, [R1+0x14] ;  /* 0x0000140001047983 */ /* 0x000ea80000300800 */
[----:B------:R-:W4:Y:S04]  /*c560*/  LDL.LU R6, [R1+0x8] ;  /* 0x0000080001067983 */ /* 0x000f280000300800 */
[----:B------:R-:W5:Y:S01]  /*c570*/  LDL.LU R3, [R1+0x18] ;  /* 0x0000180001037983 */ /* 0x000f620000300800 */
[----:B------:R-:W-:Y:S05]  /*c580*/  WARPSYNC.ALL ;  /* 0x0000000000007948 */ /* 0x000fea0003800000 */
[----:B------:R-:W-:Y:S01]  /*c590*/  ULDC.64 UR6, c[0x0][0xa00] ;  /* 0x0002800000067ab9 */ /* 0x000fe20000000a00 */
[----:B------:R-:W-:Y:S01]  /*c5a0*/  ULDC.64 UR4, c[0x0][0x298] ;  /* 0x0000a60000047ab9 */ /* 0x000fe20000000a00 */
[----:B------:R-:W-:Y:S01]  /*c5b0*/  BAR.SYNC.DEFER_BLOCKING 0x8, 0x200 ;  /* 0x0208000000007b1d */ /* 0x000fe20000010000 */
[----:B------:R-:W-:Y:S01]  /*c5c0*/  ISETP.NE.U32.AND P0, PT, RZ, UR6, PT ;  /* 0x00000006ff007c0c */ /* 0x000fe2000bf05070 */
[----:B-1----:R-:W-:-:S03]  /*c5d0*/  VIADD R0, R22, 0xda00 ;  /* 0x0000da0016007836 */ /* 0x002fc60000000000 */
[----:B------:R-:W-:Y:S01]  /*c5e0*/  ISETP.NE.AND.EX P0, PT, RZ, UR7, PT, P0 ;  /* 0x00000007ff007c0c */ /* 0x000fe2000bf05300 */
[----:B------:R-:W-:Y:S01]  /*c5f0*/  BSSY B6, `(.L_x_235) ;  /* 0x0000020000067945 */ /* 0x000fe20003800000 */
[----:B------:R-:W-:Y:S02]  /*c600*/  LOP3.LUT P1, RZ, R0, 0x1bf, RZ, 0xc0, !PT ;  /* 0x000001bf00ff7812 */ /* 0x000fe4000782c0ff */
[----:B--2---:R-:W-:-:S05]  /*c610*/  SHF.R.S32.HI R2, RZ, 0x1f, R4 ;  /* 0x0000001fff027819 */ /* 0x004fca0000011404 */
[----:B------:R-:W-:Y:S01]  /*c620*/  IMAD R2, R2, UR4, RZ ;  /* 0x0000000402027c24 */ /* 0x000fe2000f8e02ff */
[----:B-----5:R-:W-:-:S03]  /*c630*/  SEL R3, R3, RZ, !P0 ;  /* 0x000000ff03037207 */ /* 0x020fc60004000000 */
[----:B------:R-:W-:Y:S01]  /*c640*/  IMAD R0, R4, UR5, R2 ;  /* 0x0000000504007c24 */ /* 0x000fe2000f8e0202 */
[----:B----4-:R-:W-:Y:S01]  /*c650*/  SEL R2, R6, RZ, !P0 ;  /* 0x000000ff06027207 */ /* 0x010fe20004000000 */
[----:B------:R-:W-:-:S05]  /*c660*/  IMAD.WIDE.U32 R4, R4, UR4, RZ ;  /* 0x0000000404047c25 */ /* 0x000fca000f8e00ff */
[----:B------:R-:W-:Y:S04]  /*c670*/  STL.64 [R1+0x20], R4 ;  /* 0x0000200401007387 */ /* 0x000fe80000100a00 */
[----:B------:R1:W-:Y:S04]  /*c680*/  STL [R1+0x8], R2 ;  /* 0x0000080201007387 */ /* 0x0003e80000100800 */
[----:B------:R2:W-:Y:S01]  /*c690*/  STL [R1+0x34], R3 ;  /* 0x0000340301007387 */ /* 0x0005e20000100800 */
[----:B-1----:R-:W-:Y:S01]  /*c6a0*/  IMAD.IADD R2, R5, 0x1, R0 ;  /* 0x0000000105027824 */ /* 0x002fe200078e0200 */
[----:B------:R-:W-:-:S05]  /*c6b0*/  SHF.R.S32.HI R0, RZ, 0x1f, R18 ;  /* 0x0000001fff007819 */ /* 0x000fca0000011412 */
[----:B------:R2:W-:Y:S04]  /*c6c0*/  STL [R1+0x18], R0 ;  /* 0x0000180001007387 */ /* 0x0005e80000100800 */
[----:B------:R2:W-:Y:S01]  /*c6d0*/  STL [R1+0x14], R2 ;  /* 0x0000140201007387 */ /* 0x0005e20000100800 */
[----:B------:R-:W-:Y:S05]  /*c6e0*/  @!P1 BRA `(.L_x_236) ;  /* 0x0000000000409947 */ /* 0x000fea0003800000 */
[----:B--2---:R-:W-:Y:S01]  /*c6f0*/  MOV R2, 0x0 ;  /* 0x0000000000027802 */ /* 0x004fe20000000f00 */
[----:B------:R-:W-:Y:S01]  /*c700*/  ULDC.64 UR6, c[0x4][0xa8] ;  /* 0x01002a0000067ab9 */ /* 0x000fe20000000a00 */
[----:B------:R-:W-:Y:S01]  /*c710*/  ULDC.64 UR8, c[0x4][0xb0] ;  /* 0x01002c0000087ab9 */ /* 0x000fe20000000a00 */
[----:B------:R-:W-:Y:S01]  /*c720*/  ULDC.64 UR4, c[0x4][0x20] ;  /* 0x0100080000047ab9 */ /* 0x000fe20000000a00 */
[----:B------:R-:W-:Y:S02]  /*c730*/  IMAD.U32 R4, RZ, RZ, UR6 ;  /* 0x00000006ff047e24 */ /* 0x000fe4000f8e00ff */
[----:B------:R-:W1:Y:S01]  /*c740*/  LDC.64 R2, c[0x4][R2] ;  /* 0x0100000002027b82 */ /* 0x000e620000000a00 */
[----:B------:R-:W-:Y:S02]  /*c750*/  IMAD.U32 R5, RZ, RZ, UR7 ;  /* 0x00000007ff057e24 */ /* 0x000fe4000f8e00ff */
[----:B------:R-:W-:Y:S02]  /*c760*/  IMAD.U32 R6, RZ, RZ, UR8 ;  /* 0x00000008ff067e24 */ /* 0x000fe4000f8e00ff */
[----:B---3--:R-:W-:-:S02]  /*c770*/  IMAD.U32 R7, RZ, RZ, UR9 ;  /* 0x00000009ff077e24 */ /* 0x008fc4000f8e00ff */
[----:B0-----:R-:W-:Y:S02]  /*c780*/  IMAD.U32 R10, RZ, RZ, UR4 ;  /* 0x00000004ff0a7e24 */ /* 0x001fe4000f8e00ff */
[----:B------:R-:W-:Y:S02]  /*c790*/  IMAD.U32 R11, RZ, RZ, UR5 ;  /* 0x00000005ff0b7e24 */ /* 0x000fe4000f8e00ff */
[----:B------:R-:W-:Y:S02]  /*c7a0*/  IMAD.MOV.U32 R8, RZ, RZ, 0x70 ;  /* 0x00000070ff087424 */ /* 0x000fe400078e00ff */
[----:B------:R-:W-:Y:S02]  /*c7b0*/  IMAD.MOV.U32 R12, RZ, RZ, 0x1 ;  /* 0x00000001ff0c7424 */ /* 0x000fe400078e00ff */
[----:B------:R-:W-:-:S07]  /*c7c0*/  IMAD.MOV.U32 R13, RZ, RZ, RZ ;  /* 0x000000ffff0d7224 */ /* 0x000fce00078e00ff */
[----:B------:R-:W-:-:S07]  /*c7d0*/  LEPC R20, `(.L_x_236) ;  /* 0x000000001014794e */ /* 0x000fce0000000000 */
[----:B-1----:R-:W-:Y:S05]  /*c7e0*/  CALL.ABS.NOINC R2 ;  /* 0x0000000002007343 */ /* 0x002fea0003c00000 */
.L_x_236:
[----:B------:R-:W-:Y:S05]  /*c7f0*/  BSYNC B6 ;  /* 0x0000000000067941 */ /* 0x000fea0003800000 */
.L_x_235:
[----:B--2---:R-:W2:Y:S01]  /*c800*/  LDL.LU R0, [R1+0x14] ;  /* 0x0000140001007983 */ /* 0x004ea20000300800 */
[----:B------:R-:W1:Y:S01]  /*c810*/  LDC R9, c[0x0][0x448] ;  /* 0x00011200ff097b82 */ /* 0x000e620000000800 */
[----:B------:R-:W-:Y:S01]  /*c820*/  ULDC.64 UR4, c[0x0][0x2d8] ;  /* 0x0000b60000047ab9 */ /* 0x000fe20000000a00 */
[----:B------:R-:W-:Y:S01]  /*c830*/  ULDC.64 UR6, c[0x0][0x2c8] ;  /* 0x0000b20000067ab9 */ /* 0x000fe20000000a00 */
[----:B------:R-:W2:Y:S01]  /*c840*/  LDL.LU.64 R2, [R1+0x20] ;  /* 0x0000200001027983 */ /* 0x000ea20000300a00 */
[----:B------:R-:W-:-:S03]  /*c850*/  ULDC.64 UR8, c[0x0][0x280] ;  /* 0x0000a00000087ab9 */ /* 0x000fc60000000a00 */
[----:B------:R-:W4:Y:S04]  /*c860*/  LDL.LU R20, [R1+0x18] ;  /* 0x0000180001147983 */ /* 0x000f280000300800 */
[----:B------:R-:W4:Y:S04]  /*c870*/  LDL.LU R21, [R1+0x34] ;  /* 0x0000340001157983 */ /* 0x000f280000300800 */
[----:B------:R-:W4:Y:S01]  /*c880*/  LDL.LU R4, [R1+0x8] ;  /* 0x0000080001047983 */ /* 0x000f220000300800 */
[----:B0-----:R-:W0:Y:S01]  /*c890*/  S2R R10, SR_TID.X ;  /* 0x00000000000a7919 */ /* 0x001e220000002100 */
[----:B------:R-:W0:Y:S01]  /*c8a0*/  S2R R11, SR_TID.X ;  /* 0x00000000000b7919 */ /* 0x000e220000002100 */
[----:B-1----:R-:W-:-:S13]  /*c8b0*/  ISETP.NE.AND P0, PT, R9, 0x1, PT ;  /* 0x000000010900780c */ /* 0x002fda0003f05270 */
[----:B------:R-:W1:Y:S08]  /*c8c0*/  @P0 LDC R5, c[0x0][0x450] ;  /* 0x00011400ff050b82 */ /* 0x000e700000000800 */
[----:B---3--:R-:W3:Y:S01]  /*c8d0*/  @P0 LDC R8, c[0x0][0x44c] ;  /* 0x00011300ff080b82 */ /* 0x008ee20000000800 */
[----:B--2---:R-:W-:Y:S02]  /*c8e0*/  IMAD.MOV.U32 R3, RZ, RZ, R0 ;  /* 0x000000ffff037224 */ /* 0x004fe400078e0000 */
[----:B----4-:R-:W-:-:S02]  /*c8f0*/  IMAD R0, R20, UR4, RZ ;  /* 0x0000000414007c24 */ /* 0x010fc4000f8e02ff */
[C---:B------:R-:W-:Y:S01]  /*c900*/  IMAD.WIDE.U32 R2, R18.reuse, UR4, R2 ;  /* 0x0000000412027c25 */ /* 0x040fe2000f8e0002 */
[----:B------:R-:W2:Y:S03]  /*c910*/  S2R R20, SR_TID.X ;  /* 0x0000000000147919 */ /* 0x000ea60000002100 */
[----:B------:R-:W-:Y:S01]  /*c920*/  IMAD R0, R18, UR5, R0 ;  /* 0x0000000512007c24 */ /* 0x000fe2000f8e0200 */
[----:B------:R-:W-:-:S03]  /*c930*/  ULDC.64 UR4, c[0x0][0x2e0] ;  /* 0x0000b80000047ab9 */ /* 0x000fc60000000a00 */
[----:B------:R-:W-:Y:S02]  /*c940*/  IMAD.IADD R3, R3, 0x1, R0 ;  /* 0x0000000103037824 */ /* 0x000fe400078e0200 */
[----:B------:R-:W-:Y:S02]  /*c950*/  IMAD R0, R21, UR4, RZ ;  /* 0x0000000415007c24 */ /* 0x000fe4000f8e02ff */
[----:B------:R-:W4:Y:S01]  /*c960*/  S2R R21, SR_TID.X ;  /* 0x0000000000157919 */ /* 0x000f220000002100 */
[----:B------:R-:W-:-:S04]  /*c970*/  IMAD.WIDE.U32 R2, R4, UR4, R2 ;  /* 0x0000000404027c25 */ /* 0x000fc8000f8e0002 */
[----:B------:R-:W-:Y:S01]  /*c980*/  IMAD R0, R4, UR5, R0 ;  /* 0x0000000504007c24 */ /* 0x000fe2000f8e0200 */
[----:B------:R-:W-:Y:S01]  /*c990*/  ULDC.64 UR4, c[0x0][0x2d0] ;  /* 0x0000b40000047ab9 */ /* 0x000fe20000000a00 */
[----:B------:R-:W1:Y:S02]  /*c9a0*/  @P0 LDC R4, c[0x0][0x44c] ;  /* 0x00011300ff040b82 */ /* 0x000e640000000800 */
[----:B------:R-:W-:Y:S01]  /*c9b0*/  IMAD.IADD R3, R3, 0x1, R0 ;  /* 0x0000000103037824 */ /* 0x000fe200078e0200 */
[----:B--2---:R-:W-:-:S04]  /*c9c0*/  LOP3.LUT R20, R20, 0x7f, RZ, 0xc0, !PT ;  /* 0x0000007f14147812 */ /* 0x004fc800078ec0ff */
[----:B------:R-:W-:Y:S01]  /*c9d0*/  SHF.R.U32.HI R20, RZ, 0x2, R20 ;  /* 0x00000002ff147819 */ /* 0x000fe20000011614 */
[----:B----4-:R-:W-:Y:S02]  /*c9e0*/  IMAD.SHL.U32 R6, R21, 0x20, RZ ;  /* 0x0000002015067824 */ /* 0x010fe400078e00ff */
[----:B0-----:R-:W-:-:S03]  /*c9f0*/  IMAD.SHL.U32 R21, R10, 0x8, RZ ;  /* 0x000000080a157824 */ /* 0x001fc600078e00ff */
[----:B------:R-:W-:Y:S01]  /*ca00*/  LOP3.LUT R6, R20, 0x60, R6, 0xf8, !PT ;  /* 0x0000006014067812 */ /* 0x000fe200078ef806 */
[----:B------:R-:W-:Y:S01]  /*ca10*/  IMAD.SHL.U32 R20, R11, 0x8, RZ ;  /* 0x000000080b147824 */ /* 0x000fe200078e00ff */
[----:B------:R-:W-:-:S03]  /*ca20*/  LOP3.LUT R21, R21, 0x18, RZ, 0xc0, !PT ;  /* 0x0000001815157812 */ /* 0x000fc600078ec0ff */
[----:B------:R-:W-:Y:S01]  /*ca30*/  IMAD R6, R17, 0xc0, R6 ;  /* 0x000000c011067824 */ /* 0x000fe200078e0206 */
[C---:B------:R-:W-:Y:S02]  /*ca40*/  LOP3.LUT R10, R21.reuse, 0x40, RZ, 0xfc, !PT ;  /* 0x00000040150a7812 */ /* 0x040fe400078efcff */
[----:B------:R-:W-:Y:S01]  /*ca50*/  LOP3.LUT R20, R20, 0x18, RZ, 0xc0, !PT ;  /* 0x0000001814147812 */ /* 0x000fe200078ec0ff */
[----:B-1----:R-:W-:Y:S01]  /*ca60*/  @P0 IMAD.HI.U32 R0, R6, R4, RZ ;  /* 0x0000000406000227 */ /* 0x002fe200078e00ff */
[----:B------:R-:W-:-:S03]  /*ca70*/  LOP3.LUT R12, R21, 0x20, RZ, 0xfc, !PT ;  /* 0x00000020150c7812 */ /* 0x000fc600078efcff */
[----:B------:R-:W-:Y:S01]  /*ca80*/  IMAD.MOV.U32 R4, RZ, RZ, R6 ;  /* 0x000000ffff047224 */ /* 0x000fe200078e0006 */
[----:B------:R-:W-:-:S04]  /*ca90*/  @P0 SHF.R.U32.HI R4, RZ, R5, R0 ;  /* 0x00000005ff040219 */ /* 0x000fc80000011600 */
[----:B------:R-:W-:-:S05]  /*caa0*/  SHF.R.S32.HI R0, RZ, 0x1f, R4 ;  /* 0x0000001fff007819 */ /* 0x000fca0000011404 */
        /* <DEDUP_REMOVED lines=14> */
[----:B---3--:R-:W-:Y:S01]  /*cb90*/  @P0 IMAD.HI.U32 R8, R7, R8, RZ ;  /* 0x0000000807080227 */ /* 0x008fe200078e00ff */
[----:B------:R-:W0:Y:S03]  /*cba0*/  @P0 LDC R5, c[0x0][0x450] ;  /* 0x00011400ff050b82 */ /* 0x000e260000000800 */
[----:B------:R-:W-:Y:S01]  /*cbb0*/  IMAD.MOV.U32 R6, RZ, RZ, R7 ;  /* 0x000000ffff067224 */ /* 0x000fe200078e0007 */
[----:B0-----:R-:W-:-:S05]  /*cbc0*/  @P0 SHF.R.U32.HI R6, RZ, R5, R8 ;  /* 0x00000005ff060219 */ /* 0x001fca0000011608 */
        /* <DEDUP_REMOVED lines=8> */
[----:B------:R0:W5:Y:S01]  /*cc50*/  LDL R10, [R1+0x4] ;  /* 0x00000400010a7983 */ /* 0x0001620000100800 */
[----:B------:R-:W-:Y:S02]  /*cc60*/  SHF.R.S32.HI R6, RZ, 0x1f, R5 ;  /* 0x0000001fff067819 */ /* 0x000fe40000011405 */
[----:B------:R-:W-:Y:S01]  /*cc70*/  IMAD.IADD R3, R3, 0x1, R7 ;  /* 0x0000000103037824 */ /* 0x000fe200078e0207 */
[----:B------:R-:W-:Y:S02]  /*cc80*/  ISETP.GE.AND P2, PT, R20, UR4, PT ;  /* 0x0000000414007c0c */ /* 0x000fe4000bf46270 */
[----:B------:R-:W-:Y:S01]  /*cc90*/  IMAD R6, R6, UR6, RZ ;  /* 0x0000000606067c24 */ /* 0x000fe2000f8e02ff */
[----:B------:R-:W-:Y:S01]  /*cca0*/  ISETP.GE.AND P1, PT, R12, UR4, PT ;  /* 0x000000040c007c0c */ /* 0x000fe2000bf26270 */
[----:B------:R-:W-:-:S04]  /*ccb0*/  IMAD.WIDE.U32 R2, R5, UR6, R2 ;  /* 0x0000000605027c25 */ /* 0x000fc8000f8e0002 */
[----:B------:R-:W-:Y:S01]  /*ccc0*/  IMAD R6, R5, UR7, R6 ;  /* 0x0000000705067c24 */ /* 0x000fe2000f8e0206 */
[----:B------:R-:W-:-:S03]  /*ccd0*/  LEA R7, P3, R2, UR8, 0x1 ;  /* 0x0000000802077c11 */ /* 0x000fc6000f8608ff */
[----:B------:R-:W-:Y:S01]  /*cce0*/  IMAD.IADD R6, R3, 0x1, R6 ;  /* 0x0000000103067824 */ /* 0x000fe200078e0206 */
[----:B------:R-:W-:Y:S01]  /*ccf0*/  UMOV UR4, 0xffffffff ;  /* 0xffffffff00047882 */ /* 0x000fe20000000000 */
[----:B------:R-:W-:-:S03]  /*cd00*/  LOP3.LUT R21, R11, 0x7f, RZ, 0xc0, !PT ;  /* 0x0000007f0b157812 */ /* 0x000fc600078ec0ff */
[----:B------:R-:W-:Y:S02]  /*cd10*/  LEA.HI.X R6, R2, UR9, R6, 0x1, P3 ;  /* 0x0000000902067c11 */ /* 0x000fe400098f0c06 */
[----:B------:R-:W-:Y:S01]  /*cd20*/  SHF.R.U32.HI R21, RZ, 0x2, R21 ;  /* 0x00000002ff157819 */ /* 0x000fe20000011615 */
[----:B0-----:R-:W-:Y:S06]  /*cd30*/  BRA.DIV UR4, `(.L_x_237) ;  /* 0x0000003e04d87947 */ /* 0x001fec000b800000 */
[----:B------:R-:W2:Y:S01]  /*cd40*/  LDL.LU R3, [R1+0x2c] ;  /* 0x00002c0001037983 */ /* 0x000ea20000300800 */
[----:B------:R-:W-:-:S03]  /*cd50*/  IMAD R17, R17, 0xc0, R21 ;  /* 0x000000c011117824 */ /* 0x000fc600078e0215 */
[----:B------:R-:W-:Y:S01]  /*cd60*/  SHFL.IDX PT, R2, R4, RZ, 0x1c1f ;  /* 0x001c1fff04027589 */ /* 0x000fe200000e0000 */
[----:B--2---:R-:W-:-:S03]  /*cd70*/  IMAD R5, R3, R9, RZ ;  /* 0x0000000903057224 */ /* 0x004fc600078e02ff */
[----:B------:R-:W0:Y:S02]  /*cd80*/  SHFL.IDX PT, R3, R0, RZ, 0x1c1f ;  /* 0x001c1fff00037589 */ /* 0x000e2400000e0000 */
[----:B------:R-:W-:-:S13]  /*cd90*/  ISETP.GE.AND P4, PT, R17, R5, PT ;  /* 0x000000051100720c */ /* 0x000fda0003f86270 */
[----:B0-----:R-:W-:-:S05]  /*cda0*/  @!P4 LEA R3, P3, R20, R3, 0x1 ;  /* 0x000000031403c211 */ /* 0x001fca00078608ff */
[----:B------:R-:W-:-:S05]  /*cdb0*/  @!P4 IMAD.X R2, RZ, RZ, R2, P3 ;  /* 0x000000ffff02c224 */ /* 0x000fca00018e0602 */
[----:B------:R-:W-:-:S04]  /*cdc0*/  @!P4 LOP3.LUT R3, R3, R2, RZ, 0x3c, !PT ;  /* 0x000000020303c212 */ /* 0x000fc800078e3cff */
[----:B------:R-:W-:-:S04]  /*cdd0*/  @!P4 LOP3.LUT R2, R3, R2, RZ, 0x3c, !PT ;  /* 0x000000020302c212 */ /* 0x000fc800078e3cff */
[----:B------:R-:W-:-:S05]  /*cde0*/  @!P4 LOP3.LUT R3, R3, R2, RZ, 0x3c, !PT ;  /* 0x000000020303c212 */ /* 0x000fca00078e3cff */
[----:B------:R-:W-:Y:S01]  /*cdf0*/  @!PT LDS RZ, [RZ] ;  /* 0x00000000fffff984 */ /* 0x000fe20000000800 */
[----:B-----5:R-:W-:Y:S04]  /*ce00*/  @!P4 LDGSTS.E.BYPASS.LTC128B.128 [R10+0xda00], desc[UR56][R2.64], !P2 ;  /* 0x0da00000020acfae */ /* 0x020fe8000d101d78 */
        /* <DEDUP_REMOVED lines=44> */
[----:B------:R-:W-:Y:S04]  /*d0d0*/  @!P3 LDGSTS.E.BYPASS.LTC128B.128 [R10+0xfa00], desc[UR56][R2.64], !P2 ;  /* 0x0fa00000020abfae */ /* 0x000fe8000d101d78 */
[----:B------:R-:W-:Y:S04]  /*d0e0*/  @!P3 LDGSTS.E.BYPASS.LTC128B.128 [R10+0x12a00], desc[UR56][R2.64+0x40], !P1 ;  /* 0x12a00040020abfae */ /* 0x000fe8000c901d78 */
[----:B------:R0:W-:Y:S04]  /*d0f0*/  @!P3 LDGSTS.E.BYPASS.LTC128B.128 [R10+0x15a00], desc[UR56][R2.64+0x80], !P0 ;  /* 0x15a00080020abfae */ /* 0x0001e8000c101d78 */
[----:B0-----:R0:W1:Y:S02]  /*d100*/  SHFL.IDX PT, R2, R7, 0x1, 0x1c1f ;  /* 0x003c1f0007027f89 */ /* 0x00106400000e0000 */
.L_x_354:
[----:B------:R-:W-:Y:S02]  /*d110*/  VIADD R17, R17, 0xa0 ;  /* 0x000000a011117836 */ /* 0x000fe40000000000 */
[----:B------:R-:W-:-:S03]  /*d120*/  VIADD R0, R22, 0x31c00 ;  /* 0x00031c0016007836 */ /* 0x000fc60000000000 */
[----:B------:R-:W-:-:S13]  /*d130*/  ISETP.GE.AND P3, PT, R17, R5, PT ;  /* 0x000000051100720c */ /* 0x000fda0003f66270 */
[----:B-1----:R-:W-:-:S05]  /*d140*/  @!P3 LEA R2, P4, R20, R2, 0x1 ;  /* 0x000000021402b211 */ /* 0x002fca00078808ff */
[----:B------:R-:W-:-:S05]  /*d150*/  @!P3 IMAD.X R3, RZ, RZ, R6, P4 ;  /* 0x000000ffff03b224 */ /* 0x000fca00020e0606 */
[----:B------:R-:W-:Y:S01]  /*d160*/  @!PT LDS RZ, [RZ] ;  /* 0x00000000fffff984 */ /* 0x000fe20000000800 */
[----:B------:R-:W-:Y:S01]  /*d170*/  @!PT LDS RZ, [RZ] ;  /* 0x00000000fffff984 */ /* 0x000fe20000000800 */
[----:B------:R-:W-:Y:S01]  /*d180*/  @!PT LDS RZ, [RZ] ;  /* 0x00000000fffff984 */ /* 0x000fe20000000800 */
[----:B------:R1:W-:Y:S04]  /*d190*/  @!P3 LDGSTS.E.BYPASS.LTC128B.128 [R10+0x10200], desc[UR56][R2.64], !P2 ;  /* 0x10200000020abfae */ /* 0x0003e8000d101d78 */
[----:B------:R1:W-:Y:S04]  /*d1a0*/  @!P3 LDGSTS.E.BYPASS.LTC128B.128 [R10+0x13200], desc[UR56][R2.64+0x40], !P1 ;  /* 0x13200040020abfae */ /* 0x0003e8000c901d78 */
[----:B------:R1:W-:Y:S01]  /*d1b0*/  @!P3 LDGSTS.E.BYPASS.LTC128B.128 [R10+0x16200], desc[UR56][R2.64+0x80], !P0 ;  /* 0x16200080020abfae */ /* 0x0003e2000c101d78 */
[----:B------:R-:W-:Y:S01]  /*d1c0*/  PLOP3.LUT P0, PT, PT, PT, PT, 0x80, 0x0 ;  /* 0x000000000000781c */ /* 0x000fe20003f0f070 */
[----:B------:R-:W-:-:S12]  /*d1d0*/  NOP ;  /* 0x0000000000007918 */ /* 0x000fd80000000000 */
.L_x_238:
[----:B------:R-:W-:Y:S02]  /*d1e0*/  PLOP3.LUT P1, PT, P1, P0, PT, 0xa2, 0x0 ;  /* 0x000000000000781c */ /* 0x000fe40000f21472 */
[----:B------:R-:W-:-:S08]  /*d1f0*/  @P0 R2UR P1, UR4, R22 ;  /* 0x00000000160402ca */ /* 0x000fd00000020000 */
[----:B------:R-:W-:-:S05]  /*d200*/  @P0 PLOP3.LUT P0, PT, P1, PT, PT, 0x80, 0x0 ;  /* 0x000000000000081c */ /* 0x000fca0000f0f070 */
[----:B------:R-:W-:Y:S01]  /*d210*/  @!P1 SYNCS.ARRIVE.TRANS64.RED.A0T1 RZ, [UR4+0x31c00], RZ ;  /* 0x031c00ffffff99a7 */ /* 0x000fe20008200404 */
[----:B------:R-:W-:Y:S07]  /*d220*/  @!P1 ARRIVES.LDGSTSBAR.64.TRANSCNT [UR4+0x31c00] ;  /* 0x031c0000ff0099b0 */ /* 0x000fee0008000a84 */
[----:B------:R-:W-:Y:S05]  /*d230*/  @P0 BRA.U.ANY `(.L_x_238) ;  /* 0xfffffffd00e80947 */ /* 0x000fea000393ffff */
[----:B-1----:R-:W2:Y:S02]  /*d240*/  LDL.LU R3, [R1+0x30] ;  /* 0x0000300001037983 */ /* 0x002ea40000300800 */
[----:B--2---:R-:W-:-:S05]  /*d250*/  VIADD R3, R3, 0x1 ;  /* 0x0000000103037836 */ /* 0x004fca0000000000 */
[----:B------:R-:W-:Y:S01]  /*d260*/  LEA.HI R2, R3, R3, RZ, 0x1 ;  /* 0x0000000303027211 */ /* 0x000fe200078f08ff */
[----:B------:R1:W-:Y:S03]  /*d270*/  STL [R1+0x30], R3 ;  /* 0x0000300301007387 */ /* 0x0003e60000100800 */
[----:B------:R-:W-:-:S05]  /*d280*/  LOP3.LUT R2, R2, 0xfffffffe, RZ, 0xc0, !PT ;  /* 0xfffffffe02027812 */ /* 0x000fca00078ec0ff */
[----:B------:R-:W-:-:S05]  /*d290*/  IMAD.IADD R2, R3, 0x1, -R2 ;  /* 0x0000000103027824 */ /* 0x000fca00078e0a02 */
[----:B-1----:R-:W-:Y:S01]  /*d2a0*/  SHF.L.U32 R3, R2, 0x1f, RZ ;  /* 0x0000001f02037819 */ /* 0x002fe200000006ff */
[----:B------:R-:W-:Y:S01]  /*d2b0*/  NOP ;  /* 0x0000000000007918 */ /* 0x000fe20000000000 */
[----:B------:R-:W2:Y:S01]  /*d2c0*/  LDL.LU R4, [R1+0x28] ;  /* 0x0000280001047983 */ /* 0x000ea20000300800 */
[----:B------:R1:W-:Y:S01]  /*d2d0*/  SYNCS.ARRIVE.TRANS64.A1T0 RZ, [R22+URZ+0x31c00], RZ ;  /* 0x031c00ff16ff79a7 */ /* 0x0003e2000810003f */
[----:B------:R-:W-:Y:S01]  /*d2e0*/  BSSY B0, `(.L_x_239) ;  /* 0x0000004000007945 */ /* 0x000fe20003800000 */
[----:B------:R-:W3:Y:S01]  /*d2f0*/  SYNCS.PHASECHK.TRANS64.TRYWAIT P0, [R22+URZ+0x31c20], R3 ;  /* 0x031c2003160075a7 */ /* 0x000ee2000800017f */
[----:B--2---:R-:W-:Y:S02]  /*d300*/  ISETP.GE.AND P1, PT, R4, 0x91, PT ;  /* 0x000000910400780c */ /* 0x004fe40003f26270 */
[----:B-1-3--:R-:W-:Y:S11]  /*d310*/  @!P0 BRA `(.L_x_240) ;  /* 0x0000004000708947 */ /* 0x00aff60003800000 */
.L_x_355:
[----:B------:R-:W-:Y:S05]  /*d320*/  BSYNC B0 ;  /* 0x0000000000007941 */ /* 0x000fea0003800000 */
.L_x_239:
[----:B------:R-:W-:Y:S04]  /*d330*/  BSSY B0, `(.L_x_241) ;  /* 0x0000227000007945 */ /* 0x000fe80003800000 */
[----:B------:R-:W-:Y:S05]  /*d340*/  @!P1 BRA `(.L_x_242) ;  /* 0x0000002000949947 */ /* 0x000fea0003800000 */
[----:B------:R-:W0:Y:S01]  /*d350*/  LDL R4, [R1+0x10] ;  /* 0x0000100001047983 */ /* 0x000e220000100800 */
[----:B------:R-:W-:Y:S01]  /*d360*/  IMAD.MOV.U32 R2, RZ, RZ, 0x1 ;  /* 0x00000001ff027424 */ /* 0x000fe200078e00ff */
[----:B------:R-:W-:Y:S01]  /*d370*/  BSSY B2, `(.L_x_243) ;  /* 0x00000bc000027945 */ /* 0x000fe20003800000 */
[----:B0-----:R-:W-:Y:S02]  /*d380*/  IMAD.MOV R7, RZ, RZ, -R4 ;  /* 0x000000ffff077224 */ /* 0x001fe400078e0a04 */
[----:B------:R-:W-:-:S03]  /*d390*/  VIADD R6, R4, 0xfffffffe ;  /* 0xfffffffe04067836 */ /* 0x000fc60000000000 */
[----:B------:R-:W-:-:S05]  /*d3a0*/  VIADDMNMX R7, R7, R2, 0xffffffff, !PT ;  /* 0xffffffff07077446 */ /* 0x000fca0007800102 */
[----:B------:R-:W-:-:S05]  /*d3b0*/  IMAD.IADD R2, R4, 0x1, R7 ;  /* 0x0000000104027824 */ /* 0x000fca00078e0207 */
[----:B------:R-:W-:-:S04]  /*d3c0*/  LOP3.LUT R2, R2, 0x1, RZ, 0xc0, !PT ;  /* 0x0000000102027812 */ /* 0x000fc800078ec0ff */
[----:B------:R-:W-:-:S13]  /*d3d0*/  ISETP.NE.U32.AND P0, PT, R2, 0x1, PT ;  /* 0x000000010200780c */ /* 0x000fda0003f05070 */
        /* <DEDUP_REMOVED lines=9> */
[----:B------:R-:W-:Y:S01]  /*d470*/  ULDC.64 UR4, c[0x0][0x418] ;  /* 0x0001060000047ab9 */ /* 0x000fe20000000a00 */
[----:B------:R-:W-:Y:S01]  /*d480*/  IMAD.MOV.U32 R5, RZ, RZ, R24 ;  /* 0x000000ffff057224 */ /* 0x000fe200078e0018 */
[----:B------:R-:W-:-:S04]  /*d490*/  ISETP.NE.U32.AND P0, PT, RZ, UR4, PT ;  /* 0x00000004ff007c0c */ /* 0x000fc8000bf05070 */
[----:B------:R-:W-:-:S13]  /*d4a0*/  ISETP.NE.AND.EX P0, PT, RZ, UR5, PT, P0 ;  /* 0x00000005ff007c0c */ /* 0x000fda000bf05300 */
[----:B------:R-:W-:Y:S05]  /*d4b0*/  @!P0 BRA `(.L_x_247) ;  /* 0x0000000000488947 */ /* 0x000fea0003800000 */
[----:B------:R-:W2:Y:S01]  /*d4c0*/  LDL R10, [R1] ;  /* 0x00000000010a7983 */ /* 0x000ea20000100800 */
[----:B------:R-:W0:Y:S01]  /*d4d0*/  LDC R5, c[0x0][0x43c] ;  /* 0x00010f00ff057b82 */ /* 0x000e220000000800 */
[----:B------:R-:W-:Y:S01]  /*d4e0*/  ULDC.64 UR6, c[0x0][0x428] ;  /* 0x00010a0000067ab9 */ /* 0x000fe20000000a00 */
[----:B0-----:R-:W-:-:S13]  /*d4f0*/  ISETP.NE.AND P0, PT, R5, 0x1, PT ;  /* 0x000000010500780c */ /* 0x001fda0003f05270 */
[----:B-1----:R-:W0:Y:S02]  /*d500*/  @P0 LDC.64 R2, c[0x0][0x440] ;  /* 0x00011000ff020b82 */ /* 0x002e240000000a00 */
[----:B0-----:R-:W-:-:S04]  /*d510*/  @P0 IMAD.HI.U32 R4, R6, R2, RZ ;  /* 0x0000000206040227 */ /* 0x001fc800078e00ff */
[----:B------:R-:W-:Y:S01]  /*d520*/  IMAD.MOV.U32 R2, RZ, RZ, R6 ;  /* 0x000000ffff027224 */ /* 0x000fe200078e0006 */
[----:B------:R-:W-:-:S05]  /*d530*/  @P0 SHF.R.U32.HI R2, RZ, R3, R4 ;  /* 0x00000003ff020219 */ /* 0x000fca0000011604 */
[----:B------:R-:W-:-:S04]  /*d540*/  IMAD.MOV R3, RZ, RZ, -R2 ;  /* 0x000000ffff037224 */ /* 0x000fc800078e0a02 */
[----:B------:R-:W-:Y:S01]  /*d550*/  IMAD R6, R5, R3, R6 ;  /* 0x0000000305067224 */ /* 0x000fe200078e0206 */
[----:B------:R-:W-:-:S03]  /*d560*/  SHF.R.S32.HI R3, RZ, 0x1f, R2 ;  /* 0x0000001fff037819 */ /* 0x000fc60000011402 */
[----:B------:R-:W-:-:S04]  /*d570*/  IMAD.WIDE.U32 R2, R25, UR6, R2 ;  /* 0x0000000619027c25 */ /* 0x000fc8000f8e0002 */
[----:B--2---:R-:W-:-:S04]  /*d580*/  IMAD R4, R10, UR6, RZ ;  /* 0x000000060a047c24 */ /* 0x004fc8000f8e02ff */
[----:B------:R-:W-:-:S04]  /*d590*/  IMAD R4, R25, UR7, R4 ;  /* 0x0000000719047c24 */ /* 0x000fc8000f8e0204 */
[----:B------:R-:W-:Y:S01]  /*d5a0*/  IMAD.IADD R3, R4, 0x1, R3 ;  /* 0x0000000104037824 */ /* 0x000fe200078e0203 */
[----:B------:R-:W-:-:S04]  /*d5b0*/  LEA R4, P0, R2, UR4, 0x2 ;  /* 0x0000000402047c11 */ /* 0x000fc8000f8010ff */
[----:B------:R-:W-:-:S06]  /*d5c0*/  LEA.HI.X R5, R2, UR5, R3, 0x2, P0 ;  /* 0x0000000502057c11 */ /* 0x000fcc00080f1403 */
[----:B------:R0:W5:Y:S03]  /*d5d0*/  LDG.E R5, desc[UR56][R4.64] ;  /* 0x0000003804057981 */ /* 0x000166000c1e1900 */
.L_x_247:
[----:B-1----:R-:W-:Y:S01]  /*d5e0*/  IMAD R3, R8, 0x8, R22 ;  /* 0x0000000808037824 */ /* 0x002fe200078e0216 */
[----:B------:R-:W-:Y:S01]  /*d5f0*/  SHF.L.U32 R2, R9, 0x1f, RZ ;  /* 0x0000001f09027819 */ /* 0x000fe200000006ff */
[----:B------:R-:W-:Y:S03]  /*d600*/  BSSY B3, `(.L_x_248) ;  /* 0x0000003000037945 */ /* 0x000fe60003800000 */
[----:B------:R-:W1:Y:S02]  /*d610*/  SYNCS.PHASECHK.TRANS64.TRYWAIT P0, [R3+URZ+0x31c40], R2 ;  /* 0x031c4002030075a7 */ /* 0x000e64000800017f */
[----:B-1----:R-:W-:Y:S05]  /*d620*/  @!P0 BRA `(.L_x_249) ;  /* 0x0000003c00c08947 */ /* 0x002fea0003800000 */
.L_x_356:
[----:B------:R-:W-:Y:S05]  /*d630*/  BSYNC B3 ;  /* 0x0000000000037941 */ /* 0x000fea0003800000 */
.L_x_248:
        /* <DEDUP_REMOVED lines=12> */
.L_x_251:
[----:B------:R-:W-:Y:S05]  /*d700*/  BSYNC B3 ;  /* 0x0000000000037941 */ /* 0x000fea0003800000 */
.L_x_250:
[----:B------:R-:W-:Y:S01]  /*d710*/  IMAD.MOV.U32 R11, RZ, RZ, RZ ;  /* 0x000000ffff0b7224 */ /* 0x000fe200078e00ff */
[----:B------:R-:W-:Y:S01]  /*d720*/  UIADD3 UR4, UP0, UR38, 0x370, URZ ;  /* 0x0000037026047890 */ /* 0x000fe2000ff1e03f */
[----:B------:R-:W-:Y:S01]  /*d730*/  IMAD R4, R8, 0x6c00, R22 ;  /* 0x00006c0008047824 */ /* 0x000fe200078e0216 */
[----:B------:R-:W-:Y:S01]  /*d740*/  PLOP3.LUT P0, PT, PT, PT, PT, 0x80, 0x0 ;  /* 0x000000000000781c */ /* 0x000fe20003f0f070 */
[----:B-1----:R-:W-:Y:S01]  /*d750*/  VIADD R3, R3, 0x31c30 ;  /* 0x00031c3003037836 */ /* 0x002fe20000000000 */
[----:B------:R-:W-:Y:S01]  /*d760*/  R2UR UR10, R11 ;  /* 0x000000000b0a72ca */ /* 0x000fe200000e0000 */
[----:B------:R-:W-:Y:S01]  /*d770*/  IMAD R2, R6, 0x90, R28 ;  /* 0x0000009006027824 */ /* 0x000fe200078e021c */
[----:B------:R-:W-:Y:S01]  /*d780*/  UIADD3.X UR5, URZ, UR39, URZ, UP0, !UPT ;  /* 0x000000273f057290 */ /* 0x000fe200087fe43f */
[----:B------:R-:W-:Y:S01]  /*d790*/  VIADD R10, R4, 0x16a00 ;  /* 0x00016a00040a7836 */ /* 0x000fe20000000000 */
[----:B------:R-:W-:Y:S01]  /*d7a0*/  UMOV UR6, 0x0 ;  /* 0x0000000000067882 */ /* 0x000fe20000000000 */
[----:B------:R-:W-:-:S10]  /*d7b0*/  UMOV UR7, 0x14f00000 ;  /* 0x14f0000000077882 */ /* 0x000fd40000000000 */
.L_x_252:
        /* <DEDUP_REMOVED lines=16> */
.L_x_253:
        /* <DEDUP_REMOVED lines=16> */
.L_x_254:
        /* <DEDUP_REMOVED lines=15> */
.L_x_357:
[----:B------:R-:W-:Y:S05]  /*dab0*/  BSYNC B3 ;  /* 0x0000000000037941 */ /* 0x000fea0003800000 */
.L_x_255:
[----:B------:R-:W-:Y:S01]  /*dac0*/  BSSY B3, `(.L_x_257) ;  /* 0x000000c000037945 */ /* 0x000fe20003800000 */
[----:B------:R-:W-:Y:S02]  /*dad0*/  IMAD.MOV.U32 R12, RZ, RZ, 0x0 ;  /* 0x00000000ff0c7424 */ /* 0x000fe400078e00ff */
[----:B------:R-:W-:Y:S01]  /*dae0*/  IMAD.MOV.U32 R13, RZ, RZ, 0x14f00000 ;  /* 0x14f00000ff0d7424 */ /* 0x000fe200078e00ff */
[----:B------:R-:W-:Y:S06]  /*daf0*/  @P1 BRA `(.L_x_258) ;  /* 0x0000000000201947 */ /* 0x000fec0003800000 */
[----:B------:R-:W1:Y:S01]  /*db00*/  S2R R4, SR_TID.X ;  /* 0x0000000000047919 */ /* 0x000e620000002100 */
[----:B0-----:R-:W-:Y:S02]  /*db10*/  IMAD R2, R23, 0x8, R22 ;  /* 0x0000000817027824 */ /* 0x001fe400078e0216 */
[----:B------:R-:W-:-:S04]  /*db20*/  IMAD.MOV.U32 R3, RZ, RZ, 0x6c00 ;  /* 0x00006c00ff037424 */ /* 0x000fc800078e00ff */
[----:B------:R2:W-:Y:S01]  /*db30*/  SYNCS.ARRIVE.TRANS64 RZ, [R2+URZ+0x31c50], R3 ;  /* 0x031c500302ff79a7 */ /* 0x0005e2000800003f */
[----:B-1----:R-:W-:-:S04]  /*db40*/  LOP3.LUT R4, R4, 0x1f, RZ, 0xc0, !PT ;  /* 0x0000001f04047812 */ /* 0x002fc800078ec0ff */
[----:B------:R-:W-:-:S13]  /*db50*/  ISETP.NE.AND P0, PT, R4, RZ, PT ;  /* 0x000000ff0400720c */ /* 0x000fda0003f05270 */
[----:B--2---:R-:W-:Y:S05]  /*db60*/  @!P0 BRA `(.L_x_258) ;  /* 0x0000000000048947 */ /* 0x004fea0003800000 */
[----:B------:R-:W-:Y:S01]  /*db70*/  BPT.TRAP 0x1 ;  /* 0x000000040000795c */ /* 0x000fe20000300000 */
.L_x_258:
[----:B------:R-:W-:Y:S05]  /*db80*/  BSYNC B3 ;  /* 0x0000000000037941 */ /* 0x000fea0003800000 */
.L_x_257:
[----:B------:R-:W-:Y:S01]  /*db90*/  R2UR UR10, R11 ;  /* 0x000000000b0a72ca */ /* 0x000fe200000e0000 */
[C-C-:B0-----:R-:W-:Y:S01]  /*dba0*/  IMAD R2, R23.reuse, 0x8, R22.reuse ;  /* 0x0000000817027824 */ /* 0x141fe200078e0216 */
[----:B------:R-:W-:Y:S01]  /*dbb0*/  R2UR UR6, R12 ;  /* 0x000000000c0672ca */ /* 0x000fe200000e0000 */
[----:B------:R-:W-:Y:S01]  /*dbc0*/  IMAD R3, R23, 0x6c00, R22 ;  /* 0x00006c0017037824 */ /* 0x000fe200078e0216 */
[----:B------:R-:W-:Y:S01]  /*dbd0*/  R2UR UR7, R13 ;  /* 0x000000000d0772ca */ /* 0x000fe200000e0000 */
[----:B------:R-:W-:Y:S01]  /*dbe0*/  UIADD3 UR4, UP0, UR38, 0x470, URZ ;  /* 0x0000047026047890 */ /* 0x000fe2000ff1e03f */
[----:B------:R-:W-:Y:S01]  /*dbf0*/  PLOP3.LUT P0, PT, PT, PT, PT, 0x80, 0x0 ;  /* 0x000000000000781c */ /* 0x000fe20003f0f070 */
[----:B------:R-:W-:Y:S02]  /*dc00*/  IMAD R4, R27, 0x90, R28 ;  /* 0x000000901b047824 */ /* 0x000fe400078e021c */
[----:B------:R-:W-:Y:S01]  /*dc10*/  VIADD R2, R2, 0x31c50 ;  /* 0x00031c5002027836 */ /* 0x000fe20000000000 */
[----:B------:R-:W-:Y:S01]  /*dc20*/  UIADD3.X UR5, URZ, UR39, URZ, UP0, !UPT ;  /* 0x000000273f057290 */ /* 0x000fe200087fe43f */
[----:B------:R-:W-:-:S11]  /*dc30*/  VIADD R10, R3, 0x200 ;  /* 0x00000200030a7836 */ /* 0x000fd60000000000 */
.L_x_259:
        /* <DEDUP_REMOVED lines=15> */
.L_x_260:
        /* <DEDUP_REMOVED lines=15> */
.L_x_261:
        /* <DEDUP_REMOVED lines=12> */
.L_x_246:
[----:B------:R-:W-:Y:S05]  /*dee0*/  BSYNC B1 ;  /* 0x0000000000017941 */ /* 0x000fea0003800000 */
.L_x_245:
[----:B------:R-:W2:Y:S01]  /*def0*/  LDL.LU R2, [R1+0x10] ;  /* 0x0000100001027983 */ /* 0x000ea20000300800 */
[----:B------:R-:W-:Y:S02]  /*df00*/  IMAD.MOV.U32 R23, RZ, RZ, R8 ;  /* 0x000000ffff177224 */ /* 0x000fe400078e0008 */
[----:B------:R-:W-:Y:S02]  /*df10*/  IMAD.MOV.U32 R26, RZ, RZ, R9 ;  /* 0x000000ffff1a7224 */ /* 0x000fe400078e0009 */
[----:B--2---:R-:W-:-:S07]  /*df20*/  VIADD R6, R2, 0xfffffffd ;  /* 0xfffffffd02067836 */ /* 0x004fce0000000000 */
.L_x_244:
[----:B------:R-:W-:Y:S05]  /*df30*/  BSYNC B2 ;  /* 0x0000000000027941 */ /* 0x000fea0003800000 */
.L_x_243:
[----:B------:R-:W2:Y:S01]  /*df40*/  LDL.LU R2, [R1+0xc] ;  /* 0x00000c0001027983 */ /* 0x000ea20000300800 */
[----:B------:R-:W-:-:S05]  /*df50*/  IMAD.MOV R7, RZ, RZ, -R7 ;  /* 0x000000ffff077224 */ /* 0x000fca00078e0a07 */
[----:B--2---:R-:W-:-:S13]  /*df60*/  ISETP.NE.AND P0, PT, R2, R7, PT ;  /* 0x000000070200720c */ /* 0x004fda0003f05270 */
[----:B------:R-:W-:Y:S05]  /*df70*/  @!P0 BRA `(.L_x_242) ;  /* 0x0000001400888947 */ /* 0x000fea0003800000 */
[----:B------:R-:W-:-:S07]  /*df80*/  IMAD.MOV.U32 R4, RZ, RZ, R24 ;  /* 0x000000ffff047224 */ /* 0x000fce00078e0018 */
.L_x_296:
[----:B------:R-:W-:Y:S01]  /*df90*/  LOP3.LUT P1, RZ, R29, 0x1, RZ, 0xc0, !PT ;  /* 0x000000011dff7812 */ /* 0x000fe2000782c0ff */
[----:B------:R-:W-:Y:S01]  /*dfa0*/  VIADD R7, R23, 0x1 ;  /* 0x0000000117077836 */ /* 0x000fe20000000000 */
[----:B------:R-:W-:Y:S05]  /*dfb0*/  YIELD ;  /* 0x0000000000007946 */ /* 0x000fea0003800000 */
[----:B------:R-:W-:Y:S01]  /*dfc0*/  ISETP.NE.AND P0, PT, R7, 0x2, PT ;  /* 0x000000020700780c */ /* 0x000fe20003f05270 */
[----:B------:R-:W-:Y:S03]  /*dfd0*/  BSSY B1, `(.L_x_262) ;  /* 0x00000aa000017945 */ /* 0x000fe60003800000 */
[----:B-1----:R-:W-:-:S02]  /*dfe0*/  SEL R3, RZ, 0x1, P0 ;  /* 0x00000001ff037807 */ /* 0x002fc40000000000 */
        /* <DEDUP_REMOVED lines=24> */
[----:B------:R-:W-:-:S05]  /*e170*/  LEA.HI.X R5, R2, UR5, R3, 0x2, P0 ;  /* 0x0000000502057c11 */ /* 0x000fca00080f1403 */
[----:B------:R0:W5:Y:S04]  /*e180*/  LDG.E R4, desc[UR56][R4.64] ;  /* 0x0000003804047981 */ /* 0x000168000c1e1900 */
.L_x_264:
[----:B------:R-:W-:Y:S01]  /*e190*/  IMAD R3, R7, 0x8, R22 ;  /* 0x0000000807037824 */ /* 0x000fe200078e0216 */
[----:B------:R-:W-:Y:S01]  /*e1a0*/  SHF.L.U32 R2, R8, 0x1f, RZ ;  /* 0x0000001f08027819 */ /* 0x000fe200000006ff */
[----:B------:R-:W-:Y:S03]  /*e1b0*/  BSSY B2, `(.L_x_265) ;  /* 0x0000003000027945 */ /* 0x000fe60003800000 */
[----:B------:R-:W1:Y:S02]  /*e1c0*/  SYNCS.PHASECHK.TRANS64.TRYWAIT P0, [R3+URZ+0x31c40], R2 ;  /* 0x031c4002030075a7 */ /* 0x000e64000800017f */
[----:B-1----:R-:W-:Y:S05]  /*e1d0*/  @!P0 BRA `(.L_x_266) ;  /* 0x0000003000fc8947 */ /* 0x002fea0003800000 */
.L_x_358:
[----:B------:R-:W-:Y:S05]  /*e1e0*/  BSYNC B2 ;  /* 0x0000000000027941 */ /* 0x000fea0003800000 */
.L_x_265:
        /* <DEDUP_REMOVED lines=12> */
.L_x_268:
[----:B------:R-:W-:Y:S05]  /*e2b0*/  BSYNC B2 ;  /* 0x0000000000027941 */ /* 0x000fea0003800000 */
.L_x_267:
        /* <DEDUP_REMOVED lines=11> */
.L_x_269:
        /* <DEDUP_REMOVED lines=16> */
.L_x_270:
        /* <DEDUP_REMOVED lines=16> */
.L_x_271:
        /* <DEDUP_REMOVED lines=15> */
.L_x_359:
[----:B------:R-:W-:Y:S05]  /*e660*/  BSYNC B2 ;  /* 0x0000000000027941 */ /* 0x000fea0003800000 */
.L_x_272:
        /* <DEDUP_REMOVED lines=11> */
.L_x_275:
[----:B------:R-:W-:Y:S05]  /*e720*/  BSYNC B2 ;  /* 0x0000000000027941 */ /* 0x000fea0003800000 */
.L_x_274:
[----:B------:R-:W-:Y:S01]  /*e730*/  R2UR UR6, R2 ;  /* 0x00000000020672ca */ /* 0x000fe200000e0000 */
[----:B------:R-:W-:Y:S01]  /*e740*/  IMAD R23, R23, 0x6c00, R22 ;  /* 0x00006c0017177824 */ /* 0x000fe200078e0216 */
[----:B------:R-:W-:Y:S01]  /*e750*/  R2UR UR7, R3 ;  /* 0x00000000030772ca */ /* 0x000fe200000e0000 */
[----:B------:R-:W-:Y:S01]  /*e760*/  UIADD3 UR4, UP0, UR38, 0x470, URZ ;  /* 0x0000047026047890 */ /* 0x000fe2000ff1e03f */
[----:B------:R-:W-:Y:S01]  /*e770*/  R2UR UR10, R5 ;  /* 0x00000000050a72ca */ /* 0x000fe200000e0000 */
[----:B------:R-:W-:Y:S01]  /*e780*/  IMAD R5, R27, 0x90, R28 ;  /* 0x000000901b057824 */ /* 0x000fe200078e021c */
[----:B------:R-:W-:Y:S01]  /*e790*/  PLOP3.LUT P0, PT, PT, PT, PT, 0x80, 0x0 ;  /* 0x000000000000781c */ /* 0x000fe20003f0f070 */
[----:B0-----:R-:W-:Y:S01]  /*e7a0*/  VIADD R12, R12, 0x50 ;  /* 0x000000500c0c7836 */ /* 0x001fe20000000000 */
[----:B------:R-:W-:Y:S01]  /*e7b0*/  UIADD3.X UR5, URZ, UR39, URZ, UP0, !UPT ;  /* 0x000000273f057290 */ /* 0x000fe200087fe43f */
[----:B------:R-:W-:-:S11]  /*e7c0*/  VIADD R13, R23, 0x200 ;  /* 0x00000200170d7836 */ /* 0x000fd60000000000 */
.L_x_276:
        /* <DEDUP_REMOVED lines=15> */
.L_x_277:
        /* <DEDUP_REMOVED lines=15> */
.L_x_278:
        /* <DEDUP_REMOVED lines=12> */
.L_x_263:
[----:B------:R-:W-:Y:S05]  /*ea70*/  BSYNC B1 ;  /* 0x0000000000017941 */ /* 0x000fea0003800000 */
.L_x_262:
        /* <DEDUP_REMOVED lines=9> */
[----:B------:R-:W-:Y:S01]  /*eb10*/  VIADD R9, R6, 0xffffffff ;  /* 0xffffffff06097836 */ /* 0x000fe20000000000 */
        /* <DEDUP_REMOVED lines=21> */
.L_x_281:
[----:B------:R-:W-:Y:S01]  /*ec70*/  IMAD R2, R23, 0x8, R22 ;  /* 0x0000000817027824 */ /* 0x000fe200078e0216 */
[----:B------:R-:W-:Y:S01]  /*ec80*/  SHF.L.U32 R3, R26, 0x1f, RZ ;  /* 0x0000001f1a037819 */ /* 0x000fe200000006ff */
[----:B------:R-:W-:Y:S03]  /*ec90*/  BSSY B2, `(.L_x_282) ;  /* 0x0000003000027945 */ /* 0x000fe60003800000 */
[----:B------:R-:W1:Y:S02]  /*eca0*/  SYNCS.PHASECHK.TRANS64.TRYWAIT P0, [R2+URZ+0x31c40], R3 ;  /* 0x031c4003020075a7 */ /* 0x000e64000800017f */
[----:B-1----:R-:W-:Y:S05]  /*ecb0*/  @!P0 BRA `(.L_x_283) ;  /* 0x00000028006c8947 */ /* 0x002fea0003800000 */
.L_x_360:
[----:B------:R-:W-:Y:S05]  /*ecc0*/  BSYNC B2 ;  /* 0x0000000000027941 */ /* 0x000fea0003800000 */
.L_x_282:
        /* <DEDUP_REMOVED lines=12> */
.L_x_285:
[----:B------:R-:W-:Y:S05]  /*ed90*/  BSYNC B2 ;  /* 0x0000000000027941 */ /* 0x000fea0003800000 */
.L_x_284:
        /* <DEDUP_REMOVED lines=8> */
[----:B------:R-:W-:Y:S01]  /*ee20*/  IMAD R2, R9, 0x90, R28 ;  /* 0x0000009009027824 */ /* 0x000fe200078e021c */
[----:B------:R-:W-:Y:S01]  /*ee30*/  UMOV UR6, 0x0 ;  /* 0x0000000000067882 */ /* 0x000fe20000000000 */
[----:B------:R-:W-:Y:S01]  /*ee40*/  VIADD R10, R12, 0x16a00 ;  /* 0x00016a000c0a7836 */ /* 0x000fe20000000000 */
[----:B------:R-:W-:-:S09]  /*ee50*/  UMOV UR7, 0x14f00000 ;  /* 0x14f0000000077882 */ /* 0x000fd20000000000 */
.L_x_286:
        /* <DEDUP_REMOVED lines=16> */
.L_x_287:
        /* <DEDUP_REMOVED lines=16> */
.L_x_288:
        /* <DEDUP_REMOVED lines=15> */
.L_x_361:
[----:B------:R-:W-:Y:S05]  /*f150*/  BSYNC B2 ;  /* 0x0000000000027941 */ /* 0x000fea0003800000 */
.L_x_289:
        /* <DEDUP_REMOVED lines=11> */
.L_x_292:
[----:B------:R-:W-:Y:S05]  /*f210*/  BSYNC B2 ;  /* 0x0000000000027941 */ /* 0x000fea0003800000 */
.L_x_291:
[----:B------:R-:W-:Y:S01]  /*f220*/  R2UR UR6, R2 ;  /* 0x00000000020672ca */ /* 0x000fe200000e0000 */
[----:B------:R-:W-:Y:S01]  /*f230*/  IMAD R7, R7, 0x6c00, R22 ;  /* 0x00006c0007077824 */ /* 0x000fe200078e0216 */
[----:B------:R-:W-:Y:S01]  /*f240*/  R2UR UR7, R3 ;  /* 0x00000000030772ca */ /* 0x000fe200000e0000 */
[----:B------:R-:W-:Y:S01]  /*f250*/  UIADD3 UR4, UP0, UR38, 0x470, URZ ;  /* 0x0000047026047890 */ /* 0x000fe2000ff1e03f */
[----:B------:R-:W-:Y:S01]  /*f260*/  R2UR UR10, R5 ;  /* 0x00000000050a72ca */ /* 0x000fe200000e0000 */
[----:B------:R-:W-:Y:S01]  /*f270*/  IMAD R5, R27, 0x90, R28 ;  /* 0x000000901b057824 */ /* 0x000fe200078e021c */
[----:B------:R-:W-:Y:S01]  /*f280*/  PLOP3.LUT P0, PT, PT, PT, PT, 0x80, 0x0 ;  /* 0x000000000000781c */ /* 0x000fe20003f0f070 */
[----:B------:R-:W-:Y:S01]  /*f290*/  VIADD R8, R8, 0x50 ;  /* 0x0000005008087836 */ /* 0x000fe20000000000 */
[----:B------:R-:W-:Y:S01]  /*f2a0*/  UIADD3.X UR5, URZ, UR39, URZ, UP0, !UPT ;  /* 0x000000273f057290 */ /* 0x000fe200087fe43f */
[----:B------:R-:W-:-:S11]  /*f2b0*/  VIADD R12, R7, 0x200 ;  /* 0x00000200070c7836 */ /* 0x000fd60000000000 */
.L_x_293:
        /* <DEDUP_REMOVED lines=15> */
.L_x_294:
        /* <DEDUP_REMOVED lines=15> */
.L_x_295:
        /* <DEDUP_REMOVED lines=12> */
.L_x_280:
[----:B------:R-:W-:Y:S05]  /*f560*/  BSYNC B1 ;  /* 0x0000000000017941 */ /* 0x000fea0003800000 */
.L_x_279:
[C---:B------:R-:W-:Y:S01]  /*f570*/  ISETP.GT.AND P0, PT, R6.reuse, 0x1, PT ;  /* 0x000000010600780c */ /* 0x040fe20003f04270 */
[----:B------:R-:W-:-:S12]  /*f580*/  VIADD R6, R6, 0xfffffffe ;  /* 0xfffffffe06067836 */ /* 0x000fd80000000000 */
[----:B------:R-:W-:Y:S05]  /*f590*/  @P0 BRA `(.L_x_296) ;  /* 0xffffffe8007c0947 */ /* 0x000fea000383ffff */
.L_x_242:
[----:B------:R-:W-:Y:S05]  /*f5a0*/  BSYNC B0 ;  /* 0x0000000000007941 */ /* 0x000fea0003800000 */
.L_x_241:
[----:B------:R-:W2:Y:S01]  /*f5b0*/  S2R R2, SR_TID.X ;  /* 0x0000000000027919 */ /* 0x000ea20000002100 */
[----:B------:R-:W-:Y:S01]  /*f5c0*/  BSSY B0, `(.L_x_297) ;  /* 0x0000010000007945 */ /* 0x000fe20003800000 */
[----:B--2---:R-:W-:-:S04]  /*f5d0*/  LOP3.LUT R8, R2, 0x7f, RZ, 0xc0, !PT ;  /* 0x0000007f02087812 */ /* 0x004fc800078ec0ff */
[----:B------:R-:W-:-:S13]  /*f5e0*/  ISETP.NE.AND P0, PT, R8, RZ, PT ;  /* 0x000000ff0800720c */ /* 0x000fda0003f05270 */
[----:B------:R-:W-:Y:S05]  /*f5f0*/  @P0 BRA `(.L_x_298) ;  /* 0x0000000000300947 */ /* 0x000fea0003800000 */
[----:B------:R-:W2:Y:S01]  /*f600*/  S2R R5, SR_LANEID ;  /* 0x0000000000057919 */ /* 0x000ea20000000000 */
[----:B------:R-:W-:Y:S01]  /*f610*/  VOTEU.ANY UR4, UPT, PT ;  /* 0x0000000000047886 */ /* 0x000fe200038e0100 */
[----:B-1----:R-:W1:Y:S01]  /*f620*/  LDC.64 R2, c[0x0][0xc60] ;  /* 0x00031800ff027b82 */ /* 0x002e620000000a00 */
[----:B------:R-:W2:Y:S02]  /*f630*/  FLO.U32 R0, UR4 ;  /* 0x0000000400007d00 */ /* 0x000ea400080e0000 */
[----:B--2---:R-:W-:-:S06]  /*f640*/  ISETP.EQ.U32.AND P0, PT, R0, R5, PT ;  /* 0x000000050000720c */ /* 0x004fcc0003f02070 */
[----:B------:R-:W1:Y:S07]  /*f650*/  POPC R5, UR4 ;  /* 0x0000000400057d09 */ /* 0x000e6e0008000000 */
[----:B-1----:R-:W2:Y:S01]  /*f660*/  @P0 ATOMG.E.ADD.STRONG.GPU PT, R3, desc[UR56][R2.64], R5 ;  /* 0x00000005020309a8 */ /* 0x002ea200081ee1f8 */
[----:B------:R-:W1:Y:S02]  /*f670*/  S2R R4, SR_LTMASK ;  /* 0x0000000000047919 */ /* 0x000e640000003900 */
[----:B-1----:R-:W-:-:S04]  /*f680*/  LOP3.LUT R4, R4, UR4, RZ, 0xc0, !PT ;  /* 0x0000000404047c12 */ /* 0x002fc8000f8ec0ff */
[----:B0-----:R-:W0:Y:S01]  /*f690*/  POPC R7, R4 ;  /* 0x0000000400077309 */ /* 0x001e220000000000 */
[----:B--2---:R-:W0:Y:S02]  /*f6a0*/  SHFL.IDX PT, R0, R3, R0, 0x1f ;  /* 0x00001f0003007589 */ /* 0x004e2400000e0000 */
[----:B0-----:R-:W-:-:S07]  /*f6b0*/  IADD3 R16, R0, UR36, R7 ;  /* 0x0000002400107c10 */ /* 0x001fce000fffe007 */
.L_x_298:
[----:B------:R-:W-:Y:S05]  /*f6c0*/  BSYNC B0 ;  /* 0x0000000000007941 */ /* 0x000fea0003800000 */
.L_x_297:
[----:B------:R-:W-:Y:S01]  /*f6d0*/  LOP3.LUT P0, RZ, R29, 0x1, RZ, 0xc0, !PT ;  /* 0x000000011dff7812 */ /* 0x000fe2000780c0ff */
[----:B------:R-:W-:-:S12]  /*f6e0*/  BSSY B0, `(.L_x_299) ;  /* 0x0000045000007945 */ /* 0x000fd80003800000 */
[----:B------:R-:W-:Y:S05]  /*f6f0*/  @!P0 BRA `(.L_x_300) ;  /* 0x00000004000c8947 */ /* 0x000fea0003800000 */
[----:B-1----:R-:W-:Y:S01]  /*f700*/  IMAD R3, R23, 0x8, R22 ;  /* 0x0000000817037824 */ /* 0x002fe200078e0216 */
[----:B------:R-:W-:Y:S01]  /*f710*/  SHF.L.U32 R0, R26, 0x1f, RZ ;  /* 0x0000001f1a007819 */ /* 0x000fe200000006ff */
[----:B------:R-:W-:Y:S01]  /*f720*/  BSSY B1, `(.L_x_301) ;  /* 0x0000004000017945 */ /* 0x000fe20003800000 */
[----:B------:R-:W-:Y:S02]  /*f730*/  ISETP.NE.AND P1, PT, R8, RZ, PT ;  /* 0x000000ff0800720c */ /* 0x000fe40003f25270 */
[----:B------:R-:W1:Y:S02]  /*f740*/  SYNCS.PHASECHK.TRANS64.TRYWAIT P0, [R3+URZ+0x31c60], R0 ;  /* 0x031c6000030075a7 */ /* 0x000e64000800017f */
[----:B-1----:R-:W-:Y:S09]  /*f750*/  @!P0 BRA `(.L_x_302) ;  /* 0x0000001c00ec8947 */ /* 0x002ff20003800000 */
.L_x_362:
[----:B------:R-:W-:Y:S05]  /*f760*/  BSYNC B1 ;  /* 0x0000000000017941 */ /* 0x000fea0003800000 */
.L_x_301:
[----:B------:R-:W-:Y:S04]  /*f770*/  BSSY B1, `(.L_x_303) ;  /* 0x0000009000017945 */ /* 0x000fe80003800000 */
[----:B------:R-:W-:Y:S05]  /*f780*/  @P1 BRA `(.L_x_304) ;  /* 0x00000000001c1947 */ /* 0x000fea0003800000 */
[----:B------:R-:W2:Y:S01]  /*f790*/  S2R R2, SR_TID.X ;  /* 0x0000000000027919 */ /* 0x000ea20000002100 */
[----:B-1----:R-:W-:-:S04]  /*f7a0*/  IMAD.MOV.U32 R0, RZ, RZ, 0x6c00 ;  /* 0x00006c00ff007424 */ /* 0x002fc800078e00ff */
[----:B------:R3:W-:Y:S01]  /*f7b0*/  SYNCS.ARRIVE.TRANS64 RZ, [R3+URZ+0x31c50], R0 ;  /* 0x031c500003ff79a7 */ /* 0x0007e2000800003f */
[----:B--2---:R-:W-:-:S04]  /*f7c0*/  LOP3.LUT R2, R2, 0x1f, RZ, 0xc0, !PT ;  /* 0x0000001f02027812 */ /* 0x004fc800078ec0ff */
[----:B------:R-:W-:-:S13]  /*f7d0*/  ISETP.NE.AND P0, PT, R2, RZ, PT ;  /* 0x000000ff0200720c */ /* 0x000fda0003f05270 */
[----:B---3--:R-:W-:Y:S05]  /*f7e0*/  @!P0 BRA `(.L_x_304) ;  /* 0x0000000000048947 */ /* 0x008fea0003800000 */
[----:B------:R-:W-:Y:S01]  /*f7f0*/  BPT.TRAP 0x1 ;  /* 0x000000040000795c */ /* 0x000fe20000300000 */
.L_x_304:
[----:B------:R-:W-:Y:S05]  /*f800*/  BSYNC B1 ;  /* 0x0000000000017941 */ /* 0x000fea0003800000 */
.L_x_303:
[----:B-1----:R-:W-:Y:S01]  /*f810*/  IMAD R0, R23, 0x6c00, R22 ;  /* 0x00006c0017007824 */ /* 0x002fe200078e0216 */
[----:B------:R-:W-:Y:S01]  /*f820*/  UIADD3 UR4, UP0, UR38, 0x470, URZ ;  /* 0x0000047026047890 */ /* 0x000fe2000ff1e03f */
[----:B------:R-:W-:Y:S01]  /*f830*/  VIADD R2, R3, 0x31c50 ;  /* 0x00031c5003027836 */ /* 0x000fe20000000000 */
[----:B------:R-:W-:Y:S01]  /*f840*/  PLOP3.LUT P0, PT, PT, PT, PT, 0x80, 0x0 ;  /* 0x000000000000781c */ /* 0x000fe20003f0f070 */
[----:B------:R-:W-:Y:S01]  /*f850*/  IMAD R28, R27, 0x90, R28 ;  /* 0x000000901b1c7824 */ /* 0x000fe200078e021c */
[----:B------:R-:W-:Y:S01]  /*f860*/  UIADD3.X UR5, URZ, UR39, URZ, UP0, !UPT ;  /* 0x000000273f057290 */ /* 0x000fe200087fe43f */
[----:B------:R-:W-:Y:S01]  /*f870*/  VIADD R3, R0, 0x200 ;  /* 0x0000020000037836 */ /* 0x000fe20000000000 */
[----:B------:R-:W-:Y:S01]  /*f880*/  UMOV UR6, 0x0 ;  /* 0x0000000000067882 */ /* 0x000fe20000000000 */
[----:B------:R-:W-:Y:S01]  /*f890*/  UMOV UR7, 0x14f00000 ;  /* 0x14f0000000077882 */ /* 0x000fe20000000000 */
[----:B------:R-:W-:-:S08]  /*f8a0*/  UMOV UR10, URZ ;  /* 0x0000003f000a7c82 */ /* 0x000fd00008000000 */
.L_x_305:
        /* <DEDUP_REMOVED lines=10> */
[----:B------:R-:W-:Y:S01]  /*f950*/  PLOP3.LUT P0, PT, PT, PT, PT, 0x80, 0x0 ;  /* 0x000000000000781c */ /* 0x000fe20003f0f070 */
[----:B------:R-:W-:Y:S01]  /*f960*/  VIADD R3, R0, 0x2600 ;  /* 0x0000260000037836 */ /* 0x000fe20000000000 */
[----:B------:R-:W-:Y:S01]  /*f970*/  UMOV UR6, 0x0 ;  /* 0x0000000000067882 */ /* 0x000fe20000000000 */
[----:B------:R-:W-:Y:S01]  /*f980*/  UMOV UR7, 0x14f00000 ;  /* 0x14f0000000077882 */ /* 0x000fe20000000000 */
[----:B------:R-:W-:-:S09]  /*f990*/  UMOV UR10, 0x20 ;  /* 0x00000020000a7882 */ /* 0x000fd20000000000 */
.L_x_306:
        /* <DEDUP_REMOVED lines=15> */
.L_x_307:
        /* <DEDUP_REMOVED lines=9> */
[----:B--2---:R-:W-:Y:S05]  /*fb20*/  @P0 BRA.U.ANY `(.L_x_307) ;  /* 0xfffffffd00d80947 */ /* 0x004fea000393ffff */
.L_x_300:
[----:B------:R-:W-:Y:S05]  /*fb30*/  BSYNC B0 ;  /* 0x0000000000007941 */ /* 0x000fea0003800000 */
.L_x_299:
[----:B------:R-:W-:-:S05]  /*fb40*/  VIADD R23, R23, 0x1 ;  /* 0x0000000117177836 */ /* 0x000fca0000000000 */
[----:B------:R-:W-:-:S04]  /*fb50*/  ISETP.NE.AND P0, PT, R23, 0x2, PT ;  /* 0x000000021700780c */ /* 0x000fc80003f05270 */
[----:B-1----:R-:W-:Y:S02]  /*fb60*/  SEL R3, RZ, 0x1, P0 ;  /* 0x00000001ff037807 */ /* 0x002fe40000000000 */
[----:B------:R-:W-:Y:S02]  /*fb70*/  SEL R23, R23, RZ, P0 ;  /* 0x000000ff17177207 */ /* 0x000fe40000000000 */
[----:B------:R-:W-:-:S07]  /*fb80*/  LOP3.LUT R26, R26, R3, RZ, 0x3c, !PT ;  /* 0x000000031a1a7212 */ /* 0x000fce00078e3cff */
.L_x_223:
[----:B------:R-:W-:Y:S05]  /*fb90*/  BSYNC B7 ;  /* 0x0000000000077941 */ /* 0x000fea0003800000 */
.L_x_221:
[----:B------:R-:W-:-:S13]  /*fba0*/  LOP3.LUT P0, RZ, R29, 0x2, RZ, 0xc0, !PT ;  /* 0x000000021dff7812 */ /* 0x000fda000780c0ff */
[----:B------:R-:W-:Y:S05]  /*fbb0*/  @!P0 BRA `(.L_x_308) ;  /* 0x0000000000248947 */ /* 0x000fea0003800000 */
[----:B------:R-:W-:Y:S05]  /*fbc0*/  WARPSYNC.ALL ;  /* 0x0000000000007948 */ /* 0x000fea0003800000 */
[----:B------:R-:W2:Y:S08]  /*fbd0*/  S2UR UR5, SR_CgaCtaId ;  /* 0x00000000000579c3 */ /* 0x000eb00000008800 */
[----:B------:R-:W-:Y:S06]  /*fbe0*/  BAR.SYNC.DEFER_BLOCKING 0x5, 0x200 ;  /* 0x0148000000007b1d */ /* 0x000fec0000010000 */
[----:B------:R-:W-:-:S02]  /*fbf0*/  UMOV UR4, 0x400 ;  /* 0x0000040000047882 */ /* 0x000fc40000000000 */
[----:B--2---:R-:W-:-:S06]  /*fc00*/  ULEA UR4, UR5, UR4, 0x18 ;  /* 0x0000000405047291 */ /* 0x004fcc000f8ec03f */
[----:B------:R-:W-:-:S05]  /*fc10*/  IMAD.U32 R22, RZ, RZ, UR4 ;  /* 0x00000004ff167e24 */ /* 0x000fca000f8e00ff */
[----:B------:R2:W3:Y:S01]  /*fc20*/  LDS.128 R16, [R22+0x31cd0] ;  /* 0x031cd00016107984 */ /* 0x0004e20000000c00 */
[----:B------:R-:W-:Y:S06]  /*fc30*/  BAR.ARV 0x4, 0x200 ;  /* 0x0108000000007b1d */ /* 0x000fec0000002000 */
[----:B------:R-:W-:Y:S05]  /*fc40*/  BRA `(.L_x_309) ;  /* 0x0000000800407947 */ /* 0x000fea0003800000 */
.L_x_308:
[----:B-1----:R-:W1:Y:S01]  /*fc50*/  S2R R0, SR_TID.X ;  /* 0x0000000000007919 */ /* 0x002e620000002100 */
[----:B------:R-:W-:Y:S01]  /*fc60*/  UMOV UR4, 0xffffffff ;  /* 0xffffffff00047882 */ /* 0x000fe20000000000 */
[----:B-1----:R-:W-:-:S04]  /*fc70*/  LOP3.LUT R8, R0, 0x1f, RZ, 0xc0, !PT ;  /* 0x0000001f00087812 */ /* 0x002fc800078ec0ff */
[----:B------:R-:W-:Y:S01]  /*fc80*/  ISETP.NE.AND P0, PT, R8, 0x1f, PT ;  /* 0x0000001f0800780c */ /* 0x000fe20003f05270 */
[----:B------:R-:W-:-:S12]  /*fc90*/  BRA.DIV UR4, `(.L_x_310) ;  /* 0x0000001a04b07947 */ /* 0x000fd8000b800000 */
[----:B------:R-:W-:Y:S01]  /*fca0*/  IMAD.IADD R5, R19, 0x1, R8 ;  /* 0x0000000113057824 */ /* 0x000fe200078e0208 */
[----:B------:R-:W-:-:S04]  /*fcb0*/  ULDC UR4, c[0x0][0xc3c] ;  /* 0x00030f0000047ab9 */ /* 0x000fc80000000800 */
[----:B------:R-:W-:-:S13]  /*fcc0*/  ISETP.GE.OR P1, PT, R5, UR4, !P0 ;  /* 0x0000000405007c0c */ /* 0x000fda000c726670 */
[----:B------:R-:W1:Y:S02]  /*fcd0*/  @!P1 LDC.64 R2, c[0x0][0xc80] ;  /* 0x00032000ff029b82 */ /* 0x000e640000000a00 */
[----:B-1----:R-:W-:-:S06]  /*fce0*/  @!P1 IMAD.WIDE R2, R5, 0x4, R2 ;  /* 0x0000000405029825 */ /* 0x002fcc00078e0202 */
[----:B------:R1:W2:Y:S01]  /*fcf0*/  @!P1 LDG.E R3, desc[UR56][R2.64] ;  /* 0x0000003802039981 */ /* 0x0002a2000c1e1900 */
[C---:B------:R-:W-:Y:S02]  /*fd00*/  ISETP.GE.U32.AND P2, PT, R8.reuse, 0x2, PT ;  /* 0x000000020800780c */ /* 0x040fe40003f46070 */
[C---:B------:R-:W-:Y:S01]  /*fd10*/  ISETP.GE.U32.AND P3, PT, R8.reuse, 0x4, PT ;  /* 0x000000040800780c */ /* 0x040fe20003f66070 */
[----:B------:R-:W-:Y:S01]  /*fd20*/  SHFL.IDX PT, R0, R16, RZ, 0x1f ;  /* 0x00001fff10007589 */ /* 0x000fe200000e0000 */
[C---:B------:R-:W-:Y:S02]  /*fd30*/  ISETP.GE.U32.AND P4, PT, R8.reuse, 0x8, PT ;  /* 0x000000080800780c */ /* 0x040fe40003f86070 */
[C---:B------:R-:W-:Y:S01]  /*fd40*/  ISETP.GE.U32.AND P5, PT, R8.reuse, 0x10, PT ;  /* 0x000000100800780c */ /* 0x040fe20003fa6070 */
[----:B------:R-:W-:Y:S01]  /*fd50*/  SHFL.IDX PT, R4, R16, 0x1, 0x1f ;  /* 0x00201f0010047f89 */ /* 0x000fe200000e0000 */
[----:B-1----:R-:W-:Y:S02]  /*fd60*/  IMAD.MOV.U32 R2, RZ, RZ, RZ ;  /* 0x000000ffff027224 */ /* 0x002fe400078e00ff */
[----:B--2---:R-:W-:Y:S01]  /*fd70*/  @!P1 IMAD.MOV.U32 R2, RZ, RZ, R3 ;  /* 0x000000ffff029224 */ /* 0x004fe200078e0003 */
[----:B------:R-:W-:-:S04]  /*fd80*/  ISETP.NE.AND P1, PT, R8, RZ, PT ;  /* 0x000000ff0800720c */ /* 0x000fc80003f25270 */
[----:B------:R-:W1:Y:S02]  /*fd90*/  SHFL.UP PT, R14, R2, 0x1, RZ ;  /* 0x04200000020e7989 */ /* 0x000e6400000e00ff */
[----:B-1----:R-:W-:-:S05]  /*fda0*/  SEL R5, R14, RZ, P1 ;  /* 0x000000ff0e057207 */ /* 0x002fca0000800000 */
[----:B------:R-:W-:-:S05]  /*fdb0*/  IMAD.IADD R5, R2, 0x1, R5 ;  /* 0x0000000102057824 */ /* 0x000fca00078e0205 */
[----:B------:R-:W1:Y:S02]  /*fdc0*/  SHFL.UP PT, R14, R5, 0x2, RZ ;  /* 0x04400000050e7989 */ /* 0x000e6400000e00ff */
[----:B-1----:R-:W-:-:S05]  /*fdd0*/  SEL R6, R14, RZ, P2 ;  /* 0x000000ff0e067207 */ /* 0x002fca0001000000 */
        /* <DEDUP_REMOVED lines=10> */
[----:B------:R0:W1:Y:S02]  /*fe80*/  SHFL.IDX PT, R14, R3, 0x1f, 0x1f ;  /* 0x03e01f00030e7f89 */ /* 0x00006400000e0000 */
.L_x_372:
[----:B------:R-:W-:Y:S02]  /*fe90*/  ULDC UR4, c[0x0][0xc38] ;  /* 0x00030e0000047ab9 */ /* 0x000fe40000000800 */
[----:B------:R-:W-:-:S04]  /*fea0*/  IMAD.U32 R16, RZ, RZ, UR4 ;  /* 0x00000004ff107e24 */ /* 0x000fc8000f8e00ff */
[----:B-1----:R-:W-:-:S04]  /*feb0*/  IMAD R5, R14, R16, RZ ;  /* 0x000000100e057224 */ /* 0x002fc800078e02ff */
[----:B------:R-:W-:-:S05]  /*fec0*/  IMAD.IADD R4, R4, 0x1, R5 ;  /* 0x0000000104047824 */ /* 0x000fca00078e0205 */
[----:B------:R-:W-:-:S13]  /*fed0*/  ISETP.GT.AND P6, PT, R4, R0, PT ;  /* 0x000000000400720c */ /* 0x000fda0003fc4270 */
[----:B------:R-:W-:Y:S05]  /*fee0*/  @P6 BRA `(.L_x_311) ;  /* 0x00000000009c6947 */ /* 0x000fea0003800000 */
.L_x_316:
[----:B------:R-:W1:Y:S01]  /*fef0*/  LDC R6, c[0x0][0xc3c] ;  /* 0x00030f00ff067b82 */ /* 0x000e620000000800 */
[----:B------:R-:W-:-:S05]  /*ff00*/  VIADD R19, R19, 0x1f ;  /* 0x0000001f13137836 */ /* 0x000fca0000000000 */
[----:B-1----:R-:W-:-:S13]  /*ff10*/  ISETP.GE.AND P6, PT, R19, R6, PT ;  /* 0x000000061300720c */ /* 0x002fda0003fc6270 */
[----:B------:R-:W-:Y:S05]  /*ff20*/  @P6 BRA `(.L_x_312) ;  /* 0x0000000400446947 */ /* 0x000fea0003800000 */
[----:B------:R-:W1:Y:S01]  /*ff30*/  S2R R2, SR_TID.X ;  /* 0x0000000000027919 */ /* 0x000e620000002100 */
[----:B------:R-:W-:Y:S01]  /*ff40*/  BSSY B0, `(.L_x_313) ;  /* 0x0000009000007945 */ /* 0x000fe20003800000 */
[----:B-1----:R-:W-:-:S05]  /*ff50*/  LOP3.LUT R2, R2, 0x1f, RZ, 0xc0, !PT ;  /* 0x0000001f02027812 */ /* 0x002fca00078ec0ff */
[----:B------:R-:W-:Y:S02]  /*ff60*/  IMAD.IADD R5, R19, 0x1, R2 ;  /* 0x0000000113057824 */ /* 0x000fe400078e0202 */
[----:B------:R-:W-:-:S03]  /*ff70*/  IMAD.MOV.U32 R2, RZ, RZ, RZ ;  /* 0x000000ffff027224 */ /* 0x000fc600078e00ff */
[----:B------:R-:W-:-:S13]  /*ff80*/  ISETP.GE.OR P6, PT, R5, R6, !P0 ;  /* 0x000000060500720c */ /* 0x000fda00047c6670 */
[----:B------:R-:W-:Y:S05]  /*ff90*/  @P6 BRA `(.L_x_314) ;  /* 0x00000000000c6947 */ /* 0x000fea0003800000 */
[----:B0-----:R-:W0:Y:S02]  /*ffa0*/  LDC.64 R2, c[0x0][0xc80] ;  /* 0x00032000ff027b82 */ /* 0x001e240000000a00 */
[----:B0-----:R-:W-:-:S06]  /*ffb0*/  IMAD.WIDE R2, R5, 0x4, R2 ;  /* 0x0000000405027825 */ /* 0x001fcc00078e0202 */
[----:B------:R1:W5:Y:S02]  /*ffc0*/  LDG.E R2, desc[UR56][R2.64] ;  /* 0x0000003802027981 */ /* 0x000364000c1e1900 */
.L_x_314:
[----:B------:R-:W-:Y:S05]  /*ffd0*/  BSYNC B0 ;  /* 0x0000000000007941 */ /* 0x000fea0003800000 */
.L_x_313:
[----:B------:R-:W-:-:S03]  /*ffe0*/  UMOV UR4, 0xffffffff ;  /* 0xffffffff00047882 */ /* 0x000fc60000000000 */
[----:B------:R-:W-:Y:S05]  /*fff0*/  BRA.DIV UR4, `(.L_x_315) ;  /* 0x0000001a04fc7947 */ /* 0x000fea000b800000 */
[----:B-----5:R-:W2:Y:S02]  /*10000*/  SHFL.UP PT, R14, R2, 0x1, RZ ;  /* 0x04200000020e7989 */ /* 0x020ea400000e00ff */
[----:B--2---:R-:W-:-:S05]  /*10010*/  SEL R13, R14, RZ, P1 ;  /* 0x000000ff0e0d7207 */ /* 0x004fca0000800000 */
[----:B------:R-:W-:-:S05]  /*10020*/  IMAD.IADD R13, R2, 0x1, R13 ;  /* 0x00000001020d7824 */ /* 0x000fca00078e020d */
[----:B------:R-:W2:Y:S02]  /*10030*/  SHFL.UP PT, R14, R13, 0x2, RZ ;  /* 0x044000000d0e7989 */ /* 0x000ea400000e00ff */
[----:B--2---:R-:W-:-:S05]  /*10040*/  SEL R14, R14, RZ, P2 ;  /* 0x000000ff0e0e7207 */ /* 0x004fca0001000000 */
[----:B01----:R-:W-:-:S05]  /*10050*/  IMAD.IADD R3, R13, 0x1, R14 ;  /* 0x000000010d037824 */ /* 0x003fca00078e020e */
        /* <DEDUP_REMOVED lines=10> */
.L_x_380:
[----:B------:R-:W-:Y:S02]  /*10100*/  ULDC UR4, c[0x0][0xc38] ;  /* 0x00030e0000047ab9 */ /* 0x000fe40000000800 */
[----:B------:R-:W-:-:S04]  /*10110*/  IMAD.U32 R16, RZ, RZ, UR4 ;  /* 0x00000004ff107e24 */ /* 0x000fc8000f8e00ff */
[----:B-1----:R-:W-:-:S04]  /*10120*/  IMAD R5, R14, R16, RZ ;  /* 0x000000100e057224 */ /* 0x002fc800078e02ff */
[----:B------:R-:W-:-:S05]  /*10130*/  IMAD.IADD R4, R5, 0x1, R4 ;  /* 0x0000000105047824 */ /* 0x000fca00078e0204 */
[----:B------:R-:W-:-:S13]  /*10140*/  ISETP.GT.AND P6, PT, R4, R0, PT ;  /* 0x000000000400720c */ /* 0x000fda0003fc4270 */
[----:B------:R-:W-:Y:S05]  /*10150*/  @!P6 BRA `(.L_x_316) ;  /* 0xfffffffc0064e947 */ /* 0x000fea000383ffff */
.L_x_311:
[----:B------:R-:W-:Y:S01]  /*10160*/  IMAD.IADD R5, R4, 0x1, -R5 ;  /* 0x0000000104057824 */ /* 0x000fe200078e0a05 */
[----:B------:R-:W-:-:S03]  /*10170*/  UMOV UR4, 0xffffffff ;  /* 0xffffffff00047882 */ /* 0x000fc60000000000 */
[----:B------:R-:W-:-:S05]  /*10180*/  IMAD R7, R3, R16, R5 ;  /* 0x0000001003077224 */ /* 0x000fca00078e0205 */
[----:B------:R-:W-:Y:S01]  /*10190*/  ISETP.GT.AND P6, PT, R7, R0, PT ;  /* 0x000000000700720c */ /* 0x000fe20003fc4270 */
[----:B------:R-:W-:-:S12]  /*101a0*/  BRA.DIV UR4, `(.L_x_317) ;  /* 0x0000001e044c7947 */ /* 0x000fd8000b800000 */
[----:B------:R-:W-:-:S04]  /*101b0*/  VOTE.ANY R6, PT, !P6 ;  /* 0x0000000000067806 */ /* 0x000fc800070e0100 */
[----:B------:R-:W1:Y:S02]  /*101c0*/  POPC R4, R6 ;  /* 0x0000000600047309 */ /* 0x000e640000000000 */
[----:B-1----:R1:W2:Y:S02]  /*101d0*/  SHFL.IDX PT, R17, R2, R4, 0x1f ;  /* 0x00001f0402117589 */ /* 0x0022a400000e0000 */
.L_x_384:
[----:B------:R-:W-:Y:S01]  /*101e0*/  ISETP.NE.AND P0, PT, R6, RZ, PT ;  /* 0x000000ff0600720c */ /* 0x000fe20003f05270 */
[----:B------:R-:W-:-:S12]  /*101f0*/  IMAD.MOV.U32 R14, RZ, RZ, RZ ;  /* 0x000000ffff0e7224 */ /* 0x000fd800078e00ff */
[----:B------:R-:W-:Y:S05]  /*10200*/  @!P0 BRA `(.L_x_318) ;  /* 0x0000000000108947 */ /* 0x000fea0003800000 */
[----:B------:R-:W-:Y:S01]  /*10210*/  UMOV UR4, 0xffffffff ;  /* 0xffffffff00047882 */ /* 0x000fe20000000000 */
[----:B------:R-:W-:Y:S02]  /*10220*/  VIADD R12, R4, 0xffffffff ;  /* 0xffffffff040c7836 */ /* 0x000fe40000000000 */
[----:B------:R-:W-:Y:S05]  /*10230*/  BRA.DIV UR4, `(.L_x_319) ;  /* 0x0000001e04707947 */ /* 0x000fea000b800000 */
[----:B------:R3:W4:Y:S02]  /*10240*/  SHFL.IDX PT, R14, R3, R12, 0x1f ;  /* 0x00001f0c030e7589 */ /* 0x00072400000e0000 */
.L_x_318:
[----:B--2---:R-:W-:Y:S01]  /*10250*/  IABS R6, R17 ;  /* 0x0000001100067213 */ /* 0x004fe20000000000 */
[----:B----4-:R-:W-:Y:S02]  /*10260*/  IMAD R16, R14, R16, R5 ;  /* 0x000000100e107224 */ /* 0x010fe400078e0205 */
[----:B------:R-:W-:Y:S01]  /*10270*/  IMAD.IADD R19, R4, 0x1, R19 ;  /* 0x0000000104137824 */ /* 0x000fe200078e0213 */
[----:B------:R-:W2:Y:S01]  /*10280*/  I2F.RP R7, R6 ;  /* 0x0000000600077306 */ /* 0x000ea20000209400 */
[----:B------:R-:W-:-:S07]  /*10290*/  IMAD.IADD R0, R0, 0x1, -R16 ;  /* 0x0000000100007824 */ /* 0x000fce00078e0a10 */
[----:B--2---:R-:W1:Y:S02]  /*102a0*/  MUFU.RCP R7, R7 ;  /* 0x0000000700077308 */ /* 0x004e640000001000 */
[----:B-1----:R-:W-:-:S06]  /*102b0*/  VIADD R2, R7, 0xffffffe ;  /* 0x0ffffffe07027836 */ /* 0x002fcc0000000000 */
[----:B0--3--:R0:W1:Y:S02]  /*102c0*/  F2I.FTZ.U32.TRUNC.NTZ R3, R2 ;  /* 0x0000000200037305 */ /* 0x009064000021f000 */
[----:B0-----:R-:W-:Y:S02]  /*102d0*/  IMAD.MOV.U32 R2, RZ, RZ, RZ ;  /* 0x000000ffff027224 */ /* 0x001fe400078e00ff */
[----:B-1----:R-:W-:-:S04]  /*102e0*/  IMAD.MOV R5, RZ, RZ, -R3 ;  /* 0x000000ffff057224 */ /* 0x002fc800078e0a03 */
[----:B------:R-:W-:-:S04]  /*102f0*/  IMAD R5, R5, R6, RZ ;  /* 0x0000000605057224 */ /* 0x000fc800078e02ff */
[----:B------:R-:W-:Y:S01]  /*10300*/  IMAD.HI.U32 R3, R3, R5, R2 ;  /* 0x0000000503037227 */ /* 0x000fe200078e0002 */
[----:B------:R-:W-:Y:S02]  /*10310*/  IABS R5, R17 ;  /* 0x0000001100057213 */ /* 0x000fe40000000000 */
[----:B------:R-:W-:-:S03]  /*10320*/  IABS R2, R0 ;  /* 0x0000000000027213 */ /* 0x000fc60000000000 */
[----:B------:R-:W-:Y:S02]  /*10330*/  IMAD.MOV R5, RZ, RZ, -R5 ;  /* 0x000000ffff057224 */ /* 0x000fe400078e0a05 */
[----:B------:R-:W-:-:S04]  /*10340*/  IMAD.HI.U32 R3, R3, R2, RZ ;  /* 0x0000000203037227 */ /* 0x000fc800078e00ff */
[----:B------:R-:W-:Y:S01]  /*10350*/  IMAD R5, R3, R5, R2 ;  /* 0x0000000503057224 */ /* 0x000fe200078e0202 */
[----:B------:R-:W-:-:S04]  /*10360*/  LOP3.LUT R2, R0, R17, RZ, 0x3c, !PT ;  /* 0x0000001100027212 */ /* 0x000fc800078e3cff */
[----:B------:R-:W-:Y:S02]  /*10370*/  ISETP.GT.U32.AND P1, PT, R6, R5, PT ;  /* 0x000000050600720c */ /* 0x000fe40003f24070 */
[----:B------:R-:W-:-:S11]  /*10380*/  ISETP.GE.AND P2, PT, R2, RZ, PT ;  /* 0x000000ff0200720c */ /* 0x000fd60003f46270 */
[----:B------:R-:W-:Y:S02]  /*10390*/  @!P1 IMAD.IADD R5, R5, 0x1, -R6 ;  /* 0x0000000105059824 */ /* 0x000fe400078e0a06 */
[----:B------:R-:W-:Y:S01]  /*103a0*/  @!P1 VIADD R3, R3, 0x1 ;  /* 0x0000000103039836 */ /* 0x000fe20000000000 */
[----:B------:R-:W-:Y:S02]  /*103b0*/  ISETP.NE.AND P1, PT, R17, RZ, PT ;  /* 0x000000ff1100720c */ /* 0x000fe40003f25270 */
[----:B------:R-:W-:-:S13]  /*103c0*/  ISETP.GE.U32.AND P0, PT, R5, R6, PT ;  /* 0x000000060500720c */ /* 0x000fda0003f06070 */
[----:B------:R-:W-:-:S04]  /*103d0*/  @P0 VIADD R3, R3, 0x1 ;  /* 0x0000000103030836 */ /* 0x000fc80000000000 */
[----:B------:R-:W-:Y:S01]  /*103e0*/  @!P2 IMAD.MOV R3, RZ, RZ, -R3 ;  /* 0x000000ffff03a224 */ /* 0x000fe200078e0a03 */
[----:B------:R-:W-:-:S05]  /*103f0*/  @!P1 LOP3.LUT R3, RZ, R17, RZ, 0x33, !PT ;  /* 0x00000011ff039212 */ /* 0x000fca00078e33ff */
[--C-:B------:R-:W-:Y:S02]  /*10400*/  IMAD.MOV R2, RZ, RZ, -R3.reuse ;  /* 0x000000ffff027224 */ /* 0x100fe400078e0a03 */
[----:B------:R-:W-:Y:S02]  /*10410*/  IMAD.MOV.U32 R18, RZ, RZ, R3 ;  /* 0x000000ffff127224 */ /* 0x000fe400078e0003 */
[----:B------:R-:W-:Y:S01]  /*10420*/  IMAD R17, R17, R2, R0 ;  /* 0x0000000211117224 */ /* 0x000fe200078e0200 */
[----:B------:R-:W-:Y:S06]  /*10430*/  BRA `(.L_x_320) ;  /* 0x00000000001c7947 */ /* 0x000fec0003800000 */
.L_x_312:
[----:B------:R-:W-:Y:S01]  /*10440*/  UMOV UR4, URZ ;  /* 0x0000003f00047c82 */ /* 0x000fe20008000000 */
[----:B------:R-:W-:Y:S01]  /*10450*/  UMOV UR5, URZ ;  /* 0x0000003f00057c82 */ /* 0x000fe20008000000 */
[----:B------:R-:W-:Y:S01]  /*10460*/  ULDC UR6, c[0x0][0xc3c] ;  /* 0x00030f0000067ab9 */ /* 0x000fe20000000800 */
[----:B------:R-:W-:Y:S02]  /*10470*/  IMAD.MOV.U32 R16, RZ, RZ, R0 ;  /* 0x000000ffff107224 */ /* 0x000fe400078e0000 */
[----:B------:R-:W-:Y:S02]  /*10480*/  IMAD.U32 R17, RZ, RZ, UR4 ;  /* 0x00000004ff117e24 */ /* 0x000fe4000f8e00ff */
[----:B------:R-:W-:Y:S02]  /*10490*/  IMAD.U32 R18, RZ, RZ, UR5 ;  /* 0x00000005ff127e24 */ /* 0x000fe4000f8e00ff */
[----:B------:R-:W-:-:S07]  /*104a0*/  IMAD.U32 R19, RZ, RZ, UR6 ;  /* 0x00000006ff137e24 */ /* 0x000fce000f8e00ff */
.L_x_320:
[----:B------:R-:W1:Y:S01]  /*104b0*/  S2R R0, SR_TID.X ;  /* 0x0000000000007919 */ /* 0x000e620000002100 */
[----:B------:R-:W-:Y:S05]  /*104c0*/  WARPSYNC.ALL ;  /* 0x0000000000007948 */ /* 0x000fea0003800000 */
[----:B------:R-:W-:Y:S01]  /*104d0*/  BAR.SYNC.DEFER_BLOCKING 0x4, 0x200 ;  /* 0x0108000000007b1d */ /* 0x000fe20000010000 */
[----:B-1----:R-:W-:-:S04]  /*104e0*/  LOP3.LUT R0, R0, 0x1f, RZ, 0xc0, !PT ;  /* 0x0000001f00007812 */ /* 0x002fc800078ec0ff */
[----:B------:R-:W-:-:S13]  /*104f0*/  ISETP.NE.AND P0, PT, R0, RZ, PT ;  /* 0x000000ff0000720c */ /* 0x000fda0003f05270 */
[----:B0-----:R-:W0:Y:S01]  /*10500*/  @!P0 S2R R3, SR_CgaCtaId ;  /* 0x0000000000038919 */ /* 0x001e220000008800 */
[----:B------:R-:W-:-:S04]  /*10510*/  @!P0 MOV R0, 0x400 ;  /* 0x0000040000008802 */ /* 0x000fc80000000f00 */
[----:B0-----:R-:W-:-:S05]  /*10520*/  @!P0 LEA R22, R3, R0, 0x18 ;  /* 0x0000000003168211 */ /* 0x001fca00078ec0ff */
[----:B------:R4:W-:Y:S01]  /*10530*/  @!P0 STS.128 [R22+0x31cd0], R16 ;  /* 0x031cd01016008388 */ /* 0x0009e20000000c00 */
[----:B------:R-:W-:Y:S06]  /*10540*/  BAR.ARV 0x5, 0x200 ;  /* 0x0148000000007b1d */ /* 0x000fec0000002000 */
.L_x_309:
[----:B------:R-:W-:Y:S02]  /*10550*/  ULDC UR4, c[0x0][0xc3c] ;  /* 0x00030f0000047ab9 */ /* 0x000fe40000000800 */
[----:B---3--:R-:W-:-:S13]  /*10560*/  ISETP.GE.AND P0, PT, R19, UR4, PT ;  /* 0x0000000413007c0c */ /* 0x008fda000bf06270 */
[----:B------:R-:W-:Y:S05]  /*10570*/  @!P0 BRA `(.L_x_321) ;  /* 0xffffffb000008947 */ /* 0x000fea000383ffff */
[----:B------:R-:W-:Y:S05]  /*10580*/  BSYNC B8 ;  /* 0x0000000000087941 */ /* 0x000fea0003800000 */
.L_x_217:
[----:B-1----:R-:W3:Y:S01]  /*10590*/  LDL.LU R0, [R1+0x30] ;  /* 0x0000300001007983 */ /* 0x002ee20000300800 */
[----:B------:R-:W-:Y:S01]  /*105a0*/  BSSY B0, `(.L_x_322) ;  /* 0x000000b000007945 */ /* 0x000fe20003800000 */
[----:B------:R-:W1:Y:S01]  /*105b0*/  S2R R5, SR_CgaCtaId ;  /* 0x0000000000057919 */ /* 0x000e620000008800 */
[----:B---3--:R-:W-:-:S05]  /*105c0*/  VIADD R0, R0, 0x1 ;  /* 0x0000000100007836 */ /* 0x008fca0000000000 */
[----:B------:R-:W-:-:S04]  /*105d0*/  LEA.HI R2, R0, R0, RZ, 0x1 ;  /* 0x0000000000027211 */ /* 0x000fc800078f08ff */
[----:B------:R-:W-:Y:S02]  /*105e0*/  LOP3.LUT R3, R2, 0xfffffffe, RZ, 0xc0, !PT ;  /* 0xfffffffe02037812 */ /* 0x000fe400078ec0ff */
[----:B------:R-:W-:-:S03]  /*105f0*/  MOV R2, 0x400 ;  /* 0x0000040000027802 */ /* 0x000fc60000000f00 */
[----:B------:R-:W-:Y:S01]  /*10600*/  IMAD.IADD R0, R0, 0x1, -R3 ;  /* 0x0000000100007824 */ /* 0x000fe200078e0a03 */
[----:B-1----:R-:W-:-:S04]  /*10610*/  LEA R9, R5, R2, 0x18 ;  /* 0x0000000205097211 */ /* 0x002fc800078ec0ff */
[----:B------:R-:W-:-:S04]  /*10620*/  SHF.L.U32 R0, R0, 0x1f, RZ ;  /* 0x0000001f00007819 */ /* 0x000fc800000006ff */
[----:B------:R-:W1:Y:S02]  /*10630*/  SYNCS.PHASECHK.TRANS64.TRYWAIT P0, [R9+URZ+0x31c20], R0 ;  /* 0x031c2000090075a7 */ /* 0x000e64000800017f */
[----:B-1----:R-:W-:Y:S05]  /*10640*/  @!P0 BRA `(.L_x_323) ;  /* 0x0000001800908947 */ /* 0x002fea0003800000 */
.L_x_387:
[----:B------:R-:W-:Y:S05]  /*10650*/  BSYNC B0 ;  /* 0x0000000000007941 */ /* 0x000fea0003800000 */
.L_x_322:
[----:B------:R-:W-:-:S03]  /*10660*/  UMOV UR4, 0xffffffff ;  /* 0xffffffff00047882 */ /* 0x000fc60000000000 */
[----:B------:R-:W-:Y:S05]  /*10670*/  BRA.DIV UR4, `(.L_x_324) ;  /* 0x0000001a04987947 */ /* 0x000fea000b800000 */
[----:B-1----:R-:W1:Y:S02]  /*10680*/  S2R R0, SR_TID.X ;  /* 0x0000000000007919 */ /* 0x002e640000002100 */
[----:B-1----:R-:W-:-:S04]  /*10690*/  SHF.R.U32.HI R0, RZ, 0x5, R0 ;  /* 0x00000005ff007819 */ /* 0x002fc80000011600 */
[----:B------:R-:W-:-:S05]  /*106a0*/  LOP3.LUT R0, R0, 0x3, RZ, 0xc0, !PT ;  /* 0x0000000300007812 */ /* 0x000fca00078ec0ff */
[----:B------:R1:W3:Y:S02]  /*106b0*/  SHFL.IDX PT, R14, R0, RZ, 0x1f ;  /* 0x00001fff000e7589 */ /* 0x0002e400000e0000 */
.L_x_390:
[----:B---3--:R-:W-:Y:S01]  /*106c0*/  ISETP.NE.AND P0, PT, R14, RZ, PT ;  /* 0x000000ff0e00720c */ /* 0x008fe20003f05270 */
[----:B------:R-:W-:-:S12]  /*106d0*/  BSSY B0, `(.L_x_325) ;  /* 0x0000024000007945 */ /* 0x000fd80003800000 */
[----:B------:R-:W-:Y:S05]  /*106e0*/  @P0 BRA `(.L_x_326) ;  /* 0x0000000000880947 */ /* 0x000fea0003800000 */
[----:B------:R-:W-:-:S03]  /*106f0*/  UMOV UR4, 0xffffffff ;  /* 0xffffffff00047882 */ /* 0x000fc60000000000 */
[----:B------:R-:W-:Y:S05]  /*10700*/  BRA.DIV UR4, `(.L_x_327) ;  /* 0x0000001a04a87947 */ /* 0x000fea000b800000 */
[----:B------:R-:W-:-:S13]  /*10710*/  ELECT P6, URZ, PT ;  /* 0x00000000003f782f */ /* 0x000fda00038c0000 */
.L_x_393:
[----:B------:R-:W-:Y:S05]  /*10720*/  @!P6 BRA `(.L_x_326) ;  /* 0x000000000078e947 */ /* 0x000fea0003800000 */
[----:B-1----:R-:W3:Y:S02]  /*10730*/  LDL.LU R0, [R1+0x38] ;  /* 0x0000380001007983 */ /* 0x002ee40000300800 */
[----:B---3--:R-:W-:-:S04]  /*10740*/  LOP3.LUT R0, R0, 0x2, RZ, 0xfc, !PT ;  /* 0x0000000200007812 */ /* 0x008fc800078efcff */
[----:B------:R-:W-:-:S13]  /*10750*/  ISETP.NE.AND P2, PT, R0, 0x3, PT ;  /* 0x000000030000780c */ /* 0x000fda0003f45270 */
[----:B------:R-:W-:Y:S05]  /*10760*/  @!P2 BRA `(.L_x_328) ;  /* 0x000000000004a947 */ /* 0x000fea0003800000 */
[----:B------:R-:W-:Y:S01]  /*10770*/  BPT.TRAP 0x1 ;  /* 0x000000040000795c */ /* 0x000fe20000300000 */
.L_x_328:
[----:B------:R-:W-:Y:S01]  /*10780*/  VIADD R0, R9, 0x31c40 ;  /* 0x00031c4009007836 */ /* 0x000fe20000000000 */
[----:B------:R-:W-:Y:S01]  /*10790*/  SHF.L.U32 R4, R26, 0x1f, RZ ;  /* 0x0000001f1a047819 */ /* 0x000fe200000006ff */
[C---:B------:R-:W-:Y:S02]  /*107a0*/  VIADD R2, R23.reuse, 0x1 ;  /* 0x0000000117027836 */ /* 0x040fe40000000000 */
[----:B------:R-:W-:-:S03]  /*107b0*/  IMAD R5, R23, 0x8, R0 ;  /* 0x0000000817057824 */ /* 0x000fc600078e0200 */
[C---:B------:R-:W-:Y:S01]  /*107c0*/  ISETP.NE.AND P1, PT, R2.reuse, 0x2, PT ;  /* 0x000000020200780c */ /* 0x040fe20003f25270 */
[----:B------:R-:W1:Y:S03]  /*107d0*/  SYNCS.PHASECHK.TRANS64.TRYWAIT P0, [R5+URZ], R4 ;  /* 0x00000004050075a7 */ /* 0x000e66000800017f */
[----:B------:R-:W-:Y:S02]  /*107e0*/  SEL R3, RZ, 0x1, P1 ;  /* 0x00000001ff037807 */ /* 0x000fe40000800000 */
[----:B0-----:R-:W-:Y:S02]  /*107f0*/  SEL R7, R2, RZ, P1 ;  /* 0x000000ff02077207 */ /* 0x001fe40000800000 */
[----:B------:R-:W-:-:S03]  /*10800*/  LOP3.LUT R2, R26, R3, RZ, 0x3c, !PT ;  /* 0x000000031a027212 */ /* 0x000fc600078e3cff */
[----:B------:R-:W-:Y:S01]  /*10810*/  IMAD R3, R7, 0x8, R0 ;  /* 0x0000000807037824 */ /* 0x000fe200078e0200 */
[----:B------:R-:W-:Y:S01]  /*10820*/  SHF.L.U32 R2, R2, 0x1f, RZ ;  /* 0x0000001f02027819 */ /* 0x000fe200000006ff */
[----:B-1----:R-:W-:Y:S06]  /*10830*/  @!P0 BRA `(.L_x_329) ;  /* 0x00000018007c8947 */ /* 0x002fec0003800000 */
.L_x_394:
[----:B------:R-:W1:Y:S02]  /*10840*/  SYNCS.PHASECHK.TRANS64.TRYWAIT P0, [R3+URZ], R2 ;  /* 0x00000002030075a7 */ /* 0x000e64000800017f */
[----:B-1----:R-:W-:Y:S05]  /*10850*/  @!P0 BRA `(.L_x_330) ;  /* 0x0000001800888947 */ /* 0x002fea0003800000 */
.L_x_395:
[----:B------:R-:W-:Y:S05]  /*10860*/  @!P2 BRA `(.L_x_331) ;  /* 0x000000000004a947 */ /* 0x000fea0003800000 */
[----:B------:R-:W-:Y:S01]  /*10870*/  BPT.TRAP 0x1 ;  /* 0x000000040000795c */ /* 0x000fe20000300000 */
.L_x_331:
[----:B------:R-:W-:-:S04]  /*10880*/  VIADD R0, R9, 0x31c60 ;  /* 0x00031c6009007836 */ /* 0x000fc80000000000 */
[----:B------:R-:W-:-:S04]  /*10890*/  IMAD R23, R23, 0x8, R0 ;  /* 0x0000000817177824 */ /* 0x000fc800078e0200 */
[----:B------:R-:W3:Y:S02]  /*108a0*/  SYNCS.PHASECHK.TRANS64.TRYWAIT P0, [R23+URZ], R4 ;  /* 0x00000004170075a7 */ /* 0x000ee4000800017f */
[----:B---3--:R-:W-:Y:S05]  /*108b0*/  @!P0 BRA `(.L_x_332) ;  /* 0x0000001800848947 */ /* 0x008fea0003800000 */
.L_x_396:
[----:B------:R-:W-:-:S07]  /*108c0*/  IMAD R7, R7, 0x8, R0 ;  /* 0x0000000807077824 */ /* 0x000fce00078e0200 */
.L_x_333:
[----:B------:R0:W0:Y:S02]  /*108d0*/  SYNCS.PHASECHK.TRANS64.TRYWAIT P0, [R7+URZ], R2 ;  /* 0x00000002070075a7 */ /* 0x000024000800017f */
[----:B0-----:R-:W-:Y:S05]  /*108e0*/  @!P0 NANOSLEEP.SYNCS 0x989680 ;  /* 0x009896800000895d */ /* 0x001fea0003900000 */
[----:B------:R-:W0:Y:S02]  /*108f0*/  @!P0 SYNCS.PHASECHK.TRANS64 P0, [R7+URZ], R2 ;  /* 0x00000002070085a7 */ /* 0x000e24000800007f */
[----:B0-----:R-:W-:Y:S05]  /*10900*/  @!P0 BRA `(.L_x_333) ;  /* 0xfffffffc00f08947 */ /* 0x001fea000383ffff */
.L_x_326:
[----:B------:R-:W-:Y:S05]  /*10910*/  BSYNC B0 ;  /* 0x0000000000007941 */ /* 0x000fea0003800000 */
.L_x_325:
[----:B------:R-:W-:Y:S05]  /*10920*/  EXIT ;  /* 0x000000000000794d */ /* 0x000fea0003800000 */
.L_x_177:
[----:B0-----:R-:W-:-:S04]  /*10930*/  IMAD.U32 R3, RZ, RZ, UR36 ;  /* 0x00000024ff037e24 */ /* 0x001fc8000f8e00ff */
[----:B------:R0:W1:Y:S03]  /*10940*/  SYNCS.PHASECHK.TRANS64.TRYWAIT P1, [R3+URZ+0x31c00], R0 ;  /* 0x031c0000030075a7 */ /* 0x000066000802017f */
[----:B-1----:R-:W-:Y:S05]  /*10950*/  @!P1 NANOSLEEP.SYNCS 0x989680 ;  /* 0x009896800000995d */ /* 0x002fea0003900000 */
[----:B------:R-:W1:Y:S02]  /*10960*/  @!P1 SYNCS.PHASECHK.TRANS64 P1, [R3+URZ+0x31c00], R0 ;  /* 0x031c0000030095a7 */ /* 0x000e64000802007f */
[----:B-1----:R-:W-:Y:S05]  /*10970*/  @!P1 BRA `(.L_x_177) ;  /* 0xfffffffc00ec9947 */ /* 0x002fea000383ffff */
[----:B------:R-:W-:Y:S05]  /*10980*/  BRA `(.L_x_334) ;  /* 0xffffff0c00147947 */ /* 0x000fea000383ffff */
.L_x_181:
[----:B-1----:R1:W2:Y:S02]  /*10990*/  SYNCS.PHASECHK.TRANS64.TRYWAIT P2, [R4+URZ+0x31c30], R3 ;  /* 0x031c3003040075a7 */ /* 0x0022a4000804017f */
[----:B--2---:R-:W-:Y:S05]  /*109a0*/  @!P2 NANOSLEEP.SYNCS 0x989680 ;  /* 0x009896800000a95d */ /* 0x004fea0003900000 */
[----:B------:R-:W2:Y:S02]  /*109b0*/  @!P2 SYNCS.PHASECHK.TRANS64 P2, [R4+URZ+0x31c30], R3 ;  /* 0x031c30030400a5a7 */ /* 0x000ea4000804007f */
[----:B--2---:R-:W-:Y:S05]  /*109c0*/  @!P2 BRA `(.L_x_181) ;  /* 0xfffffffc00f0a947 */ /* 0x004fea000383ffff */
[----:B------:R-:W-:Y:S05]  /*109d0*/  BRA `(.L_x_180) ;  /* 0xffffff0c00387947 */ /* 0x000fea000383ffff */
.L_x_186:
[----:B--2---:R-:W-:-:S04]  /*109e0*/  IMAD.U32 R3, RZ, RZ, UR6 ;  /* 0x00000006ff037e24 */ /* 0x004fc8000f8e00ff */
[----:B------:R2:W3:Y:S03]  /*109f0*/  SYNCS.PHASECHK.TRANS64.TRYWAIT P2, [R3+URZ+0x31c30], R0 ;  /* 0x031c3000030075a7 */ /* 0x0004e6000804017f */
[----:B---3--:R-:W-:Y:S05]  /*10a00*/  @!P2 NANOSLEEP.SYNCS 0x989680 ;  /* 0x009896800000a95d */ /* 0x008fea0003900000 */
[----:B------:R-:W3:Y:S02]  /*10a10*/  @!P2 SYNCS.PHASECHK.TRANS64 P2, [R3+URZ+0x31c30], R0 ;  /* 0x031c30000300a5a7 */ /* 0x000ee4000804007f */
[----:B---3--:R-:W-:Y:S05]  /*10a20*/  @!P2 BRA `(.L_x_186) ;  /* 0xfffffffc00eca947 */ /* 0x008fea000383ffff */
[----:B------:R-:W-:Y:S05]  /*10a30*/  BRA `(.L_x_183) ;  /* 0xffffff44005c7947 */ /* 0x000fea000383ffff */
.L_x_190:
[----:B-1----:R-:W-:-:S04]  /*10a40*/  IMAD.U32 R3, RZ, RZ, UR6 ;  /* 0x00000006ff037e24 */ /* 0x002fc8000f8e00ff */
[----:B------:R1:W2:Y:S03]  /*10a50*/  SYNCS.PHASECHK.TRANS64.TRYWAIT P2, [R3+URZ+0x31c50], R0 ;  /* 0x031c5000030075a7 */ /* 0x0002a6000804017f */
[----:B--2---:R-:W-:Y:S05]  /*10a60*/  @!P2 NANOSLEEP.SYNCS 0x989680 ;  /* 0x009896800000a95d */ /* 0x004fea0003900000 */
[----:B------:R-:W2:Y:S02]  /*10a70*/  @!P2 SYNCS.PHASECHK.TRANS64 P2, [R3+URZ+0x31c50], R0 ;  /* 0x031c50000300a5a7 */ /* 0x000ea4000804007f */
[----:B--2---:R-:W-:Y:S05]  /*10a80*/  @!P2 BRA `(.L_x_190) ;  /* 0xfffffffc00eca947 */ /* 0x004fea000383ffff */
[----:B------:R-:W-:Y:S05]  /*10a90*/  BRA `(.L_x_187) ;  /* 0xffffff5c00007947 */ /* 0x000fea000383ffff */
.L_x_195:
[----:B--2---:R-:W-:-:S04]  /*10aa0*/  IMAD.U32 R7, RZ, RZ, UR9 ;  /* 0x00000009ff077e24 */ /* 0x004fc8000f8e00ff */
[----:B------:R2:W4:Y:S03]  /*10ab0*/  SYNCS.PHASECHK.TRANS64.TRYWAIT P0, [R7+URZ+0x31c50], R6 ;  /* 0x031c5006070075a7 */ /* 0x000526000800017f */
[----:B----4-:R-:W-:Y:S05]  /*10ac0*/  @!P0 NANOSLEEP.SYNCS 0x989680 ;  /* 0x009896800000895d */ /* 0x010fea0003900000 */
[----:B------:R-:W4:Y:S02]  /*10ad0*/  @!P0 SYNCS.PHASECHK.TRANS64 P0, [R7+URZ+0x31c50], R6 ;  /* 0x031c5006070085a7 */ /* 0x000f24000800007f */
[----:B----4-:R-:W-:Y:S05]  /*10ae0*/  @!P0 BRA `(.L_x_195) ;  /* 0xfffffffc00ec8947 */ /* 0x010fea000383ffff */
[----:B------:R-:W-:Y:S05]  /*10af0*/  BRA `(.L_x_194) ;  /* 0xffffff7800d87947 */ /* 0x000fea000383ffff */
.L_x_229:
        /* <DEDUP_REMOVED lines=8> */
[----:B0--3--:R-:W-:Y:S05]  /*10b80*/  WARPSYNC.COLLECTIVE R15, `(.L_x_336) ;  /* 0x000000000f087348 */ /* 0x009fea0003c00000 */
[----:B------:R1:W2:Y:S02]  /*10b90*/  SHFL.IDX P6, R14, R13, R12, R11 ;  /* 0x0000000c0d0e7389 */ /* 0x0002a400000c000b */
[----:B0123--:R-:W-:Y:S01]  /*10ba0*/  ENDCOLLECTIVE ;  /* 0x000000000000791b */ /* 0x00ffe20003800000 */
.L_x_336:
[----:B------:R-:W-:Y:S05]  /*10bb0*/  BSYNC B0 ;  /* 0x0000000000007941 */ /* 0x000fea0003800000 */
.L_x_335:
[----:B------:R-:W-:Y:S05]  /*10bc0*/  BRA `(.L_x_337) ;  /* 0xffffffb400307947 */ /* 0x000fea000383ffff */
.L_x_231:
[----:B------:R-:W-:Y:S01]  /*10bd0*/  BSSY B0, `(.L_x_338) ;  /* 0x0000006000007945 */ /* 0x000fe20003800000 */
[----:B------:R-:W-:-:S07]  /*10be0*/  IMAD.MOV.U32 R15, RZ, RZ, -0x1 ;  /* 0xffffffffff0f7424 */ /* 0x000fce00078e00ff */
[----:B01-3--:R-:W-:Y:S05]  /*10bf0*/  WARPSYNC.COLLECTIVE R15, `(.L_x_339) ;  /* 0x000000000f0c7348 */ /* 0x00bfea0003c00000 */
[----:B------:R-:W-:Y:S02]  /*10c00*/  ELECT P6, UR62, PT ;  /* 0x00000000003e782f */ /* 0x000fe400038c0000 */
[----:B------:R-:W-:Y:S01]  /*10c10*/  MOV R14, UR62 ;  /* 0x0000003e000e7c02 */ /* 0x000fe20008000f00 */
[----:B01-3--:R-:W-:Y:S10]  /*10c20*/  ENDCOLLECTIVE ;  /* 0x000000000000791b */ /* 0x00bff40003800000 */
.L_x_339:
[----:B------:R-:W-:Y:S05]  /*10c30*/  BSYNC B0 ;  /* 0x0000000000007941 */ /* 0x000fea0003800000 */
.L_x_338:
[----:B------:R-:W-:Y:S05]  /*10c40*/  BRA `(.L_x_340) ;  /* 0xffffffb400307947 */ /* 0x000fea000383ffff */
.L_x_233:
[----:B-1----:R1:W2:Y:S02]  /*10c50*/  SYNCS.PHASECHK.TRANS64.TRYWAIT P0, [R0+URZ+0x31c40], R2 ;  /* 0x031c4002000075a7 */ /* 0x0022a4000800017f */
[----:B--2---:R-:W-:Y:S05]  /*10c60*/  @!P0 NANOSLEEP.SYNCS 0x989680 ;  /* 0x009896800000895d */ /* 0x004fea0003900000 */
[----:B------:R-:W2:Y:S02]  /*10c70*/  @!P0 SYNCS.PHASECHK.TRANS64 P0, [R0+URZ+0x31c40], R2 ;  /* 0x031c4002000085a7 */ /* 0x000ea4000800007f */
[----:B--2---:R-:W-:Y:S05]  /*10c80*/  @!P0 BRA `(.L_x_233) ;  /* 0xfffffffc00f08947 */ /* 0x004fea000383ffff */
[----:B------:R-:W-:Y:S05]  /*10c90*/  BRA `(.L_x_341) ;  /* 0xffffffb400847947 */ /* 0x000fea000383ffff */
.L_x_237:
[----:B------:R-:W2:Y:S01]  /*10ca0*/  LDL.LU R11, [R1+0x2c] ;  /* 0x00002c00010b7983 */ /* 0x000ea20000300800 */
[----:B------:R-:W-:Y:S02]  /*10cb0*/  IMAD.MOV.U32 R13, RZ, RZ, R4 ;  /* 0x000000ffff0d7224 */ /* 0x000fe400078e0004 */
[----:B------:R-:W-:Y:S02]  /*10cc0*/  IMAD.MOV.U32 R12, RZ, RZ, RZ ;  /* 0x000000ffff0c7224 */ /* 0x000fe400078e00ff */
[----:B------:R-:W-:Y:S02]  /*10cd0*/  IMAD.MOV.U32 R15, RZ, RZ, -0x1 ;  /* 0xffffffffff0f7424 */ /* 0x000fe400078e00ff */
[----:B------:R-:W-:-:S04]  /*10ce0*/  IMAD R17, R17, 0xc0, R21 ;  /* 0x000000c011117824 */ /* 0x000fc800078e0215 */
[----:B------:R-:W-:Y:S02]  /*10cf0*/  VIADD R8, R17, 0x20 ;  /* 0x0000002011087836 */ /* 0x000fe40000000000 */
[----:B--2---:R-:W-:Y:S02]  /*10d00*/  IMAD R5, R11, R9, RZ ;  /* 0x000000090b057224 */ /* 0x004fe400078e02ff */
[----:B------:R-:W-:-:S03]  /*10d10*/  IMAD.MOV.U32 R11, RZ, RZ, 0x1c1f ;  /* 0x00001c1fff0b7424 */ /* 0x000fc600078e00ff */
[----:B------:R-:W-:-:S13]  /*10d20*/  ISETP.GE.AND P4, PT, R17, R5, PT ;  /* 0x000000051100720c */ /* 0x000fda0003f86270 */
[----:B-----5:R-:W-:Y:S05]  /*10d30*/  WARPSYNC.COLLECTIVE R15, `(.L_x_342) ;  /* 0x000000000f087348 */ /* 0x020fea0003c00000 */
[----:B------:R0:W1:Y:S02]  /*10d40*/  SHFL.IDX P6, R14, R13, R12, R11 ;  /* 0x0000000c0d0e7389 */ /* 0x00006400000c000b */
[----:B01---5:R-:W-:Y:S01]  /*10d50*/  ENDCOLLECTIVE ;  /* 0x000000000000791b */ /* 0x023fe20003800000 */
.L_x_342:
[----:B------:R-:W-:Y:S02]  /*10d60*/  IMAD.MOV.U32 R13, RZ, RZ, R0 ;  /* 0x000000ffff0d7224 */ /* 0x000fe400078e0000 */
[----:B------:R-:W-:-:S07]  /*10d70*/  IMAD.MOV.U32 R2, RZ, RZ, R14 ;  /* 0x000000ffff027224 */ /* 0x000fce00078e000e */
[----:B------:R-:W-:Y:S05]  /*10d80*/  WARPSYNC.COLLECTIVE R15, `(.L_x_343) ;  /* 0x000000000f087348 */ /* 0x000fea0003c00000 */
[----:B------:R0:W1:Y:S02]  /*10d90*/  SHFL.IDX P6, R14, R13, R12, R11 ;  /* 0x0000000c0d0e7389 */ /* 0x00006400000c000b */
[----:B01----:R-:W-:Y:S01]  /*10da0*/  ENDCOLLECTIVE ;  /* 0x000000000000791b */ /* 0x003fe20003800000 */
.L_x_343:
[----:B------:R-:W-:Y:S02]  /*10db0*/  IMAD.MOV.U32 R13, RZ, RZ, R4 ;  /* 0x000000ffff0d7224 */ /* 0x000fe400078e0004 */
[----:B------:R-:W-:Y:S02]  /*10dc0*/  IMAD.MOV.U32 R12, RZ, RZ, 0x1 ;  /* 0x00000001ff0c7424 */ /* 0x000fe400078e00ff */
[----:B------:R-:W-:-:S07]  /*10dd0*/  IMAD.MOV.U32 R3, RZ, RZ, R14 ;  /* 0x000000ffff037224 */ /* 0x000fce00078e000e */
[----:B------:R-:W-:Y:S05]  /*10de0*/  WARPSYNC.COLLECTIVE R15, `(.L_x_344) ;  /* 0x000000000f087348 */ /* 0x000fea0003c00000 */
[----:B------:R0:W1:Y:S02]  /*10df0*/  SHFL.IDX P6, R14, R13, R12, R11 ;  /* 0x0000000c0d0e7389 */ /* 0x00006400000c000b */
[----:B01----:R-:W-:Y:S01]  /*10e00*/  ENDCOLLECTIVE ;  /* 0x000000000000791b */ /* 0x003fe20003800000 */
.L_x_344:
        /* <DEDUP_REMOVED lines=17> */
.L_x_345:
[----:B------:R-:W-:Y:S02]  /*10f20*/  IMAD.MOV.U32 R13, RZ, RZ, R4 ;  /* 0x000000ffff0d7224 */ /* 0x000fe400078e0004 */
[----:B------:R-:W-:Y:S02]  /*10f30*/  IMAD.MOV.U32 R12, RZ, RZ, 0x2 ;  /* 0x00000002ff0c7424 */ /* 0x000fe400078e00ff */
[----:B------:R-:W-:-:S07]  /*10f40*/  IMAD.MOV.U32 R3, RZ, RZ, R14 ;  /* 0x000000ffff037224 */ /* 0x000fce00078e000e */
[----:B------:R-:W-:Y:S05]  /*10f50*/  WARPSYNC.COLLECTIVE R15, `(.L_x_346) ;  /* 0x000000000f087348 */ /* 0x000fea0003c00000 */
[----:B------:R0:W1:Y:S02]  /*10f60*/  SHFL.IDX P6, R14, R13, R12, R11 ;  /* 0x0000000c0d0e7389 */ /* 0x00006400000c000b */
[----:B01----:R-:W-:Y:S01]  /*10f70*/  ENDCOLLECTIVE ;  /* 0x000000000000791b */ /* 0x003fe20003800000 */
.L_x_346:
        /* <DEDUP_REMOVED lines=18> */
.L_x_347:
[----:B------:R-:W-:Y:S02]  /*110a0*/  IMAD.MOV.U32 R13, RZ, RZ, R4 ;  /* 0x000000ffff0d7224 */ /* 0x000fe400078e0004 */
[----:B------:R-:W-:Y:S02]  /*110b0*/  IMAD.MOV.U32 R12, RZ, RZ, 0x3 ;  /* 0x00000003ff0c7424 */ /* 0x000fe400078e00ff */
[----:B------:R-:W-:-:S07]  /*110c0*/  IMAD.MOV.U32 R3, RZ, RZ, R14 ;  /* 0x000000ffff037224 */ /* 0x000fce00078e000e */
[----:B------:R-:W-:Y:S05]  /*110d0*/  WARPSYNC.COLLECTIVE R15, `(.L_x_348) ;  /* 0x000000000f087348 */ /* 0x000fea0003c00000 */
[----:B------:R0:W1:Y:S02]  /*110e0*/  SHFL.IDX P6, R14, R13, R12, R11 ;  /* 0x0000000c0d0e7389 */ /* 0x00006400000c000b */
[----:B01----:R-:W-:Y:S01]  /*110f0*/  ENDCOLLECTIVE ;  /* 0x000000000000791b */ /* 0x003fe20003800000 */
.L_x_348:
        /* <DEDUP_REMOVED lines=11> */
.L_x_349:
        /* <DEDUP_REMOVED lines=13> */
.L_x_350:
        /* <DEDUP_REMOVED lines=13> */
.L_x_351:
        /* <DEDUP_REMOVED lines=8> */
.L_x_352:
        /* <DEDUP_REMOVED lines=15> */
.L_x_353:
[----:B------:R-:W-:Y:S01]  /*114c0*/  IMAD.MOV.U32 R2, RZ, RZ, R14 ;  /* 0x000000ffff027224 */ /* 0x000fe200078e000e */
[----:B------:R-:W-:Y:S06]  /*114d0*/  BRA `(.L_x_354) ;  /* 0xffffffbc000c7947 */ /* 0x000fec000383ffff */
.L_x_240:
[----:B-1----:R1:W2:Y:S02]  /*114e0*/  SYNCS.PHASECHK.TRANS64.TRYWAIT P0, [R22+URZ+0x31c20], R3 ;  /* 0x031c2003160075a7 */ /* 0x0022a4000800017f */
[----:B--2---:R-:W-:Y:S05]  /*114f0*/  @!P0 NANOSLEEP.SYNCS 0x989680 ;  /* 0x009896800000895d */ /* 0x004fea0003900000 */
[----:B------:R-:W2:Y:S02]  /*11500*/  @!P0 SYNCS.PHASECHK.TRANS64 P0, [R22+URZ+0x31c20], R3 ;  /* 0x031c2003160085a7 */ /* 0x000ea4000800007f */
[----:B--2---:R-:W-:Y:S05]  /*11510*/  @!P0 BRA `(.L_x_240) ;  /* 0xfffffffc00f08947 */ /* 0x004fea000383ffff */
[----:B------:R-:W-:Y:S05]  /*11520*/  BRA `(.L_x_355) ;  /* 0xffffffbc007c7947 */ /* 0x000fea000383ffff */
.L_x_249:
[----:B-1----:R1:W2:Y:S02]  /*11530*/  SYNCS.PHASECHK.TRANS64.TRYWAIT P0, [R3+URZ+0x31c40], R2 ;  /* 0x031c4002030075a7 */ /* 0x0022a4000800017f */
[----:B--2---:R-:W-:Y:S05]  /*11540*/  @!P0 NANOSLEEP.SYNCS 0x989680 ;  /* 0x009896800000895d */ /* 0x004fea0003900000 */
[----:B------:R-:W2:Y:S02]  /*11550*/  @!P0 SYNCS.PHASECHK.TRANS64 P0, [R3+URZ+0x31c40], R2 ;  /* 0x031c4002030085a7 */ /* 0x000ea4000800007f */
[----:B--2---:R-:W-:Y:S05]  /*11560*/  @!P0 BRA `(.L_x_249) ;  /* 0xfffffffc00f08947 */ /* 0x004fea000383ffff */
[----:B------:R-:W-:Y:S05]  /*11570*/  BRA `(.L_x_356) ;  /* 0xffffffc0002c7947 */ /* 0x000fea000383ffff */
.L_x_256:
[----:B0-----:R0:W1:Y:S02]  /*11580*/  SYNCS.PHASECHK.TRANS64.TRYWAIT P0, [R3+URZ+0x60], R2 ;  /* 0x00006002030075a7 */ /* 0x001064000800017f */
[----:B-1----:R-:W-:Y:S05]  /*11590*/  @!P0 NANOSLEEP.SYNCS 0x989680 ;  /* 0x009896800000895d */ /* 0x002fea0003900000 */
[----:B------:R-:W1:Y:S02]  /*115a0*/  @!P0 SYNCS.PHASECHK.TRANS64 P0, [R3+URZ+0x60], R2 ;  /* 0x00006002030085a7 */ /* 0x000e64000800007f */
[----:B-1----:R-:W-:Y:S05]  /*115b0*/  @!P0 BRA `(.L_x_256) ;  /* 0xfffffffc00f08947 */ /* 0x002fea000383ffff */
[----:B------:R-:W-:Y:S05]  /*115c0*/  BRA `(.L_x_357) ;  /* 0xffffffc400387947 */ /* 0x000fea000383ffff */
.L_x_266:
[----:B-1----:R1:W2:Y:S02]  /*115d0*/  SYNCS.PHASECHK.TRANS64.TRYWAIT P0, [R3+URZ+0x31c40], R2 ;  /* 0x031c4002030075a7 */ /* 0x0022a4000800017f */
[----:B--2---:R-:W-:Y:S05]  /*115e0*/  @!P0 NANOSLEEP.SYNCS 0x989680 ;  /* 0x009896800000895d */ /* 0x004fea0003900000 */
[----:B------:R-:W2:Y:S02]  /*115f0*/  @!P0 SYNCS.PHASECHK.TRANS64 P0, [R3+URZ+0x31c40], R2 ;  /* 0x031c4002030085a7 */ /* 0x000ea4000800007f */
[----:B--2---:R-:W-:Y:S05]  /*11600*/  @!P0 BRA `(.L_x_266) ;  /* 0xfffffffc00f08947 */ /* 0x004fea000383ffff */
[----:B------:R-:W-:Y:S05]  /*11610*/  BRA `(.L_x_358) ;  /* 0xffffffc800f07947 */ /* 0x000fea000383ffff */
.L_x_273:
[----:B0-----:R0:W1:Y:S02]  /*11620*/  SYNCS.PHASECHK.TRANS64.TRYWAIT P0, [R12+URZ+0x60], R26 ;  /* 0x0000601a0c0075a7 */ /* 0x001064000800017f */
[----:B-1----:R-:W-:Y:S05]  /*11630*/  @!P0 NANOSLEEP.SYNCS 0x989680 ;  /* 0x009896800000895d */ /* 0x002fea0003900000 */
[----:B------:R-:W1:Y:S02]  /*11640*/  @!P0 SYNCS.PHASECHK.TRANS64 P0, [R12+URZ+0x60], R26 ;  /* 0x0000601a0c0085a7 */ /* 0x000e64000800007f */
[----:B-1----:R-:W-:Y:S05]  /*11650*/  @!P0 BRA `(.L_x_273) ;  /* 0xfffffffc00f08947 */ /* 0x002fea000383ffff */
[----:B------:R-:W-:Y:S05]  /*11660*/  BRA `(.L_x_359) ;  /* 0xffffffcc00fc7947 */ /* 0x000fea000383ffff */
.L_x_283:
[----:B-1----:R1:W2:Y:S02]  /*11670*/  SYNCS.PHASECHK.TRANS64.TRYWAIT P0, [R2+URZ+0x31c40], R3 ;  /* 0x031c4003020075a7 */ /* 0x0022a4000800017f */
[----:B--2---:R-:W-:Y:S05]  /*11680*/  @!P0 NANOSLEEP.SYNCS 0x989680 ;  /* 0x009896800000895d */ /* 0x004fea0003900000 */
[----:B------:R-:W2:Y:S02]  /*11690*/  @!P0 SYNCS.PHASECHK.TRANS64 P0, [R2+URZ+0x31c40], R3 ;  /* 0x031c4003020085a7 */ /* 0x000ea4000800007f */
[----:B--2---:R-:W-:Y:S05]  /*116a0*/  @!P0 BRA `(.L_x_283) ;  /* 0xfffffffc00f08947 */ /* 0x004fea000383ffff */
[----:B------:R-:W-:Y:S05]  /*116b0*/  BRA `(.L_x_360) ;  /* 0xffffffd400807947 */ /* 0x000fea000383ffff */
.L_x_290:
[----:B0-----:R0:W1:Y:S02]  /*116c0*/  SYNCS.PHASECHK.TRANS64.TRYWAIT P0, [R8+URZ+0x60], R2 ;  /* 0x00006002080075a7 */ /* 0x001064000800017f */
[----:B-1----:R-:W-:Y:S05]  /*116d0*/  @!P0 NANOSLEEP.SYNCS 0x989680 ;  /* 0x009896800000895d */ /* 0x002fea0003900000 */
[----:B------:R-:W1:Y:S02]  /*116e0*/  @!P0 SYNCS.PHASECHK.TRANS64 P0, [R8+URZ+0x60], R2 ;  /* 0x00006002080085a7 */ /* 0x000e64000800007f */
[----:B-1----:R-:W-:Y:S05]  /*116f0*/  @!P0 BRA `(.L_x_290) ;  /* 0xfffffffc00f08947 */ /* 0x002fea000383ffff */
[----:B------:R-:W-:Y:S05]  /*11700*/  BRA `(.L_x_361) ;  /* 0xffffffd800907947 */ /* 0x000fea000383ffff */
.L_x_302:
[----:B-1----:R1:W2:Y:S02]  /*11710*/  SYNCS.PHASECHK.TRANS64.TRYWAIT P0, [R3+URZ+0x31c60], R0 ;  /* 0x031c6000030075a7 */ /* 0x0022a4000800017f */
[----:B--2---:R-:W-:Y:S05]  /*11720*/  @!P0 NANOSLEEP.SYNCS 0x989680 ;  /* 0x009896800000895d */ /* 0x004fea0003900000 */
[----:B------:R-:W2:Y:S02]  /*11730*/  @!P0 SYNCS.PHASECHK.TRANS64 P0, [R3+URZ+0x31c60], R0 ;  /* 0x031c6000030085a7 */ /* 0x000ea4000800007f */
[----:B--2---:R-:W-:Y:S05]  /*11740*/  @!P0 BRA `(.L_x_302) ;  /* 0xfffffffc00f08947 */ /* 0x004fea000383ffff */
[----:B------:R-:W-:Y:S05]  /*11750*/  BRA `(.L_x_362) ;  /* 0xffffffe000007947 */ /* 0x000fea000383ffff */
.L_x_310:
[----:B------:R-:W-:Y:S01]  /*11760*/  BSSY B0, `(.L_x_363) ;  /* 0x0000008000007945 */ /* 0x000fe20003800000 */
[----:B------:R-:W-:Y:S02]  /*11770*/  IMAD.MOV.U32 R13, RZ, RZ, R16 ;  /* 0x000000ffff0d7224 */ /* 0x000fe400078e0010 */
[----:B------:R-:W-:Y:S02]  /*11780*/  IMAD.MOV.U32 R12, RZ, RZ, RZ ;  /* 0x000000ffff0c7224 */ /* 0x000fe400078e00ff */
[----:B------:R-:W-:Y:S02]  /*11790*/  IMAD.MOV.U32 R11, RZ, RZ, 0x1f ;  /* 0x0000001fff0b7424 */ /* 0x000fe400078e00ff */
[----:B------:R-:W-:-:S07]  /*117a0*/  IMAD.MOV.U32 R15, RZ, RZ, -0x1 ;  /* 0xffffffffff0f7424 */ /* 0x000fce00078e00ff */
[----:B0-----:R-:W-:Y:S05]  /*117b0*/  WARPSYNC.COLLECTIVE R15, `(.L_x_364) ;  /* 0x000000000f087348 */ /* 0x001fea0003c00000 */
[----:B------:R1:W2:Y:S02]  /*117c0*/  SHFL.IDX P6, R14, R13, R12, R11 ;  /* 0x0000000c0d0e7389 */ /* 0x0002a400000c000b */
[----:B012---:R-:W-:Y:S01]  /*117d0*/  ENDCOLLECTIVE ;  /* 0x000000000000791b */ /* 0x007fe20003800000 */
.L_x_364:
[----:B------:R-:W-:Y:S05]  /*117e0*/  BSYNC B0 ;  /* 0x0000000000007941 */ /* 0x000fea0003800000 */
.L_x_363:
[----:B------:R-:W-:Y:S02]  /*117f0*/  IMAD.MOV.U32 R13, RZ, RZ, R16 ;  /* 0x000000ffff0d7224 */ /* 0x000fe400078e0010 */
[----:B------:R-:W-:Y:S02]  /*11800*/  IMAD.MOV.U32 R12, RZ, RZ, 0x1 ;  /* 0x00000001ff0c7424 */ /* 0x000fe400078e00ff */
[----:B------:R-:W-:Y:S02]  /*11810*/  IMAD.MOV.U32 R11, RZ, RZ, 0x1f ;  /* 0x0000001fff0b7424 */ /* 0x000fe400078e00ff */
[----:B------:R-:W-:Y:S02]  /*11820*/  IMAD.MOV.U32 R15, RZ, RZ, -0x1 ;  /* 0xffffffffff0f7424 */ /* 0x000fe400078e00ff */
[----:B------:R-:W-:Y:S02]  /*11830*/  IMAD.IADD R5, R19, 0x1, R8 ;  /* 0x0000000113057824 */ /* 0x000fe400078e0208 */
[----:B------:R-:W-:-:S07]  /*11840*/  IMAD.MOV.U32 R0, RZ, RZ, R14 ;  /* 0x000000ffff007224 */ /* 0x000fce00078e000e */
[----:B------:R-:W-:Y:S05]  /*11850*/  WARPSYNC.COLLECTIVE R15, `(.L_x_365) ;  /* 0x000000000f087348 */ /* 0x000fea0003c00000 */
[----:B------:R0:W1:Y:S02]  /*11860*/  SHFL.IDX P6, R14, R13, R12, R11 ;  /* 0x0000000c0d0e7389 */ /* 0x00006400000c000b */
[----:B01----:R-:W-:Y:S01]  /*11870*/  ENDCOLLECTIVE ;  /* 0x000000000000791b */ /* 0x003fe20003800000 */
.L_x_365:
[----:B------:R-:W-:Y:S02]  /*11880*/  ULDC UR4, c[0x0][0xc3c] ;  /* 0x00030f0000047ab9 */ /* 0x000fe40000000800 */
[----:B------:R-:W-:-:S13]  /*11890*/  ISETP.GE.OR P1, PT, R5, UR4, !P0 ;  /* 0x0000000405007c0c */ /* 0x000fda000c726670 */
[----:B------:R-:W0:Y:S01]  /*118a0*/  @!P1 LDC.64 R2, c[0x0][0xc80] ;  /* 0x00032000ff029b82 */ /* 0x000e220000000a00 */
[----:B------:R-:W-:Y:S02]  /*118b0*/  IMAD.MOV.U32 R11, RZ, RZ, RZ ;  /* 0x000000ffff0b7224 */ /* 0x000fe400078e00ff */
[----:B------:R-:W-:Y:S02]  /*118c0*/  IMAD.MOV.U32 R4, RZ, RZ, R14 ;  /* 0x000000ffff047224 */ /* 0x000fe400078e000e */
[----:B0-----:R-:W-:-:S06]  /*118d0*/  @!P1 IMAD.WIDE R2, R5, 0x4, R2 ;  /* 0x0000000405029825 */ /* 0x001fcc00078e0202 */
[----:B------:R0:W2:Y:S01]  /*118e0*/  @!P1 LDG.E R3, desc[UR56][R2.64] ;  /* 0x0000003802039981 */ /* 0x0000a2000c1e1900 */
[C---:B------:R-:W-:Y:S02]  /*118f0*/  ISETP.GE.U32.AND P2, PT, R8.reuse, 0x2, PT ;  /* 0x000000020800780c */ /* 0x040fe40003f46070 */
[C---:B------:R-:W-:Y:S02]  /*11900*/  ISETP.GE.U32.AND P3, PT, R8.reuse, 0x4, PT ;  /* 0x000000040800780c */ /* 0x040fe40003f66070 */
[C---:B------:R-:W-:Y:S02]  /*11910*/  ISETP.GE.U32.AND P4, PT, R8.reuse, 0x8, PT ;  /* 0x000000080800780c */ /* 0x040fe40003f86070 */
[C---:B------:R-:W-:Y:S01]  /*11920*/  ISETP.GE.U32.AND P5, PT, R8.reuse, 0x10, PT ;  /* 0x000000100800780c */ /* 0x040fe20003fa6070 */
[----:B0-----:R-:W-:Y:S02]  /*11930*/  IMAD.MOV.U32 R2, RZ, RZ, RZ ;  /* 0x000000ffff027224 */ /* 0x001fe400078e00ff */
[----:B--2---:R-:W-:Y:S01]  /*11940*/  @!P1 IMAD.MOV.U32 R2, RZ, RZ, R3 ;  /* 0x000000ffff029224 */ /* 0x004fe200078e0003 */
[----:B------:R-:W-:-:S03]  /*11950*/  ISETP.NE.AND P1, PT, R8, RZ, PT ;  /* 0x000000ff0800720c */ /* 0x000fc60003f25270 */
[----:B------:R-:W-:-:S10]  /*11960*/  IMAD.MOV.U32 R13, RZ, RZ, R2 ;  /* 0x000000ffff0d7224 */ /* 0x000fd400078e0002 */
[----:B------:R-:W-:Y:S05]  /*11970*/  WARPSYNC.COLLECTIVE R15, `(.L_x_366) ;  /* 0x000000000f087348 */ /* 0x000fea0003c00000 */
[----:B------:R0:W1:Y:S02]  /*11980*/  SHFL.UP P6, R14, R13, R12, R11 ;  /* 0x0400000c0d0e7389 */ /* 0x00006400000c000b */
[----:B01----:R-:W-:Y:S01]  /*11990*/  ENDCOLLECTIVE ;  /* 0x000000000000791b */ /* 0x003fe20003800000 */
.L_x_366:
[----:B------:R-:W-:Y:S01]  /*119a0*/  IMAD.MOV.U32 R12, RZ, RZ, 0x2 ;  /* 0x00000002ff0c7424 */ /* 0x000fe200078e00ff */
[----:B------:R-:W-:-:S05]  /*119b0*/  SEL R5, R14, RZ, P1 ;  /* 0x000000ff0e057207 */ /* 0x000fca0000800000 */
[----:B------:R-:W-:-:S04]  /*119c0*/  IMAD.IADD R5, R2, 0x1, R5 ;  /* 0x0000000102057824 */ /* 0x000fc800078e0205 */
[----:B------:R-:W-:-:S07]  /*119d0*/  IMAD.MOV.U32 R13, RZ, RZ, R5 ;  /* 0x000000ffff0d7224 */ /* 0x000fce00078e0005 */
[----:B------:R-:W-:Y:S05]  /*119e0*/  WARPSYNC.COLLECTIVE R15, `(.L_x_367) ;  /* 0x000000000f087348 */ /* 0x000fea0003c00000 */
[----:B------:R0:W1:Y:S02]  /*119f0*/  SHFL.UP P6, R14, R13, R12, R11 ;  /* 0x0400000c0d0e7389 */ /* 0x00006400000c000b */
[----:B01----:R-:W-:Y:S01]  /*11a00*/  ENDCOLLECTIVE ;  /* 0x000000000000791b */ /* 0x003fe20003800000 */
.L_x_367:
[----:B------:R-:W-:Y:S01]  /*11a10*/  IMAD.MOV.U32 R12, RZ, RZ, 0x4 ;  /* 0x00000004ff0c7424 */ /* 0x000fe200078e00ff */
[----:B------:R-:W-:-:S05]  /*11a20*/  SEL R6, R14, RZ, P2 ;  /* 0x000000ff0e067207 */ /* 0x000fca0001000000 */
[----:B------:R-:W-:-:S04]  /*11a30*/  IMAD.IADD R6, R5, 0x1, R6 ;  /* 0x0000000105067824 */ /* 0x000fc800078e0206 */
[----:B------:R-:W-:-:S07]  /*11a40*/  IMAD.MOV.U32 R13, RZ, RZ, R6 ;  /* 0x000000ffff0d7224 */ /* 0x000fce00078e0006 */
[----:B------:R-:W-:Y:S05]  /*11a50*/  WARPSYNC.COLLECTIVE R15, `(.L_x_368) ;  /* 0x000000000f087348 */ /* 0x000fea0003c00000 */
[----:B------:R0:W1:Y:S02]  /*11a60*/  SHFL.UP P6, R14, R13, R12, R11 ;  /* 0x0400000c0d0e7389 */ /* 0x00006400000c000b */
[----:B01----:R-:W-:Y:S01]  /*11a70*/  ENDCOLLECTIVE ;  /* 0x000000000000791b */ /* 0x003fe20003800000 */
.L_x_368:
[----:B------:R-:W-:Y:S01]  /*11a80*/  IMAD.MOV.U32 R12, RZ, RZ, 0x8 ;  /* 0x00000008ff0c7424 */ /* 0x000fe200078e00ff */
[----:B------:R-:W-:-:S05]  /*11a90*/  SEL R7, R14, RZ, P3 ;  /* 0x000000ff0e077207 */ /* 0x000fca0001800000 */
[----:B------:R-:W-:-:S04]  /*11aa0*/  IMAD.IADD R7, R6, 0x1, R7 ;  /* 0x0000000106077824 */ /* 0x000fc800078e0207 */
[----:B------:R-:W-:-:S07]  /*11ab0*/  IMAD.MOV.U32 R13, RZ, RZ, R7 ;  /* 0x000000ffff0d7224 */ /* 0x000fce00078e0007 */
[----:B------:R-:W-:Y:S05]  /*11ac0*/  WARPSYNC.COLLECTIVE R15, `(.L_x_369) ;  /* 0x000000000f087348 */ /* 0x000fea0003c00000 */
[----:B------:R0:W1:Y:S02]  /*11ad0*/  SHFL.UP P6, R14, R13, R12, R11 ;  /* 0x0400000c0d0e7389 */ /* 0x00006400000c000b */
[----:B01----:R-:W-:Y:S01]  /*11ae0*/  ENDCOLLECTIVE ;  /* 0x000000000000791b */ /* 0x003fe20003800000 */
.L_x_369:
[----:B------:R-:W-:Y:S01]  /*11af0*/  IMAD.MOV.U32 R12, RZ, RZ, 0x10 ;  /* 0x00000010ff0c7424 */ /* 0x000fe200078e00ff */
[----:B------:R-:W-:-:S05]  /*11b00*/  SEL R14, R14, RZ, P4 ;  /* 0x000000ff0e0e7207 */ /* 0x000fca0002000000 */
[----:B------:R-:W-:-:S04]  /*11b10*/  IMAD.IADD R5, R7, 0x1, R14 ;  /* 0x0000000107057824 */ /* 0x000fc800078e020e */
[----:B------:R-:W-:-:S07]  /*11b20*/  IMAD.MOV.U32 R13, RZ, RZ, R5 ;  /* 0x000000ffff0d7224 */ /* 0x000fce00078e0005 */
[----:B------:R-:W-:Y:S05]  /*11b30*/  WARPSYNC.COLLECTIVE R15, `(.L_x_370) ;  /* 0x000000000f087348 */ /* 0x000fea0003c00000 */
[----:B------:R0:W1:Y:S02]  /*11b40*/  SHFL.UP P6, R14, R13, R12, R11 ;  /* 0x0400000c0d0e7389 */ /* 0x00006400000c000b */
[----:B01----:R-:W-:Y:S01]  /*11b50*/  ENDCOLLECTIVE ;  /* 0x000000000000791b */ /* 0x003fe20003800000 */
.L_x_370:
[----:B------:R-:W-:Y:S02]  /*11b60*/  IMAD.MOV.U32 R12, RZ, RZ, 0x1f ;  /* 0x0000001fff0c7424 */ /* 0x000fe400078e00ff */
[----:B------:R-:W-:Y:S01]  /*11b70*/  IMAD.MOV.U32 R11, RZ, RZ, 0x1f ;  /* 0x0000001fff0b7424 */ /* 0x000fe200078e00ff */
[----:B------:R-:W-:-:S05]  /*11b80*/  SEL R14, R14, RZ, P5 ;  /* 0x000000ff0e0e7207 */ /* 0x000fca0002800000 */
[----:B------:R-:W-:-:S04]  /*11b90*/  IMAD.IADD R3, R5, 0x1, R14 ;  /* 0x0000000105037824 */ /* 0x000fc800078e020e */
[----:B------:R-:W-:-:S07]  /*11ba0*/  IMAD.MOV.U32 R13, RZ, RZ, R3 ;  /* 0x000000ffff0d7224 */ /* 0x000fce00078e0003 */
[----:B------:R-:W-:Y:S05]  /*11bb0*/  WARPSYNC.COLLECTIVE R15, `(.L_x_371) ;  /* 0x000000000f087348 */ /* 0x000fea0003c00000 */
[----:B------:R0:W1:Y:S02]  /*11bc0*/  SHFL.IDX P6, R14, R13, R12, R11 ;  /* 0x0000000c0d0e7389 */ /* 0x00006400000c000b */
[----:B01----:R-:W-:Y:S01]  /*11bd0*/  ENDCOLLECTIVE ;  /* 0x000000000000791b */ /* 0x003fe20003800000 */
.L_x_371:
[----:B------:R-:W-:Y:S05]  /*11be0*/  BRA `(.L_x_372) ;  /* 0xffffffe000a87947 */ /* 0x000fea000383ffff */
.L_x_315:
[----:B------:R-:W-:Y:S01]  /*11bf0*/  BSSY B0, `(.L_x_373) ;  /* 0x0000008000007945 */ /* 0x000fe20003800000 */
[----:B-----5:R-:W-:Y:S02]  /*11c00*/  IMAD.MOV.U32 R13, RZ, RZ, R2 ;  /* 0x000000ffff0d7224 */ /* 0x020fe400078e0002 */
[----:B------:R-:W-:Y:S02]  /*11c10*/  IMAD.MOV.U32 R12, RZ, RZ, 0x1 ;  /* 0x00000001ff0c7424 */ /* 0x000fe400078e00ff */
[----:B------:R-:W-:Y:S02]  /*11c20*/  IMAD.MOV.U32 R11, RZ, RZ, RZ ;  /* 0x000000ffff0b7224 */ /* 0x000fe400078e00ff */
[----:B------:R-:W-:-:S07]  /*11c30*/  IMAD.MOV.U32 R15, RZ, RZ, -0x1 ;  /* 0xffffffffff0f7424 */ /* 0x000fce00078e00ff */
[----:B01----:R-:W-:Y:S05]  /*11c40*/  WARPSYNC.COLLECTIVE R15, `(.L_x_374) ;  /* 0x000000000f087348 */ /* 0x003fea0003c00000 */
[----:B------:R2:W3:Y:S02]  /*11c50*/  SHFL.UP P6, R14, R13, R12, R11 ;  /* 0x0400000c0d0e7389 */ /* 0x0004e400000c000b */
[----:B0123--:R-:W-:Y:S01]  /*11c60*/  ENDCOLLECTIVE ;  /* 0x000000000000791b */ /* 0x00ffe20003800000 */
.L_x_374:
[----:B------:R-:W-:Y:S05]  /*11c70*/  BSYNC B0 ;  /* 0x0000000000007941 */ /* 0x000fea0003800000 */
.L_x_373:
[----:B------:R-:W-:Y:S01]  /*11c80*/  SEL R13, R14, RZ, P1 ;  /* 0x000000ff0e0d7207 */ /* 0x000fe20000800000 */
[----:B------:R-:W-:Y:S02]  /*11c90*/  IMAD.MOV.U32 R12, RZ, RZ, 0x2 ;  /* 0x00000002ff0c7424 */ /* 0x000fe400078e00ff */
[----:B------:R-:W-:Y:S02]  /*11ca0*/  IMAD.MOV.U32 R11, RZ, RZ, RZ ;  /* 0x000000ffff0b7224 */ /* 0x000fe400078e00ff */
[----:B------:R-:W-:Y:S02]  /*11cb0*/  IMAD.IADD R13, R2, 0x1, R13 ;  /* 0x00000001020d7824 */ /* 0x000fe400078e020d */
[----:B------:R-:W-:-:S07]  /*11cc0*/  IMAD.MOV.U32 R15, RZ, RZ, -0x1 ;  /* 0xffffffffff0f7424 */ /* 0x000fce00078e00ff */
[----:B------:R-:W-:Y:S05]  /*11cd0*/  WARPSYNC.COLLECTIVE R15, `(.L_x_375) ;  /* 0x000000000f087348 */ /* 0x000fea0003c00000 */
[----:B------:R0:W1:Y:S02]  /*11ce0*/  SHFL.UP P6, R14, R13, R12, R11 ;  /* 0x0400000c0d0e7389 */ /* 0x00006400000c000b */
[----:B01----:R-:W-:Y:S01]  /*11cf0*/  ENDCOLLECTIVE ;  /* 0x000000000000791b */ /* 0x003fe20003800000 */
.L_x_375:
[----:B------:R-:W-:Y:S01]  /*11d00*/  IMAD.MOV.U32 R12, RZ, RZ, 0x4 ;  /* 0x00000004ff0c7424 */ /* 0x000fe200078e00ff */
[----:B------:R-:W-:-:S05]  /*11d10*/  SEL R14, R14, RZ, P2 ;  /* 0x000000ff0e0e7207 */ /* 0x000fca0001000000 */
[----:B------:R-:W-:-:S04]  /*11d20*/  IMAD.IADD R3, R13, 0x1, R14 ;  /* 0x000000010d037824 */ /* 0x000fc800078e020e */
[----:B------:R-:W-:-:S07]  /*11d30*/  IMAD.MOV.U32 R13, RZ, RZ, R3 ;  /* 0x000000ffff0d7224 */ /* 0x000fce00078e0003 */
[----:B------:R-:W-:Y:S05]  /*11d40*/  WARPSYNC.COLLECTIVE R15, `(.L_x_376) ;  /* 0x000000000f087348 */ /* 0x000fea0003c00000 */
[----:B------:R0:W1:Y:S02]  /*11d50*/  SHFL.UP P6, R14, R13, R12, R11 ;  /* 0x0400000c0d0e7389 */ /* 0x00006400000c000b */
[----:B01----:R-:W-:Y:S01]  /*11d60*/  ENDCOLLECTIVE ;  /* 0x000000000000791b */ /* 0x003fe20003800000 */
.L_x_376:
[----:B------:R-:W-:Y:S01]  /*11d70*/  IMAD.MOV.U32 R12, RZ, RZ, 0x8 ;  /* 0x00000008ff0c7424 */ /* 0x000fe200078e00ff */
[----:B------:R-:W-:-:S05]  /*11d80*/  SEL R14, R14, RZ, P3 ;  /* 0x000000ff0e0e7207 */ /* 0x000fca0001800000 */
[----:B------:R-:W-:-:S04]  /*11d90*/  IMAD.IADD R5, R3, 0x1, R14 ;  /* 0x0000000103057824 */ /* 0x000fc800078e020e */
[----:B------:R-:W-:-:S07]  /*11da0*/  IMAD.MOV.U32 R13, RZ, RZ, R5 ;  /* 0x000000ffff0d7224 */ /* 0x000fce00078e0005 */
[----:B------:R-:W-:Y:S05]  /*11db0*/  WARPSYNC.COLLECTIVE R15, `(.L_x_377) ;  /* 0x000000000f087348 */ /* 0x000fea0003c00000 */
[----:B------:R0:W1:Y:S02]  /*11dc0*/  SHFL.UP P6, R14, R13, R12, R11 ;  /* 0x0400000c0d0e7389 */ /* 0x00006400000c000b */
[----:B01----:R-:W-:Y:S01]  /*11dd0*/  ENDCOLLECTIVE ;  /* 0x000000000000791b */ /* 0x003fe20003800000 */
.L_x_377:
[----:B------:R-:W-:Y:S01]  /*11de0*/  IMAD.MOV.U32 R12, RZ, RZ, 0x10 ;  /* 0x00000010ff0c7424 */ /* 0x000fe200078e00ff */
[----:B------:R-:W-:-:S05]  /*11df0*/  SEL R6, R14, RZ, P4 ;  /* 0x000000ff0e067207 */ /* 0x000fca0002000000 */
[----:B------:R-:W-:-:S04]  /*11e00*/  IMAD.IADD R6, R5, 0x1, R6 ;  /* 0x0000000105067824 */ /* 0x000fc800078e0206 */
[----:B------:R-:W-:-:S07]  /*11e10*/  IMAD.MOV.U32 R13, RZ, RZ, R6 ;  /* 0x000000ffff0d7224 */ /* 0x000fce00078e0006 */
[----:B------:R-:W-:Y:S05]  /*11e20*/  WARPSYNC.COLLECTIVE R15, `(.L_x_378) ;  /* 0x000000000f087348 */ /* 0x000fea0003c00000 */
[----:B------:R0:W1:Y:S02]  /*11e30*/  SHFL.UP P6, R14, R13, R12, R11 ;  /* 0x0400000c0d0e7389 */ /* 0x00006400000c000b */
[----:B01----:R-:W-:Y:S01]  /*11e40*/  ENDCOLLECTIVE ;  /* 0x000000000000791b */ /* 0x003fe20003800000 */
.L_x_378:
        /* <DEDUP_REMOVED lines=8> */
.L_x_379:
[----:B------:R-:W-:Y:S05]  /*11ed0*/  BRA `(.L_x_380) ;  /* 0xffffffe000887947 */ /* 0x000fea000383ffff */
.L_x_317:
[----:B------:R-:W-:Y:S01]  /*11ee0*/  BSSY B0, `(.L_x_381) ;  /* 0x0000006000007945 */ /* 0x000fe20003800000 */
[----:B------:R-:W-:Y:S01]  /*11ef0*/  PLOP3.LUT P6, PT, P6, PT, PT, 0x8, 0x0 ;  /* 0x000000000000781c */ /* 0x000fe200037ce170 */
[----:B------:R-:W-:-:S12]  /*11f00*/  IMAD.MOV.U32 R15, RZ, RZ, -0x1 ;  /* 0xffffffffff0f7424 */ /* 0x000fd800078e00ff */
[----:B0-----:R-:W-:Y:S05]  /*11f10*/  WARPSYNC.COLLECTIVE R15, `(.L_x_382) ;  /* 0x000000000f087348 */ /* 0x001fea0003c00000 */
[----:B------:R-:W-:Y:S01]  /*11f20*/  VOTE.ANY R14, PT, P6 ;  /* 0x00000000000e7806 */ /* 0x000fe200030e0100 */
[----:B0-----:R-:W-:Y:S06]  /*11f30*/  ENDCOLLECTIVE ;  /* 0x000000000000791b */ /* 0x001fec0003800000 */
.L_x_382:
[----:B------:R-:W-:Y:S05]  /*11f40*/  BSYNC B0 ;  /* 0x0000000000007941 */ /* 0x000fea0003800000 */
.L_x_381:
[----:B------:R-:W-:Y:S02]  /*11f50*/  IMAD.MOV.U32 R6, RZ, RZ, R14 ;  /* 0x000000ffff067224 */ /* 0x000fe400078e000e */
[----:B------:R-:W-:Y:S02]  /*11f60*/  IMAD.MOV.U32 R13, RZ, RZ, R2 ;  /* 0x000000ffff0d7224 */ /* 0x000fe400078e0002 */
[----:B------:R-:W0:Y:S01]  /*11f70*/  POPC R4, R6 ;  /* 0x0000000600047309 */ /* 0x000e220000000000 */
[----:B------:R-:W-:Y:S02]  /*11f80*/  IMAD.MOV.U32 R11, RZ, RZ, 0x1f ;  /* 0x0000001fff0b7424 */ /* 0x000fe400078e00ff */
[----:B------:R-:W-:Y:S02]  /*11f90*/  IMAD.MOV.U32 R15, RZ, RZ, -0x1 ;  /* 0xffffffffff0f7424 */ /* 0x000fe400078e00ff */
[----:B0-----:R-:W-:-:S07]  /*11fa0*/  IMAD.MOV.U32 R12, RZ, RZ, R4 ;  /* 0x000000ffff0c7224 */ /* 0x001fce00078e0004 */
[----:B------:R-:W-:Y:S05]  /*11fb0*/  WARPSYNC.COLLECTIVE R15, `(.L_x_383) ;  /* 0x000000000f087348 */ /* 0x000fea0003c00000 */
[----:B------:R0:W1:Y:S02]  /*11fc0*/  SHFL.IDX P6, R14, R13, R12, R11 ;  /* 0x0000000c0d0e7389 */ /* 0x00006400000c000b */
[----:B01----:R-:W-:Y:S01]  /*11fd0*/  ENDCOLLECTIVE ;  /* 0x000000000000791b */ /* 0x003fe20003800000 */
.L_x_383:
[----:B------:R-:W-:Y:S01]  /*11fe0*/  IMAD.MOV.U32 R17, RZ, RZ, R14 ;  /* 0x000000ffff117224 */ /* 0x000fe200078e000e */
[----:B------:R-:W-:Y:S06]  /*11ff0*/  BRA `(.L_x_384) ;  /* 0xffffffe000787947 */ /* 0x000fec000383ffff */
.L_x_319:
[----:B------:R-:W-:Y:S01]  /*12000*/  BSSY B0, `(.L_x_385) ;  /* 0x0000007000007945 */ /* 0x000fe20003800000 */
[----:B------:R-:W-:Y:S02]  /*12010*/  IMAD.MOV.U32 R13, RZ, RZ, R3 ;  /* 0x000000ffff0d7224 */ /* 0x000fe400078e0003 */
[----:B------:R-:W-:Y:S02]  /*12020*/  IMAD.MOV.U32 R11, RZ, RZ, 0x1f ;  /* 0x0000001fff0b7424 */ /* 0x000fe400078e00ff */
[----:B------:R-:W-:-:S07]  /*12030*/  IMAD.MOV.U32 R15, RZ, RZ, -0x1 ;  /* 0xffffffffff0f7424 */ /* 0x000fce00078e00ff */
[----:B012---:R-:W-:Y:S05]  /*12040*/  WARPSYNC.COLLECTIVE R15, `(.L_x_386) ;  /* 0x000000000f087348 */ /* 0x007fea0003c00000 */
[----:B------:R3:W4:Y:S02]  /*12050*/  SHFL.IDX P6, R14, R13, R12, R11 ;  /* 0x0000000c0d0e7389 */ /* 0x00072400000c000b */
[----:B01234-:R-:W-:Y:S01]  /*12060*/  ENDCOLLECTIVE ;  /* 0x000000000000791b */ /* 0x01ffe20003800000 */
.L_x_386:
[----:B------:R-:W-:Y:S05]  /*12070*/  BSYNC B0 ;  /* 0x0000000000007941 */ /* 0x000fea0003800000 */
.L_x_385:
[----:B------:R-:W-:Y:S05]  /*12080*/  BRA `(.L_x_318) ;  /* 0xffffffe000707947 */ /* 0x000fea000383ffff */
.L_x_323:
[----:B-1----:R1:W3:Y:S02]  /*12090*/  SYNCS.PHASECHK.TRANS64.TRYWAIT P0, [R9+URZ+0x31c20], R0 ;  /* 0x031c2000090075a7 */ /* 0x0022e4000800017f */
[----:B---3--:R-:W-:Y:S05]  /*120a0*/  @!P0 NANOSLEEP.SYNCS 0x989680 ;  /* 0x009896800000895d */ /* 0x008fea0003900000 */
[----:B------:R-:W3:Y:S02]  /*120b0*/  @!P0 SYNCS.PHASECHK.TRANS64 P0, [R9+URZ+0x31c20], R0 ;  /* 0x031c2000090085a7 */ /* 0x000ee4000800007f */
[----:B---3--:R-:W-:Y:S05]  /*120c0*/  @!P0 BRA `(.L_x_323) ;  /* 0xfffffffc00f08947 */ /* 0x008fea000383ffff */
[----:B------:R-:W-:Y:S05]  /*120d0*/  BRA `(.L_x_387) ;  /* 0xffffffe4005c7947 */ /* 0x000fea000383ffff */
.L_x_324:
[----:B------:R-:W3:Y:S01]  /*120e0*/  S2R R2, SR_TID.X ;  /* 0x0000000000027919 */ /* 0x000ee20000002100 */
[----:B------:R-:W-:Y:S01]  /*120f0*/  BSSY B0, `(.L_x_388) ;  /* 0x000000a000007945 */ /* 0x000fe20003800000 */
[----:B------:R-:W-:Y:S02]  /*12100*/  IMAD.MOV.U32 R12, RZ, RZ, RZ ;  /* 0x000000ffff0c7224 */ /* 0x000fe400078e00ff */
[----:B------:R-:W-:Y:S02]  /*12110*/  IMAD.MOV.U32 R11, RZ, RZ, 0x1f ;  /* 0x0000001fff0b7424 */ /* 0x000fe400078e00ff */
[----:B------:R-:W-:Y:S01]  /*12120*/  IMAD.MOV.U32 R15, RZ, RZ, -0x1 ;  /* 0xffffffffff0f7424 */ /* 0x000fe200078e00ff */
[----:B---3--:R-:W-:-:S04]  /*12130*/  SHF.R.U32.HI R2, RZ, 0x5, R2 ;  /* 0x00000005ff027819 */ /* 0x008fc80000011602 */
[----:B------:R-:W-:-:S05]  /*12140*/  LOP3.LUT R2, R2, 0x3, RZ, 0xc0, !PT ;  /* 0x0000000302027812 */ /* 0x000fca00078ec0ff */
[----:B------:R-:W-:-:S07]  /*12150*/  IMAD.MOV.U32 R13, RZ, RZ, R2 ;  /* 0x000000ffff0d7224 */ /* 0x000fce00078e0002 */
[----:B012-4-:R-:W-:Y:S05]  /*12160*/  WARPSYNC.COLLECTIVE R15, `(.L_x_389) ;  /* 0x000000000f087348 */ /* 0x017fea0003c00000 */
[----:B------:R3:W0:Y:S02]  /*12170*/  SHFL.IDX P6, R14, R13, R12, R11 ;  /* 0x0000000c0d0e7389 */ /* 0x00062400000c000b */
[----:B01234-:R-:W-:Y:S01]  /*12180*/  ENDCOLLECTIVE ;  /* 0x000000000000791b */ /* 0x01ffe20003800000 */
.L_x_389:
[----:B------:R-:W-:Y:S05]  /*12190*/  BSYNC B0 ;  /* 0x0000000000007941 */ /* 0x000fea0003800000 */
.L_x_388:
[----:B------:R-:W-:Y:S05]  /*121a0*/  BRA `(.L_x_390) ;  /* 0xffffffe400447947 */ /* 0x000fea000383ffff */
.L_x_327:
[----:B------:R-:W-:Y:S01]  /*121b0*/  BSSY B1, `(.L_x_391) ;  /* 0x0000006000017945 */ /* 0x000fe20003800000 */
[----:B------:R-:W-:-:S07]  /*121c0*/  IMAD.MOV.U32 R15, RZ, RZ, -0x1 ;  /* 0xffffffffff0f7424 */ /* 0x000fce00078e00ff */
[----:B012-4-:R-:W-:Y:S05]  /*121d0*/  WARPSYNC.COLLECTIVE R15, `(.L_x_392) ;  /* 0x000000000f0c7348 */ /* 0x017fea0003c00000 */
[----:B------:R-:W-:Y:S02]  /*121e0*/  ELECT P6, UR62, PT ;  /* 0x00000000003e782f */ /* 0x000fe400038c0000 */
[----:B------:R-:W-:Y:S01]  /*121f0*/  MOV R14, UR62 ;  /* 0x0000003e000e7c02 */ /* 0x000fe20008000f00 */
[----:B012-4-:R-:W-:Y:S10]  /*12200*/  ENDCOLLECTIVE ;  /* 0x000000000000791b */ /* 0x017ff40003800000 */
.L_x_392:
[----:B------:R-:W-:Y:S05]  /*12210*/  BSYNC B1 ;  /* 0x0000000000017941 */ /* 0x000fea0003800000 */
.L_x_391:
[----:B------:R-:W-:Y:S05]  /*12220*/  BRA `(.L_x_393) ;  /* 0xffffffe4003c7947 */ /* 0x000fea000383ffff */
.L_x_329:
[----:B0-----:R0:W1:Y:S02]  /*12230*/  SYNCS.PHASECHK.TRANS64.TRYWAIT P0, [R5+URZ], R4 ;  /* 0x00000004050075a7 */ /* 0x001064000800017f */
[----:B-1----:R-:W-:Y:S05]  /*12240*/  @!P0 NANOSLEEP.SYNCS 0x989680 ;  /* 0x009896800000895d */ /* 0x002fea0003900000 */
[----:B------:R-:W1:Y:S02]  /*12250*/  @!P0 SYNCS.PHASECHK.TRANS64 P0, [R5+URZ], R4 ;  /* 0x00000004050085a7 */ /* 0x000e64000800007f */
[----:B-1----:R-:W-:Y:S05]  /*12260*/  @!P0 BRA `(.L_x_329) ;  /* 0xfffffffc00f08947 */ /* 0x002fea000383ffff */
[----:B------:R-:W-:Y:S05]  /*12270*/  BRA `(.L_x_394) ;  /* 0xffffffe400707947 */ /* 0x000fea000383ffff */
.L_x_330:
[----:B-1----:R1:W3:Y:S02]  /*12280*/  SYNCS.PHASECHK.TRANS64.TRYWAIT P0, [R3+URZ], R2 ;  /* 0x00000002030075a7 */ /* 0x0022e4000800017f */
[----:B---3--:R-:W-:Y:S05]  /*12290*/  @!P0 NANOSLEEP.SYNCS 0x989680 ;  /* 0x009896800000895d */ /* 0x008fea0003900000 */
[----:B------:R-:W3:Y:S02]  /*122a0*/  @!P0 SYNCS.PHASECHK.TRANS64 P0, [R3+URZ], R2 ;  /* 0x00000002030085a7 */ /* 0x000ee4000800007f */
[----:B---3--:R-:W-:Y:S05]  /*122b0*/  @!P0 BRA `(.L_x_330) ;  /* 0xfffffffc00f08947 */ /* 0x008fea000383ffff */
[----:B------:R-:W-:Y:S05]  /*122c0*/  BRA `(.L_x_395) ;  /* 0xffffffe400647947 */ /* 0x000fea000383ffff */
.L_x_332:
[----:B---3--:R3:W0:Y:S02]  /*122d0*/  SYNCS.PHASECHK.TRANS64.TRYWAIT P0, [R23+URZ], R4 ;  /* 0x00000004170075a7 */ /* 0x008624000800017f */
[----:B0-----:R-:W-:Y:S05]  /*122e0*/  @!P0 NANOSLEEP.SYNCS 0x989680 ;  /* 0x009896800000895d */ /* 0x001fea0003900000 */
[----:B------:R-:W0:Y:S02]  /*122f0*/  @!P0 SYNCS.PHASECHK.TRANS64 P0, [R23+URZ], R4 ;  /* 0x00000004170085a7 */ /* 0x000e24000800007f */
[----:B0-----:R-:W-:Y:S05]  /*12300*/  @!P0 BRA `(.L_x_332) ;  /* 0xfffffffc00f08947 */ /* 0x001fea000383ffff */
[----:B------:R-:W-:Y:S05]  /*12310*/  BRA `(.L_x_396) ;  /* 0xffffffe400687947 */ /* 0x000fea000383ffff */
.L_x_397:
        /* <DEDUP_REMOVED lines=14> */
.L_x_2725:


//--------------------- .text._ZN7cutlass13device_kernelIN5flash11enable_sm90INS1_16FlashAttnFwdSm90INS1_25CollectiveMainloopFwdSm90ILi2EN4cute5tupleIJNS5_1CILi1EEES8_S8_EEENS6_IJNS7_ILi192EEENS7_ILi144EEENS7_ILi96EEEEEELi96ENS_10bfloat16_tEfNS_4arch4Sm90ELb0ELb0ELb0ELb1ELb0ELb1ELb0ELb0ELb1ELb1ELb0ELb0EEENS1_21CollectiveEpilogueFwdINS6_IJSA_SC_SB_EEES9_SE_SG_Li384ELb1ELb1ELb0ELb0EEENS1_36VarlenDynamicPersistentTileSchedulerILi192ELi144ELi384ELi128ELb0ELb1ELb1ELb0ELb1ELb1EEEEEEEEEvNT_6ParamsE --------------------------
	.section	.text._ZN7cutlass13device_kernelIN5flash11enable_sm90INS1_16FlashAttnFwdSm90INS1_25CollectiveMainloopFwdSm90ILi2EN4cute5tupleIJNS5_1CILi1EEES8_S8_EEENS6_IJNS7_ILi192EEENS7_ILi144EEENS7_ILi96EEEEEELi96ENS_10bfloat16_tEfNS_4arch4Sm90ELb0ELb0ELb0ELb1ELb0ELb1ELb0ELb0ELb1ELb1ELb0ELb0EEENS1_21CollectiveEpilogueFwdINS6_IJSA_SC_SB_EEES9_SE_SG_Li384ELb1ELb1ELb0ELb0EEENS1_36VarlenDynamicPersistentTileSchedulerILi192ELi144ELi384ELi128ELb0ELb1ELb1ELb0ELb1ELb1EEEEEEEEEvNT_6ParamsE,"ax",@progbits
	.align	128
.text._ZN7cutlass13device_kernelIN5flash11enable_sm90INS1_16FlashAttnFwdSm90INS1_25CollectiveMainloopFwdSm90ILi2EN4cute5tupleIJNS5_1CILi1EEES8_S8_EEENS6_IJNS7_ILi192EEENS7_ILi144EEENS7_ILi96EEEEEELi96ENS_10bfloat16_tEfNS_4arch4Sm90ELb0ELb0ELb0ELb1ELb0ELb1ELb0ELb0ELb1ELb1ELb0ELb0EEENS1_21CollectiveEpilogueFwdINS6_IJSA_SC_SB_EEES9_SE_SG_Li384ELb1ELb1ELb0ELb0EEENS1_36VarlenDynamicPersistentTileSchedulerILi192ELi144ELi384ELi128ELb0ELb1ELb1ELb0ELb1ELb1EEEEEEEEEvNT_6ParamsE:
        .type           _ZN7cutlass13device_kernelIN5flash11enable_sm90INS1_16FlashAttnFwdSm90INS1_25CollectiveMainloopFwdSm90ILi2EN4cute5tupleIJNS5_1CILi1EEES8_S8_EEENS6_IJNS7_ILi192EEENS7_ILi144EEENS7_ILi96EEEEEELi96ENS_10bfloat16_tEfNS_4arch4Sm90ELb0ELb0ELb0ELb1ELb0ELb1ELb0ELb0ELb1ELb1ELb0ELb0EEENS1_21CollectiveEpilogueFwdINS6_IJSA_SC_SB_EEES9_SE_SG_Li384ELb1ELb1ELb0ELb0EEENS1_36VarlenDynamicPersistentTileSchedulerILi192ELi144ELi384ELi128ELb0ELb1ELb1ELb0ELb1ELb1EEEEEEEEEvNT_6ParamsE,@function
        .size           _ZN7cutlass13device_kernelIN5flash11enable_sm90INS1_16FlashAttnFwdSm90INS1_25CollectiveMainloopFwdSm90ILi2EN4cute5tupleIJNS5_1CILi1EEES8_S8_EEENS6_IJNS7_ILi192EEENS7_ILi144EEENS7_ILi96EEEEEELi96ENS_10bfloat16_tEfNS_4arch4Sm90ELb0ELb0ELb0ELb1ELb0ELb1ELb0ELb0ELb1ELb1ELb0ELb0EEENS1_21CollectiveEpilogueFwdINS6_IJSA_SC_SB_EEES9_SE_SG_Li384ELb1ELb1ELb0ELb0EEENS1_36VarlenDynamicPersistentTileSchedulerILi192ELi144ELi384ELi128ELb0ELb1ELb1ELb0ELb1ELb1EEEEEEEEEvNT_6ParamsE,(.L_x_2726 - _ZN7cutlass13device_kernelIN5flash11enable_sm90INS1_16FlashAttnFwdSm90INS1_25CollectiveMainloopFwdSm90ILi2EN4cute5tupleIJNS5_1CILi1EEES8_S8_EEENS6_IJNS7_ILi192EEENS7_ILi144EEENS7_ILi96EEEEEELi96ENS_10bfloat16_tEfNS_4arch4Sm90ELb0ELb0ELb0ELb1ELb0ELb1ELb0ELb0ELb1ELb1ELb0ELb0EEENS1_21CollectiveEpilogueFwdINS6_IJSA_SC_SB_EEES9_SE_SG_Li384ELb1ELb1ELb0ELb0EEENS1_36VarlenDynamicPersistentTileSchedulerILi192ELi144ELi384ELi128ELb0ELb1ELb1ELb0ELb1ELb1EEEEEEEEEvNT_6ParamsE)
        .other          _ZN7cutlass13device_kernelIN5flash11enable_sm90INS1_16FlashAttnFwdSm90INS1_25CollectiveMainloopFwdSm90ILi2EN4cute5tupleIJNS5_1CILi1EEES8_S8_EEENS6_IJNS7_ILi192EEENS7_ILi144EEENS7_ILi96EEEEEELi96ENS_10bfloat16_tEfNS_4arch4Sm90ELb0ELb0ELb0ELb1ELb0ELb1ELb0ELb0ELb1ELb1ELb0ELb0EEENS1_21CollectiveEpilogueFwdINS6_IJSA_SC_SB_EEES9_SE_SG_Li384ELb1ELb1ELb0ELb0EEENS1_36VarlenDynamicPersistentTileSchedulerILi192ELi144ELi384ELi128ELb0ELb1ELb1ELb0ELb1ELb1EEEEEEEEEvNT_6ParamsE,@"STO_CUDA_ENTRY STV_DEFAULT"
_ZN7cutlass13device_kernelIN5flash11enable_sm90INS1_16FlashAttnFwdSm90INS1_25CollectiveMainloopFwdSm90ILi2EN4cute5tupleIJNS5_1CILi1EEES8_S8_EEENS6_IJNS7_ILi192EEENS7_ILi144EEENS7_ILi96EEEEEELi96ENS_10bfloat16_tEfNS_4arch4Sm90ELb0ELb0ELb0ELb1ELb0ELb1ELb0ELb0ELb1ELb1ELb0ELb0EEENS1_21CollectiveEpilogueFwdINS6_IJSA_SC_SB_EEES9_SE_SG_Li384ELb1ELb1ELb0ELb0EEENS1_36VarlenDynamicPersistentTileSchedulerILi192ELi144ELi384ELi128ELb0ELb1ELb1ELb0ELb1ELb1EEEEEEEEEvNT_6ParamsE:
        /* <DEDUP_REMOVED lines=12> */
[----:B------:R-:W-:Y:S02]  /*00c0*/  UIADD3 UR10, UP2, UR4, 0x570, URZ ;  /* 0x00000570040a7890 */ /* 0x000fe4000ff5e03f */
[----:B------:R-:W-:Y:S02]  /*00d0*/  UIADD3 UR4, UP3, UR4, 0x670, URZ ;  /* 0x0000067004047890 */ /* 0x000fe4000ff7e03f */
[----:B------:R-:W-:-:S02]  /*00e0*/  UIADD3.X UR7, URZ, UR5, URZ, UP0, !UPT ;  /* 0x000000053f077290 */ /* 0x000fc400087fe43f */
[----:B------:R-:W-:Y:S02]  /*00f0*/  UIADD3.X UR9, URZ, UR5, URZ, UP1, !UPT ;  /* 0x000000053f097290 */ /* 0x000fe40008ffe43f */
[----:B------:R-:W-:Y:S02]  /*0100*/  UIADD3.X UR11, URZ, UR5, URZ, UP2, !UPT ;  /* 0x000000053f0b7290 */ /* 0x000fe400097fe43f */
[----:B------:R-:W-:-:S03]  /*0110*/  UIADD3.X UR5, URZ, UR5, URZ, UP3, !UPT ;  /* 0x000000053f057290 */ /* 0x000fc60009ffe43f */
[----:B------:R0:W-:Y:S02]  /*0120*/  UTMACCTL.PF [UR6] ;  /* 0x00000000060079b9 */ /* 0x0001e40008040000 */
[----:B------:R0:W-:Y:S02]  /*0130*/  UTMACCTL.PF [UR8] ;  /* 0x00000000080079b9 */ /* 0x0001e40008040000 */
[----:B------:R0:W-:Y:S02]  /*0140*/  UTMACCTL.PF [UR10] ;  /* 0x000000000a0079b9 */ /* 0x0001e40008040000 */
[----:B------:R0:W-:Y:S02]  /*0150*/  UTMACCTL.PF [UR4] ;  /* 0x00000000040079b9 */ /* 0x0001e40008040000 */
[----:B0-----:R-:W-:Y:S01]  /*0160*/  NOP ;  /* 0x0000000000007918 */ /* 0x001fe20000000000 */
.L_x_399:
[----:B------:R-:W-:Y:S05]  /*0170*/  BSYNC B0 ;  /* 0x0000000000007941 */ /* 0x000fea0003800000 */
.L_x_398:
        /* <DEDUP_REMOVED lines=40> */
.L_x_400:
        /* <DEDUP_REMOVED lines=22> */
.L_x_401:
        /* <DEDUP_REMOVED lines=18> */
.L_x_402:
        /* <DEDUP_REMOVED lines=22> */
.L_x_403:
        /* <DEDUP_REMOVED lines=22> */
.L_x_404:
[----:B--2---:R-:W-:Y:S01]  /*0940*/  ISETP.NE.AND P0, PT, R2, RZ, PT ;  /* 0x000000ff0200720c */ /* 0x004fe20003f05270 */
[----:B------:R-:W-:Y:S01]  /*0950*/  IMAD.MOV.U32 R2, RZ, RZ, 0x1 ;  /* 0x00000001ff027424 */ /* 0x000fe200078e00ff */
[----:B------:R-:W-:Y:S01]  /*0960*/  NOP ;  /* 0x0000000000007918 */ /* 0x000fe20000000000 */
[----:B------:R-:W-:Y:S01]  /*0970*/  ULDC.64 UR60, c[0x0][0x208] ;  /* 0x00008200003c7ab9 */ /* 0x000fe20000000a00 */
[----:B------:R-:W-:Y:S02]  /*0980*/  BSSY B9, `(.L_x_405) ;  /* 0x0001d33000097945 */ /* 0x000fe40003800000 */
[----:B------:R-:W-:-:S05]  /*0990*/  SEL R2, R2, 0x2, !P0 ;  /* 0x0000000202027807 */ /* 0x000fca0004000000 */
[----:B------:R2:W-:Y:S01]  /*09a0*/  STL [R1+0x58], R2 ;  /* 0x0000580201007387 */ /* 0x0005e20000100800 */
[----:B01-34-:R-:W-:Y:S06]  /*09b0*/  BAR.SYNC.DEFER_BLOCKING 0x0 ;  /* 0x0000000000007b1d */ /* 0x01bfec0000010000 */
[----:B------:R-:W-:Y:S05]  /*09c0*/  @!P0 BRA `(.L_x_406) ;  /* 0x0000015c00408947 */ /* 0x000fea0003800000 */
.L_x_407:
[----:B------:R-:W-:-:S08]  /*09d0*/  NOP ;  /* 0x0000000000007918 */ /* 0x000fd00000000000 */
[----:B------:R-:W0:Y:S02]  /*09e0*/  USETMAXREG.TRY_ALLOC.CTAPOOL UP0, 0xa0 ;  /* 0x000000a0000079c8 */ /* 0x000e240008000600 */
[----:B0-----:R-:W-:-:S13]  /*09f0*/  PLOP3.LUT P0, PT, PT, PT, UP0, 0x80, 0x0 ;  /* 0x000000000000781c */ /* 0x001fda0003f0f008 */
[----:B------:R-:W-:Y:S05]  /*0a00*/  @!P0 BRA `(.L_x_407) ;  /* 0xfffffffc00f08947 */ /* 0x000fea000383ffff */
[----:B------:R-:W3:Y:S01]  /*0a10*/  LDL.LU R0, [R1+0x4c] ;  /* 0x00004c0001007983 */ /* 0x000ee20000300800 */
[----:B--2---:R-:W0:Y:S01]  /*0a20*/  S2R R2, SR_TID.X ;  /* 0x0000000000027919 */ /* 0x004e220000002100 */
[----:B------:R-:W1:Y:S01]  /*0a30*/  S2UR UR5, SR_CgaCtaId ;  /* 0x00000000000579c3 */ /* 0x000e620000008800 */
[----:B------:R-:W-:Y:S01]  /*0a40*/  UMOV UR4, 0x400 ;  /* 0x0000040000047882 */ /* 0x000fe20000000000 */
[----:B0-----:R-:W-:-:S06]  /*0a50*/  SHF.R.U32.HI R2, RZ, 0x7, R2 ;  /* 0x00000007ff027819 */ /* 0x001fcc0000011602 */
[----:B------:R-:W-:Y:S06]  /*0a60*/  BAR.ARV 0x8, 0x200 ;  /* 0x0208000000007b1d */ /* 0x000fec0000002000 */
[----:B------:R-:W-:-:S13]  /*0a70*/  ISETP.NE.AND P0, PT, R2, 0x1, PT ;  /* 0x000000010200780c */ /* 0x000fda0003f05270 */
[----:B------:R-:W-:Y:S08]  /*0a80*/  @!P0 BAR.ARV 0x9, 0x100 ;  /* 0x0244000000008b1d */ /* 0x000ff00000002000 */
[----:B------:R-:W-:Y:S01]  /*0a90*/  BAR.SYNC.DEFER_BLOCKING 0x5, 0x200 ;  /* 0x0148000000007b1d */ /* 0x000fe20000010000 */
[----:B-1----:R-:W-:-:S06]  /*0aa0*/  ULEA UR4, UR5, UR4, 0x18 ;  /* 0x0000000405047291 */ /* 0x002fcc000f8ec03f */
[----:B------:R-:W-:Y:S01]  /*0ab0*/  IMAD.U32 R16, RZ, RZ, UR4 ;  /* 0x00000004ff107e24 */ /* 0x000fe2000f8e00ff */
[----:B------:R-:W-:-:S04]  /*0ac0*/  ULDC UR4, c[0x0][0xc3c] ;  /* 0x00030f0000047ab9 */ /* 0x000fc80000000800 */
[----:B------:R-:W0:Y:S01]  /*0ad0*/  LDS.128 R104, [R16+0x31cd0] ;  /* 0x031cd00010687984 */ /* 0x000e220000000c00 */
[----:B------:R-:W-:Y:S06]  /*0ae0*/  BAR.ARV 0x4, 0x200 ;  /* 0x0108000000007b1d */ /* 0x000fec0000002000 */
[----:B---3--:R-:W-:-:S04]  /*0af0*/  LOP3.LUT R0, R0, 0xffffffef, RZ, 0xc0, !PT ;  /* 0xffffffef00007812 */ /* 0x008fc800078ec0ff */
[----:B------:R-:W-:-:S05]  /*0b00*/  @P0 LOP3.LUT R0, R0, 0x10, RZ, 0xfc, !PT ;  /* 0x0000001000000812 */ /* 0x000fca00078efcff */
[----:B------:R1:W-:Y:S01]  /*0b10*/  STL [R1+0x4c], R0 ;  /* 0x00004c0001007387 */ /* 0x0003e20000100800 */
[----:B0-----:R-:W-:-:S13]  /*0b20*/  ISETP.GE.AND P0, PT, R107, UR4, PT ;  /* 0x000000046b007c0c */ /* 0x001fda000bf06270 */
[----:B-1----:R-:W-:Y:S05]  /*0b30*/  @P0 BRA `(.L_x_408) ;  /* 0x000001d0005c0947 */ /* 0x002fea0003800000 */
[----:B------:R-:W0:Y:S01]  /*0b40*/  S2R R0, SR_TID.X ;  /* 0x0000000000007919 */ /* 0x000e220000002100 */
[----:B------:R-:W-:Y:S02]  /*0b50*/  IMAD.MOV.U32 R20, RZ, RZ, -0x2 ;  /* 0xfffffffeff147424 */ /* 0x000fe400078e00ff */
[----:B0-----:R-:W-:-:S05]  /*0b60*/  VIADD R24, R0, 0xffffff80 ;  /* 0xffffff8000187836 */ /* 0x001fca0000000000 */
[-C--:B------:R-:W-:Y:S02]  /*0b70*/  LEA.HI R4, R24, R24.reuse, RZ, 0x1 ;  /* 0x0000001818047211 */ /* 0x080fe400078f08ff */
[----:B------:R-:W-:Y:S02]  /*0b80*/  SHF.R.S32.HI R0, RZ, 0x1f, R24 ;  /* 0x0000001fff007819 */ /* 0x000fe40000011418 */
[----:B------:R-:W-:Y:S02]  /*0b90*/  LOP3.LUT R2, R4, 0xfffffffe, RZ, 0xc0, !PT ;  /* 0xfffffffe04027812 */ /* 0x000fe400078ec0ff */
[----:B------:R-:W-:Y:S02]  /*0ba0*/  LEA.HI R3, R0, R24, RZ, 0x4 ;  /* 0x0000001800037211 */ /* 0x000fe400078f20ff */
[----:B------:R-:W-:Y:S01]  /*0bb0*/  SHF.R.S32.HI R19, RZ, 0x1, R4 ;  /* 0x00000001ff137819 */ /* 0x000fe20000011404 */
[----:B------:R-:W-:Y:S01]  /*0bc0*/  IMAD.IADD R21, R24, 0x1, -R2 ;  /* 0x0000000118157824 */ /* 0x000fe200078e0a02 */
[----:B------:R-:W-:-:S02]  /*0bd0*/  SHF.R.S32.HI R2, RZ, 0x4, R3 ;  /* 0x00000004ff027819 */ /* 0x000fc40000011403 */
[----:B------:R-:W-:Y:S01]  /*0be0*/  LEA.HI R5, R4, R19, RZ, 0x1 ;  /* 0x0000001304057211 */ /* 0x000fe200078f08ff */
[----:B------:R-:W-:Y:S01]  /*0bf0*/  IMAD.SHL.U32 R22, R21, 0x4, RZ ;  /* 0x0000000415167824 */ /* 0x000fe200078e00ff */
[----:B------:R-:W-:Y:S02]  /*0c00*/  LEA.HI R4, R3, R2, RZ, 0x1 ;  /* 0x0000000203047211 */ /* 0x000fe400078f08ff */
[----:B------:R-:W-:Y:S01]  /*0c10*/  LOP3.LUT R6, R5, 0x7fffffe, RZ, 0xc0, !PT ;  /* 0x07fffffe05067812 */ /* 0x000fe200078ec0ff */
[----:B------:R-:W-:Y:S01]  /*0c20*/  VIADD R7, R22, 0x10 ;  /* 0x0000001016077836 */ /* 0x000fe20000000000 */
[----:B------:R-:W-:Y:S01]  /*0c30*/  STL [R1+0x40], R22 ;  /* 0x0000401601007387 */ /* 0x000fe20000100800 */
[----:B------:R-:W-:Y:S01]  /*0c40*/  LOP3.LUT R5, R4, 0x1ffffffe, RZ, 0xc0, !PT ;  /* 0x1ffffffe04057812 */ /* 0x000fe200078ec0ff */
[C---:B------:R-:W-:Y:S01]  /*0c50*/  VIADD R8, R22.reuse, 0x20 ;  /* 0x0000002016087836 */ /* 0x040fe20000000000 */
[----:B------:R-:W-:Y:S01]  /*0c60*/  LOP3.LUT R3, R3, 0xfffffff0, RZ, 0xc0, !PT ;  /* 0xfffffff003037812 */ /* 0x000fe200078ec0ff */
[----:B------:R0:W-:Y:S01]  /*0c70*/  STL [R1+0x64], R7 ;  /* 0x0000640701007387 */ /* 0x0001e20000100800 */
[----:B------:R-:W-:-:S02]  /*0c80*/  IMAD.IADD R4, R22, 0x1, R7 ;  /* 0x0000000116047824 */ /* 0x000fc400078e0207 */
[----:B------:R-:W-:Y:S01]  /*0c90*/  IMAD.IADD R5, R2, 0x1, -R5 ;  /* 0x0000000102057824 */ /* 0x000fe200078e0a05 */
[----:B------:R1:W-:Y:S01]  /*0ca0*/  STL [R1+0x60], R8 ;  /* 0x0000600801007387 */ /* 0x0003e20000100800 */
[----:B------:R-:W-:Y:S01]  /*0cb0*/  IMAD.IADD R3, R24, 0x1, -R3 ;  /* 0x0000000118037824 */ /* 0x000fe200078e0a03 */
[----:B------:R-:W-:Y:S01]  /*0cc0*/  SHF.R.S32.HI R9, RZ, 0x1f, R4 ;  /* 0x0000001fff097819 */ /* 0x000fe20000011404 */
[----:B------:R-:W-:Y:S02]  /*0cd0*/  IMAD.SHL.U32 R5, R5, 0x8, RZ ;  /* 0x0000000805057824 */ /* 0x000fe400078e00ff */
[----:B0-----:R-:W-:Y:S01]  /*0ce0*/  IMAD.IADD R7, R19, 0x1, -R6 ;  /* 0x0000000113077824 */ /* 0x001fe200078e0a06 */
[CC--:B------:R-:W-:Y:S01]  /*0cf0*/  LEA.HI R12, R9.reuse, R4.reuse, RZ, 0x3 ;  /* 0x00000004090c7211 */ /* 0x0c0fe200078f18ff */
[----:B------:R-:W-:Y:S01]  /*0d00*/  IMAD.IADD R6, R22, 0x1, R8 ;  /* 0x0000000116067824 */ /* 0x000fe200078e0208 */
[----:B------:R-:W-:Y:S01]  /*0d10*/  LEA.HI R14, R9, R4, RZ, 0x5 ;  /* 0x00000004090e7211 */ /* 0x000fe200078f28ff */
[----:B------:R-:W-:Y:S01]  /*0d20*/  IMAD R17, R2, 0x8, R7 ;  /* 0x0000000802117824 */ /* 0x000fe200078e0207 */
[----:B------:R-:W-:-:S02]  /*0d30*/  LEA.HI R2, R0, R24, RZ, 0x7 ;  /* 0x0000001800027211 */ /* 0x000fc400078f38ff */
[----:B------:R-:W-:Y:S02]  /*0d40*/  SHF.R.S32.HI R7, RZ, 0x1f, R6 ;  /* 0x0000001fff077819 */ /* 0x000fe40000011406 */
[----:B------:R-:W-:Y:S02]  /*0d50*/  LOP3.LUT R4, R2, 0xffffff80, RZ, 0xc0, !PT ;  /* 0xffffff8002047812 */ /* 0x000fe400078ec0ff */
[CC--:B------:R-:W-:Y:S02]  /*0d60*/  LEA.HI R13, R7.reuse, R6.reuse, RZ, 0x3 ;  /* 0x00000006070d7211 */ /* 0x0c0fe400078f18ff */
[----:B------:R-:W-:Y:S01]  /*0d70*/  LEA.HI R15, R7, R6, RZ, 0x5 ;  /* 0x00000006070f7211 */ /* 0x000fe200078f28ff */
[----:B------:R-:W-:Y:S01]  /*0d80*/  IMAD.IADD R27, R24, 0x1, -R4 ;  /* 0x00000001181b7824 */ /* 0x000fe200078e0a04 */
[----:B------:R-:W-:Y:S02]  /*0d90*/  SHF.R.S32.HI R4, RZ, 0x1f, R3 ;  /* 0x0000001fff047819 */ /* 0x000fe40000011403 */
[----:B------:R-:W-:-:S02]  /*0da0*/  LEA.HI R6, R0, R24, RZ, 0x5 ;  /* 0x0000001800067211 */ /* 0x000fc400078f28ff */
[----:B-1----:R-:W-:Y:S02]  /*0db0*/  SHF.R.S32.HI R8, RZ, 0x1f, R27 ;  /* 0x0000001fff087819 */ /* 0x002fe4000001141b */
[----:B------:R-:W-:Y:S02]  /*0dc0*/  LEA.HI R7, R0, R24, RZ, 0x2 ;  /* 0x0000001800077211 */ /* 0x000fe400078f10ff */
[----:B------:R-:W-:Y:S02]  /*0dd0*/  LEA.HI R9, R8, R27, RZ, 0x2 ;  /* 0x0000001b08097211 */ /* 0x000fe400078f10ff */
[-C--:B------:R-:W-:Y:S02]  /*0de0*/  LEA.HI R0, R4, R3.reuse, RZ, 0x3 ;  /* 0x0000000304007211 */ /* 0x080fe400078f18ff */
[----:B------:R-:W-:Y:S02]  /*0df0*/  LOP3.LUT R10, R9, 0x7ffffffc, RZ, 0xc0, !PT ;  /* 0x7ffffffc090a7812 */ /* 0x000fe400078ec0ff */
[----:B------:R-:W-:Y:S01]  /*0e00*/  SHF.R.S32.HI R26, RZ, 0x7, R2 ;  /* 0x00000007ff1a7819 */ /* 0x000fe20000011402 */
[----:B------:R-:W-:Y:S01]  /*0e10*/  IMAD.SHL.U32 R2, R0, 0x10, RZ ;  /* 0x0000001000027824 */ /* 0x000fe200078e00ff */
[----:B------:R-:W-:Y:S01]  /*0e20*/  LEA.HI R4, R4, R3, RZ, 0x2 ;  /* 0x0000000304047211 */ /* 0x000fe200078f10ff */
[----:B------:R-:W-:Y:S01]  /*0e30*/  IMAD.IADD R11, R27, 0x1, -R10 ;  /* 0x000000011b0b7824 */ /* 0x000fe200078e0a0a */
[----:B------:R-:W-:-:S02]  /*0e40*/  SHF.R.S32.HI R25, RZ, 0x2, R7 ;  /* 0x00000002ff197819 */ /* 0x000fc40000011407 */
[----:B------:R-:W-:Y:S02]  /*0e50*/  SHF.R.S32.HI R10, RZ, 0x1f, R7 ;  /* 0x0000001fff0a7819 */ /* 0x000fe40000011407 */
[----:B------:R-:W-:Y:S02]  /*0e60*/  SHF.R.S32.HI R6, RZ, 0x5, R6 ;  /* 0x00000005ff067819 */ /* 0x000fe40000011406 */
[----:B------:R-:W-:Y:S02]  /*0e70*/  LOP3.LUT R0, R4, 0x7fffffc, RZ, 0xc0, !PT ;  /* 0x07fffffc04007812 */ /* 0x000fe400078ec0ff */
[----:B------:R-:W-:Y:S01]  /*0e80*/  LOP3.LUT R2, R2, 0x7fffff80, RZ, 0xc0, !PT ;  /* 0x7fffff8002027812 */ /* 0x000fe200078ec0ff */
[----:B------:R-:W-:Y:S01]  /*0e90*/  IMAD R18, R6, 0x10, R3 ;  /* 0x0000001006127824 */ /* 0x000fe200078e0203 */
[----:B------:R-:W-:Y:S01]  /*0ea0*/  LEA.HI R10, R10, R25, RZ, 0x2 ;  /* 0x000000190a0a7211 */ /* 0x000fe200078f10ff */
[----:B------:R-:W-:Y:S01]  /*0eb0*/  IMAD.IADD R0, R3, 0x1, -R0 ;  /* 0x0000000103007824 */ /* 0x000fe200078e0a00 */
[----:B------:R-:W-:Y:S01]  /*0ec0*/  SHF.R.S32.HI R4, RZ, 0x2, R4 ;  /* 0x00000002ff047819 */ /* 0x000fe20000011404 */
[----:B------:R-:W-:Y:S01]  /*0ed0*/  IMAD R3, R6, 0x100, R2 ;  /* 0x0000010006037824 */ /* 0x000fe200078e0202 */
[----:B------:R-:W-:Y:S01]  /*0ee0*/  LOP3.LUT R10, R10, 0xfffffffc, RZ, 0xc0, !PT ;  /* 0xfffffffc0a0a7812 */ /* 0x000fe200078ec0ff */
[----:B------:R-:W-:Y:S01]  /*0ef0*/  IMAD R2, R11, R20, 0x90 ;  /* 0x000000900b027424 */ /* 0x000fe200078e0214 */
[--C-:B------:R-:W-:Y:S01]  /*0f00*/  SHF.R.S32.HI R6, RZ, 0x2, R9.reuse ;  /* 0x00000002ff067819 */ /* 0x100fe20000011409 */
[----:B------:R-:W-:Y:S01]  /*0f10*/  IMAD.SHL.U32 R4, R4, 0x40, RZ ;  /* 0x0000004004047824 */ /* 0x000fe200078e00ff */
[----:B------:R-:W-:Y:S01]  /*0f20*/  SHF.R.S32.HI R9, RZ, 0x1f, R9 ;  /* 0x0000001fff097819 */ /* 0x000fe20000011409 */
[----:B------:R-:W-:Y:S01]  /*0f30*/  IMAD.IADD R11, R25, 0x1, -R10 ;  /* 0x00000001190b7824 */ /* 0x000fe200078e0a0a */
[----:B------:R0:W-:Y:S01]  /*0f40*/  STL [R1+0xb0], R2 ;  /* 0x0000b00201007387 */ /* 0x0001e20000100800 */
[----:B------:R-:W-:Y:S01]  /*0f50*/  IMAD R3, R0, 0x10, R3 ;  /* 0x0000001000037824 */ /* 0x000fe200078e0203 */
[----:B------:R-:W-:Y:S01]  /*0f60*/  LEA.HI R9, R9, R6, RZ, 0x3 ;  /* 0x0000000609097211 */ /* 0x000fe200078f18ff */
[----:B------:R-:W-:Y:S01]  /*0f70*/  IMAD.U32 R10, R18, 0x20, R5 ;  /* 0x00000020120a7824 */ /* 0x000fe200078e0005 */
[----:B------:R-:W2:Y:S01]  /*0f80*/  LDL.LU R25, [R1+0x58] ;  /* 0x0000580001197983 */ /* 0x000ea20000300800 */
[----:B------:R-:W-:Y:S01]  /*0f90*/  IMAD.SHL.U32 R0, R11, 0x40, RZ ;  /* 0x000000400b007824 */ /* 0x000fe200078e00ff */
[----:B------:R-:W-:-:S02]  /*0fa0*/  LOP3.LUT R9, R9, 0xfffffff8, RZ, 0xc0, !PT ;  /* 0xfffffff809097812 */ /* 0x000fc400078ec0ff */
[----:B------:R-:W-:Y:S01]  /*0fb0*/  LEA.HI R8, R8, R27, RZ, 0x5 ;  /* 0x0000001b08087211 */ /* 0x000fe200078f28ff */
[----:B0-----:R-:W-:Y:S01]  /*0fc0*/  IMAD.HI R2, R26, 0x55555556, RZ ;  /* 0x555555561a027827 */ /* 0x001fe200078e02ff */
[----:B------:R-:W-:Y:S02]  /*0fd0*/  LOP3.LUT R4, R4, 0x40, RZ, 0xc0, !PT ;  /* 0x0000004004047812 */ /* 0x000fe400078ec0ff */
[----:B------:R-:W-:Y:S01]  /*0fe0*/  SHF.R.S32.HI R8, RZ, 0x5, R8 ;  /* 0x00000005ff087819 */ /* 0x000fe20000011408 */
[----:B------:R-:W-:Y:S01]  /*0ff0*/  IMAD.IADD R9, R6, 0x1, -R9 ;  /* 0x0000000106097824 */ /* 0x000fe200078e0a09 */
[----:B------:R-:W-:Y:S02]  /*1000*/  LEA.HI R2, R2, R2, RZ, 0x1 ;  /* 0x0000000202027211 */ /* 0x000fe400078f08ff */
[----:B------:R-:W-:Y:S02]  /*1010*/  LOP3.LUT R20, R0, 0xc0, RZ, 0xc0, !PT ;  /* 0x000000c000147812 */ /* 0x000fe400078ec0ff */
[----:B------:R-:W-:Y:S01]  /*1020*/  LOP3.LUT R5, R4, 0x8, R5, 0xf8, !PT ;  /* 0x0000000804057812 */ /* 0x000fe200078ef805 */
[----:B------:R0:W-:Y:S01]  /*1030*/  STL [R1+0xb8], R10 ;  /* 0x0000b80a01007387 */ /* 0x0001e20000100800 */
[----:B------:R-:W-:Y:S01]  /*1040*/  SHF.R.U32.HI R4, RZ, 0x3, R4 ;  /* 0x00000003ff047819 */ /* 0x000fe20000011604 */
[----:B------:R-:W-:Y:S01]  /*1050*/  IMAD R2, R2, -0x3, R26 ;  /* 0xfffffffd02027824 */ /* 0x000fe200078e021a */
[----:B------:R-:W-:Y:S01]  /*1060*/  LOP3.LUT R0, R20, 0x18, R12, 0xf8, !PT ;  /* 0x0000001814007812 */ /* 0x000fe200078ef80c */
[----:B------:R-:W-:Y:S01]  /*1070*/  IMAD R9, R8, 0x10, R9 ;  /* 0x0000001008097824 */ /* 0x000fe200078e0209 */
[----:B------:R-:W-:Y:S01]  /*1080*/  SHF.R.U32.HI R18, RZ, 0x3, R20 ;  /* 0x00000003ff127819 */ /* 0x000fe20000011614 */
[----:B------:R1:W-:Y:S01]  /*1090*/  STL [R1+0x80], R11 ;  /* 0x0000800b01007387 */ /* 0x0003e20000100800 */
[----:B------:R-:W-:-:S02]  /*10a0*/  LOP3.LUT R7, R7, 0xfffffffc, RZ, 0xc0, !PT ;  /* 0xfffffffc07077812 */ /* 0x000fc400078ec0ff */
[----:B------:R-:W-:Y:S01]  /*10b0*/  LOP3.LUT R4, R5, R4, RZ, 0x3c, !PT ;  /* 0x0000000405047212 */ /* 0x000fe200078e3cff */
[----:B0-----:R-:W-:Y:S01]  /*10c0*/  IMAD R10, R2, 0x40, R9 ;  /* 0x00000040020a7824 */ /* 0x001fe200078e0209 */
[----:B------:R-:W-:Y:S01]  /*10d0*/  LOP3.LUT R5, R0, R18, RZ, 0x3c, !PT ;  /* 0x0000001200057212 */ /* 0x000fe200078e3cff */
[----:B------:R-:W-:Y:S01]  /*10e0*/  STL [R1+0x48], R20 ;  /* 0x0000481401007387 */ /* 0x000fe20000100800 */
[----:B-1----:R-:W-:Y:S01]  /*10f0*/  IMAD.SHL.U32 R11, R17, 0x20, RZ ;  /* 0x00000020110b7824 */ /* 0x002fe200078e00ff */
[----:B------:R-:W-:Y:S01]  /*1100*/  SHF.R.S32.HI R2, RZ, 0x1f, R19 ;  /* 0x0000001fff027819 */ /* 0x000fe20000011413 */
[----:B------:R-:W-:Y:S02]  /*1110*/  IMAD.IADD R7, R24, 0x1, -R7 ;  /* 0x0000000118077824 */ /* 0x000fe400078e0a07 */
[----:B------:R-:W-:Y:S01]  /*1120*/  VIADD R8, R16, 0xda00 ;  /* 0x0000da0010087836 */ /* 0x000fe20000000000 */
[----:B------:R-:W-:Y:S01]  /*1130*/  STL [R1+0x54], R11 ;  /* 0x0000540b01007387 */ /* 0x000fe20000100800 */
[----:B------:R-:W-:-:S03]  /*1140*/  VIADD R2, R22, 0x8 ;  /* 0x0000000816027836 */ /* 0x000fc60000000000 */
[----:B------:R-:W-:Y:S01]  /*1150*/  STL [R1+0x50], R18 ;  /* 0x0000501201007387 */ /* 0x000fe20000100800 */
[----:B------:R-:W-:-:S03]  /*1160*/  IMAD.SHL.U32 R144, R21, 0x8, RZ ;  /* 0x0000000815907824 */ /* 0x000fc600078e00ff */
[----:B------:R-:W-:Y:S01]  /*1170*/  STL [R1+0xac], R10 ;  /* 0x0000ac0a01007387 */ /* 0x000fe20000100800 */
[----:B------:R-:W-:Y:S02]  /*1180*/  VIADD R9, R22, 0x18 ;  /* 0x0000001816097836 */ /* 0x000fe40000000000 */
[----:B------:R-:W-:Y:S01]  /*1190*/  IMAD.IADD R3, R4, 0x1, R3 ;  /* 0x0000000104037824 */ /* 0x000fe200078e0203 */
[C---:B------:R-:W-:Y:S02]  /*11a0*/  LOP3.LUT R4, R20.reuse, 0x18, R144, 0xf8, !PT ;  /* 0x0000001814047812 */ /* 0x040fe400078ef890 */
[----:B------:R-:W-:Y:S02]  /*11b0*/  SHF.R.S32.HI R14, RZ, 0x5, R14 ;  /* 0x00000005ff0e7819 */ /* 0x000fe4000001140e */
[----:B------:R-:W-:Y:S02]  /*11c0*/  SHF.R.S32.HI R15, RZ, 0x5, R15 ;  /* 0x00000005ff0f7819 */ /* 0x000fe4000001140f */
[----:B------:R-:W-:-:S02]  /*11d0*/  LOP3.LUT R6, R20, 0x18, R13, 0xf8, !PT ;  /* 0x0000001814067812 */ /* 0x000fc400078ef80d */
[-C--:B------:R-:W-:Y:S01]  /*11e0*/  LOP3.LUT R4, R4, R18.reuse, RZ, 0x3c, !PT ;  /* 0x0000001204047212 */ /* 0x080fe200078e3cff */
[--C-:B------:R-:W-:Y:S01]  /*11f0*/  IMAD R14, R14, 0x1800, R11.reuse ;  /* 0x000018000e0e7824 */ /* 0x100fe200078e020b */
[----:B------:R-:W-:Y:S01]  /*1200*/  LOP3.LUT R6, R6, R18, RZ, 0x3c, !PT ;  /* 0x0000001206067212 */ /* 0x000fe200078e3cff */
[----:B------:R-:W-:Y:S02]  /*1210*/  IMAD R15, R15, 0x1800, R11 ;  /* 0x000018000f0f7824 */ /* 0x000fe400078e020b */
[----:B------:R-:W-:Y:S02]  /*1220*/  IMAD.IADD R4, R11, 0x1, R4 ;  /* 0x000000010b047824 */ /* 0x000fe400078e0204 */
[----:B------:R-:W-:Y:S02]  /*1230*/  IMAD.IADD R5, R14, 0x1, R5 ;  /* 0x000000010e057824 */ /* 0x000fe400078e0205 */
[----:B------:R-:W-:Y:S01]  /*1240*/  IMAD.IADD R6, R15, 0x1, R6 ;  /* 0x000000010f067824 */ /* 0x000fe200078e0206 */
[----:B------:R-:W-:Y:S01]  /*1250*/  CS2R R152, SRZ ;  /* 0x0000000000987805 */ /* 0x000fe2000001ff00 */
[----:B------:R-:W-:Y:S01]  /*1260*/  IMAD.MOV.U32 R17, RZ, RZ, RZ ;  /* 0x000000ffff117224 */ /* 0x000fe200078e00ff */
[----:B--2---:R-:W-:-:S05]  /*1270*/  LOP3.LUT R0, R25, 0x1, RZ, 0xfc, !PT ;  /* 0x0000000119007812 */ /* 0x004fca00078efcff */
[----:B------:R0:W-:Y:S04]  /*1280*/  STL [R1+0x3c], R0 ;  /* 0x00003c0001007387 */ /* 0x0001e80000100800 */
[----:B------:R-:W-:Y:S04]  /*1290*/  STL [R1+0x90], RZ ;  /* 0x000090ff01007387 */ /* 0x000fe80000100800 */
[----:B------:R-:W-:Y:S01]  /*12a0*/  STL [R1+0x58], RZ ;  /* 0x000058ff01007387 */ /* 0x000fe20000100800 */
[----:B0-----:R-:W-:-:S03]  /*12b0*/  LEA.HI R0, R7, R7, RZ, 0x1 ;  /* 0x0000000707007211 */ /* 0x001fc600078f08ff */
[----:B------:R-:W-:Y:S01]  /*12c0*/  STL [R1+0xa8], R8 ;  /* 0x0000a80801007387 */ /* 0x000fe20000100800 */
[----:B------:R-:W-:-:S03]  /*12d0*/  LOP3.LUT R0, R0, 0x1ffffffe, RZ, 0xc0, !PT ;  /* 0x1ffffffe00007812 */ /* 0x000fc600078ec0ff */
[----:B------:R0:W-:Y:S04]  /*12e0*/  STL [R1+0x5c], R2 ;  /* 0x00005c0201007387 */ /* 0x0001e80000100800 */
[----:B------:R1:W-:Y:S01]  /*12f0*/  STL [R1+0x68], R9 ;  /* 0x0000680901007387 */ /* 0x0003e20000100800 */
[----:B0-----:R-:W-:Y:S01]  /*1300*/  LOP3.LUT R2, R20, 0x8, R144, 0xf8, !PT ;  /* 0x0000000814027812 */ /* 0x001fe200078ef890 */
[----:B-1----:R-:W-:-:S03]  /*1310*/  VIADD R9, R22, 0x28 ;  /* 0x0000002816097836 */ /* 0x002fc60000000000 */
[----:B------:R-:W-:Y:S01]  /*1320*/  LOP3.LUT R2, R2, R18, RZ, 0x3c, !PT ;  /* 0x0000001202027212 */ /* 0x000fe200078e3cff */
[----:B------:R-:W-:Y:S01]  /*1330*/  IMAD.IADD R0, R7, 0x1, -R0 ;  /* 0x0000000107007824 */ /* 0x000fe200078e0a00 */
[----:B------:R-:W-:Y:S01]  /*1340*/  SHF.R.S32.HI R7, RZ, 0x3, R12 ;  /* 0x00000003ff077819 */ /* 0x000fe2000001140c */
[----:B------:R0:W-:Y:S02]  /*1350*/  STL [R1+0x6c], R9 ;  /* 0x00006c0901007387 */ /* 0x0001e40000100800 */
[----:B------:R-:W-:Y:S02]  /*1360*/  IMAD.IADD R2, R11, 0x1, R2 ;  /* 0x000000010b027824 */ /* 0x000fe400078e0202 */
[----:B------:R1:W-:Y:S01]  /*1370*/  STL [R1+0x94], R7 ;  /* 0x0000940701007387 */ /* 0x0003e20000100800 */
[----:B0-----:R-:W-:Y:S01]  /*1380*/  SHF.R.S32.HI R9, RZ, 0x3, R13 ;  /* 0x00000003ff097819 */ /* 0x001fe2000001140d */
[----:B------:R-:W-:Y:S02]  /*1390*/  IMAD R0, R0, 0x8, R10 ;  /* 0x0000000800007824 */ /* 0x000fe400078e020a */
[----:B-1----:R-:W-:-:S02]  /*13a0*/  IMAD R7, R4, 0x2, R8 ;  /* 0x0000000204077824 */ /* 0x002fc400078e0208 */
[----:B------:R-:W-:Y:S01]  /*13b0*/  STL [R1+0x98], R9 ;  /* 0x0000980901007387 */ /* 0x000fe20000100800 */
[----:B------:R-:W-:-:S03]  /*13c0*/  IMAD R4, R5, 0x2, R8 ;  /* 0x0000000205047824 */ /* 0x000fc600078e0208 */
[----:B------:R0:W-:Y:S04]  /*13d0*/  STL [R1+0x7c], R2 ;  /* 0x00007c0201007387 */ /* 0x0001e80000100800 */
[----:B------:R1:W-:Y:S01]  /*13e0*/  STL [R1+0xa4], R7 ;  /* 0x0000a40701007387 */ /* 0x0003e20000100800 */
[----:B0-----:R-:W-:-:S03]  /*13f0*/  IMAD R2, R6, 0x2, R8 ;  /* 0x0000000206027824 */ /* 0x001fc600078e0208 */
[----:B------:R1:W-:Y:S04]  /*1400*/  STL [R1+0xa0], R4 ;  /* 0x0000a00401007387 */ /* 0x0003e80000100800 */
[----:B------:R1:W-:Y:S04]  /*1410*/  STL [R1+0x9c], R2 ;  /* 0x00009c0201007387 */ /* 0x0003e80000100800 */
[----:B------:R1:W-:Y:S01]  /*1420*/  STL [R1+0xb4], R0 ;  /* 0x0000b40001007387 */ /* 0x0003e20000100800 */
[----:B------:R-:W-:-:S07]  /*1430*/  IMAD R18, R3, 0x2, R16 ;  /* 0x0000000203127824 */ /* 0x000fce00078e0210 */
.L_x_544:
[----:B01-3--:R-:W0:Y:S02]  /*1440*/  LDC.64 R2, c[0x0][0xc88] ;  /* 0x00032200ff027b82 */ /* 0x00be240000000a00 */
[----:B0-----:R-:W-:-:S05]  /*1450*/  IMAD.WIDE R2, R107, 0x4, R2 ;  /* 0x000000046b027825 */ /* 0x001fca00078e0202 */
[----:B--2-4-:R0:W2:Y:S01]  /*1460*/  LDG.E R10, desc[UR60][R2.64] ;  /* 0x0000003c020a7981 */ /* 0x0140a2000c1e1900 */
[----:B------:R-:W-:Y:S05]  /*1470*/  YIELD ;  /* 0x0000000000007946 */ /* 0x000fea0003800000 */
[----:B------:R-:W-:Y:S01]  /*1480*/  ULDC.64 UR4, c[0x0][0xa28] ;  /* 0x00028a0000047ab9 */ /* 0x000fe20000000a00 */
[----:B------:R-:W-:Y:S01]  /*1490*/  ULDC.64 UR8, c[0x0][0xa18] ;  /* 0x0002860000087ab9 */ /* 0x000fe20000000a00 */
[----:B------:R-:W-:Y:S01]  /*14a0*/  ISETP.NE.U32.AND P1, PT, RZ, UR4, PT ;  /* 0x00000004ff007c0c */ /* 0x000fe2000bf25070 */
[----:B------:R-:W-:Y:S01]  /*14b0*/  ULDC.64 UR6, c[0x0][0xa08] ;  /* 0x0002820000067ab9 */ /* 0x000fe20000000a00 */
[----:B0-----:R-:W-:Y:S01]  /*14c0*/  IMAD.MOV.U32 R3, RZ, RZ, RZ ;  /* 0x000000ffff037224 */ /* 0x001fe200078e00ff */
[----:B------:R-:W-:Y:S01]  /*14d0*/  ISETP.NE.U32.AND P0, PT, RZ, UR6, PT ;  /* 0x00000006ff007c0c */ /* 0x000fe2000bf05070 */
[----:B------:R-:W-:Y:S01]  /*14e0*/  IMAD.MOV.U32 R27, RZ, RZ, RZ ;  /* 0x000000ffff1b7224 */ /* 0x000fe200078e00ff */
[----:B------:R-:W-:-:S02]  /*14f0*/  ISETP.NE.AND.EX P1, PT, RZ, UR5, PT, P1 ;  /* 0x00000005ff007c0c */ /* 0x000fc4000bf25310 */
[----:B------:R-:W-:Y:S02]  /*1500*/  ISETP.NE.AND.EX P0, PT, RZ, UR7, PT, P0 ;  /* 0x00000007ff007c0c */ /* 0x000fe4000bf05300 */
[----:B--2---:R-:W-:Y:S01]  /*1510*/  SHF.R.S32.HI R0, RZ, 0x1f, R10 ;  /* 0x0000001fff007819 */ /* 0x004fe2000001140a */
[----:B------:R-:W-:-:S08]  /*1520*/  IMAD.SHL.U32 R26, R10, 0x4, RZ ;  /* 0x000000040a1a7824 */ /* 0x000fd000078e00ff */
[C---:B------:R-:W-:Y:S01]  /*1530*/  @P1 LEA R4, P2, R10.reuse, UR4, 0x2 ;  /* 0x000000040a041c11 */ /* 0x040fe2000f8410ff */
[----:B------:R0:W-:Y:S01]  /*1540*/  STL [R1+0x84], R10 ;  /* 0x0000840a01007387 */ /* 0x0001e20000100800 */
[C-C-:B------:R-:W-:Y:S02]  /*1550*/  SHF.L.U64.HI R28, R10.reuse, 0x2, R0.reuse ;  /* 0x000000020a1c7819 */ /* 0x140fe40000010200 */
[----:B------:R-:W-:Y:S02]  /*1560*/  @P1 LEA.HI.X R5, R10, UR5, R0, 0x2, P2 ;  /* 0x000000050a051c11 */ /* 0x000fe400090f1400 */
[----:B------:R-:W-:Y:S01]  /*1570*/  ISETP.NE.U32.AND P2, PT, RZ, UR8, PT ;  /* 0x00000008ff007c0c */ /* 0x000fe2000bf45070 */
[----:B------:R-:W-:Y:S01]  /*1580*/  ULDC UR4, c[0x0][0x288] ;  /* 0x0000a20000047ab9 */ /* 0x000fe20000000800 */
[----:B------:R-:W-:Y:S01]  /*1590*/  IADD3 R8, P3, R26, UR6, RZ ;  /* 0x000000061a087c10 */ /* 0x000fe2000ff7e0ff */
[----:B------:R0:W5:Y:S01]  /*15a0*/  @P1 LDG.E R3, desc[UR60][R4.64] ;  /* 0x0000003c04031981 */ /* 0x000162000c1e1900 */
[----:B------:R-:W-:Y:S01]  /*15b0*/  ISETP.NE.AND.EX P2, PT, RZ, UR9, PT, P2 ;  /* 0x00000009ff007c0c */ /* 0x000fe2000bf45320 */
[----:B------:R-:W-:Y:S01]  /*15c0*/  IMAD.U32 R108, RZ, RZ, UR4 ;  /* 0x00000004ff6c7e24 */ /* 0x000fe2000f8e00ff */
[----:B------:R-:W-:Y:S01]  /*15d0*/  IADD3.X R9, R28, UR7, RZ, P3, !PT ;  /* 0x000000071c097c10 */ /* 0x000fe20009ffe4ff */
[----:B------:R-:W-:-:S04]  /*15e0*/  ULDC.64 UR4, c[0x0][0x418] ;  /* 0x0001060000047ab9 */ /* 0x000fc80000000a00 */
[----:B------:R0:W5:Y:S06]  /*15f0*/  @P0 LDG.E R27, desc[UR60][R8.64] ;  /* 0x0000003c081b0981 */ /* 0x00016c000c1e1900 */
[----:B------:R-:W-:-:S04]  /*1600*/  @P2 IADD3 R6, P1, R26, UR8, RZ ;  /* 0x000000081a062c10 */ /* 0x000fc8000ff3e0ff */
[----:B------:R-:W-:-:S05]  /*1610*/  @P2 IADD3.X R7, R28, UR9, RZ, P1, !PT ;  /* 0x000000091c072c10 */ /* 0x000fca0008ffe4ff */
[----:B------:R0:W5:Y:S01]  /*1620*/  @P2 LDG.E R108, desc[UR60][R6.64] ;  /* 0x0000003c066c2981 */ /* 0x000162000c1e1900 */
[----:B------:R-:W-:-:S03]  /*1630*/  UISETP.NE.U32.AND UP0, UPT, UR4, URZ, UPT ;  /* 0x0000003f0400728c */ /* 0x000fc6000bf05070 */
[----:B------:R-:W-:Y:S01]  /*1640*/  ULDC UR4, c[0x0][0x424] ;  /* 0x0001090000047ab9 */ /* 0x000fe20000000800 */
[----:B------:R-:W-:-:S03]  /*1650*/  UISETP.NE.AND.EX UP0, UPT, UR5, URZ, UPT, UP0 ;  /* 0x0000003f0500728c */ /* 0x000fc6000bf05300 */
[----:B------:R-:W-:Y:S01]  /*1660*/  ULDC UR5, c[0x0][0x2f0] ;  /* 0x0000bc0000057ab9 */ /* 0x000fe20000000800 */
[----:B------:R-:W-:-:S04]  /*1670*/  USEL UR4, UR4, 0x1, UP0 ;  /* 0x0000000104047887 */ /* 0x000fc80008000000 */
[----:B------:R-:W-:-:S03]  /*1680*/  UIMAD UR4, UR4, UR5, URZ ;  /* 0x00000005040472a4 */ /* 0x000fc6000f8e023f */
[----:B------:R-:W-:Y:S02]  /*1690*/  ULDC UR5, c[0x0][0x348] ;  /* 0x0000d20000057ab9 */ /* 0x000fe40000000800 */
[----:B------:R-:W-:Y:S02]  /*16a0*/  IMAD.U32 R2, RZ, RZ, UR5 ;  /* 0x00000005ff027e24 */ /* 0x000fe4000f8e00ff */
[----:B------:R-:W-:Y:S02]  /*16b0*/  IMAD.U32 R24, RZ, RZ, UR4 ;  /* 0x00000004ff187e24 */ /* 0x000fe4000f8e00ff */
[----:B------:R-:W-:Y:S01]  /*16c0*/  IMAD.MOV.U32 R25, RZ, RZ, R10 ;  /* 0x000000ffff197224 */ /* 0x000fe200078e000a */
[----:B0-----:R-:W-:Y:S06]  /*16d0*/  @P2 BRA `(.L_x_409) ;  /* 0x0000000000242947 */ /* 0x001fec0003800000 */
[----:B------:R-:W-:Y:S02]  /*16e0*/  ULDC.64 UR4, c[0x0][0xa00] ;  /* 0x0002800000047ab9 */ /* 0x000fe40000000a00 */
[----:B------:R-:W-:-:S04]  /*16f0*/  ISETP.NE.U32.AND P1, PT, RZ, UR4, PT ;  /* 0x00000004ff007c0c */ /* 0x000fc8000bf25070 */
[----:B------:R-:W-:-:S13]  /*1700*/  ISETP.NE.AND.EX P1, PT, RZ, UR5, PT, P1 ;  /* 0x00000005ff007c0c */ /* 0x000fda000bf25310 */
[----:B------:R-:W-:Y:S05]  /*1710*/  @!P1 BRA `(.L_x_409) ;  /* 0x0000000000149947 */ /* 0x000fea0003800000 */
[----:B------:R-:W0:Y:S02]  /*1720*/  LDC.64 R4, c[0x0][0xa00] ;  /* 0x00028000ff047b82 */ /* 0x000e240000000a00 */
[----:B0-----:R-:W-:-:S05]  /*1730*/  IMAD.WIDE R4, R25, 0x4, R4 ;  /* 0x0000000419047825 */ /* 0x001fca00078e0204 */
[----:B-----5:R-:W2:Y:S04]  /*1740*/  LDG.E R108, desc[UR60][R4.64] ;  /* 0x0000003c046c7981 */ /* 0x020ea8000c1e1900 */
[----:B------:R-:W2:Y:S02]  /*1750*/  LDG.E R7, desc[UR60][R4.64+0x4] ;  /* 0x0000043c04077981 */ /* 0x000ea4000c1e1900 */
[----:B--2---:R-:W-:-:S07]  /*1760*/  IMAD.IADD R108, R7, 0x1, -R108 ;  /* 0x00000001076c7824 */ /* 0x004fce00078e0a6c */
.L_x_409:
[----:B------:R-:W-:Y:S01]  /*1770*/  ULDC.64 UR4, c[0x0][0xa20] ;  /* 0x0002880000047ab9 */ /* 0x000fe20000000a00 */
[----:B------:R0:W-:Y:S01]  /*1780*/  STL [R1+0x8c], R105 ;  /* 0x00008c6901007387 */ /* 0x0001e20000100800 */
[----:B------:R-:W-:-:S03]  /*1790*/  ISETP.NE.U32.AND P1, PT, RZ, UR4, PT ;  /* 0x00000004ff007c0c */ /* 0x000fc6000bf25070 */
[----:B------:R0:W-:Y:S01]  /*17a0*/  STL [R1+0x88], R106 ;  /* 0x0000886a01007387 */ /* 0x0001e20000100800 */
[----:B------:R-:W-:-:S13]  /*17b0*/  ISETP.NE.AND.EX P1, PT, RZ, UR5, PT, P1 ;  /* 0x00000005ff007c0c */ /* 0x000fda000bf25310 */
[----:B0-----:R-:W-:Y:S05]  /*17c0*/  @!P1 BRA `(.L_x_410) ;  /* 0x0000000000109947 */ /* 0x001fea0003800000 */
[----:B------:R-:W-:-:S04]  /*17d0*/  IADD3 R4, P0, R26, UR4, RZ ;  /* 0x000000041a047c10 */ /* 0x000fc8000ff1e0ff */
[----:B------:R-:W-:-:S05]  /*17e0*/  IADD3.X R5, R28, UR5, RZ, P0, !PT ;  /* 0x000000051c057c10 */ /* 0x000fca00087fe4ff */
[----:B------:R0:W5:Y:S01]  /*17f0*/  LDG.E R24, desc[UR60][R4.64] ;  /* 0x0000003c04187981 */ /* 0x000162000c1e1900 */
[----:B------:R-:W-:Y:S05]  /*1800*/  BRA `(.L_x_411) ;  /* 0x0000000000107947 */ /* 0x000fea0003800000 */
.L_x_410:
[----:B------:R-:W-:Y:S05]  /*1810*/  @!P0 BRA `(.L_x_411) ;  /* 0x00000000000c8947 */ /* 0x000fea0003800000 */
[----:B------:R-:W2:Y:S04]  /*1820*/  LDG.E R5, desc[UR60][R8.64] ;  /* 0x0000003c08057981 */ /* 0x000ea8000c1e1900 */
[----:B------:R-:W2:Y:S02]  /*1830*/  LDG.E R24, desc[UR60][R8.64+0x4] ;  /* 0x0000043c08187981 */ /* 0x000ea4000c1e1900 */
[----:B--2---:R-:W-:-:S07]  /*1840*/  IMAD.IADD R24, R24, 0x1, -R5 ;  /* 0x0000000118187824 */ /* 0x004fce00078e0a05 */
.L_x_411:
[----:B------:R-:W-:Y:S02]  /*1850*/  ULDC.64 UR4, c[0x0][0xa10] ;  /* 0x0002840000047ab9 */ /* 0x000fe40000000a00 */
[----:B------:R-:W-:-:S04]  /*1860*/  ISETP.NE.U32.AND P0, PT, RZ, UR4, PT ;  /* 0x00000004ff007c0c */ /* 0x000fc8000bf05070 */
[----:B------:R-:W-:Y:S01]  /*1870*/  ISETP.NE.AND.EX P0, PT, RZ, UR5, PT, P0 ;  /* 0x00000005ff007c0c */ /* 0x000fe2000bf05300 */
[----:B-----5:R-:W-:Y:S01]  /*1880*/  IMAD.IADD R3, R24, 0x1, -R3 ;  /* 0x0000000118037824 */ /* 0x020fe200078e0a03 */
[----:B------:R-:W-:-:S11]  /*1890*/  ULDC.64 UR4, c[0x0][0xa30] ;  /* 0x00028c0000047ab9 */ /* 0x000fd60000000a00 */
[----:B0-----:R-:W0:Y:S02]  /*18a0*/  @P0 LDC.64 R4, c[0x0][0xa10] ;  /* 0x00028400ff040b82 */ /* 0x001e240000000a00 */
[----:B0-----:R-:W-:-:S05]  /*18b0*/  @P0 IMAD.WIDE R4, R25, 0x4, R4 ;  /* 0x0000000419040825 */ /* 0x001fca00078e0204 */
[----:B------:R-:W2:Y:S04]  /*18c0*/  @P0 LDG.E R0, desc[UR60][R4.64] ;  /* 0x0000003c04000981 */ /* 0x000ea8000c1e1900 */
[----:B------:R-:W2:Y:S01]  /*18d0*/  @P0 LDG.E R9, desc[UR60][R4.64+0x4] ;  /* 0x0000043c04090981 */ /* 0x000ea2000c1e1900 */
[----:B------:R-:W-:Y:S01]  /*18e0*/  IMAD.MOV R80, RZ, RZ, -R3 ;  /* 0x000000ffff507224 */ /* 0x000fe200078e0a03 */
[----:B------:R-:W-:Y:S01]  /*18f0*/  ISETP.NE.U32.AND P1, PT, RZ, UR4, PT ;  /* 0x00000004ff007c0c */ /* 0x000fe2000bf25070 */
[----:B------:R-:W-:-:S03]  /*1900*/  IMAD.MOV.U32 R104, RZ, RZ, R24 ;  /* 0x000000ffff687224 */ /* 0x000fc600078e0018 */
[----:B------:R-:W-:Y:S02]  /*1910*/  VIMNMX R80, RZ, R80, !PT ;  /* 0x00000050ff507248 */ /* 0x000fe40007fe0100 */
[----:B------:R-:W-:-:S13]  /*1920*/  ISETP.NE.AND.EX P1, PT, RZ, UR5, PT, P1 ;  /* 0x00000005ff007c0c */ /* 0x000fda000bf25310 */
[----:B------:R-:W-:-:S04]  /*1930*/  @P1 IADD3 R6, P2, R26, UR4, RZ ;  /* 0x000000041a061c10 */ /* 0x000fc8000ff5e0ff */
[----:B------:R-:W-:-:S05]  /*1940*/  @P1 IADD3.X R7, R28, UR5, RZ, P2, !PT ;  /* 0x000000051c071c10 */ /* 0x000fca00097fe4ff */
[----:B------:R0:W5:Y:S01]  /*1950*/  @P1 LDG.E R104, desc[UR60][R6.64] ;  /* 0x0000003c06681981 */ /* 0x000162000c1e1900 */
[----:B--2---:R-:W-:-:S04]  /*1960*/  @P0 IMAD.IADD R2, R9, 0x1, -R0 ;  /* 0x0000000109020824 */ /* 0x004fc800078e0a00 */
[----:B------:R-:W-:-:S04]  /*1970*/  IMAD.IADD R109, R3, 0x1, R2 ;  /* 0x00000001036d7824 */ /* 0x000fc800078e0202 */
[----:B------:R-:W-:-:S04]  /*1980*/  VIADD R0, R109, 0x8f ;  /* 0x0000008f6d007836 */ /* 0x000fc80000000000 */
[----:B------:R-:W-:-:S05]  /*1990*/  IMAD.HI R0, R0, 0x38e38e39, RZ ;  /* 0x38e38e3900007827 */ /* 0x000fca00078e02ff */
[----:B------:R-:W-:-:S04]  /*19a0*/  SHF.R.U32.HI R113, RZ, 0x1f, R0 ;  /* 0x0000001fff717819 */ /* 0x000fc80000011600 */
[----:B------:R-:W-:-:S05]  /*19b0*/  LEA.HI.SX32 R113, R0, R113, 0x1b ;  /* 0x0000007100717211 */ /* 0x000fca00078fdaff */
[----:B------:R-:W-:-:S05]  /*19c0*/  IMAD R3, R113, 0x90, -R3 ;  /* 0x0000009071037824 */ /* 0x000fca00078e0a03 */
[----:B------:R-:W-:-:S04]  /*19d0*/  VIMNMX R3, R3, R2, PT ;  /* 0x0000000203037248 */ /* 0x000fc80003fe0100 */
[----:B------:R-:W-:Y:S01]  /*19e0*/  ISETP.GT.AND P0, PT, R3, R80, PT ;  /* 0x000000500300720c */ /* 0x000fe20003f04270 */
[----:B------:R-:W-:-:S05]  /*19f0*/  IMAD.WIDE.U32 R80, R80, 0x38e38e39, RZ ;  /* 0x38e38e3950507825 */ /* 0x000fca00078e00ff */
[----:B------:R-:W-:-:S05]  /*1a00*/  SHF.R.U32.HI R80, RZ, 0x5, R81 ;  /* 0x00000005ff507819 */ /* 0x000fca0000011651 */
[----:B------:R-:W-:Y:S02]  /*1a10*/  IMAD.MOV.U32 R22, RZ, RZ, R80 ;  /* 0x000000ffff167224 */ /* 0x000fe400078e0050 */
[----:B------:R-:W-:-:S04]  /*1a20*/  @P0 VIADD R0, R3, 0x8f ;  /* 0x0000008f03000836 */ /* 0x000fc80000000000 */
[----:B------:R-:W-:-:S05]  /*1a30*/  @P0 IMAD.HI R0, R0, 0x38e38e39, RZ ;  /* 0x38e38e3900000827 */ /* 0x000fca00078e02ff */
[----:B------:R-:W-:-:S04]  /*1a40*/  @P0 SHF.R.U32.HI R3, RZ, 0x1f, R0 ;  /* 0x0000001fff030819 */ /* 0x000fc80000011600 */
[----:B------:R-:W-:Y:S02]  /*1a50*/  @P0 LEA.HI.SX32 R22, R0, R3, 0x1b ;  /* 0x0000000300160211 */ /* 0x000fe400078fdaff */
[----:B------:R-:W-:Y:S02]  /*1a60*/  PLOP3.LUT P0, PT, PT, PT, PT, 0x80, 0x0 ;  /* 0x000000000000781c */ /* 0x000fe40003f0f070 */
[----:B------:R-:W-:-:S13]  /*1a70*/  ISETP.GT.AND P1, PT, R22, R80, PT ;  /* 0x000000501600720c */ /* 0x000fda0003f24270 */
[----:B0-----:R-:W-:Y:S05]  /*1a80*/  @!P1 BRA `(.L_x_412) ;  /* 0x0000005000e09947 */ /* 0x001fea0003800000 */
[----:B------:R-:W-:Y:S01]  /*1a90*/  VIADD R0, R16, 0x16a00 ;  /* 0x00016a0010007836 */ /* 0x000fe20000000000 */
[----:B------:R-:W-:Y:S04]  /*1aa0*/  BSSY B6, `(.L_x_413) ;  /* 0x0000013000067945 */ /* 0x000fe80003800000 */
[----:B------:R-:W-:-:S13]  /*1ab0*/  LOP3.LUT P0, RZ, R0, 0x1bf, RZ, 0xc0, !PT ;  /* 0x000001bf00ff7812 */ /* 0x000fda000780c0ff */
[----:B------:R-:W-:Y:S05]  /*1ac0*/  @!P0 BRA `(.L_x_414) ;  /* 0x0000000000408947 */ /* 0x000fea0003800000 */
        /* <DEDUP_REMOVED lines=15> */
[----:B-1---5:R-:W-:Y:S05]  /*1bc0*/  CALL.ABS.NOINC R14 ;  /* 0x000000000e007343 */ /* 0x022fea0003c00000 */
.L_x_414:
[----:B------:R-:W-:Y:S05]  /*1bd0*/  BSYNC B6 ;  /* 0x0000000000067941 */ /* 0x000fea0003800000 */
.L_x_413:
        /* <DEDUP_REMOVED lines=20> */
.L_x_416:
[----:B------:R-:W-:Y:S05]  /*1d20*/  BSYNC B6 ;  /* 0x0000000000067941 */ /* 0x000fea0003800000 */
.L_x_415:
[----:B------:R-:W-:Y:S01]  /*1d30*/  ULDC.64 UR4, c[0x0][0x9f8] ;  /* 0x00027e0000047ab9 */ /* 0x000fe20000000a00 */
[----:B------:R-:W0:Y:S01]  /*1d40*/  LDC.64 R30, c[0x0][0x300] ;  /* 0x0000c000ff1e7b82 */ /* 0x000e220000000a00 */
[----:B------:R-:W-:Y:S01]  /*1d50*/  ISETP.NE.U32.AND P0, PT, RZ, UR4, PT ;  /* 0x00000004ff007c0c */ /* 0x000fe2000bf05070 */
[----:B------:R-:W-:Y:S01]  /*1d60*/  IMAD.IADD R76, R27, 0x1, R24 ;  /* 0x000000011b4c7824 */ /* 0x000fe200078e0218 */
[----:B------:R-:W-:Y:S01]  /*1d70*/  ULDC.64 UR6, c[0x0][0xa08] ;  /* 0x0002820000067ab9 */ /* 0x000fe20000000a00 */
[----:B------:R-:W2:Y:S01]  /*1d80*/  LDL.64 R14, [R1+0x40] ;  /* 0x00004000010e7983 */ /* 0x000ea20000100a00 */
[----:B------:R-:W-:-:S03]  /*1d90*/  ISETP.NE.AND.EX P0, PT, RZ, UR5, PT, P0 ;  /* 0x00000005ff007c0c */ /* 0x000fc6000bf05300 */
[----:B------:R-:W3:Y:S01]  /*1da0*/  LDL R38, [R1+0x48] ;  /* 0x0000480001267983 */ /* 0x000ee20000100800 */
[----:B------:R-:W1:Y:S01]  /*1db0*/  S2R R20, SR_TID.X ;  /* 0x0000000000147919 */ /* 0x000e620000002100 */
[----:B------:R-:W-:Y:S01]  /*1dc0*/  SHF.R.S32.HI R8, RZ, 0x1f, R106 ;  /* 0x0000001fff087819 */ /* 0x000fe2000001146a */
[----:B------:R-:W4:Y:S07]  /*1dd0*/  LDC.64 R68, c[0x0][0x408] ;  /* 0x00010200ff447b82 */ /* 0x000f2e0000000a00 */
[----:B------:R-:W-:-:S04]  /*1de0*/  @P0 IADD3 R4, P1, R26, UR4, RZ ;  /* 0x000000041a040c10 */ /* 0x000fc8000ff3e0ff */
[----:B------:R-:W-:Y:S01]  /*1df0*/  @P0 IADD3.X R5, R28, UR5, RZ, P1, !PT ;  /* 0x000000051c050c10 */ /* 0x000fe20008ffe4ff */
[----:B------:R-:W-:Y:S01]  /*1e00*/  ULDC.64 UR4, c[0x0][0x308] ;  /* 0x0000c20000047ab9 */ /* 0x000fe20000000a00 */
[----:B------:R-:W-:Y:S01]  /*1e10*/  SHF.R.S32.HI R32, RZ, 0x1f, R19 ;  /* 0x0000001fff207819 */ /* 0x000fe20000011413 */
[----:B------:R-:W4:Y:S02]  /*1e20*/  LDC R107, c[0x0][0x3f4] ;  /* 0x0000fd00ff6b7b82 */ /* 0x000f240000000800 */
[----:B------:R1:W4:Y:S01]  /*1e30*/  @P0 LDG.E R25, desc[UR60][R4.64] ;  /* 0x0000003c04190981 */ /* 0x000322000c1e1900 */
[----:B------:R-:W-:Y:S01]  /*1e40*/  SHF.R.S32.HI R11, RZ, 0x1f, R76 ;  /* 0x0000001fff0b7819 */ /* 0x000fe2000001144c */
[----:B0-----:R-:W-:Y:S01]  /*1e50*/  IMAD.WIDE.U32 R6, R76, R30, RZ ;  /* 0x0000001e4c067225 */ /* 0x001fe200078e00ff */
[----:B------:R-:W-:-:S03]  /*1e60*/  ISETP.NE.U32.AND P0, PT, RZ, UR6, PT ;  /* 0x00000006ff007c0c */ /* 0x000fc6000bf05070 */
[----:B------:R-:W-:Y:S01]  /*1e70*/  IMAD R0, R11, R30, RZ ;  /* 0x0000001e0b007224 */ /* 0x000fe200078e02ff */
[----:B------:R-:W-:Y:S01]  /*1e80*/  ISETP.NE.AND.EX P0, PT, RZ, UR7, PT, P0 ;  /* 0x00000007ff007c0c */ /* 0x000fe2000bf05300 */
[----:B------:R-:W0:Y:S02]  /*1e90*/  LDC.64 R74, c[0x0][0x3f8] ;  /* 0x0000fe00ff4a7b82 */ /* 0x000e240000000a00 */
[----:B------:R-:W-:-:S04]  /*1ea0*/  IMAD R3, R76, R31, R0 ;  /* 0x0000001f4c037224 */ /* 0x000fc800078e0200 */
[----:B------:R-:W-:Y:S02]  /*1eb0*/  IMAD.IADD R7, R7, 0x1, R3 ;  /* 0x0000000107077824 */ /* 0x000fe400078e0203 */
[----:B------:R-:W-:Y:S01]  /*1ec0*/  IMAD R3, R8, UR4, RZ ;  /* 0x0000000408037c24 */ /* 0x000fe2000f8e02ff */
[----:B-1----:R-:W-:Y:S01]  /*1ed0*/  SHF.R.U32.HI R33, RZ, 0x7, R20 ;  /* 0x00000007ff217819 */ /* 0x002fe20000011614 */
[----:B------:R-:W-:Y:S01]  /*1ee0*/  IMAD.WIDE.U32 R4, R106, UR4, R6 ;  /* 0x000000046a047c25 */ /* 0x000fe2000f8e0006 */
[----:B----4-:R-:W-:-:S03]  /*1ef0*/  SHF.R.S32.HI R0, RZ, 0x1f, R25 ;  /* 0x0000001fff007819 */ /* 0x010fc60000011419 */
[----:B------:R-:W-:Y:S01]  /*1f00*/  IMAD R3, R106, UR5, R3 ;  /* 0x000000056a037c24 */ /* 0x000fe2000f8e0203 */
[----:B------:R-:W-:Y:S01]  /*1f10*/  SEL R21, R25, RZ, !P0 ;  /* 0x000000ff19157207 */ /* 0x000fe20004000000 */
[----:B------:R-:W-:Y:S01]  /*1f20*/  ULDC.64 UR4, c[0x0][0x310] ;  /* 0x0000c40000047ab9 */ /* 0x000fe20000000a00 */
[----:B------:R1:W2:Y:S01]  /*1f30*/  LDL.64 R24, [R1+0x40] ;  /* 0x0000400001187983 */ /* 0x0002a20000100a00 */
[----:B------:R-:W-:Y:S01]  /*1f40*/  ISETP.NE.AND P6, PT, R33, 0x1, PT ;  /* 0x000000012100780c */ /* 0x000fe20003fc5270 */
[----:B------:R-:W-:Y:S01]  /*1f50*/  IMAD.IADD R5, R5, 0x1, R3 ;  /* 0x0000000105057824 */ /* 0x000fe200078e0203 */
[----:B------:R-:W-:Y:S01]  /*1f60*/  SEL R13, R0, RZ, !P0 ;  /* 0x000000ff000d7207 */ /* 0x000fe20004000000 */
[----:B------:R-:W4:Y:S04]  /*1f70*/  LDL.LU R34, [R1+0x4c] ;  /* 0x00004c0001227983 */ /* 0x000f280000300800 */
[----:B------:R-:W-:-:S02]  /*1f80*/  IMAD R0, R13, UR4, RZ ;  /* 0x000000040d007c24 */ /* 0x000fc4000f8e02ff */
[----:B------:R-:W-:-:S04]  /*1f90*/  IMAD.WIDE.U32 R26, R21, UR4, R4 ;  /* 0x00000004151a7c25 */ /* 0x000fc8000f8e0004 */
[----:B------:R-:W-:Y:S02]  /*1fa0*/  IMAD R3, R21, UR5, R0 ;  /* 0x0000000515037c24 */ /* 0x000fe4000f8e0200 */
[----:B------:R-:W-:Y:S01]  /*1fb0*/  VIADD R0, R144, 0x10 ;  /* 0x0000001090007836 */ /* 0x000fe20000000000 */
[----:B------:R-:W-:Y:S05]  /*1fc0*/  @!P6 WARPSYNC.ALL ;  /* 0x000000000000e948 */ /* 0x000fea0003800000 */
[----:B------:R-:W-:Y:S01]  /*1fd0*/  ULDC.64 UR6, c[0x0][0x330] ;  /* 0x0000cc0000067ab9 */ /* 0x000fe20000000a00 */
[----:B------:R-:W-:Y:S01]  /*1fe0*/  ULDC UR4, c[0x0][0x2f4] ;  /* 0x0000bd0000047ab9 */ /* 0x000fe20000000800 */
[----:B------:R-:W-:Y:S01]  /*1ff0*/  SHF.R.S32.HI R145, RZ, 0x1f, R144 ;  /* 0x0000001fff917819 */ /* 0x000fe20000011490 */
[----:B--2---:R-:W-:-:S05]  /*2000*/  IMAD.MOV.U32 R24, RZ, RZ, R14 ;  /* 0x000000ffff187224 */ /* 0x004fca00078e000e */
[----:B------:R-:W-:-:S05]  /*2010*/  SHF.R.S32.HI R25, RZ, 0x1f, R24 ;  /* 0x0000001fff197819 */ /* 0x000fca0000011418 */
[----:B------:R2:W-:Y:S04]  /*2020*/  STL [R1+0x44], R25 ;  /* 0x0000441901007387 */ /* 0x0005e80000100800 */
[----:B------:R-:W3:Y:S04]  /*2030*/  LDL R35, [R1+0x80] ;  /* 0x0000800001237983 */ /* 0x000ee80000100800 */
[----:B------:R-:W3:Y:S04]  /*2040*/  LDL R36, [R1+0x50] ;  /* 0x0000500001247983 */ /* 0x000ee80000100800 */
[----:B------:R-:W3:Y:S01]  /*2050*/  LDL R37, [R1+0x54] ;  /* 0x0000540001257983 */ /* 0x000ee20000100800 */
[----:B------:R-:W-:Y:S01]  /*2060*/  IMAD R6, R32, R30, RZ ;  /* 0x0000001e20067224 */ /* 0x000fe200078e02ff */
[----:B------:R-:W-:Y:S01]  /*2070*/  ISETP.GE.AND P1, PT, R0, UR4, PT ;  /* 0x0000000400007c0c */ /* 0x000fe2000bf26270 */
[----:B------:R-:W-:-:S02]  /*2080*/  IMAD R7, R8, UR6, RZ ;  /* 0x0000000608077c24 */ /* 0x000fc4000f8e02ff */
[C---:B------:R-:W-:Y:S01]  /*2090*/  IMAD R89, R19.reuse, R31, R6 ;  /* 0x0000001f13597224 */ /* 0x040fe200078e0206 */
[----:B------:R-:W-:Y:S01]  /*20a0*/  SEL R6, RZ, 0xffffffff, P1 ;  /* 0xffffffffff067807 */ /* 0x000fe20000800000 */
[----:B------:R-:W-:Y:S01]  /*20b0*/  IMAD.WIDE.U32 R4, R19, R30, R144 ;  /* 0x0000001e13047225 */ /* 0x000fe200078e0090 */
[----:B------:R-:W-:-:S03]  /*20c0*/  ISETP.GE.AND P0, PT, R144, UR4, PT ;  /* 0x0000000490007c0c */ /* 0x000fc6000bf06270 */
[C---:B------:R-:W-:Y:S02]  /*20d0*/  IMAD R7, R106.reuse, UR7, R7 ;  /* 0x000000076a077c24 */ /* 0x040fe4000f8e0207 */
[----:B------:R-:W-:Y:S01]  /*20e0*/  IMAD.WIDE.U32 R28, R106, UR6, R144 ;  /* 0x000000066a1c7c25 */ /* 0x000fe2000f8e0090 */
[----:B------:R-:W-:Y:S01]  /*20f0*/  IADD3 R94, P2, R26, R4, RZ ;  /* 0x000000041a5e7210 */ /* 0x000fe20007f5e0ff */
[----:B------:R-:W-:Y:S02]  /*2100*/  ULDC.64 UR6, c[0x0][0x338] ;  /* 0x0000ce0000067ab9 */ /* 0x000fe40000000a00 */
[----:B------:R-:W-:Y:S01]  /*2110*/  IMAD.IADD R29, R29, 0x1, R7 ;  /* 0x000000011d1d7824 */ /* 0x000fe200078e0207 */
[----:B------:R-:W-:Y:S01]  /*2120*/  SEL R4, RZ, 0x1, P0 ;  /* 0x00000001ff047807 */ /* 0x000fe20000000000 */
[----:B------:R-:W-:Y:S02]  /*2130*/  IMAD.SHL.U32 R7, R6, 0x2, RZ ;  /* 0x0000000206077824 */ /* 0x000fe400078e00ff */
[----:B------:R-:W-:-:S03]  /*2140*/  IMAD.IADD R3, R27, 0x1, R3 ;  /* 0x000000011b037824 */ /* 0x000fc600078e0203 */
[----:B------:R-:W-:Y:S01]  /*2150*/  LOP3.LUT R7, R7, 0x2, R4, 0xe2, !PT ;  /* 0x0000000207077812 */ /* 0x000fe200078ee204 */
[C---:B------:R-:W-:Y:S01]  /*2160*/  VIADD R4, R144.reuse, 0x20 ;  /* 0x0000002090047836 */ /* 0x040fe20000000000 */
[----:B------:R-:W-:Y:S01]  /*2170*/  IADD3.X R89, R3, R5, R89, P2, !PT ;  /* 0x0000000503597210 */ /* 0x000fe200017fe459 */
[----:B------:R-:W-:Y:S02]  /*2180*/  VIADD R5, R144, 0x30 ;  /* 0x0000003090057836 */ /* 0x000fe40000000000 */
[----:B------:R-:W-:Y:S01]  /*2190*/  IMAD R8, R32, R68, RZ ;  /* 0x0000004420087224 */ /* 0x000fe200078e02ff */
[----:B------:R-:W-:Y:S01]  /*21a0*/  ISETP.GE.AND P0, PT, R4, UR4, PT ;  /* 0x0000000404007c0c */ /* 0x000fe2000bf06270 */
[----:B------:R-:W-:Y:S01]  /*21b0*/  VIADD R6, R144, 0x40 ;  /* 0x0000004090067836 */ /* 0x000fe20000000000 */
[----:B------:R-:W-:Y:S02]  /*21c0*/  ISETP.GE.AND P3, PT, R4, R107, PT ;  /* 0x0000006b0400720c */ /* 0x000fe40003f66270 */
[----:B------:R-:W-:Y:S01]  /*21d0*/  ISETP.GE.AND P1, PT, R5, UR4, PT ;  /* 0x0000000405007c0c */ /* 0x000fe2000bf26270 */
[----:B------:R-:W-:Y:S01]  /*21e0*/  IMAD R15, R19, R69, R8 ;  /* 0x00000045130f7224 */ /* 0x000fe200078e0208 */
[----:B------:R-:W-:-:S02]  /*21f0*/  SEL R8, RZ, 0x4, P0 ;  /* 0x00000004ff087807 */ /* 0x000fc40000000000 */
[----:B------:R-:W-:Y:S02]  /*2200*/  SEL R9, RZ, 0x8, P1 ;  /* 0x00000008ff097807 */ /* 0x000fe40000800000 */
[----:B------:R-:W-:Y:S01]  /*2210*/  ISETP.GE.AND P0, PT, R6, UR4, PT ;  /* 0x0000000406007c0c */ /* 0x000fe2000bf06270 */
[-C--:B------:R-:W-:Y:S01]  /*2220*/  IMAD.WIDE.U32 R64, R19, R68.reuse, R144 ;  /* 0x0000004413407225 */ /* 0x080fe200078e0090 */
[----:B------:R-:W-:Y:S02]  /*2230*/  LOP3.LUT R7, R9, R7, R8, 0xfe, !PT ;  /* 0x0000000709077212 */ /* 0x000fe400078efe08 */
[----:B------:R-:W-:Y:S01]  /*2240*/  SEL R12, RZ, 0x10, P0 ;  /* 0x00000010ff0c7807 */ /* 0x000fe20000000000 */
[----:B------:R-:W-:Y:S01]  /*2250*/  IMAD.WIDE.U32 R66, R19, R68, R24 ;  /* 0x0000004413427225 */ /* 0x000fe200078e0018 */
[----:B----4-:R-:W-:Y:S02]  /*2260*/  LOP3.LUT R34, R34, 0xfffffffe, RZ, 0xc0, !PT ;  /* 0xfffffffe22227812 */ /* 0x010fe400078ec0ff */
[-C--:B------:R-:W-:Y:S01]  /*2270*/  ISETP.GE.AND P0, PT, R144, R107.reuse, PT ;  /* 0x0000006b9000720c */ /* 0x080fe20003f06270 */
[----:B------:R-:W-:Y:S01]  /*2280*/  IMAD.IADD R65, R65, 0x1, R15 ;  /* 0x0000000141417824 */ /* 0x000fe200078e020f */
[----:B------:R-:W-:Y:S01]  /*2290*/  ISETP.GE.AND P1, PT, R0, R107, PT ;  /* 0x0000006b0000720c */ /* 0x000fe20003f26270 */
[----:B------:R-:W-:Y:S01]  /*22a0*/  IMAD.IADD R67, R15, 0x1, R67 ;  /* 0x000000010f437824 */ /* 0x000fe200078e0243 */
[----:B------:R-:W-:Y:S01]  /*22b0*/  LOP3.LUT R12, R7, R12, RZ, 0xfc, !PT ;  /* 0x0000000c070c7212 */ /* 0x000fe200078efcff */
[----:B------:R-:W-:Y:S01]  /*22c0*/  IMAD R13, R13, UR6, RZ ;  /* 0x000000060d0d7c24 */ /* 0x000fe2000f8e02ff */
[----:B------:R-:W-:Y:S01]  /*22d0*/  @P3 LOP3.LUT R34, R34, 0x1, RZ, 0xfc, !PT ;  /* 0x0000000122223812 */ /* 0x000fe200078efcff */
[----:B0-----:R-:W-:Y:S01]  /*22e0*/  IMAD R8, R32, R74, RZ ;  /* 0x0000004a20087224 */ /* 0x001fe200078e02ff */
[----:B------:R-:W-:-:S02]  /*22f0*/  SEL R15, R107, RZ, P3 ;  /* 0x000000ff6b0f7207 */ /* 0x000fc40001800000 */
[C---:B------:R-:W-:Y:S02]  /*2300*/  SEL R7, R107.reuse, RZ, P0 ;  /* 0x000000ff6b077207 */ /* 0x040fe40000000000 */
[----:B------:R-:W-:Y:S01]  /*2310*/  SEL R9, R107, RZ, P1 ;  /* 0x000000ff6b097207 */ /* 0x000fe20000800000 */
[C---:B------:R-:W-:Y:S02]  /*2320*/  IMAD R13, R21.reuse, UR7, R13 ;  /* 0x00000007150d7c24 */ /* 0x040fe4000f8e020d */
[----:B------:R-:W-:-:S04]  /*2330*/  IMAD.WIDE.U32 R28, R21, UR6, R28 ;  /* 0x00000006151c7c25 */ /* 0x000fc8000f8e001c */
[C---:B------:R-:W-:Y:S02]  /*2340*/  IMAD R21, R19.reuse, R75, R8 ;  /* 0x0000004b13157224 */ /* 0x040fe400078e0208 */
[----:B------:R-:W-:Y:S02]  /*2350*/  IMAD.IADD R8, R144, 0x1, R7 ;  /* 0x0000000190087824 */ /* 0x000fe400078e0207 */
[----:B------:R-:W-:Y:S01]  /*2360*/  IMAD.IADD R14, R0, 0x1, R9 ;  /* 0x00000001000e7824 */ /* 0x000fe200078e0209 */
[----:B------:R-:W-:Y:S01]  /*2370*/  LOP3.LUT R34, R34, 0xfffffffd, RZ, 0xc0, !PT ;  /* 0xfffffffd22227812 */ /* 0x000fe200078ec0ff */
[----:B------:R-:W-:Y:S01]  /*2380*/  IMAD.WIDE.U32 R70, R19, R74, R144 ;  /* 0x0000004a13467225 */ /* 0x000fe200078e0090 */
[----:B------:R-:W-:-:S03]  /*2390*/  SHF.R.S32.HI R9, RZ, 0x1f, R8 ;  /* 0x0000001fff097819 */ /* 0x000fc60000011408 */
[----:B------:R-:W-:-:S04]  /*23a0*/  IMAD.WIDE.U32 R72, R19, R74, R24 ;  /* 0x0000004a13487225 */ /* 0x000fc800078e0018 */
[----:B------:R-:W-:Y:S01]  /*23b0*/  IMAD.IADD R20, R4, 0x1, R15 ;  /* 0x0000000104147824 */ /* 0x000fe200078e020f */
[----:B------:R-:W-:Y:S01]  /*23c0*/  SHF.R.S32.HI R15, RZ, 0x1f, R14 ;  /* 0x0000001fff0f7819 */ /* 0x000fe2000001140e */
[----:B------:R-:W-:Y:S01]  /*23d0*/  IMAD.IADD R71, R71, 0x1, R21 ;  /* 0x0000000147477824 */ /* 0x000fe200078e0215 */
[-C--:B------:R-:W-:Y:S01]  /*23e0*/  LEA.HI R7, R9, R8.reuse, RZ, 0x3 ;  /* 0x0000000809077211 */ /* 0x080fe200078f18ff */
[----:B------:R-:W-:Y:S01]  /*23f0*/  IMAD.IADD R73, R21, 0x1, R73 ;  /* 0x0000000115497824 */ /* 0x000fe200078e0249 */
[----:B------:R-:W-:Y:S02]  /*2400*/  SHF.R.S32.HI R21, RZ, 0x1f, R20 ;  /* 0x0000001fff157819 */ /* 0x000fe40000011414 */
[----:B------:R-:W-:Y:S02]  /*2410*/  LEA.HI R10, R9, R8, RZ, 0x5 ;  /* 0x00000008090a7211 */ /* 0x000fe400078f28ff */
[CC--:B------:R-:W-:Y:S02]  /*2420*/  LEA.HI R8, R15.reuse, R14.reuse, RZ, 0x3 ;  /* 0x0000000e0f087211 */ /* 0x0c0fe400078f18ff */
[----:B------:R-:W-:-:S02]  /*2430*/  LEA.HI R15, R15, R14, RZ, 0x5 ;  /* 0x0000000e0f0f7211 */ /* 0x000fc400078f28ff */
[CC--:B------:R-:W-:Y:S02]  /*2440*/  LEA.HI R9, R21.reuse, R20.reuse, RZ, 0x3 ;  /* 0x0000001415097211 */ /* 0x0c0fe400078f18ff */
[----:B------:R-:W-:Y:S01]  /*2450*/  SHF.R.S32.HI R14, RZ, 0x5, R10 ;  /* 0x00000005ff0e7819 */ /* 0x000fe2000001140a */
[----:B------:R-:W-:Y:S01]  /*2460*/  VIADD R79, R144, 0x50 ;  /* 0x00000050904f7836 */ /* 0x000fe20000000000 */
[----:B------:R-:W-:Y:S02]  /*2470*/  LEA.HI R21, R21, R20, RZ, 0x5 ;  /* 0x0000001415157211 */ /* 0x000fe400078f28ff */
[----:B--2--5:R-:W-:Y:S02]  /*2480*/  SHF.R.S32.HI R25, RZ, 0x1f, R104 ;  /* 0x0000001fff197819 */ /* 0x024fe40000011468 */
[----:B---3--:R-:W-:Y:S02]  /*2490*/  LOP3.LUT R10, R38, 0x18, R7, 0xf8, !PT ;  /* 0x00000018260a7812 */ /* 0x008fe400078ef807 */
[----:B------:R-:W-:-:S02]  /*24a0*/  IADD3 R76, P2, R19, R76, RZ ;  /* 0x0000004c134c7210 */ /* 0x000fc40007f5e0ff */
[----:B------:R-:W-:Y:S02]  /*24b0*/  SHF.R.S32.HI R20, RZ, 0x5, R15 ;  /* 0x00000005ff147819 */ /* 0x000fe4000001140f */
[----:B------:R-:W-:Y:S01]  /*24c0*/  LOP3.LUT R15, R38, 0x18, R8, 0xf8, !PT ;  /* 0x00000018260f7812 */ /* 0x000fe200078ef808 */
[----:B------:R-:W-:Y:S01]  /*24d0*/  IMAD.X R77, R32, 0x1, R11, P2 ;  /* 0x00000001204d7824 */ /* 0x000fe200010e060b */
[----:B------:R-:W-:Y:S01]  /*24e0*/  ISETP.GE.AND P2, PT, R79, UR4, PT ;  /* 0x000000044f007c0c */ /* 0x000fe2000bf46270 */
[-C--:B------:R-:W-:Y:S01]  /*24f0*/  IMAD.WIDE.U32 R70, R104, R74.reuse, R70 ;  /* 0x0000004a68467225 */ /* 0x080fe200078e0046 */
[----:B------:R-:W-:Y:S02]  /*2500*/  SHF.R.S32.HI R24, RZ, 0x5, R21 ;  /* 0x00000005ff187819 */ /* 0x000fe40000011415 */
[----:B------:R-:W-:Y:S01]  /*2510*/  LOP3.LUT R21, R38, 0x18, R9, 0xf8, !PT ;  /* 0x0000001826157812 */ /* 0x000fe200078ef809 */
[----:B------:R-:W-:Y:S01]  /*2520*/  IMAD.WIDE.U32 R72, R104, R74, R72 ;  /* 0x0000004a68487225 */ /* 0x000fe200078e0048 */
[----:B------:R-:W-:-:S03]  /*2530*/  SEL R11, RZ, 0x20, P2 ;  /* 0x00000020ff0b7807 */ /* 0x000fc60001000000 */
[----:B------:R-:W-:Y:S01]  /*2540*/  IMAD.WIDE.U32 R64, R104, R68, R64 ;  /* 0x0000004468407225 */ /* 0x000fe200078e0040 */
[----:B------:R-:W-:-:S03]  /*2550*/  LOP3.LUT R78, R7, 0xfffffff8, RZ, 0xc0, !PT ;  /* 0xfffffff8074e7812 */ /* 0x000fc600078ec0ff */
[----:B------:R-:W-:-:S04]  /*2560*/  IMAD.WIDE.U32 R66, R104, R68, R66 ;  /* 0x0000004468427225 */ /* 0x000fc800078e0042 */
[----:B------:R-:W-:Y:S02]  /*2570*/  IMAD R95, R31, 0x90, RZ ;  /* 0x000000901f5f7824 */ /* 0x000fe400078e02ff */
[----:B------:R-:W-:Y:S02]  /*2580*/  IMAD R97, R75, 0x90, RZ ;  /* 0x000000904b617824 */ /* 0x000fe400078e02ff */
[----:B------:R-:W-:Y:S01]  /*2590*/  IMAD.WIDE.U32 R30, R30, 0x90, RZ ;  /* 0x000000901e1e7825 */ /* 0x000fe200078e00ff */
[----:B------:R-:W-:-:S03]  /*25a0*/  SHF.R.S32.HI R100, RZ, 0x1f, R78 ;  /* 0x0000001fff647819 */ /* 0x000fc6000001144e */
[----:B------:R-:W-:Y:S02]  /*25b0*/  IMAD.IADD R88, R29, 0x1, R13 ;  /* 0x000000011d587824 */ /* 0x000fe400078e020d */
[----:B------:R-:W-:Y:S02]  /*25c0*/  VIADD R112, R33, 0x8 ;  /* 0x0000000821707836 */ /* 0x000fe40000000000 */
[----:B------:R-:W-:Y:S02]  /*25d0*/  IMAD.SHL.U32 R107, R107, 0x2, RZ ;  /* 0x000000026b6b7824 */ /* 0x000fe400078e00ff */
[----:B------:R-:W-:Y:S01]  /*25e0*/  IMAD.IADD R95, R31, 0x1, R95 ;  /* 0x000000011f5f7824 */ /* 0x000fe200078e025f */
[----:B------:R-:W-:Y:S01]  /*25f0*/  @!P6 BAR.SYNC.DEFER_BLOCKING 0x9, 0x100 ;  /* 0x024400000000eb1d */ /* 0x000fe20000010000 */
[----:B------:R-:W-:-:S13]  /*2600*/  LOP3.LUT P3, RZ, R35, 0x2, RZ, 0xc0, !PT ;  /* 0x0000000223ff7812 */ /* 0x000fda000786c0ff */
[----:B------:R-:W-:-:S05]  /*2610*/  @P3 LOP3.LUT R34, R34, 0x2, RZ, 0xfc, !PT ;  /* 0x0000000222223812 */ /* 0x000fca00078efcff */
[----:B------:R1:W-:Y:S01]  /*2620*/  STL [R1+0x4c], R34 ;  /* 0x00004c2201007387 */ /* 0x0003e20000100800 */
[----:B------:R-:W-:Y:S01]  /*2630*/  LOP3.LUT R103, R10, R36, RZ, 0x3c, !PT ;  /* 0x000000240a677212 */ /* 0x000fe200078e3cff */
[----:B------:R-:W-:Y:S01]  /*2640*/  IMAD R10, R25, R68, RZ ;  /* 0x00000044190a7224 */ /* 0x000fe200078e02ff */
[----:B------:R-:W-:Y:S01]  /*2650*/  LOP3.LUT R15, R15, R36, RZ, 0x3c, !PT ;  /* 0x000000240f0f7212 */ /* 0x000fe200078e3cff */
[----:B------:R-:W-:Y:S02]  /*2660*/  IMAD R25, R25, R74, RZ ;  /* 0x0000004a19197224 */ /* 0x000fe400078e02ff */
[----:B------:R-:W-:Y:S02]  /*2670*/  IMAD R20, R20, 0x1200, R37 ;  /* 0x0000120014147824 */ /* 0x000fe400078e0225 */
[----:B------:R-:W-:Y:S02]  /*2680*/  IMAD R25, R104, R75, R25 ;  /* 0x0000004b68197224 */ /* 0x000fe400078e0219 */
[----:B------:R-:W-:-:S02]  /*2690*/  IMAD.IADD R102, R20, 0x1, R15 ;  /* 0x0000000114667824 */ /* 0x000fc400078e020f */
[----:B------:R-:W-:Y:S02]  /*26a0*/  IMAD R83, R104, R69, R10 ;  /* 0x0000004568537224 */ /* 0x000fe400078e020a */
[----:B------:R-:W-:Y:S01]  /*26b0*/  IMAD R15, R69, 0x90, RZ ;  /* 0x00000090450f7824 */ /* 0x000fe200078e02ff */
[----:B------:R-:W-:Y:S01]  /*26c0*/  LOP3.LUT R21, R21, R36, RZ, 0x3c, !PT ;  /* 0x0000002415157212 */ /* 0x000fe200078e3cff */
[----:B------:R-:W-:Y:S01]  /*26d0*/  IMAD R14, R14, 0x1200, R37 ;  /* 0x000012000e0e7824 */ /* 0x000fe200078e0225 */
[----:B------:R-:W-:Y:S01]  /*26e0*/  LOP3.LUT R20, R12, R11, RZ, 0xfc, !PT ;  /* 0x0000000b0c147212 */ /* 0x000fe200078efcff */
[----:B------:R-:W-:Y:S01]  /*26f0*/  IMAD.WIDE.U32 R68, R68, 0x90, RZ ;  /* 0x0000009044447825 */ /* 0x000fe200078e00ff */
[----:B------:R-:W-:-:S03]  /*2700*/  LOP3.LUT R10, R9, 0xfffffff8, RZ, 0xc0, !PT ;  /* 0xfffffff8090a7812 */ /* 0x000fc600078ec0ff */
[----:B------:R-:W-:Y:S02]  /*2710*/  IMAD.IADD R84, R71, 0x1, R25 ;  /* 0x0000000147547824 */ /* 0x000fe400078e0219 */
[----:B------:R-:W-:Y:S01]  /*2720*/  IMAD.IADD R82, R25, 0x1, R73 ;  /* 0x0000000119527824 */ /* 0x000fe200078e0249 */
[----:B------:R-:W-:Y:S01]  /*2730*/  LOP3.LUT R25, R8, 0xfffffff8, RZ, 0xc0, !PT ;  /* 0xfffffff808197812 */ /* 0x000fe200078ec0ff */
[----:B------:R-:W-:Y:S02]  /*2740*/  IMAD R24, R24, 0x1200, R37 ;  /* 0x0000120018187824 */ /* 0x000fe400078e0225 */
[----:B------:R-:W-:Y:S01]  /*2750*/  IMAD.WIDE.U32 R74, R74, 0x90, RZ ;  /* 0x000000904a4a7825 */ /* 0x000fe200078e00ff */
[----:B------:R-:W-:Y:S02]  /*2760*/  LOP3.LUT R11, R12, 0x1, RZ, 0xc0, !PT ;  /* 0x000000010c0b7812 */ /* 0x000fe400078ec0ff */
[----:B------:R-:W-:Y:S01]  /*2770*/  LOP3.LUT R12, R20, 0x2, RZ, 0xc0, !PT ;  /* 0x00000002140c7812 */ /* 0x000fe200078ec0ff */
[----:B------:R-:W-:Y:S01]  /*2780*/  IMAD.IADD R103, R14, 0x1, R103 ;  /* 0x000000010e677824 */ /* 0x000fe200078e0267 */
[C---:B------:R-:W-:Y:S01]  /*2790*/  LOP3.LUT R13, R20.reuse, 0x4, RZ, 0xc0, !PT ;  /* 0x00000004140d7812 */ /* 0x040fe200078ec0ff */
[----:B------:R-:W-:Y:S01]  /*27a0*/  IMAD.IADD R96, R69, 0x1, R15 ;  /* 0x0000000145607824 */ /* 0x000fe200078e020f */
[C---:B------:R-:W-:Y:S01]  /*27b0*/  LOP3.LUT R14, R20.reuse, 0x8, RZ, 0xc0, !PT ;  /* 0x00000008140e7812 */ /* 0x040fe200078ec0ff */
[----:B------:R-:W-:Y:S01]  /*27c0*/  IMAD.IADD R85, R65, 0x1, R83 ;  /* 0x0000000141557824 */ /* 0x000fe200078e0253 */
[----:B------:R-:W-:Y:S01]  /*27d0*/  LOP3.LUT R15, R20, 0x10, RZ, 0xc0, !PT ;  /* 0x00000010140f7812 */ /* 0x000fe200078ec0ff */
[----:B------:R-:W-:Y:S01]  /*27e0*/  IMAD.IADD R101, R24, 0x1, R21 ;  /* 0x0000000118657824 */ /* 0x000fe200078e0215 */
[----:B------:R-:W-:Y:S01]  /*27f0*/  SHF.R.S32.HI R99, RZ, 0x1f, R25 ;  /* 0x0000001fff637819 */ /* 0x000fe20000011419 */
[----:B------:R-:W-:Y:S01]  /*2800*/  IMAD.IADD R97, R75, 0x1, R97 ;  /* 0x000000014b617824 */ /* 0x000fe200078e0261 */
[----:B------:R-:W-:Y:S01]  /*2810*/  SHF.R.S32.HI R98, RZ, 0x1f, R10 ;  /* 0x0000001fff627819 */ /* 0x000fe2000001140a */
[----:B------:R-:W-:Y:S01]  /*2820*/  IMAD.IADD R83, R83, 0x1, R67 ;  /* 0x0000000153537824 */ /* 0x000fe200078e0243 */
[----:B-1----:R-:W-:-:S07]  /*2830*/  LOP3.LUT R20, R20, 0x20, RZ, 0xc0, !PT ;  /* 0x0000002014147812 */ /* 0x002fce00078ec0ff */
.L_x_472:
[----:B-1-3--:R-:W2:Y:S01]  /*2840*/  LDL R32, [R1+0x7c] ;  /* 0x00007c0001207983 */ /* 0x00aea20000100800 */
[----:B0-----:R-:W0:Y:S03]  /*2850*/  LDC.64 R90, c[0x0][0x2e8] ;  /* 0x0000ba00ff5a7b82 */ /* 0x001e260000000a00 */
[----:B------:R-:W3:Y:S01]  /*2860*/  LDL R24, [R1+0x80] ;  /* 0x0000800001187983 */ /* 0x000ee20000100800 */
[----:B------:R-:W-:Y:S01]  /*2870*/  VIADD R35, R22, 0xffffffff ;  /* 0xffffffff16237836 */ /* 0x000fe20000000000 */
[----:B------:R-:W-:Y:S05]  /*2880*/  YIELD ;  /* 0x0000000000007946 */ /* 0x000fea0003800000 */
[----:B------:R-:W1:Y:S01]  /*2890*/  LDC R106, c[0x0][0x3f4] ;  /* 0x0000fd00ff6a7b82 */ /* 0x000e620000000800 */
[----:B------:R-:W-:Y:S01]  /*28a0*/  SHF.R.S32.HI R34, RZ, 0x1f, R35 ;  /* 0x0000001fff227819 */ /* 0x000fe20000011423 */
[-C--:B------:R-:W-:Y:S01]  /*28b0*/  IMAD R21, R95, R35.reuse, RZ ;  /* 0x000000235f157224 */ /* 0x080fe200078e02ff */
[----:B------:R-:W-:Y:S01]  /*28c0*/  BSSY B0, `(.L_x_417) ;  /* 0x0000407000007945 */ /* 0x000fe20003800000 */
[----:B------:R-:W-:-:S04]  /*28d0*/  IMAD.WIDE.U32 R60, R30, R35, RZ ;  /* 0x000000231e3c7225 */ /* 0x000fc800078e00ff */
[----:B------:R-:W-:Y:S01]  /*28e0*/  IMAD R33, R34, R30, R21 ;  /* 0x0000001e22217224 */ /* 0x000fe200078e0215 */
[----:B------:R-:W-:-:S03]  /*28f0*/  IADD3 R21, P2, R94, R60, RZ ;  /* 0x0000003c5e157210 */ /* 0x000fc60007f5e0ff */
[----:B------:R-:W-:Y:S01]  /*2900*/  IMAD.IADD R92, R61, 0x1, R33 ;  /* 0x000000013d5c7824 */ /* 0x000fe200078e0221 */
[----:B0-----:R-:W-:Y:S01]  /*2910*/  LEA R36, P3, R21, R90, 0x1 ;  /* 0x0000005a15247211 */ /* 0x001fe200078608ff */
[----:B--2---:R-:W-:Y:S02]  /*2920*/  IMAD R22, R17, 0x3600, R32 ;  /* 0x0000360011167824 */ /* 0x004fe400078e0220 */
[----:B------:R-:W-:Y:S01]  /*2930*/  IMAD.X R32, R92, 0x1, R89, P2 ;  /* 0x000000015c207824 */ /* 0x000fe200010e0659 */
[----:B------:R-:W-:Y:S01]  /*2940*/  ISETP.GT.AND P2, PT, R35, R80, PT ;  /* 0x000000502300720c */ /* 0x000fe20003f44270 */
[----:B------:R-:W-:Y:S01]  /*2950*/  IMAD R81, R22, 0x2, R23 ;  /* 0x0000000216517824 */ /* 0x000fe200078e0217 */
[----:B---3--:R-:W-:Y:S01]  /*2960*/  LOP3.LUT P4, RZ, R24, 0x2, RZ, 0xc0, !PT ;  /* 0x0000000218ff7812 */ /* 0x008fe2000788c0ff */
[----:B------:R-:W-:Y:S01]  /*2970*/  VIADD R24, R22, 0x10 ;  /* 0x0000001016187836 */ /* 0x000fe20000000000 */
[----:B------:R-:W-:Y:S02]  /*2980*/  LEA.HI.X R37, R21, R91, R32, 0x1, P3 ;  /* 0x0000005b15257211 */ /* 0x000fe400018f0c20 */
[----:B-1----:R-:W-:-:S09]  /*2990*/  ISETP.GE.AND P3, PT, R106, 0x1, PT ;  /* 0x000000016a00780c */ /* 0x002fd20003f66270 */
[----:B------:R-:W-:Y:S02]  /*29a0*/  @P4 VIADD R24, R22, 0xfffffff0 ;  /* 0xfffffff016184836 */ /* 0x000fe40000000000 */
[----:B------:R-:W-:Y:S02]  /*29b0*/  IMAD.MOV.U32 R22, RZ, RZ, R35 ;  /* 0x000000ffff167224 */ /* 0x000fe400078e0023 */
[----:B------:R-:W-:Y:S01]  /*29c0*/  IMAD R24, R24, 0x2, R23 ;  /* 0x0000000218187824 */ /* 0x000fe200078e0217 */
[----:B------:R-:W-:Y:S06]  /*29d0*/  @!P3 BRA `(.L_x_418) ;  /* 0x0000003c0054b947 */ /* 0x000fec0003800000 */
[----:B------:R-:W-:Y:S01]  /*29e0*/  ULDC.U8 UR4, c[0x0][0x410] ;  /* 0x0001040000047ab9 */ /* 0x000fe20000000000 */
[-C--:B------:R-:W-:Y:S01]  /*29f0*/  IMAD R21, R97, R35.reuse, RZ ;  /* 0x0000002361157224 */ /* 0x080fe200078e02ff */
[----:B------:R-:W-:Y:S01]  /*2a00*/  ISETP.NE.AND P3, PT, RZ, UR4, PT ;  /* 0x00000004ff007c0c */ /* 0x000fe2000bf65270 */
[-C--:B------:R-:W-:Y:S02]  /*2a10*/  IMAD R33, R96, R35.reuse, RZ ;  /* 0x0000002360217224 */ /* 0x080fe400078e02ff */
[----:B------:R-:W-:Y:S02]  /*2a20*/  IMAD R86, R22, -0x90, R2 ;  /* 0xffffff7016567824 */ /* 0x000fe400078e0202 */
[C---:B------:R-:W-:Y:S02]  /*2a30*/  IMAD R21, R34.reuse, R74, R21 ;  /* 0x0000004a22157224 */ /* 0x040fe400078e0215 */
[----:B------:R-:W-:Y:S01]  /*2a40*/  IMAD R33, R34, R68, R33 ;  /* 0x0000004422217224 */ /* 0x000fe200078e0221 */
[----:B------:R-:W-:Y:S01]  /*2a50*/  VIMNMX R86, R86, 0x90, PT ;  /* 0x0000009056567848 */ /* 0x000fe20003fe0100 */
[----:B------:R-:W-:-:S04]  /*2a60*/  IMAD.WIDE.U32 R58, R74, R35, RZ ;  /* 0x000000234a3a7225 */ /* 0x000fc800078e00ff */
[----:B------:R-:W-:-:S04]  /*2a70*/  IMAD.WIDE.U32 R56, R68, R35, RZ ;  /* 0x0000002344387225 */ /* 0x000fc800078e00ff */
[----:B------:R-:W-:Y:S02]  /*2a80*/  IMAD.IADD R21, R59, 0x1, R21 ;  /* 0x000000013b157824 */ /* 0x000fe400078e0215 */
[----:B------:R-:W-:Y:S01]  /*2a90*/  IMAD.IADD R87, R57, 0x1, R33 ;  /* 0x0000000139577824 */ /* 0x000fe200078e0221 */
[----:B------:R-:W-:Y:S06]  /*2aa0*/  @!P3 BRA `(.L_x_419) ;  /* 0x0000001c0010b947 */ /* 0x000fec0003800000 */
[----:B------:R-:W-:Y:S01]  /*2ab0*/  ISETP.GE.AND P4, PT, R19, R86, PT ;  /* 0x000000561300720c */ /* 0x000fe20003f86270 */
[----:B------:R-:W-:Y:S01]  /*2ac0*/  BSSY B1, `(.L_x_420) ;  /* 0x000003c000017945 */ /* 0x000fe20003800000 */
        /* <DEDUP_REMOVED lines=11> */
[----:B------:R-:W-:Y:S01]  /*2b80*/  CS2R R90, SRZ ;  /* 0x00000000005a7805 */ /* 0x000fe2000001ff00 */
[----:B------:R-:W-:Y:S06]  /*2b90*/  @P4 BRA `(.L_x_421) ;  /* 0x0000000000b84947 */ /* 0x000fec0003800000 */
[----:B------:R-:W2:Y:S04]  /*2ba0*/  LDL.64 R116, [R1+0x40] ;  /* 0x0000400001747983 */ /* 0x000ea80000100a00 */
[----:B------:R-:W3:Y:S04]  /*2bb0*/  LDL R115, [R1+0x5c] ;  /* 0x00005c0001737983 */ /* 0x000ee80000100800 */
[----:B------:R-:W4:Y:S04]  /*2bc0*/  LDL R114, [R1+0x64] ;  /* 0x0000640001727983 */ /* 0x000f280000100800 */
[----:B------:R-:W4:Y:S04]  /*2bd0*/  LDL R111, [R1+0x68] ;  /* 0x00006800016f7983 */ /* 0x000f280000100800 */
[----:B------:R-:W4:Y:S04]  /*2be0*/  LDL R110, [R1+0x60] ;  /* 0x00006000016e7983 */ /* 0x000f280000100800 */
[----:B------:R-:W4:Y:S01]  /*2bf0*/  LDL R93, [R1+0x6c] ;  /* 0x00006c00015d7983 */ /* 0x000f220000100800 */
[----:B------:R-:W-:Y:S01]  /*2c00*/  IADD3 R58, P3, R72, R58, RZ ;  /* 0x0000003a483a7210 */ /* 0x000fe20007f7e0ff */
[----:B------:R-:W-:Y:S01]  /*2c10*/  ULDC.64 UR4, c[0x0][0x3e8] ;  /* 0x0000fa0000047ab9 */ /* 0x000fe20000000a00 */
[----:B------:R-:W-:-:S02]  /*2c20*/  CS2R R62, SRZ ;  /* 0x00000000003e7805 */ /* 0x000fc4000001ff00 */
[----:B------:R-:W-:Y:S01]  /*2c30*/  CS2R R90, SRZ ;  /* 0x00000000005a7805 */ /* 0x000fe2000001ff00 */
[----:B------:R-:W-:Y:S01]  /*2c40*/  IMAD.X R21, R21, 0x1, R82, P3 ;  /* 0x0000000115157824 */ /* 0x000fe200018e0652 */
[----:B------:R-:W-:-:S05]  /*2c50*/  IADD3 R56, P3, R66, R56, RZ ;  /* 0x0000003842387210 */ /* 0x000fca0007f7e0ff */
[----:B------:R-:W-:Y:S01]  /*2c60*/  IMAD.X R87, R87, 0x1, R83, P3 ;  /* 0x0000000157577824 */ /* 0x000fe200018e0653 */
[----:B------:R-:W-:-:S04]  /*2c70*/  LEA R32, P3, R58, UR4, 0x1 ;  /* 0x000000043a207c11 */ /* 0x000fc8000f8608ff */
[----:B------:R-:W-:Y:S01]  /*2c80*/  LEA.HI.X R33, R58, UR5, R21, 0x1, P3 ;  /* 0x000000053a217c11 */ /* 0x000fe200098f0c15 */
[----:B------:R-:W-:Y:S02]  /*2c90*/  ULDC.64 UR4, c[0x0][0x400] ;  /* 0x0001000000047ab9 */ /* 0x000fe40000000a00 */
[----:B------:R-:W-:-:S04]  /*2ca0*/  LEA R34, P3, R56, UR4, 0x1 ;  /* 0x0000000438227c11 */ /* 0x000fc8000f8608ff */
[----:B------:R-:W-:Y:S02]  /*2cb0*/  LEA.HI.X R35, R56, UR5, R87, 0x1, P3 ;  /* 0x0000000538237c11 */ /* 0x000fe400098f0c57 */
        /* <DEDUP_REMOVED lines=10> */
[----:B--2---:R-:W-:-:S13]  /*2d60*/  ISETP.GE.AND P3, PT, R116, R106, PT ;  /* 0x0000006a7400720c */ /* 0x004fda0003f66270 */
[----:B------:R0:W5:Y:S04]  /*2d70*/  @!P3 LDG.E.64 R62, desc[UR60][R32.64] ;  /* 0x0000003c203eb981 */ /* 0x000168000c1e1b00 */
[----:B------:R0:W5:Y:S01]  /*2d80*/  @!P3 LDG.E.64 R90, desc[UR60][R34.64] ;  /* 0x0000003c225ab981 */ /* 0x000162000c1e1b00 */
[----:B---3--:R-:W-:-:S13]  /*2d90*/  ISETP.GE.AND P3, PT, R115, R106, PT ;  /* 0x0000006a7300720c */ /* 0x008fda0003f66270 */
[----:B------:R0:W5:Y:S04]  /*2da0*/  @!P3 LDG.E.64 R54, desc[UR60][R32.64+0x10] ;  /* 0x0000103c2036b981 */ /* 0x000168000c1e1b00 */
[----:B------:R0:W5:Y:S01]  /*2db0*/  @!P3 LDG.E.64 R60, desc[UR60][R34.64+0x10] ;  /* 0x0000103c223cb981 */ /* 0x000162000c1e1b00 */
[----:B----4-:R-:W-:-:S13]  /*2dc0*/  ISETP.GE.AND P3, PT, R114, R106, PT ;  /* 0x0000006a7200720c */ /* 0x010fda0003f66270 */
[----:B------:R0:W5:Y:S04]  /*2dd0*/  @!P3 LDG.E.64 R50, desc[UR60][R32.64+0x20] ;  /* 0x0000203c2032b981 */ /* 0x000168000c1e1b00 */
[----:B------:R0:W5:Y:S01]  /*2de0*/  @!P3 LDG.E.64 R52, desc[UR60][R34.64+0x20] ;  /* 0x0000203c2234b981 */ /* 0x000162000c1e1b00 */
[----:B------:R-:W-:-:S13]  /*2df0*/  ISETP.GE.AND P3, PT, R111, R106, PT ;  /* 0x0000006a6f00720c */ /* 0x000fda0003f66270 */
[----:B------:R0:W5:Y:S04]  /*2e00*/  @!P3 LDG.E.64 R46, desc[UR60][R32.64+0x30] ;  /* 0x0000303c202eb981 */ /* 0x000168000c1e1b00 */
[----:B------:R0:W5:Y:S01]  /*2e10*/  @!P3 LDG.E.64 R48, desc[UR60][R34.64+0x30] ;  /* 0x0000303c2230b981 */ /* 0x000162000c1e1b00 */
[----:B------:R-:W-:-:S13]  /*2e20*/  ISETP.GE.AND P3, PT, R110, R106, PT ;  /* 0x0000006a6e00720c */ /* 0x000fda0003f66270 */
[----:B------:R0:W5:Y:S04]  /*2e30*/  @!P3 LDG.E.64 R42, desc[UR60][R32.64+0x40] ;  /* 0x0000403c202ab981 */ /* 0x000168000c1e1b00 */
[----:B------:R0:W5:Y:S01]  /*2e40*/  @!P3 LDG.E.64 R44, desc[UR60][R34.64+0x40] ;  /* 0x0000403c222cb981 */ /* 0x000162000c1e1b00 */
[----:B------:R-:W-:-:S13]  /*2e50*/  ISETP.GE.AND P3, PT, R93, R106, PT ;  /* 0x0000006a5d00720c */ /* 0x000fda0003f66270 */
[----:B------:R0:W5:Y:S04]  /*2e60*/  @!P3 LDG.E.64 R38, desc[UR60][R32.64+0x50] ;  /* 0x0000503c2026b981 */ /* 0x000168000c1e1b00 */
[----:B------:R0:W5:Y:S02]  /*2e70*/  @!P3 LDG.E.64 R40, desc[UR60][R34.64+0x50] ;  /* 0x0000503c2228b981 */ /* 0x000164000c1e1b00 */
.L_x_421:
[----:B------:R-:W-:Y:S05]  /*2e80*/  BSYNC B1 ;  /* 0x0000000000017941 */ /* 0x000fea0003800000 */
.L_x_420:
[----:B0-----:R-:W2:Y:S01]  /*2e90*/  LDL R35, [R1+0x3c] ;  /* 0x00003c0001237983 */ /* 0x001ea20000100800 */
[----:B-----5:R-:W-:Y:S02]  /*2ea0*/  IMAD.MOV.U32 R21, RZ, RZ, R38 ;  /* 0x000000ffff157224 */ /* 0x020fe400078e0026 */
[----:B------:R-:W-:Y:S02]  /*2eb0*/  IMAD.MOV.U32 R32, RZ, RZ, R39 ;  /* 0x000000ffff207224 */ /* 0x000fe400078e0027 */
[----:B------:R-:W-:Y:S01]  /*2ec0*/  IMAD.MOV.U32 R33, RZ, RZ, R42 ;  /* 0x000000ffff217224 */ /* 0x000fe200078e002a */
[----:B------:R-:W-:Y:S01]  /*2ed0*/  PRMT R110, R21, 0x7610, R110 ;  /* 0x00007610156e7816 */ /* 0x000fe2000000006e */
        /* <DEDUP_REMOVED lines=16> */
[----:B------:R-:W-:-:S03]  /*2fe0*/  IMAD.MOV.U32 R34, RZ, RZ, R51 ;  /* 0x000000ffff227224 */ /* 0x000fc600078e0033 */
        /* <DEDUP_REMOVED lines=23> */
[----:B------:R-:W-:-:S05]  /*3160*/  IMAD.MOV.U32 R32, RZ, RZ, R91 ;  /* 0x000000ffff207224 */ /* 0x000fca00078e005b */
[----:B------:R-:W-:Y:S02]  /*3170*/  PRMT R92, R21, 0x5410, R32 ;  /* 0x00005410155c7816 */ /* 0x000fe40000000020 */
[----:B--2---:R-:W-:-:S13]  /*3180*/  ISETP.NE.AND P3, PT, R35, 0x3, PT ;  /* 0x000000032300780c */ /* 0x004fda0003f65270 */
[----:B------:R-:W-:Y:S05]  /*3190*/  @!P3 BRA `(.L_x_422) ;  /* 0x000000000004b947 */ /* 0x000fea0003800000 */
[----:B------:R-:W-:Y:S01]  /*31a0*/  BPT.TRAP 0x1 ;  /* 0x000000040000795c */ /* 0x000fe20000300000 */
.L_x_422:
[----:B------:R-:W-:Y:S01]  /*31b0*/  IMAD R21, R17, 0x8, R16 ;  /* 0x0000000811157824 */ /* 0x000fe200078e0210 */
[----:B------:R-:W-:Y:S01]  /*31c0*/  SHF.L.U32 R87, R153, 0x1f, RZ ;  /* 0x0000001f99577819 */ /* 0x000fe200000006ff */
[----:B------:R-:W-:Y:S03]  /*31d0*/  BSSY B1, `(.L_x_423) ;  /* 0x0000003000017945 */ /* 0x000fe60003800000 */
[----:B------:R-:W0:Y:S02]  /*31e0*/  SYNCS.PHASECHK.TRANS64.TRYWAIT P5, [R21+URZ+0x31c90], R87 ;  /* 0x031c9057150075a7 */ /* 0x000e2400080a017f */
[----:B0-----:R-:W-:Y:S05]  /*31f0*/  @!P5 BRA `(.L_x_424) ;  /* 0x000001a800b4d947 */ /* 0x001fea0003800000 */
.L_x_709:
[----:B------:R-:W-:Y:S05]  /*3200*/  BSYNC B1 ;  /* 0x0000000000017941 */ /* 0x000fea0003800000 */
.L_x_423:
[----:B------:R-:W-:Y:S05]  /*3210*/  @P4 BRA `(.L_x_425) ;  /* 0x0000003400c44947 */ /* 0x000fea0003800000 */
[----:B------:R-:W-:Y:S01]  /*3220*/  ISETP.NE.AND P4, PT, R11, RZ, PT ;  /* 0x000000ff0b00720c */ /* 0x000fe20003f85270 */
[----:B------:R-:W-:-:S12]  /*3230*/  BSSY B1, `(.L_x_426) ;  /* 0x0000035000017945 */ /* 0x000fd80003800000 */
[----:B------:R-:W-:Y:S05]  /*3240*/  @!P4 BRA `(.L_x_427) ;  /* 0x0000000000ccc947 */ /* 0x000fea0003800000 */
[----:B------:R-:W2:Y:S01]  /*3250*/  LDL.64 R56, [R1+0x40] ;  /* 0x0000400001387983 */ /* 0x000ea20000100a00 */
[----:B------:R-:W-:Y:S03]  /*3260*/  BSSY B2, `(.L_x_428) ;  /* 0x0000030000027945 */ /* 0x000fe60003800000 */
[----:B------:R1:W3:Y:S01]  /*3270*/  LDS.128 R32, [R81+0x16800] ;  /* 0x0168000051207984 */ /* 0x0002e20000000c00 */
[----:B--2---:R-:W-:-:S13]  /*3280*/  ISETP.GE.AND P4, PT, R56, R106, PT ;  /* 0x0000006a3800720c */ /* 0x004fda0003f86270 */
[----:B-1-3--:R-:W-:Y:S05]  /*3290*/  @P4 BRA `(.L_x_429) ;  /* 0x0000000000b04947 */ /* 0x00afea0003800000 */
[----:B------:R-:W-:Y:S01]  /*32a0*/  SHF.R.U64 R57, R90, 0x10, R91 ;  /* 0x000000105a397819 */ /* 0x000fe2000000125b */
[----:B------:R-:W-:Y:S01]  /*32b0*/  IMAD.U32 R90, R33, 0x10000, RZ ;  /* 0x00010000215a7824 */ /* 0x000fe200078e00ff */
[----:B------:R-:W-:Y:S02]  /*32c0*/  SHF.R.U64 R56, R62, 0x10, R63 ;  /* 0x000000103e387819 */ /* 0x000fe4000000123f */
[----:B------:R-:W-:Y:S02]  /*32d0*/  SHF.R.U32.HI R62, RZ, 0x10, R91 ;  /* 0x00000010ff3e7819 */ /* 0x000fe4000001165b */
[----:B------:R-:W-:Y:S02]  /*32e0*/  PRMT R57, R92, 0x5410, R57 ;  /* 0x000054105c397816 */ /* 0x000fe40000000039 */
[----:B------:R-:W-:Y:S02]  /*32f0*/  PRMT R56, R58, 0x5432, R56 ;  /* 0x000054323a387816 */ /* 0x000fe40000000038 */
[----:B------:R-:W-:-:S02]  /*3300*/  SHF.R.U32.HI R59, RZ, 0x10, R63 ;  /* 0x00000010ff3b7819 */ /* 0x000fc4000001163f */
[----:B------:R-:W-:Y:S02]  /*3310*/  PRMT R62, R92, 0x5432, R62 ;  /* 0x000054325c3e7816 */ /* 0x000fe4000000003e */
[----:B------:R-:W-:Y:S02]  /*3320*/  LOP3.LUT R92, R33, 0xffff0000, RZ, 0xc0, !PT ;  /* 0xffff0000215c7812 */ /* 0x000fe400078ec0ff */
[----:B------:R-:W-:Y:S02]  /*3330*/  LOP3.LUT R63, R57, 0xffff0000, RZ, 0xc0, !PT ;  /* 0xffff0000393f7812 */ /* 0x000fe400078ec0ff */
[C---:B------:R-:W-:Y:S01]  /*3340*/  LOP3.LUT R33, R56.reuse, 0xffff0000, RZ, 0xc0, !PT ;  /* 0xffff000038217812 */ /* 0x040fe200078ec0ff */
[----:B------:R-:W-:Y:S01]  /*3350*/  IMAD.U32 R56, R56, 0x10000, RZ ;  /* 0x0001000038387824 */ /* 0x000fe200078e00ff */
[----:B------:R-:W-:Y:S01]  /*3360*/  PRMT R59, R58, 0x5410, R59 ;  /* 0x000054103a3b7816 */ /* 0x000fe2000000003b */
[C---:B------:R-:W-:Y:S02]  /*3370*/  FMUL.FTZ R91, R92.reuse, R63 ;  /* 0x0000003f5c5b7220 */ /* 0x040fe40000410000 */
[----:B------:R-:W-:-:S02]  /*3380*/  FMUL.FTZ R92, R92, R33 ;  /* 0x000000215c5c7220 */ /* 0x000fc40000410000 */
[C---:B------:R-:W-:Y:S01]  /*3390*/  FFMA.FTZ R58, R90.reuse, R33, -R91 ;  /* 0x000000215a3a7223 */ /* 0x040fe2000001085b */
[----:B------:R-:W-:Y:S02]  /*33a0*/  IMAD.U32 R91, R59, 0x10000, RZ ;  /* 0x000100003b5b7824 */ /* 0x000fe400078e00ff */
[----:B------:R-:W-:Y:S01]  /*33b0*/  FFMA.FTZ R33, R90, R63, R92 ;  /* 0x0000003f5a217223 */ /* 0x000fe2000001005c */
[----:B------:R-:W-:Y:S01]  /*33c0*/  LOP3.LUT R92, R34, 0xffff0000, RZ, 0xc0, !PT ;  /* 0xffff0000225c7812 */ /* 0x000fe200078ec0ff */
[C---:B------:R-:W-:Y:S01]  /*33d0*/  IMAD.U32 R63, R62.reuse, 0x10000, RZ ;  /* 0x000100003e3f7824 */ /* 0x040fe200078e00ff */
[----:B------:R-:W-:Y:S01]  /*33e0*/  LOP3.LUT R62, R62, 0xffff0000, RZ, 0xc0, !PT ;  /* 0xffff00003e3e7812 */ /* 0x000fe200078ec0ff */
[----:B------:R-:W-:Y:S01]  /*33f0*/  IMAD.U32 R90, R34, 0x10000, RZ ;  /* 0x00010000225a7824 */ /* 0x000fe200078e00ff */
[----:B------:R-:W-:Y:S01]  /*3400*/  F2FP.BF16.F32.PACK_AB R33, R33, R58 ;  /* 0x0000003a2121723e */ /* 0x000fe200000010ff */
[C---:B------:R-:W-:Y:S01]  /*3410*/  FMUL.FTZ R93, R92.reuse, R63 ;  /* 0x0000003f5c5d7220 */ /* 0x040fe20000410000 */
[----:B------:R-:W-:-:S03]  /*3420*/  FMUL.FTZ R92, R92, R91 ;  /* 0x0000005b5c5c7220 */ /* 0x000fc60000410000 */
[C---:B------:R-:W-:Y:S01]  /*3430*/  FFMA.FTZ R34, R90.reuse, R91, -R93 ;  /* 0x0000005b5a227223 */ /* 0x040fe2000001085d */
[----:B------:R-:W-:Y:S01]  /*3440*/  LOP3.LUT R91, R35, 0xffff0000, RZ, 0xc0, !PT ;  /* 0xffff0000235b7812 */ /* 0x000fe200078ec0ff */
[----:B------:R-:W-:Y:S01]  /*3450*/  FFMA.FTZ R63, R90, R63, R92 ;  /* 0x0000003f5a3f7223 */ /* 0x000fe2000001005c */
[----:B------:R-:W-:Y:S01]  /*3460*/  LOP3.LUT R90, R59, 0xffff0000, RZ, 0xc0, !PT ;  /* 0xffff00003b5a7812 */ /* 0x000fe200078ec0ff */
[----:B------:R-:W-:Y:S02]  /*3470*/  IMAD.U32 R93, R35, 0x10000, RZ ;  /* 0x00010000235d7824 */ /* 0x000fe400078e00ff */
[C---:B------:R-:W-:Y:S01]  /*3480*/  FMUL.FTZ R92, R91.reuse, R62 ;  /* 0x0000003e5b5c7220 */ /* 0x040fe20000410000 */
[C---:B------:R-:W-:Y:S02]  /*3490*/  IMAD.U32 R59, R32.reuse, 0x10000, RZ ;  /* 0x00010000203b7824 */ /* 0x040fe400078e00ff */
[----:B------:R-:W-:Y:S01]  /*34a0*/  FMUL.FTZ R91, R91, R90 ;  /* 0x0000005a5b5b7220 */ /* 0x000fe20000410000 */
[----:B------:R-:W-:Y:S01]  /*34b0*/  F2FP.BF16.F32.PACK_AB R34, R63, R34 ;  /* 0x000000223f22723e */ /* 0x000fe200000010ff */
[----:B------:R-:W-:Y:S01]  /*34c0*/  FFMA.FTZ R35, R93, R90, -R92 ;  /* 0x0000005a5d237223 */ /* 0x000fe2000001085c */
[----:B------:R-:W-:Y:S01]  /*34d0*/  IMAD.U32 R90, R57, 0x10000, RZ ;  /* 0x00010000395a7824 */ /* 0x000fe200078e00ff */
[----:B------:R-:W-:Y:S01]  /*34e0*/  LOP3.LUT R57, R32, 0xffff0000, RZ, 0xc0, !PT ;  /* 0xffff000020397812 */ /* 0x000fe200078ec0ff */
[----:B------:R-:W-:-:S04]  /*34f0*/  FFMA.FTZ R62, R93, R62, R91 ;  /* 0x0000003e5d3e7223 */ /* 0x000fc8000001005b */
[C---:B------:R-:W-:Y:S01]  /*3500*/  FMUL.FTZ R32, R57.reuse, R90 ;  /* 0x0000005a39207220 */ /* 0x040fe20000410000 */
[-C--:B------:R-:W-:Y:S01]  /*3510*/  FMUL.FTZ R57, R57, R56.reuse ;  /* 0x0000003839397220 */ /* 0x080fe20000410000 */
[----:B------:R-:W-:Y:S02]  /*3520*/  F2FP.BF16.F32.PACK_AB R35, R62, R35 ;  /* 0x000000233e23723e */ /* 0x000fe400000010ff */
[C---:B------:R-:W-:Y:S01]  /*3530*/  FFMA.FTZ R32, R59.reuse, R56, -R32 ;  /* 0x000000383b207223 */ /* 0x040fe20000010820 */
[----:B------:R-:W-:-:S05]  /*3540*/  FFMA.FTZ R57, R59, R90, R57 ;  /* 0x0000005a3b397223 */ /* 0x000fca0000010039 */
[----:B------:R-:W-:-:S07]  /*3550*/  F2FP.BF16.F32.PACK_AB R32, R57, R32 ;  /* 0x000000203920723e */ /* 0x000fce00000010ff */
.L_x_429:
[----:B------:R-:W-:Y:S05]  /*3560*/  BSYNC B2 ;  /* 0x0000000000027941 */ /* 0x000fea0003800000 */
.L_x_428:
[----:B------:R1:W-:Y:S02]  /*3570*/  STG.E.128 desc[UR60][R36.64], R32 ;  /* 0x0000002024007986 */ /* 0x0003e4000c101d3c */
.L_x_427:
[----:B------:R-:W-:Y:S05]  /*3580*/  BSYNC B1 ;  /* 0x0000000000017941 */ /* 0x000fea0003800000 */
.L_x_426:
[----:B------:R-:W-:Y:S01]  /*3590*/  ISETP.NE.AND P4, PT, R12, RZ, PT ;  /* 0x000000ff0c00720c */ /* 0x000fe20003f85270 */
[----:B------:R-:W-:-:S12]  /*35a0*/  BSSY B1, `(.L_x_430) ;  /* 0x0000035000017945 */ /* 0x000fd80003800000 */
[----:B------:R-:W-:Y:S05]  /*35b0*/  @!P4 BRA `(.L_x_431) ;  /* 0x0000000000ccc947 */ /* 0x000fea0003800000 */
[----:B------:R-:W2:Y:S01]  /*35c0*/  LDL R56, [R1+0x5c] ;  /* 0x00005c0001387983 */ /* 0x000ea20000100800 */
[----:B------:R-:W-:Y:S03]  /*35d0*/  BSSY B2, `(.L_x_432) ;  /* 0x0000030000027945 */ /* 0x000fe60003800000 */
[----:B-1----:R1:W3:Y:S01]  /*35e0*/  LDS.128 R32, [R24+0x16800] ;  /* 0x0168000018207984 */ /* 0x0022e20000000c00 */
[----:B--2---:R-:W-:-:S13]  /*35f0*/  ISETP.GE.AND P4, PT, R56, R106, PT ;  /* 0x0000006a3800720c */ /* 0x004fda0003f86270 */
[----:B-1-3--:R-:W-:Y:S05]  /*3600*/  @P4 BRA `(.L_x_433) ;  /* 0x0000000000b04947 */ /* 0x00afea0003800000 */
[----:B------:R-:W-:Y:S02]  /*3610*/  SHF.R.U64 R57, R60, 0x10, R61 ;  /* 0x000000103c397819 */ /* 0x000fe4000000123d */
[----:B------:R-:W-:Y:S02]  /*3620*/  SHF.R.U64 R54, R54, 0x10, R55 ;  /* 0x0000001036367819 */ /* 0x000fe40000001237 */
[----:B------:R-:W-:Y:S02]  /*3630*/  PRMT R57, R127, 0x5410, R57 ;  /* 0x000054107f397816 */ /* 0x000fe40000000039 */
[----:B------:R-:W-:Y:S02]  /*3640*/  PRMT R54, R114, 0x5432, R54 ;  /* 0x0000543272367816 */ /* 0x000fe40000000036 */
[C---:B------:R-:W-:Y:S01]  /*3650*/  LOP3.LUT R59, R33.reuse, 0xffff0000, RZ, 0xc0, !PT ;  /* 0xffff0000213b7812 */ /* 0x040fe200078ec0ff */
[----:B------:R-:W-:Y:S01]  /*3660*/  IMAD.U32 R33, R33, 0x10000, RZ ;  /* 0x0001000021217824 */ /* 0x000fe200078e00ff */
[----:B------:R-:W-:-:S02]  /*3670*/  LOP3.LUT R60, R57, 0xffff0000, RZ, 0xc0, !PT ;  /* 0xffff0000393c7812 */ /* 0x000fc400078ec0ff */
[C---:B------:R-:W-:Y:S01]  /*3680*/  LOP3.LUT R56, R54.reuse, 0xffff0000, RZ, 0xc0, !PT ;  /* 0xffff000036387812 */ /* 0x040fe200078ec0ff */
[----:B------:R-:W-:Y:S01]  /*3690*/  IMAD.U32 R54, R54, 0x10000, RZ ;  /* 0x0001000036367824 */ /* 0x000fe200078e00ff */
[----:B------:R-:W-:Y:S01]  /*36a0*/  SHF.R.U32.HI R58, RZ, 0x10, R61 ;  /* 0x00000010ff3a7819 */ /* 0x000fe2000001163d */
[C---:B------:R-:W-:Y:S01]  /*36b0*/  FMUL.FTZ R62, R59.reuse, R60 ;  /* 0x0000003c3b3e7220 */ /* 0x040fe20000410000 */
[----:B------:R-:W-:Y:S01]  /*36c0*/  SHF.R.U32.HI R55, RZ, 0x10, R55 ;  /* 0x00000010ff377819 */ /* 0x000fe20000011637 */
[-C--:B------:R-:W-:Y:S01]  /*36d0*/  FMUL.FTZ R59, R59, R56.reuse ;  /* 0x000000383b3b7220 */ /* 0x080fe20000410000 */
[----:B------:R-:W-:Y:S01]  /*36e0*/  PRMT R58, R115, 0x5432, R58 ;  /* 0x00005432733a7816 */ /* 0x000fe2000000003a */
[C---:B------:R-:W-:Y:S01]  /*36f0*/  FFMA.FTZ R56, R33.reuse, R56, -R62 ;  /* 0x0000003821387223 */ /* 0x040fe2000001083e */
[----:B------:R-:W-:Y:S01]  /*3700*/  PRMT R55, R124, 0x5410, R55 ;  /* 0x000054107c377816 */ /* 0x000fe20000000037 */
[----:B------:R-:W-:Y:S01]  /*3710*/  FFMA.FTZ R33, R33, R60, R59 ;  /* 0x0000003c21217223 */ /* 0x000fe2000001003b */
[----:B------:R-:W-:Y:S01]  /*3720*/  LOP3.LUT R60, R34, 0xffff0000, RZ, 0xc0, !PT ;  /* 0xffff0000223c7812 */ /* 0x000fe200078ec0ff */
[----:B------:R-:W-:-:S02]  /*3730*/  IMAD.U32 R59, R58, 0x10000, RZ ;  /* 0x000100003a3b7824 */ /* 0x000fc400078e00ff */
[C---:B------:R-:W-:Y:S01]  /*3740*/  IMAD.U32 R61, R55.reuse, 0x10000, RZ ;  /* 0x00010000373d7824 */ /* 0x040fe200078e00ff */
[----:B------:R-:W-:Y:S01]  /*3750*/  LOP3.LUT R55, R55, 0xffff0000, RZ, 0xc0, !PT ;  /* 0xffff000037377812 */ /* 0x000fe200078ec0ff */
[----:B------:R-:W-:Y:S01]  /*3760*/  FMUL.FTZ R63, R60, R59 ;  /* 0x0000003b3c3f7220 */ /* 0x000fe20000410000 */
[----:B------:R-:W-:Y:S02]  /*3770*/  IMAD.U32 R34, R34, 0x10000, RZ ;  /* 0x0001000022227824 */ /* 0x000fe400078e00ff */
[-C--:B------:R-:W-:Y:S01]  /*3780*/  FMUL.FTZ R60, R60, R61.reuse ;  /* 0x0000003d3c3c7220 */ /* 0x080fe20000410000 */
[----:B------:R-:W-:Y:S01]  /*3790*/  F2FP.BF16.F32.PACK_AB R33, R33, R56 ;  /* 0x000000382121723e */ /* 0x000fe200000010ff */
[C---:B------:R-:W-:Y:S02]  /*37a0*/  FFMA.FTZ R63, R34.reuse, R61, -R63 ;  /* 0x0000003d223f7223 */ /* 0x040fe4000001083f */
[----:B------:R-:W-:Y:S01]  /*37b0*/  FFMA.FTZ R60, R34, R59, R60 ;  /* 0x0000003b223c7223 */ /* 0x000fe2000001003c */
[----:B------:R-:W-:Y:S01]  /*37c0*/  LOP3.LUT R59, R58, 0xffff0000, RZ, 0xc0, !PT ;  /* 0xffff00003a3b7812 */ /* 0x000fe200078ec0ff */
[C---:B------:R-:W-:Y:S01]  /*37d0*/  IMAD.U32 R58, R35.reuse, 0x10000, RZ ;  /* 0x00010000233a7824 */ /* 0x040fe200078e00ff */
[----:B------:R-:W-:-:S05]  /*37e0*/  LOP3.LUT R34, R35, 0xffff0000, RZ, 0xc0, !PT ;  /* 0xffff000023227812 */ /* 0x000fca00078ec0ff */
[C---:B------:R-:W-:Y:S01]  /*37f0*/  FMUL.FTZ R35, R34.reuse, R59 ;  /* 0x0000003b22237220 */ /* 0x040fe20000410000 */
[----:B------:R-:W-:-:S03]  /*3800*/  FMUL.FTZ R34, R34, R55 ;  /* 0x0000003722227220 */ /* 0x000fc60000410000 */
[C---:B------:R-:W-:Y:S01]  /*3810*/  FFMA.FTZ R35, R58.reuse, R55, -R35 ;  /* 0x000000373a237223 */ /* 0x040fe20000010823 */
[----:B------:R-:W-:Y:S01]  /*3820*/  FFMA.FTZ R34, R58, R59, R34 ;  /* 0x0000003b3a227223 */ /* 0x000fe20000010022 */
[C---:B------:R-:W-:Y:S01]  /*3830*/  LOP3.LUT R55, R32.reuse, 0xffff0000, RZ, 0xc0, !PT ;  /* 0xffff000020377812 */ /* 0x040fe200078ec0ff */
[----:B------:R-:W-:Y:S02]  /*3840*/  IMAD.U32 R58, R57, 0x10000, RZ ;  /* 0x00010000393a7824 */ /* 0x000fe400078e00ff */
[----:B------:R-:W-:Y:S01]  /*3850*/  IMAD.U32 R57, R32, 0x10000, RZ ;  /* 0x0001000020397824 */ /* 0x000fe200078e00ff */
[----:B------:R-:W-:Y:S01]  /*3860*/  F2FP.BF16.F32.PACK_AB R35, R34, R35 ;  /* 0x000000232223723e */ /* 0x000fe200000010ff */
[C---:B------:R-:W-:Y:S01]  /*3870*/  FMUL.FTZ R32, R55.reuse, R58 ;  /* 0x0000003a37207220 */ /* 0x040fe20000410000 */
[-C--:B------:R-:W-:Y:S01]  /*3880*/  FMUL.FTZ R55, R55, R54.reuse ;  /* 0x0000003637377220 */ /* 0x080fe20000410000 */
[----:B------:R-:W-:Y:S02]  /*3890*/  F2FP.BF16.F32.PACK_AB R34, R60, R63 ;  /* 0x0000003f3c22723e */ /* 0x000fe400000010ff */
[C---:B------:R-:W-:Y:S01]  /*38a0*/  FFMA.FTZ R32, R57.reuse, R54, -R32 ;  /* 0x0000003639207223 */ /* 0x040fe20000010820 */
[----:B------:R-:W-:-:S05]  /*38b0*/  FFMA.FTZ R55, R57, R58, R55 ;  /* 0x0000003a39377223 */ /* 0x000fca0000010037 */
[----:B------:R-:W-:-:S07]  /*38c0*/  F2FP.BF16.F32.PACK_AB R32, R55, R32 ;  /* 0x000000203720723e */ /* 0x000fce00000010ff */
.L_x_433:
[----:B------:R-:W-:Y:S05]  /*38d0*/  BSYNC B2 ;  /* 0x0000000000027941 */ /* 0x000fea0003800000 */
.L_x_432:
[----:B------:R2:W-:Y:S02]  /*38e0*/  STG.E.128 desc[UR60][R36.64+0x20], R32 ;  /* 0x0000202024007986 */ /* 0x0005e4000c101d3c */
.L_x_431:
[----:B------:R-:W-:Y:S05]  /*38f0*/  BSYNC B1 ;  /* 0x0000000000017941 */ /* 0x000fea0003800000 */
.L_x_430:
[----:B------:R-:W-:Y:S01]  /*3900*/  ISETP.NE.AND P4, PT, R13, RZ, PT ;  /* 0x000000ff0d00720c */ /* 0x000fe20003f85270 */
[----:B------:R-:W-:-:S12]  /*3910*/  BSSY B1, `(.L_x_434) ;  /* 0x0000035000017945 */ /* 0x000fd80003800000 */
[----:B------:R-:W-:Y:S05]  /*3920*/  @!P4 BRA `(.L_x_435) ;  /* 0x0000000000ccc947 */ /* 0x000fea0003800000 */
[----:B------:R-:W3:Y:S01]  /*3930*/  LDL R54, [R1+0x64] ;  /* 0x0000640001367983 */ /* 0x000ee20000100800 */
[----:B------:R-:W-:Y:S03]  /*3940*/  BSSY B2, `(.L_x_436) ;  /* 0x0000030000027945 */ /* 0x000fe60003800000 */
[----:B-12---:R1:W2:Y:S01]  /*3950*/  LDS.128 R32, [R81+0x18c00] ;  /* 0x018c000051207984 */ /* 0x0062a20000000c00 */
[----:B---3--:R-:W-:-:S13]  /*3960*/  ISETP.GE.AND P4, PT, R54, R106, PT ;  /* 0x0000006a3600720c */ /* 0x008fda0003f86270 */
[----:B-12---:R-:W-:Y:S05]  /*3970*/  @P4 BRA `(.L_x_437) ;  /* 0x0000000000b04947 */ /* 0x006fea0003800000 */
[--C-:B------:R-:W-:Y:S02]  /*3980*/  SHF.R.U64 R57, R50, 0x10, R51.reuse ;  /* 0x0000001032397819 */ /* 0x100fe40000001233 */
[----:B------:R-:W-:Y:S02]  /*3990*/  SHF.R.U32.HI R54, RZ, 0x10, R51 ;  /* 0x00000010ff367819 */ /* 0x000fe40000011633 */
[--C-:B------:R-:W-:Y:S02]  /*39a0*/  SHF.R.U64 R51, R52, 0x10, R53.reuse ;  /* 0x0000001034337819 */ /* 0x100fe40000001235 */
[----:B------:R-:W-:Y:S02]  /*39b0*/  SHF.R.U32.HI R55, RZ, 0x10, R53 ;  /* 0x00000010ff377819 */ /* 0x000fe40000011635 */
[----:B------:R-:W-:Y:S01]  /*39c0*/  PRMT R53, R125, 0x5410, R51 ;  /* 0x000054107d357816 */ /* 0x000fe20000000033 */
[----:B------:R-:W-:Y:S01]  /*39d0*/  IMAD.U32 R51, R33, 0x10000, RZ ;  /* 0x0001000021337824 */ /* 0x000fe200078e00ff */
[----:B------:R-:W-:-:S02]  /*39e0*/  PRMT R50, R110, 0x5432, R57 ;  /* 0x000054326e327816 */ /* 0x000fc40000000039 */
[----:B------:R-:W-:Y:S02]  /*39f0*/  LOP3.LUT R57, R33, 0xffff0000, RZ, 0xc0, !PT ;  /* 0xffff000021397812 */ /* 0x000fe400078ec0ff */
[C---:B------:R-:W-:Y:S01]  /*3a00*/  LOP3.LUT R56, R53.reuse, 0xffff0000, RZ, 0xc0, !PT ;  /* 0xffff000035387812 */ /* 0x040fe200078ec0ff */
[----:B------:R-:W-:Y:S01]  /*3a10*/  IMAD.U32 R53, R53, 0x10000, RZ ;  /* 0x0001000035357824 */ /* 0x000fe200078e00ff */
[C---:B------:R-:W-:Y:S01]  /*3a20*/  LOP3.LUT R52, R50.reuse, 0xffff0000, RZ, 0xc0, !PT ;  /* 0xffff000032347812 */ /* 0x040fe200078ec0ff */
[----:B------:R-:W-:Y:S02]  /*3a30*/  IMAD.U32 R50, R50, 0x10000, RZ ;  /* 0x0001000032327824 */ /* 0x000fe400078e00ff */
[C---:B------:R-:W-:Y:S02]  /*3a40*/  FMUL.FTZ R58, R57.reuse, R56 ;  /* 0x00000038393a7220 */ /* 0x040fe40000410000 */
[-C--:B------:R-:W-:Y:S02]  /*3a50*/  FMUL.FTZ R33, R57, R52.reuse ;  /* 0x0000003439217220 */ /* 0x080fe40000410000 */
[----:B------:R-:W-:-:S02]  /*3a60*/  FFMA.FTZ R52, R51, R52, -R58 ;  /* 0x0000003433347223 */ /* 0x000fc4000001083a */
[----:B------:R-:W-:Y:S01]  /*3a70*/  FFMA.FTZ R51, R51, R56, R33 ;  /* 0x0000003833337223 */ /* 0x000fe20000010021 */
[----:B------:R-:W-:Y:S02]  /*3a80*/  PRMT R33, R111, 0x5432, R54 ;  /* 0x000054326f217816 */ /* 0x000fe40000000036 */
[----:B------:R-:W-:Y:S02]  /*3a90*/  PRMT R54, R126, 0x5410, R55 ;  /* 0x000054107e367816 */ /* 0x000fe40000000037 */
[----:B------:R-:W-:Y:S01]  /*3aa0*/  LOP3.LUT R56, R34, 0xffff0000, RZ, 0xc0, !PT ;  /* 0xffff000022387812 */ /* 0x000fe200078ec0ff */
[C---:B------:R-:W-:Y:S01]  /*3ab0*/  IMAD.U32 R57, R33.reuse, 0x10000, RZ ;  /* 0x0001000021397824 */ /* 0x040fe200078e00ff */
[----:B------:R-:W-:Y:S01]  /*3ac0*/  LOP3.LUT R33, R33, 0xffff0000, RZ, 0xc0, !PT ;  /* 0xffff000021217812 */ /* 0x000fe200078ec0ff */
[----:B------:R-:W-:Y:S02]  /*3ad0*/  IMAD.U32 R55, R54, 0x10000, RZ ;  /* 0x0001000036377824 */ /* 0x000fe400078e00ff */
[----:B------:R-:W-:-:S02]  /*3ae0*/  IMAD.U32 R34, R34, 0x10000, RZ ;  /* 0x0001000022227824 */ /* 0x000fc400078e00ff */
[C---:B------:R-:W-:Y:S01]  /*3af0*/  FMUL.FTZ R59, R56.reuse, R55 ;  /* 0x00000037383b7220 */ /* 0x040fe20000410000 */
[----:B------:R-:W-:-:S03]  /*3b00*/  FMUL.FTZ R56, R56, R57 ;  /* 0x0000003938387220 */ /* 0x000fc60000410000 */
[C---:B------:R-:W-:Y:S01]  /*3b10*/  FFMA.FTZ R59, R34.reuse, R57, -R59 ;  /* 0x00000039223b7223 */ /* 0x040fe2000001083b */
[----:B------:R-:W-:Y:S01]  /*3b20*/  FFMA.FTZ R56, R34, R55, R56 ;  /* 0x0000003722387223 */ /* 0x000fe20000010038 */
[----:B------:R-:W-:Y:S01]  /*3b30*/  LOP3.LUT R55, R54, 0xffff0000, RZ, 0xc0, !PT ;  /* 0xffff000036377812 */ /* 0x000fe200078ec0ff */
[C---:B------:R-:W-:Y:S01]  /*3b40*/  IMAD.U32 R54, R35.reuse, 0x10000, RZ ;  /* 0x0001000023367824 */ /* 0x040fe200078e00ff */
[----:B------:R-:W-:-:S05]  /*3b50*/  LOP3.LUT R34, R35, 0xffff0000, RZ, 0xc0, !PT ;  /* 0xffff000023227812 */ /* 0x000fca00078ec0ff */
[C---:B------:R-:W-:Y:S01]  /*3b60*/  FMUL.FTZ R35, R34.reuse, R55 ;  /* 0x0000003722237220 */ /* 0x040fe20000410000 */
[----:B------:R-:W-:-:S03]  /*3b70*/  FMUL.FTZ R34, R34, R33 ;  /* 0x0000002122227220 */ /* 0x000fc60000410000 */
[----:B------:R-:W-:Y:S01]  /*3b80*/  FFMA.FTZ R35, R54, R33, -R35 ;  /* 0x0000002136237223 */ /* 0x000fe20000010823 */
[----:B------:R-:W-:Y:S01]  /*3b90*/  LOP3.LUT R33, R32, 0xffff0000, RZ, 0xc0, !PT ;  /* 0xffff000020217812 */ /* 0x000fe200078ec0ff */
[----:B------:R-:W-:Y:S01]  /*3ba0*/  FFMA.FTZ R34, R54, R55, R34 ;  /* 0x0000003736227223 */ /* 0x000fe20000010022 */
[----:B------:R-:W-:-:S03]  /*3bb0*/  IMAD.U32 R32, R32, 0x10000, RZ ;  /* 0x0001000020207824 */ /* 0x000fc600078e00ff */
[C---:B------:R-:W-:Y:S01]  /*3bc0*/  FMUL.FTZ R55, R33.reuse, R53 ;  /* 0x0000003521377220 */ /* 0x040fe20000410000 */
[-C--:B------:R-:W-:Y:S01]  /*3bd0*/  FMUL.FTZ R54, R33, R50.reuse ;  /* 0x0000003221367220 */ /* 0x080fe20000410000 */
[----:B------:R-:W-:Y:S02]  /*3be0*/  F2FP.BF16.F32.PACK_AB R35, R34, R35 ;  /* 0x000000232223723e */ /* 0x000fe400000010ff */
[C---:B------:R-:W-:Y:S01]  /*3bf0*/  FFMA.FTZ R50, R32.reuse, R50, -R55 ;  /* 0x0000003220327223 */ /* 0x040fe20000010837 */
[----:B------:R-:W-:Y:S01]  /*3c00*/  FFMA.FTZ R53, R32, R53, R54 ;  /* 0x0000003520357223 */ /* 0x000fe20000010036 */
[----:B------:R-:W-:Y:S02]  /*3c10*/  F2FP.BF16.F32.PACK_AB R33, R51, R52 ;  /* 0x000000343321723e */ /* 0x000fe400000010ff */
[----:B------:R-:W-:Y:S02]  /*3c20*/  F2FP.BF16.F32.PACK_AB R34, R56, R59 ;  /* 0x0000003b3822723e */ /* 0x000fe400000010ff */
[----:B------:R-:W-:-:S07]  /*3c30*/  F2FP.BF16.F32.PACK_AB R32, R53, R50 ;  /* 0x000000323520723e */ /* 0x000fce00000010ff */
.L_x_437:
[----:B------:R-:W-:Y:S05]  /*3c40*/  BSYNC B2 ;  /* 0x0000000000027941 */ /* 0x000fea0003800000 */
.L_x_436:
[----:B------:R3:W-:Y:S02]  /*3c50*/  STG.E.128 desc[UR60][R36.64+0x40], R32 ;  /* 0x0000402024007986 */ /* 0x0007e4000c101d3c */
.L_x_435:
[----:B------:R-:W-:Y:S05]  /*3c60*/  BSYNC B1 ;  /* 0x0000000000017941 */ /* 0x000fea0003800000 */
.L_x_434:
[----:B------:R-:W-:Y:S01]  /*3c70*/  ISETP.NE.AND P4, PT, R14, RZ, PT ;  /* 0x000000ff0e00720c */ /* 0x000fe20003f85270 */
[----:B------:R-:W-:-:S12]  /*3c80*/  BSSY B1, `(.L_x_438) ;  /* 0x0000037000017945 */ /* 0x000fd80003800000 */
[----:B------:R-:W-:Y:S05]  /*3c90*/  @!P4 BRA `(.L_x_439) ;  /* 0x0000000000d4c947 */ /* 0x000fea0003800000 */
[----:B------:R-:W4:Y:S01]  /*3ca0*/  LDL R50, [R1+0x68] ;  /* 0x0000680001327983 */ /* 0x000f220000100800 */
[----:B------:R-:W-:Y:S03]  /*3cb0*/  BSSY B2, `(.L_x_440) ;  /* 0x0000032000027945 */ /* 0x000fe60003800000 */
[----:B-123--:R1:W2:Y:S01]  /*3cc0*/  LDS.128 R32, [R24+0x18c00] ;  /* 0x018c000018207984 */ /* 0x00e2a20000000c00 */
[----:B----4-:R-:W-:-:S13]  /*3cd0*/  ISETP.GE.AND P4, PT, R50, R106, PT ;  /* 0x0000006a3200720c */ /* 0x010fda0003f86270 */
[----:B-12---:R-:W-:Y:S05]  /*3ce0*/  @P4 BRA `(.L_x_441) ;  /* 0x0000000000b84947 */ /* 0x006fea0003800000 */
[----:B------:R-:W-:Y:S02]  /*3cf0*/  SHF.R.U64 R53, R46, 0x10, R47 ;  /* 0x000000102e357819 */ /* 0x000fe4000000122f */
[----:B------:R-:W-:Y:S02]  /*3d00*/  SHF.R.U64 R46, R48, 0x10, R49 ;  /* 0x00000010302e7819 */ /* 0x000fe40000001231 */
[----:B------:R-:W-:Y:S02]  /*3d10*/  PRMT R122, R122, 0x5410, R53 ;  /* 0x000054107a7a7816 */ /* 0x000fe40000000035 */
[----:B------:R-:W-:Y:S02]  /*3d20*/  PRMT R123, R123, 0x5410, R46 ;  /* 0x000054107b7b7816 */ /* 0x000fe4000000002e */
[----:B------:R-:W-:Y:S02]  /*3d30*/  LOP3.LUT R51, R33, 0xffff0000, RZ, 0xc0, !PT ;  /* 0xffff000021337812 */ /* 0x000fe400078ec0ff */
[C---:B------:R-:W-:Y:S01]  /*3d40*/  LOP3.LUT R46, R123.reuse, 0xffff0000, RZ, 0xc0, !PT ;  /* 0xffff00007b2e7812 */ /* 0x040fe200078ec0ff */
[----:B------:R-:W-:Y:S01]  /*3d50*/  IMAD.U32 R123, R123, 0x10000, RZ ;  /* 0x000100007b7b7824 */ /* 0x000fe200078e00ff */
[C---:B------:R-:W-:Y:S01]  /*3d60*/  LOP3.LUT R48, R122.reuse, 0xffff0000, RZ, 0xc0, !PT ;  /* 0xffff00007a307812 */ /* 0x040fe200078ec0ff */
[----:B------:R-:W-:Y:S01]  /*3d70*/  IMAD.U32 R122, R122, 0x10000, RZ ;  /* 0x000100007a7a7824 */ /* 0x000fe200078e00ff */
[----:B------:R-:W-:Y:S01]  /*3d80*/  SHF.R.U32.HI R53, RZ, 0x10, R47 ;  /* 0x00000010ff357819 */ /* 0x000fe2000001162f */
[----:B------:R-:W-:Y:S01]  /*3d90*/  FMUL.FTZ R50, R51, R46 ;  /* 0x0000002e33327220 */ /* 0x000fe20000410000 */
[----:B------:R-:W-:Y:S01]  /*3da0*/  SHF.R.U32.HI R52, RZ, 0x10, R49 ;  /* 0x00000010ff347819 */ /* 0x000fe20000011631 */
[----:B------:R-:W-:-:S02]  /*3db0*/  IMAD.U32 R47, R33, 0x10000, RZ ;  /* 0x00010000212f7824 */ /* 0x000fc400078e00ff */
[-C--:B------:R-:W-:Y:S01]  /*3dc0*/  FMUL.FTZ R51, R51, R48.reuse ;  /* 0x0000003033337220 */ /* 0x080fe20000410000 */
[----:B------:R-:W-:Y:S01]  /*3dd0*/  PRMT R120, R120, 0x5410, R53 ;  /* 0x0000541078787816 */ /* 0x000fe20000000035 */
[----:B------:R-:W-:Y:S01]  /*3de0*/  IMAD.U32 R49, R35, 0x10000, RZ ;  /* 0x0001000023317824 */ /* 0x000fe200078e00ff */
[----:B------:R-:W-:Y:S01]  /*3df0*/  PRMT R121, R121, 0x5410, R52 ;  /* 0x0000541079797816 */ /* 0x000fe20000000034 */
[C---:B------:R-:W-:Y:S01]  /*3e00*/  FFMA.FTZ R33, R47.reuse, R48, -R50 ;  /* 0x000000302f217223 */ /* 0x040fe20000010832 */
[----:B------:R-:W-:Y:S01]  /*3e10*/  FFMA.FTZ R46, R47, R46, R51 ;  /* 0x0000002e2f2e7223 */ /* 0x000fe20000010033 */
[----:B------:R-:W-:Y:S01]  /*3e20*/  LOP3.LUT R52, R34, 0xffff0000, RZ, 0xc0, !PT ;  /* 0xffff000022347812 */ /* 0x000fe200078ec0ff */
[C---:B------:R-:W-:Y:S01]  /*3e30*/  IMAD.U32 R51, R120.reuse, 0x10000, RZ ;  /* 0x0001000078337824 */ /* 0x040fe200078e00ff */
[----:B------:R-:W-:Y:S01]  /*3e40*/  LOP3.LUT R120, R120, 0xffff0000, RZ, 0xc0, !PT ;  /* 0xffff000078787812 */ /* 0x000fe200078ec0ff */
[C---:B------:R-:W-:Y:S01]  /*3e50*/  IMAD.U32 R47, R121.reuse, 0x10000, RZ ;  /* 0x00010000792f7824 */ /* 0x040fe200078e00ff */
[----:B------:R-:W-:Y:S01]  /*3e60*/  LOP3.LUT R121, R121, 0xffff0000, RZ, 0xc0, !PT ;  /* 0xffff000079797812 */ /* 0x000fe200078ec0ff */
[----:B------:R-:W-:Y:S01]  /*3e70*/  IMAD.U32 R48, R34, 0x10000, RZ ;  /* 0x0001000022307824 */ /* 0x000fe200078e00ff */
[----:B------:R-:W-:Y:S01]  /*3e80*/  LOP3.LUT R34, R35, 0xffff0000, RZ, 0xc0, !PT ;  /* 0xffff000023227812 */ /* 0x000fe200078ec0ff */
[C---:B------:R-:W-:Y:S01]  /*3e90*/  FMUL.FTZ R53, R52.reuse, R47 ;  /* 0x0000002f34357220 */ /* 0x040fe20000410000 */
[-C--:B------:R-:W-:Y:S01]  /*3ea0*/  FMUL.FTZ R55, R52, R51.reuse ;  /* 0x0000003334377220 */ /* 0x080fe20000410000 */
[C---:B------:R-:W-:Y:S01]  /*3eb0*/  IMAD.U32 R35, R32.reuse, 0x10000, RZ ;  /* 0x0001000020237824 */ /* 0x040fe200078e00ff */
[----:B------:R-:W-:Y:S01]  /*3ec0*/  LOP3.LUT R50, R32, 0xffff0000, RZ, 0xc0, !PT ;  /* 0xffff000020327812 */ /* 0x000fe200078ec0ff */
[C---:B------:R-:W-:Y:S01]  /*3ed0*/  FFMA.FTZ R32, R48.reuse, R51, -R53 ;  /* 0x0000003330207223 */ /* 0x040fe20000010835 */
[----:B------:R-:W-:Y:S01]  /*3ee0*/  FFMA.FTZ R47, R48, R47, R55 ;  /* 0x0000002f302f7223 */ /* 0x000fe20000010037 */
[C---:B------:R-:W-:Y:S01]  /*3ef0*/  FMUL.FTZ R48, R34.reuse, R121 ;  /* 0x0000007922307220 */ /* 0x040fe20000410000 */
[----:B------:R-:W-:Y:S01]  /*3f00*/  FMUL.FTZ R52, R34, R120 ;  /* 0x0000007822347220 */ /* 0x000fe20000410000 */
[C---:B------:R-:W-:Y:S01]  /*3f10*/  FMUL.FTZ R34, R50.reuse, R123 ;  /* 0x0000007b32227220 */ /* 0x040fe20000410000 */
[----:B------:R-:W-:Y:S01]  /*3f20*/  FMUL.FTZ R50, R50, R122 ;  /* 0x0000007a32327220 */ /* 0x000fe20000410000 */
[C---:B------:R-:W-:Y:S01]  /*3f30*/  FFMA.FTZ R48, R49.reuse, R120, -R48 ;  /* 0x0000007831307223 */ /* 0x040fe20000010830 */
[----:B------:R-:W-:Y:S01]  /*3f40*/  FFMA.FTZ R49, R49, R121, R52 ;  /* 0x0000007931317223 */ /* 0x000fe20000010034 */
[C---:B------:R-:W-:Y:S01]  /*3f50*/  FFMA.FTZ R34, R35.reuse, R122, -R34 ;  /* 0x0000007a23227223 */ /* 0x040fe20000010822 */
[----:B------:R-:W-:Y:S01]  /*3f60*/  FFMA.FTZ R35, R35, R123, R50 ;  /* 0x0000007b23237223 */ /* 0x000fe20000010032 */
[----:B------:R-:W-:-:S02]  /*3f70*/  F2FP.BF16.F32.PACK_AB R47, R47, R32 ;  /* 0x000000202f2f723e */ /* 0x000fc400000010ff */
[----:B------:R-:W-:Y:S02]  /*3f80*/  F2FP.BF16.F32.PACK_AB R48, R49, R48 ;  /* 0x000000303130723e */ /* 0x000fe400000010ff */
[----:B------:R-:W-:Y:S01]  /*3f90*/  F2FP.BF16.F32.PACK_AB R32, R35, R34 ;  /* 0x000000222320723e */ /* 0x000fe200000010ff */
[----:B------:R-:W-:Y:S01]  /*3fa0*/  IMAD.MOV.U32 R34, RZ, RZ, R47 ;  /* 0x000000ffff227224 */ /* 0x000fe200078e002f */
[----:B------:R-:W-:Y:S01]  /*3fb0*/  F2FP.BF16.F32.PACK_AB R33, R46, R33 ;  /* 0x000000212e21723e */ /* 0x000fe200000010ff */
[----:B------:R-:W-:-:S07]  /*3fc0*/  IMAD.MOV.U32 R35, RZ, RZ, R48 ;  /* 0x000000ffff237224 */ /* 0x000fce00078e0030 */
.L_x_441:
[----:B------:R-:W-:Y:S05]  /*3fd0*/  BSYNC B2 ;  /* 0x0000000000027941 */ /* 0x000fea0003800000 */
.L_x_440:
[----:B------:R4:W-:Y:S02]  /*3fe0*/  STG.E.128 desc[UR60][R36.64+0x60], R32 ;  /* 0x0000602024007986 */ /* 0x0009e4000c101d3c */
.L_x_439:
[----:B------:R-:W-:Y:S05]  /*3ff0*/  BSYNC B1 ;  /* 0x0000000000017941 */ /* 0x000fea0003800000 */
.L_x_438:
[----:B------:R-:W-:Y:S01]  /*4000*/  ISETP.NE.AND P4, PT, R15, RZ, PT ;  /* 0x000000ff0f00720c */ /* 0x000fe20003f85270 */
[----:B------:R-:W-:-:S12]  /*4010*/  BSSY B1, `(.L_x_442) ;  /* 0x0000036000017945 */ /* 0x000fd80003800000 */
[----:B------:R-:W-:Y:S05]  /*4020*/  @!P4 BRA `(.L_x_443) ;  /* 0x0000000000d0c947 */ /* 0x000fea0003800000 */
[----:B------:R-:W5:Y:S01]  /*4030*/  LDL R46, [R1+0x60] ;  /* 0x00006000012e7983 */ /* 0x000f620000100800 */
[----:B------:R-:W-:Y:S03]  /*4040*/  BSSY B2, `(.L_x_444) ;  /* 0x0000031000027945 */ /* 0x000fe60003800000 */
[----:B-1234-:R1:W2:Y:S01]  /*4050*/  LDS.128 R32, [R81+0x1b000] ;  /* 0x01b0000051207984 */ /* 0x01e2a20000000c00 */
[----:B-----5:R-:W-:-:S13]  /*4060*/  ISETP.GE.AND P4, PT, R46, R106, PT ;  /* 0x0000006a2e00720c */ /* 0x020fda0003f86270 */
[----:B-12---:R-:W-:Y:S05]  /*4070*/  @P4 BRA `(.L_x_445) ;  /* 0x0000000000b44947 */ /* 0x006fea0003800000 */
[--C-:B------:R-:W-:Y:S01]  /*4080*/  SHF.R.U64 R47, R42, 0x10, R43.reuse ;  /* 0x000000102a2f7819 */ /* 0x100fe2000000122b */
[----:B------:R-:W-:Y:S01]  /*4090*/  IMAD.U32 R42, R34, 0x10000, RZ ;  /* 0x00010000222a7824 */ /* 0x000fe200078e00ff */
[----:B------:R-:W-:Y:S02]  /*40a0*/  SHF.R.U32.HI R48, RZ, 0x10, R43 ;  /* 0x00000010ff307819 */ /* 0x000fe4000001162b */
[--C-:B------:R-:W-:Y:S02]  /*40b0*/  SHF.R.U64 R43, R44, 0x10, R45.reuse ;  /* 0x000000102c2b7819 */ /* 0x100fe4000000122d */
[----:B------:R-:W-:Y:S01]  /*40c0*/  SHF.R.U32.HI R46, RZ, 0x10, R45 ;  /* 0x00000010ff2e7819 */ /* 0x000fe2000001162d */
[----:B------:R-:W-:Y:S01]  /*40d0*/  IMAD.U32 R45, R33, 0x10000, RZ ;  /* 0x00010000212d7824 */ /* 0x000fe200078e00ff */
[----:B------:R-:W-:Y:S02]  /*40e0*/  PRMT R118, R118, 0x5410, R43 ;  /* 0x0000541076767816 */ /* 0x000fe4000000002b */
[----:B------:R-:W-:-:S02]  /*40f0*/  PRMT R116, R116, 0x5410, R47 ;  /* 0x0000541074747816 */ /* 0x000fc4000000002f */
[----:B------:R-:W-:Y:S02]  /*4100*/  PRMT R117, R117, 0x5410, R48 ;  /* 0x0000541075757816 */ /* 0x000fe40000000030 */
[----:B------:R-:W-:Y:S02]  /*4110*/  PRMT R119, R119, 0x5410, R46 ;  /* 0x0000541077777816 */ /* 0x000fe4000000002e */
[----:B------:R-:W-:Y:S01]  /*4120*/  LOP3.LUT R43, R33, 0xffff0000, RZ, 0xc0, !PT ;  /* 0xffff0000212b7812 */ /* 0x000fe200078ec0ff */
[----:B------:R-:W-:Y:S01]  /*4130*/  IMAD.U32 R47, R117, 0x10000, RZ ;  /* 0x00010000752f7824 */ /* 0x000fe200078e00ff */
[----:B------:R-:W-:Y:S01]  /*4140*/  LOP3.LUT R48, R118, 0xffff0000, RZ, 0xc0, !PT ;  /* 0xffff000076307812 */ /* 0x000fe200078ec0ff */
[----:B------:R-:W-:Y:S01]  /*4150*/  IMAD.U32 R49, R119, 0x10000, RZ ;  /* 0x0001000077317824 */ /* 0x000fe200078e00ff */
[----:B------:R-:W-:Y:S01]  /*4160*/  LOP3.LUT R46, R116, 0xffff0000, RZ, 0xc0, !PT ;  /* 0xffff0000742e7812 */ /* 0x000fe200078ec0ff */
[----:B------:R-:W-:Y:S01]  /*4170*/  IMAD.U32 R33, R32, 0x10000, RZ ;  /* 0x0001000020217824 */ /* 0x000fe200078e00ff */
[----:B------:R-:W-:Y:S01]  /*4180*/  LOP3.LUT R44, R34, 0xffff0000, RZ, 0xc0, !PT ;  /* 0xffff0000222c7812 */ /* 0x000fe200078ec0ff */
[----:B------:R-:W-:Y:S01]  /*4190*/  FMUL.FTZ R50, R43, R48 ;  /* 0x000000302b327220 */ /* 0x000fe20000410000 */
[----:B------:R-:W-:Y:S01]  /*41a0*/  LOP3.LUT R34, R35, 0xffff0000, RZ, 0xc0, !PT ;  /* 0xffff000023227812 */ /* 0x000fe200078ec0ff */
[-C--:B------:R-:W-:Y:S01]  /*41b0*/  FMUL.FTZ R51, R43, R46.reuse ;  /* 0x0000002e2b337220 */ /* 0x080fe20000410000 */
[----:B------:R-:W-:Y:S01]  /*41c0*/  LOP3.LUT R43, R32, 0xffff0000, RZ, 0xc0, !PT ;  /* 0xffff0000202b7812 */ /* 0x000fe200078ec0ff */
[----:B------:R-:W-:Y:S01]  /*41d0*/  FFMA.FTZ R32, R45, R46, -R50 ;  /* 0x0000002e2d207223 */ /* 0x000fe20000010832 */
[----:B------:R-:W-:Y:S01]  /*41e0*/  LOP3.LUT R119, R119, 0xffff0000, RZ, 0xc0, !PT ;  /* 0xffff000077777812 */ /* 0x000fe200078ec0ff */
[----:B------:R-:W-:Y:S01]  /*41f0*/  FMUL.FTZ R53, R44, R49 ;  /* 0x000000312c357220 */ /* 0x000fe20000410000 */
[----:B------:R-:W-:Y:S01]  /*4200*/  LOP3.LUT R117, R117, 0xffff0000, RZ, 0xc0, !PT ;  /* 0xffff000075757812 */ /* 0x000fe200078ec0ff */
[----:B------:R-:W-:Y:S01]  /*4210*/  FFMA.FTZ R45, R45, R48, R51 ;  /* 0x000000302d2d7223 */ /* 0x000fe20000010033 */
[----:B------:R-:W-:-:S02]  /*4220*/  IMAD.U32 R118, R118, 0x10000, RZ ;  /* 0x0001000076767824 */ /* 0x000fc400078e00ff */
[----:B------:R-:W-:Y:S01]  /*4230*/  FMUL.FTZ R51, R44, R47 ;  /* 0x0000002f2c337220 */ /* 0x000fe20000410000 */
[----:B------:R-:W-:Y:S02]  /*4240*/  IMAD.U32 R116, R116, 0x10000, RZ ;  /* 0x0001000074747824 */ /* 0x000fe400078e00ff */
[C---:B------:R-:W-:Y:S01]  /*4250*/  FMUL.FTZ R44, R34.reuse, R119 ;  /* 0x00000077222c7220 */ /* 0x040fe20000410000 */
[----:B------:R-:W-:Y:S01]  /*4260*/  FMUL.FTZ R46, R34, R117 ;  /* 0x00000075222e7220 */ /* 0x000fe20000410000 */
[C---:B------:R-:W-:Y:S01]  /*4270*/  FFMA.FTZ R53, R42.reuse, R47, -R53 ;  /* 0x0000002f2a357223 */ /* 0x040fe20000010835 */
[----:B------:R-:W-:Y:S01]  /*4280*/  FMUL.FTZ R34, R43, R118 ;  /* 0x000000762b227220 */ /* 0x000fe20000410000 */
[----:B------:R-:W-:Y:S02]  /*4290*/  IMAD.U32 R35, R35, 0x10000, RZ ;  /* 0x0001000023237824 */ /* 0x000fe400078e00ff */
[----:B------:R-:W-:Y:S01]  /*42a0*/  FFMA.FTZ R42, R42, R49, R51 ;  /* 0x000000312a2a7223 */ /* 0x000fe20000010033 */
[-C--:B------:R-:W-:Y:S01]  /*42b0*/  FMUL.FTZ R43, R43, R116.reuse ;  /* 0x000000742b2b7220 */ /* 0x080fe20000410000 */
[----:B------:R-:W-:Y:S01]  /*42c0*/  FFMA.FTZ R34, R33, R116, -R34 ;  /* 0x0000007421227223 */ /* 0x000fe20000010822 */
[C---:B------:R-:W-:Y:S01]  /*42d0*/  FFMA.FTZ R44, R35.reuse, R117, -R44 ;  /* 0x00000075232c7223 */ /* 0x040fe2000001082c */
[----:B------:R-:W-:Y:S01]  /*42e0*/  FFMA.FTZ R35, R35, R119, R46 ;  /* 0x0000007723237223 */ /* 0x000fe2000001002e */
[----:B------:R-:W-:Y:S01]  /*42f0*/  FFMA.FTZ R43, R33, R118, R43 ;  /* 0x00000076212b7223 */ /* 0x000fe2000001002b */
[----:B------:R-:W-:-:S02]  /*4300*/  F2FP.BF16.F32.PACK_AB R42, R42, R53 ;  /* 0x000000352a2a723e */ /* 0x000fc400000010ff */
[----:B------:R-:W-:Y:S02]  /*4310*/  F2FP.BF16.F32.PACK_AB R33, R45, R32 ;  /* 0x000000202d21723e */ /* 0x000fe400000010ff */
[----:B------:R-:W-:Y:S01]  /*4320*/  F2FP.BF16.F32.PACK_AB R32, R43, R34 ;  /* 0x000000222b20723e */ /* 0x000fe200000010ff */
[----:B------:R-:W-:Y:S01]  /*4330*/  IMAD.MOV.U32 R34, RZ, RZ, R42 ;  /* 0x000000ffff227224 */ /* 0x000fe200078e002a */
[----:B------:R-:W-:-:S07]  /*4340*/  F2FP.BF16.F32.PACK_AB R35, R35, R44 ;  /* 0x0000002c2323723e */ /* 0x000fce00000010ff */
.L_x_445:
[----:B------:R-:W-:Y:S05]  /*4350*/  BSYNC B2 ;  /* 0x0000000000027941 */ /* 0x000fea0003800000 */
.L_x_444:
[----:B------:R1:W-:Y:S02]  /*4360*/  STG.E.128 desc[UR60][R36.64+0x80], R32 ;  /* 0x0000802024007986 */ /* 0x0003e4000c101d3c */
.L_x_443:
[----:B------:R-:W-:Y:S05]  /*4370*/  BSYNC B1 ;  /* 0x0000000000017941 */ /* 0x000fea0003800000 */
.L_x_442:
[----:B------:R-:W-:-:S13]  /*4380*/  ISETP.NE.AND P4, PT, R20, RZ, PT ;  /* 0x000000ff1400720c */ /* 0x000fda0003f85270 */
[----:B------:R-:W-:Y:S05]  /*4390*/  @!P4 BRA `(.L_x_425) ;  /* 0x000000240064c947 */ /* 0x000fea0003800000 */
[----:B------:R-:W5:Y:S01]  /*43a0*/  LDL R42, [R1+0x6c] ;  /* 0x00006c00012a7983 */ /* 0x000f620000100800 */
[----:B------:R-:W-:Y:S03]  /*43b0*/  BSSY B1, `(.L_x_446) ;  /* 0x0000031000017945 */ /* 0x000fe60003800000 */
[----:B-1234-:R1:W2:Y:S01]  /*43c0*/  LDS.128 R32, [R24+0x1b000] ;  /* 0x01b0000018207984 */ /* 0x01e2a20000000c00 */
[----:B-----5:R-:W-:-:S13]  /*43d0*/  ISETP.GE.AND P4, PT, R42, R106, PT ;  /* 0x0000006a2a00720c */ /* 0x020fda0003f86270 */
[----:B-12---:R-:W-:Y:S05]  /*43e0*/  @P4 BRA `(.L_x_447) ;  /* 0x0000000000b44947 */ /* 0x006fea0003800000 */
[----:B------:R-:W-:Y:S02]  /*43f0*/  SHF.R.U64 R43, R40, 0x10, R41 ;  /* 0x00000010282b7819 */ /* 0x000fe40000001229 */
[----:B------:R-:W-:Y:S02]  /*4400*/  SHF.R.U64 R45, R38, 0x10, R39 ;  /* 0x00000010262d7819 */ /* 0x000fe40000001227 */
[----:B------:R-:W-:Y:S02]  /*4410*/  SHF.R.U32.HI R40, RZ, 0x10, R41 ;  /* 0x00000010ff287819 */ /* 0x000fe40000011629 */
        /* <DEDUP_REMOVED lines=13> */
[C---:B------:R-:W-:Y:S01]  /*44f0*/  IMAD.U32 R34, R35.reuse, 0x10000, RZ ;  /* 0x0001000023227824 */ /* 0x040fe200078e00ff */
[----:B------:R-:W-:Y:S01]  /*4500*/  LOP3.LUT R38, R35, 0xffff0000, RZ, 0xc0, !PT ;  /* 0xffff000023267812 */ /* 0x000fe200078ec0ff */
[----:B------:R-:W-:Y:S01]  /*4510*/  FMUL.FTZ R48, R40, R43 ;  /* 0x0000002b28307220 */ /* 0x000fe20000410000 */
[----:B------:R-:W-:-:S02]  /*4520*/  IMAD.U32 R35, R33, 0x10000, RZ ;  /* 0x0001000021237824 */ /* 0x000fc400078e00ff */
[----:B------:R-:W-:Y:S01]  /*4530*/  FMUL.FTZ R40, R40, R42 ;  /* 0x0000002a28287220 */ /* 0x000fe20000410000 */
[----:B------:R-:W-:Y:S01]  /*4540*/  FMUL.FTZ R50, R41, R46 ;  /* 0x0000002e29327220 */ /* 0x000fe20000410000 */
[----:B------:R-:W-:Y:S01]  /*4550*/  LOP3.LUT R115, R115, 0xffff0000, RZ, 0xc0, !PT ;  /* 0xffff000073737812 */ /* 0x000fe200078ec0ff */
[C---:B------:R-:W-:Y:S02]  /*4560*/  IMAD.U32 R33, R32.reuse, 0x10000, RZ ;  /* 0x0001000020217824 */ /* 0x040fe400078e00ff */
[----:B------:R-:W-:Y:S01]  /*4570*/  FFMA.FTZ R43, R35, R43, R40 ;  /* 0x0000002b232b7223 */ /* 0x000fe20000010028 */
[-C--:B------:R-:W-:Y:S01]  /*4580*/  FMUL.FTZ R40, R41, R44.reuse ;  /* 0x0000002c29287220 */ /* 0x080fe20000410000 */
[----:B------:R-:W-:Y:S01]  /*4590*/  LOP3.LUT R111, R111, 0xffff0000, RZ, 0xc0, !PT ;  /* 0xffff00006f6f7812 */ /* 0x000fe200078ec0ff */
[C---:B------:R-:W-:Y:S01]  /*45a0*/  FFMA.FTZ R50, R39.reuse, R44, -R50 ;  /* 0x0000002c27327223 */ /* 0x040fe20000010832 */
[----:B------:R-:W-:Y:S01]  /*45b0*/  LOP3.LUT R32, R32, 0xffff0000, RZ, 0xc0, !PT ;  /* 0xffff000020207812 */ /* 0x000fe200078ec0ff */
[----:B------:R-:W-:Y:S01]  /*45c0*/  FFMA.FTZ R39, R39, R46, R40 ;  /* 0x0000002e27277223 */ /* 0x000fe20000010028 */
[----:B------:R-:W-:-:S02]  /*45d0*/  IMAD.U32 R110, R110, 0x10000, RZ ;  /* 0x000100006e6e7824 */ /* 0x000fc400078e00ff */
[C---:B------:R-:W-:Y:S01]  /*45e0*/  FMUL.FTZ R41, R38.reuse, R115 ;  /* 0x0000007326297220 */ /* 0x040fe20000410000 */
[-C--:B------:R-:W-:Y:S01]  /*45f0*/  FMUL.FTZ R40, R38, R111.reuse ;  /* 0x0000006f26287220 */ /* 0x080fe20000410000 */
[----:B------:R-:W-:Y:S01]  /*4600*/  FFMA.FTZ R48, R35, R42, -R48 ;  /* 0x0000002a23307223 */ /* 0x000fe20000010830 */
[C---:B------:R-:W-:Y:S01]  /*4610*/  FMUL.FTZ R38, R32.reuse, R114 ;  /* 0x0000007220267220 */ /* 0x040fe20000410000 */
[-C--:B------:R-:W-:Y:S01]  /*4620*/  FMUL.FTZ R35, R32, R110.reuse ;  /* 0x0000006e20237220 */ /* 0x080fe20000410000 */
[C---:B------:R-:W-:Y:S01]  /*4630*/  FFMA.FTZ R41, R34.reuse, R111, -R41 ;  /* 0x0000006f22297223 */ /* 0x040fe20000010829 */
[----:B------:R-:W-:Y:S01]  /*4640*/  FFMA.FTZ R40, R34, R115, R40 ;  /* 0x0000007322287223 */ /* 0x000fe20000010028 */
[C---:B------:R-:W-:Y:S01]  /*4650*/  FFMA.FTZ R38, R33.reuse, R110, -R38 ;  /* 0x0000006e21267223 */ /* 0x040fe20000010826 */
[----:B------:R-:W-:Y:S01]  /*4660*/  FFMA.FTZ R35, R33, R114, R35 ;  /* 0x0000007221237223 */ /* 0x000fe20000010023 */
[----:B------:R-:W-:Y:S02]  /*4670*/  F2FP.BF16.F32.PACK_AB R33, R43, R48 ;  /* 0x000000302b21723e */ /* 0x000fe400000010ff */
[----:B------:R-:W-:-:S02]  /*4680*/  F2FP.BF16.F32.PACK_AB R40, R40, R41 ;  /* 0x000000292828723e */ /* 0x000fc400000010ff */
[----:B------:R-:W-:Y:S02]  /*4690*/  F2FP.BF16.F32.PACK_AB R32, R35, R38 ;  /* 0x000000262320723e */ /* 0x000fe400000010ff */
[----:B------:R-:W-:Y:S01]  /*46a0*/  F2FP.BF16.F32.PACK_AB R34, R39, R50 ;  /* 0x000000322722723e */ /* 0x000fe200000010ff */
[----:B------:R-:W-:-:S07]  /*46b0*/  IMAD.MOV.U32 R35, RZ, RZ, R40 ;  /* 0x000000ffff237224 */ /* 0x000fce00078e0028 */
.L_x_447:
[----:B------:R-:W-:Y:S05]  /*46c0*/  BSYNC B1 ;  /* 0x0000000000017941 */ /* 0x000fea0003800000 */
.L_x_446:
[----:B------:R1:W-:Y:S01]  /*46d0*/  STG.E.128 desc[UR60][R36.64+0xa0], R32 ;  /* 0x0000a02024007986 */ /* 0x0003e2000c101d3c */
[----:B------:R-:W-:Y:S05]  /*46e0*/  BRA `(.L_x_425) ;  /* 0x0000002000907947 */ /* 0x000fea0003800000 */
.L_x_419:
        /* <DEDUP_REMOVED lines=15> */
[----:B------:R-:W-:Y:S01]  /*47e0*/  IADD3 R58, P3, R70, R58, RZ ;  /* 0x0000003a463a7210 */ /* 0x000fe20007f7e0ff */
[----:B------:R-:W-:Y:S01]  /*47f0*/  ULDC.64 UR4, c[0x0][0x3e8] ;  /* 0x0000fa0000047ab9 */ /* 0x000fe20000000a00 */
[----:B------:R-:W-:Y:S02]  /*4800*/  CS2R R42, SRZ ;  /* 0x00000000002a7805 */ /* 0x000fe4000001ff00 */
[----:B------:R-:W-:Y:S02]  /*4810*/  CS2R R40, SRZ ;  /* 0x0000000000287805 */ /* 0x000fe4000001ff00 */
[----:B------:R-:W-:Y:S01]  /*4820*/  CS2R R54, SRZ ;  /* 0x0000000000367805 */ /* 0x000fe2000001ff00 */
[----:B------:R-:W-:Y:S01]  /*4830*/  IMAD.X R33, R21, 0x1, R84, P3 ;  /* 0x0000000115217824 */ /* 0x000fe200018e0654 */
[----:B------:R-:W-:Y:S02]  /*4840*/  IADD3 R21, P3, R64, R56, RZ ;  /* 0x0000003840157210 */ /* 0x000fe40007f7e0ff */
[----:B------:R-:W-:-:S03]  /*4850*/  CS2R R52, SRZ ;  /* 0x0000000000347805 */ /* 0x000fc6000001ff00 */
[----:B------:R-:W-:Y:S01]  /*4860*/  IMAD.X R32, R87, 0x1, R85, P3 ;  /* 0x0000000157207824 */ /* 0x000fe200018e0655 */
[----:B------:R-:W-:-:S04]  /*4870*/  LEA R56, P3, R58, UR4, 0x1 ;  /* 0x000000043a387c11 */ /* 0x000fc8000f8608ff */
[----:B------:R-:W-:Y:S01]  /*4880*/  LEA.HI.X R57, R58, UR5, R33, 0x1, P3 ;  /* 0x000000053a397c11 */ /* 0x000fe200098f0c21 */
[----:B------:R-:W-:Y:S02]  /*4890*/  ULDC.64 UR4, c[0x0][0x400] ;  /* 0x0001000000047ab9 */ /* 0x000fe40000000a00 */
[----:B------:R-:W-:-:S04]  /*48a0*/  LEA R58, P3, R21, UR4, 0x1 ;  /* 0x00000004153a7c11 */ /* 0x000fc8000f8608ff */
[----:B------:R-:W-:Y:S02]  /*48b0*/  LEA.HI.X R59, R21, UR5, R32, 0x1, P3 ;  /* 0x00000005153b7c11 */ /* 0x000fe400098f0c20 */
[----:B------:R-:W-:Y:S02]  /*48c0*/  ISETP.GE.AND P3, PT, R144, R106, PT ;  /* 0x0000006a9000720c */ /* 0x000fe40003f66270 */
[----:B------:R-:W-:Y:S02]  /*48d0*/  CS2R R38, SRZ ;  /* 0x0000000000267805 */ /* 0x000fe4000001ff00 */
[----:B------:R-:W-:Y:S02]  /*48e0*/  CS2R R36, SRZ ;  /* 0x0000000000247805 */ /* 0x000fe4000001ff00 */
[----:B------:R-:W-:Y:S02]  /*48f0*/  CS2R R50, SRZ ;  /* 0x0000000000327805 */ /* 0x000fe4000001ff00 */
[----:B------:R-:W-:-:S05]  /*4900*/  CS2R R48, SRZ ;  /* 0x0000000000307805 */ /* 0x000fca000001ff00 */
[----:B------:R0:W5:Y:S04]  /*4910*/  @!P3 LDG.E.128 R40, desc[UR60][R56.64] ;  /* 0x0000003c3828b981 */ /* 0x000168000c1e1d00 */
[----:B------:R0:W5:Y:S01]  /*4920*/  @!P3 LDG.E.128 R52, desc[UR60][R58.64] ;  /* 0x0000003c3a34b981 */ /* 0x000162000c1e1d00 */
[----:B------:R-:W-:Y:S02]  /*4930*/  ISETP.GE.AND P3, PT, R0, R106, PT ;  /* 0x0000006a0000720c */ /* 0x000fe40003f66270 */
[----:B------:R-:W-:Y:S02]  /*4940*/  CS2R R34, SRZ ;  /* 0x0000000000227805 */ /* 0x000fe4000001ff00 */
[----:B------:R-:W-:Y:S02]  /*4950*/  CS2R R32, SRZ ;  /* 0x0000000000207805 */ /* 0x000fe4000001ff00 */
[----:B------:R-:W-:-:S02]  /*4960*/  CS2R R46, SRZ ;  /* 0x00000000002e7805 */ /* 0x000fc4000001ff00 */
[----:B------:R-:W-:-:S05]  /*4970*/  CS2R R44, SRZ ;  /* 0x00000000002c7805 */ /* 0x000fca000001ff00 */
[----:B------:R0:W5:Y:S04]  /*4980*/  @!P3 LDG.E.128 R36, desc[UR60][R56.64+0x20] ;  /* 0x0000203c3824b981 */ /* 0x000168000c1e1d00 */
[----:B------:R0:W5:Y:S01]  /*4990*/  @!P3 LDG.E.128 R48, desc[UR60][R58.64+0x20] ;  /* 0x0000203c3a30b981 */ /* 0x000162000c1e1d00 */
[----:B------:R-:W-:-:S13]  /*49a0*/  ISETP.GE.AND P3, PT, R4, R106, PT ;  /* 0x0000006a0400720c */ /* 0x000fda0003f66270 */
[----:B------:R0:W5:Y:S04]  /*49b0*/  @!P3 LDG.E.128 R32, desc[UR60][R56.64+0x40] ;  /* 0x0000403c3820b981 */ /* 0x000168000c1e1d00 */
[----:B------:R0:W5:Y:S02]  /*49c0*/  @!P3 LDG.E.128 R44, desc[UR60][R58.64+0x40] ;  /* 0x0000403c3a2cb981 */ /* 0x000164000c1e1d00 */
.L_x_449:
[----:B------:R-:W-:Y:S05]  /*49d0*/  BSYNC B1 ;  /* 0x0000000000017941 */ /* 0x000fea0003800000 */
.L_x_448:
[----:B0-----:R-:W2:Y:S01]  /*49e0*/  LDL R57, [R1+0x3c] ;  /* 0x00003c0001397983 */ /* 0x001ea20000100800 */
[----:B-----5:R-:W-:Y:S02]  /*49f0*/  IMAD.MOV.U32 R21, RZ, RZ, R34 ;  /* 0x000000ffff157224 */ /* 0x020fe400078e0022 */
[----:B------:R-:W-:-:S05]  /*4a00*/  IMAD.MOV.U32 R56, RZ, RZ, R35 ;  /* 0x000000ffff387224 */ /* 0x000fca00078e0023 */
[----:B------:R-:W-:Y:S01]  /*4a10*/  PRMT R121, R21, 0x5410, R56 ;  /* 0x0000541015797816 */ /* 0x000fe20000000038 */
[----:B------:R-:W-:Y:S02]  /*4a20*/  IMAD.MOV.U32 R21, RZ, RZ, R32 ;  /* 0x000000ffff157224 */ /* 0x000fe400078e0020 */
        /* <DEDUP_REMOVED lines=12> */
[----:B------:R-:W-:-:S03]  /*4af0*/  IMAD.MOV.U32 R21, RZ, RZ, R41 ;  /* 0x000000ffff157224 */ /* 0x000fc600078e0029 */
[----:B------:R-:W-:Y:S01]  /*4b00*/  PRMT R117, R117, 0x5410, R56 ;  /* 0x0000541075757816 */ /* 0x000fe20000000038 */
[----:B------:R-:W-:Y:S01]  /*4b10*/  IMAD.MOV.U32 R56, RZ, RZ, R46 ;  /* 0x000000ffff387224 */ /* 0x000fe200078e002e */
[----:B------:R-:W-:Y:S01]  /*4b20*/  PRMT R119, R119, 0x5410, R21 ;  /* 0x0000541077777816 */ /* 0x000fe20000000015 */
        /* <DEDUP_REMOVED lines=15> */
[----:B------:R-:W-:-:S04]  /*4c20*/  PRMT R119, R56, 0x7610, R119 ;  /* 0x0000761038777816 */ /* 0x000fc80000000077 */
[----:B------:R-:W-:Y:S01]  /*4c30*/  PRMT R120, R21, 0x7610, R120 ;  /* 0x0000761015787816 */ /* 0x000fe20000000078 */
[----:B------:R-:W-:-:S05]  /*4c40*/  IMAD.MOV.U32 R21, RZ, RZ, R53 ;  /* 0x000000ffff157224 */ /* 0x000fca00078e0035 */
[----:B------:R-:W-:Y:S02]  /*4c50*/  PRMT R129, R21, 0x7610, R129 ;  /* 0x0000761015817816 */ /* 0x000fe40000000081 */
[----:B--2---:R-:W-:-:S13]  /*4c60*/  ISETP.NE.AND P3, PT, R57, 0x3, PT ;  /* 0x000000033900780c */ /* 0x004fda0003f65270 */
[----:B------:R-:W-:Y:S05]  /*4c70*/  @!P3 BRA `(.L_x_450) ;  /* 0x000000000004b947 */ /* 0x000fea0003800000 */
[----:B------:R-:W-:Y:S01]  /*4c80*/  BPT.TRAP 0x1 ;  /* 0x000000040000795c */ /* 0x000fe20000300000 */
.L_x_450:
[----:B------:R-:W-:Y:S01]  /*4c90*/  IMAD R21, R17, 0x8, R16 ;  /* 0x0000000811157824 */ /* 0x000fe200078e0210 */
[----:B------:R-:W-:Y:S01]  /*4ca0*/  SHF.L.U32 R87, R153, 0x1f, RZ ;  /* 0x0000001f99577819 */ /* 0x000fe200000006ff */
[----:B------:R-:W-:Y:S03]  /*4cb0*/  BSSY B1, `(.L_x_451) ;  /* 0x0000003000017945 */ /* 0x000fe60003800000 */
[----:B------:R-:W0:Y:S02]  /*4cc0*/  SYNCS.PHASECHK.TRANS64.TRYWAIT P5, [R21+URZ+0x31c90], R87 ;  /* 0x031c9057150075a7 */ /* 0x000e2400080a017f */
[----:B0-----:R-:W-:Y:S05]  /*4cd0*/  @!P5 BRA `(.L_x_452) ;  /* 0x000001900010d947 */ /* 0x001fea0003800000 */
.L_x_710:
[----:B------:R-:W-:Y:S05]  /*4ce0*/  BSYNC B1 ;  /* 0x0000000000017941 */ /* 0x000fea0003800000 */
.L_x_451:
[----:B------:R-:W-:Y:S05]  /*4cf0*/  @P4 BRA `(.L_x_425) ;  /* 0x0000001c000c4947 */ /* 0x000fea0003800000 */
[----:B------:R-:W1:Y:S01]  /*4d00*/  LDC R110, c[0x0][0x2f4] ;  /* 0x0000bd00ff6e7b82 */ /* 0x000e620000000800 */
[----:B------:R-:W-:Y:S01]  /*4d10*/  ISETP.NE.AND P4, PT, R11, RZ, PT ;  /* 0x000000ff0b00720c */ /* 0x000fe20003f85270 */
[----:B------:R-:W-:Y:S01]  /*4d20*/  ULDC.64 UR4, c[0x0][0x300] ;  /* 0x0000c00000047ab9 */ /* 0x000fe20000000a00 */
[----:B------:R-:W-:Y:S01]  /*4d30*/  SHF.R.S32.HI R56, RZ, 0x1f, R19 ;  /* 0x0000001fff387819 */ /* 0x000fe20000011413 */
[----:B------:R-:W-:Y:S01]  /*4d40*/  IMAD.MOV.U32 R93, RZ, RZ, R92 ;  /* 0x000000ffff5d7224 */ /* 0x000fe200078e005c */
[----:B------:R-:W-:Y:S01]  /*4d50*/  BSSY B1, `(.L_x_453) ;  /* 0x000008a000017945 */ /* 0x000fe20003800000 */
[----:B------:R-:W-:Y:S02]  /*4d60*/  IMAD.MOV.U32 R92, RZ, RZ, R60 ;  /* 0x000000ffff5c7224 */ /* 0x000fe400078e003c */
[----:B------:R-:W-:Y:S02]  /*4d70*/  IMAD R56, R56, UR4, RZ ;  /* 0x0000000438387c24 */ /* 0x000fe4000f8e02ff */
[----:B------:R-:W-:-:S04]  /*4d80*/  IMAD.WIDE.U32 R92, R19, UR4, R92 ;  /* 0x00000004135c7c25 */ /* 0x000fc8000f8e005c */
[----:B------:R-:W-:-:S04]  /*4d90*/  IMAD R56, R19, UR5, R56 ;  /* 0x0000000513387c24 */ /* 0x000fc8000f8e0238 */
[----:B------:R-:W-:Y:S02]  /*4da0*/  IMAD.IADD R111, R56, 0x1, R93 ;  /* 0x00000001386f7824 */ /* 0x000fe400078e025d */
[----:B-1----:R-:W-:Y:S01]  /*4db0*/  IMAD.IADD R114, R110, 0x1, -R107 ;  /* 0x000000016e727824 */ /* 0x002fe200078e0a6b */
[----:B------:R-:W-:Y:S06]  /*4dc0*/  @!P4 BRA `(.L_x_454) ;  /* 0x000000080008c947 */ /* 0x000fec0003800000 */
[----:B------:R-:W2:Y:S04]  /*4dd0*/  LDL R62, [R1+0x48] ;  /* 0x00004800013e7983 */ /* 0x000ea80000100800 */
[----:B------:R-:W3:Y:S04]  /*4de0*/  LDL R58, [R1+0x50] ;  /* 0x00005000013a7983 */ /* 0x000ee80000100800 */
[----:B------:R-:W4:Y:S01]  /*4df0*/  LDL R59, [R1+0x54] ;  /* 0x00005400013b7983 */ /* 0x000f220000100800 */
[----:B------:R-:W-:-:S04]  /*4e00*/  SEL R56, R107, R114, !P0 ;  /* 0x000000726b387207 */ /* 0x000fc80004000000 */
[----:B------:R-:W-:-:S04]  /*4e10*/  SHF.R.S32.HI R57, RZ, 0x1f, R56 ;  /* 0x0000001fff397819 */ /* 0x000fc80000011438 */
[----:B------:R-:W-:-:S04]  /*4e20*/  LEA.HI R57, R57, R56, RZ, 0x4 ;  /* 0x0000003839397211 */ /* 0x000fc800078f20ff */
[----:B------:R-:W-:-:S04]  /*4e30*/  SHF.R.S32.HI R57, RZ, 0x4, R57 ;  /* 0x00000004ff397819 */ /* 0x000fc80000011439 */
[----:B------:R-:W-:-:S04]  /*4e40*/  LEA.HI.SX32 R115, R7, R57, 0x1d ;  /* 0x0000003907737211 */ /* 0x000fc800078feaff */
[----:B------:R-:W-:-:S04]  /*4e50*/  SHF.R.S32.HI R57, RZ, 0x1f, R115 ;  /* 0x0000001fff397819 */ /* 0x000fc80000011473 */
[----:B------:R-:W-:Y:S01]  /*4e60*/  LEA.HI R57, R57, R115, RZ, 0x2 ;  /* 0x0000007339397211 */ /* 0x000fe200078f10ff */
[----:B------:R-:W-:-:S03]  /*4e70*/  IMAD.SHL.U32 R115, R115, 0x8, RZ ;  /* 0x0000000873737824 */ /* 0x000fc600078e00ff */
[----:B------:R-:W-:Y:S02]  /*4e80*/  SHF.R.S32.HI R57, RZ, 0x2, R57 ;  /* 0x00000002ff397819 */ /* 0x000fe40000011439 */
[----:B------:R-:W-:Y:S01]  /*4e90*/  ISETP.GE.AND P4, PT, R144, R106, PT ;  /* 0x0000006a9000720c */ /* 0x000fe20003f86270 */
[----:B------:R-:W-:Y:S01]  /*4ea0*/  BSSY B2, `(.L_x_455) ;  /* 0x0000068000027945 */ /* 0x000fe20003800000 */
[----:B--2---:R-:W-:-:S04]  /*4eb0*/  LOP3.LUT R56, R62, 0x18, R115, 0xf8, !PT ;  /* 0x000000183e387812 */ /* 0x004fc800078ef873 */
[----:B---3--:R-:W-:Y:S01]  /*4ec0*/  LOP3.LUT R56, R56, R58, RZ, 0x3c, !PT ;  /* 0x0000003a38387212 */ /* 0x008fe200078e3cff */
[----:B----4-:R-:W-:-:S04]  /*4ed0*/  IMAD R57, R57, 0x1200, R59 ;  /* 0x0000120039397824 */ /* 0x010fc800078e023b */
[----:B------:R-:W-:-:S04]  /*4ee0*/  IMAD.IADD R56, R57, 0x1, R56 ;  /* 0x0000000139387824 */ /* 0x000fc800078e0238 */
[C---:B------:R-:W-:Y:S02]  /*4ef0*/  IMAD R60, R17.reuse, 0x3600, R56 ;  /* 0x00003600113c7824 */ /* 0x040fe400078e0238 */
[----:B------:R-:W-:Y:S02]  /*4f00*/  IMAD R56, R17, 0x3600, R103 ;  /* 0x0000360011387824 */ /* 0x000fe400078e0267 */
[--C-:B------:R-:W-:Y:S02]  /*4f10*/  IMAD R60, R60, 0x2, R16.reuse ;  /* 0x000000023c3c7824 */ /* 0x100fe400078e0210 */
[----:B------:R-:W-:-:S04]  /*4f20*/  IMAD R56, R56, 0x2, R16 ;  /* 0x0000000238387824 */ /* 0x000fc800078e0210 */
[----:B------:R-:W1:Y:S04]  /*4f30*/  LDS.128 R60, [R60+0x16a00] ;  /* 0x016a00003c3c7984 */ /* 0x000e680000000c00 */
[----:B------:R-:W2:Y:S01]  /*4f40*/  LDS.128 R56, [R56+0x16a00] ;  /* 0x016a000038387984 */ /* 0x000ea20000000c00 */
[----:B------:R-:W-:Y:S05]  /*4f50*/  @P4 BRA `(.L_x_456) ;  /* 0x0000000400704947 */ /* 0x000fea0003800000 */
[--C-:B------:R-:W-:Y:S02]  /*4f60*/  SHF.R.U64 R40, R40, 0x10, R41.reuse ;  /* 0x0000001028287819 */ /* 0x100fe40000001229 */
[----:B------:R-:W-:Y:S02]  /*4f70*/  SHF.R.U32.HI R116, RZ, 0x10, R41 ;  /* 0x00000010ff747819 */ /* 0x000fe40000011629 */
[----:B------:R-:W-:Y:S02]  /*4f80*/  PRMT R40, R117, 0x5432, R40 ;  /* 0x0000543275287816 */ /* 0x000fe40000000028 */
[----:B------:R-:W-:Y:S02]  /*4f90*/  SHF.R.U32.HI R117, RZ, 0x10, R53 ;  /* 0x00000010ff757819 */ /* 0x000fe40000011635 */
[--C-:B------:R-:W-:Y:S02]  /*4fa0*/  SHF.R.U64 R41, R42, 0x10, R43.reuse ;  /* 0x000000102a297819 */ /* 0x100fe4000000122b */
[----:B------:R-:W-:-:S02]  /*4fb0*/  SHF.R.U32.HI R42, RZ, 0x10, R43 ;  /* 0x00000010ff2a7819 */ /* 0x000fc4000001162b */
[----:B------:R-:W-:Y:S02]  /*4fc0*/  SHF.R.U64 R43, R52, 0x10, R53 ;  /* 0x00000010342b7819 */ /* 0x000fe40000001235 */
[--C-:B------:R-:W-:Y:S02]  /*4fd0*/  SHF.R.U64 R52, R54, 0x10, R55.reuse ;  /* 0x0000001036347819 */ /* 0x100fe40000001237 */
[----:B------:R-:W-:Y:S02]  /*4fe0*/  SHF.R.U32.HI R53, RZ, 0x10, R55 ;  /* 0x00000010ff357819 */ /* 0x000fe40000011637 */
[----:B------:R-:W-:Y:S02]  /*4ff0*/  PRMT R117, R129, 0x5410, R117 ;  /* 0x0000541081757816 */ /* 0x000fe40000000075 */
[----:B------:R-:W-:Y:S02]  /*5000*/  PRMT R116, R119, 0x5432, R116 ;  /* 0x0000543277747816 */ /* 0x000fe40000000074 */
[----:B------:R-:W-:-:S02]  /*5010*/  PRMT R43, R120, 0x5410, R43 ;  /* 0x00005410782b7816 */ /* 0x000fc4000000002b */
[----:B------:R-:W-:Y:S01]  /*5020*/  PRMT R52, R120, 0x5432, R52 ;  /* 0x0000543278347816 */ /* 0x000fe20000000034 */
[----:B-1----:R-:W-:Y:S01]  /*5030*/  IMAD.U32 R120, R61, 0x10000, RZ ;  /* 0x000100003d787824 */ /* 0x002fe200078e00ff */
[----:B------:R-:W-:Y:S01]  /*5040*/  PRMT R53, R119, 0x5410, R53 ;  /* 0x0000541077357816 */ /* 0x000fe20000000035 */
[----:B------:R-:W-:Y:S01]  /*5050*/  IMAD.U32 R119, R117, 0x10000, RZ ;  /* 0x0001000075777824 */ /* 0x000fe200078e00ff */
[----:B------:R-:W-:Y:S01]  /*5060*/  PRMT R41, R118, 0x5410, R41 ;  /* 0x0000541076297816 */ /* 0x000fe20000000029 */
[----:B------:R-:W-:Y:S01]  /*5070*/  IMAD.U32 R55, R116, 0x10000, RZ ;  /* 0x0001000074377824 */ /* 0x000fe200078e00ff */
[----:B------:R-:W-:Y:S01]  /*5080*/  PRMT R42, R118, 0x5432, R42 ;  /* 0x00005432762a7816 */ /* 0x000fe2000000002a */
[----:B--2---:R-:W-:Y:S02]  /*5090*/  IMAD.U32 R118, R57, 0x10000, RZ ;  /* 0x0001000039767824 */ /* 0x004fe400078e00ff */
[----:B------:R-:W-:Y:S01]  /*50a0*/  FMUL.FTZ R54, R120, R119 ;  /* 0x0000007778367220 */ /* 0x000fe20000410000 */
[----:B------:R-:W-:-:S02]  /*50b0*/  LOP3.LUT R117, R117, 0xffff0000, RZ, 0xc0, !PT ;  /* 0xffff000075757812 */ /* 0x000fc400078ec0ff */
[----:B------:R-:W-:Y:S01]  /*50c0*/  LOP3.LUT R61, R61, 0xffff0000, RZ, 0xc0, !PT ;  /* 0xffff00003d3d7812 */ /* 0x000fe200078ec0ff */
[-C--:B------:R-:W-:Y:S01]  /*50d0*/  FFMA.FTZ R54, R118, R55.reuse, -R54 ;  /* 0x0000003776367223 */ /* 0x080fe20000010836 */
[----:B------:R-:W-:Y:S01]  /*50e0*/  FMUL.FTZ R55, R120, R55 ;  /* 0x0000003778377220 */ /* 0x000fe20000410000 */
[----:B------:R-:W-:-:S03]  /*50f0*/  LOP3.LUT R116, R116, 0xffff0000, RZ, 0xc0, !PT ;  /* 0xffff000074747812 */ /* 0x000fc600078ec0ff */
[----:B------:R-:W-:Y:S01]  /*5100*/  FFMA.FTZ R55, R118, R119, R55 ;  /* 0x0000007776377223 */ /* 0x000fe20000010037 */
[----:B------:R-:W-:Y:S01]  /*5110*/  LOP3.LUT R118, R57, 0xffff0000, RZ, 0xc0, !PT ;  /* 0xffff000039767812 */ /* 0x000fe200078ec0ff */
[CC--:B------:R-:W-:Y:S01]  /*5120*/  FMUL.FTZ R57, R61.reuse, R117.reuse ;  /* 0x000000753d397220 */ /* 0x0c0fe20000410000 */
[-C--:B------:R-:W-:Y:S01]  /*5130*/  FMUL.FTZ R61, R61, R116.reuse ;  /* 0x000000743d3d7220 */ /* 0x080fe20000410000 */
[C---:B------:R-:W-:Y:S01]  /*5140*/  IMAD.U32 R119, R63.reuse, 0x10000, RZ ;  /* 0x000100003f777824 */ /* 0x040fe200078e00ff */
[----:B------:R-:W-:Y:S01]  /*5150*/  LOP3.LUT R63, R63, 0xffff0000, RZ, 0xc0, !PT ;  /* 0xffff00003f3f7812 */ /* 0x000fe200078ec0ff */
[C---:B------:R-:W-:Y:S01]  /*5160*/  FFMA.FTZ R57, R118.reuse, R116, -R57 ;  /* 0x0000007476397223 */ /* 0x040fe20000010839 */
[----:B------:R-:W-:Y:S01]  /*5170*/  FFMA.FTZ R61, R118, R117, R61 ;  /* 0x00000075763d7223 */ /* 0x000fe2000001003d */
[C---:B------:R-:W-:Y:S01]  /*5180*/  IMAD.U32 R118, R53.reuse, 0x10000, RZ ;  /* 0x0001000035767824 */ /* 0x040fe200078e00ff */
[----:B------:R-:W-:Y:S01]  /*5190*/  LOP3.LUT R53, R53, 0xffff0000, RZ, 0xc0, !PT ;  /* 0xffff000035357812 */ /* 0x000fe200078ec0ff */
[----:B------:R-:W-:Y:S01]  /*51a0*/  IMAD.U32 R117, R59, 0x10000, RZ ;  /* 0x000100003b757824 */ /* 0x000fe200078e00ff */
[----:B------:R-:W-:Y:S01]  /*51b0*/  F2FP.BF16.F32.PACK_AB R57, R57, R54 ;  /* 0x000000363939723e */ /* 0x000fe200000010ff */
[----:B------:R-:W-:-:S02]  /*51c0*/  IMAD.U32 R116, R42, 0x10000, RZ ;  /* 0x000100002a747824 */ /* 0x000fc400078e00ff */
[----:B------:R-:W-:Y:S01]  /*51d0*/  FMUL.FTZ R120, R119, R118 ;  /* 0x0000007677787220 */ /* 0x000fe20000410000 */
[----:B------:R-:W-:Y:S01]  /*51e0*/  F2FP.BF16.F32.PACK_AB R61, R61, R55 ;  /* 0x000000373d3d723e */ /* 0x000fe200000010ff */
[----:B------:R-:W-:Y:S02]  /*51f0*/  IMAD.U32 R54, R60, 0x10000, RZ ;  /* 0x000100003c367824 */ /* 0x000fe400078e00ff */
[-C--:B------:R-:W-:Y:S01]  /*5200*/  FFMA.FTZ R120, R117, R116.reuse, -R120 ;  /* 0x0000007475787223 */ /* 0x080fe20000010878 */
[----:B------:R-:W-:Y:S01]  /*5210*/  FMUL.FTZ R116, R119, R116 ;  /* 0x0000007477747220 */ /* 0x000fe20000410000 */
[C---:B------:R-:W-:Y:S01]  /*5220*/  IMAD.U32 R55, R40.reuse, 0x10000, RZ ;  /* 0x0001000028377824 */ /* 0x040fe200078e00ff */
[----:B------:R-:W-:Y:S02]  /*5230*/  LOP3.LUT R40, R40, 0xffff0000, RZ, 0xc0, !PT ;  /* 0xffff000028287812 */ /* 0x000fe400078ec0ff */
[----:B------:R-:W-:Y:S01]  /*5240*/  FFMA.FTZ R117, R117, R118, R116 ;  /* 0x0000007675757223 */ /* 0x000fe20000010074 */
[----:B------:R-:W-:-:S02]  /*5250*/  LOP3.LUT R116, R42, 0xffff0000, RZ, 0xc0, !PT ;  /* 0xffff00002a747812 */ /* 0x000fc400078ec0ff */
[----:B------:R-:W-:Y:S01]  /*5260*/  LOP3.LUT R42, R59, 0xffff0000, RZ, 0xc0, !PT ;  /* 0xffff00003b2a7812 */ /* 0x000fe200078ec0ff */
[CC--:B------:R-:W-:Y:S02]  /*5270*/  FMUL.FTZ R59, R63.reuse, R53.reuse ;  /* 0x000000353f3b7220 */ /* 0x0c0fe40000410000 */
[-C--:B------:R-:W-:Y:S02]  /*5280*/  FMUL.FTZ R63, R63, R116.reuse ;  /* 0x000000743f3f7220 */ /* 0x080fe40000410000 */
[C---:B------:R-:W-:Y:S02]  /*5290*/  FFMA.FTZ R59, R42.reuse, R116, -R59 ;  /* 0x000000742a3b7223 */ /* 0x040fe4000001083b */
[----:B------:R-:W-:Y:S01]  /*52a0*/  FFMA.FTZ R63, R42, R53, R63 ;  /* 0x000000352a3f7223 */ /* 0x000fe2000001003f */
[C---:B------:R-:W-:Y:S01]  /*52b0*/  IMAD.U32 R53, R43.reuse, 0x10000, RZ ;  /* 0x000100002b357824 */ /* 0x040fe200078e00ff */
[----:B------:R-:W-:Y:S01]  /*52c0*/  LOP3.LUT R43, R43, 0xffff0000, RZ, 0xc0, !PT ;  /* 0xffff00002b2b7812 */ /* 0x000fe200078ec0ff */
[----:B------:R-:W-:Y:S01]  /*52d0*/  IMAD.U32 R42, R56, 0x10000, RZ ;  /* 0x00010000382a7824 */ /* 0x000fe200078e00ff */
[----:B------:R-:W-:Y:S01]  /*52e0*/  F2FP.BF16.F32.PACK_AB R59, R59, R120 ;  /* 0x000000783b3b723e */ /* 0x000fe200000010ff */
[C---:B------:R-:W-:Y:S01]  /*52f0*/  FMUL.FTZ R116, R54.reuse, R53 ;  /* 0x0000003536747220 */ /* 0x040fe20000410000 */
[----:B------:R-:W-:Y:S01]  /*5300*/  FMUL.FTZ R54, R54, R55 ;  /* 0x0000003736367220 */ /* 0x000fe20000410000 */
[----:B------:R-:W-:-:S02]  /*5310*/  F2FP.BF16.F32.PACK_AB R63, R63, R117 ;  /* 0x000000753f3f723e */ /* 0x000fc400000010ff */
[C---:B------:R-:W-:Y:S01]  /*5320*/  FFMA.FTZ R116, R42.reuse, R55, -R116 ;  /* 0x000000372a747223 */ /* 0x040fe20000010874 */
[----:B------:R-:W-:Y:S01]  /*5330*/  FFMA.FTZ R54, R42, R53, R54 ;  /* 0x000000352a367223 */ /* 0x000fe20000010036 */
[----:B------:R-:W-:Y:S01]  /*5340*/  LOP3.LUT R42, R60, 0xffff0000, RZ, 0xc0, !PT ;  /* 0xffff00003c2a7812 */ /* 0x000fe200078ec0ff */
[----:B------:R-:W-:Y:S01]  /*5350*/  IMAD.U32 R60, R62, 0x10000, RZ ;  /* 0x000100003e3c7824 */ /* 0x000fe200078e00ff */
[----:B------:R-:W-:-:S03]  /*5360*/  LOP3.LUT R53, R56, 0xffff0000, RZ, 0xc0, !PT ;  /* 0xffff000038357812 */ /* 0x000fc600078ec0ff */
[C---:B------:R-:W-:Y:S01]  /*5370*/  FMUL.FTZ R55, R42.reuse, R43 ;  /* 0x0000002b2a377220 */ /* 0x040fe20000410000 */
[----:B------:R-:W-:-:S03]  /*5380*/  FMUL.FTZ R42, R42, R40 ;  /* 0x000000282a2a7220 */ /* 0x000fc60000410000 */
[C---:B------:R-:W-:Y:S01]  /*5390*/  FFMA.FTZ R40, R53.reuse, R40, -R55 ;  /* 0x0000002835287223 */ /* 0x040fe20000010837 */
[----:B------:R-:W-:Y:S01]  /*53a0*/  FFMA.FTZ R42, R53, R43, R42 ;  /* 0x0000002b352a7223 */ /* 0x000fe2000001002a */
[C---:B------:R-:W-:Y:S01]  /*53b0*/  IMAD.U32 R53, R52.reuse, 0x10000, RZ ;  /* 0x0001000034357824 */ /* 0x040fe200078e00ff */
[----:B------:R-:W-:Y:S01]  /*53c0*/  LOP3.LUT R52, R52, 0xffff0000, RZ, 0xc0, !PT ;  /* 0xffff000034347812 */ /* 0x000fe200078ec0ff */
[C---:B------:R-:W-:Y:S01]  /*53d0*/  IMAD.U32 R55, R41.reuse, 0x10000, RZ ;  /* 0x0001000029377824 */ /* 0x040fe200078e00ff */
[----:B------:R-:W-:Y:S01]  /*53e0*/  LOP3.LUT R41, R41, 0xffff0000, RZ, 0xc0, !PT ;  /* 0xffff000029297812 */ /* 0x000fe200078ec0ff */
[----:B------:R-:W-:Y:S01]  /*53f0*/  FMUL.FTZ R56, R60, R53 ;  /* 0x000000353c387220 */ /* 0x000fe20000410000 */
[----:B------:R-:W-:Y:S02]  /*5400*/  IMAD.U32 R43, R58, 0x10000, RZ ;  /* 0x000100003a2b7824 */ /* 0x000fe400078e00ff */
[-C--:B------:R-:W-:Y:S01]  /*5410*/  FMUL.FTZ R60, R60, R55.reuse ;  /* 0x000000373c3c7220 */ /* 0x080fe20000410000 */
[----:B------:R-:W-:Y:S01]  /*5420*/  F2FP.BF16.F32.PACK_AB R40, R40, R116 ;  /* 0x000000742828723e */ /* 0x000fe200000010ff */
[----:B------:R-:W-:-:S02]  /*5430*/  FFMA.FTZ R56, R43, R55, -R56 ;  /* 0x000000372b387223 */ /* 0x000fc40000010838 */
[----:B------:R-:W-:Y:S01]  /*5440*/  FFMA.FTZ R60, R43, R53, R60 ;  /* 0x000000352b3c7223 */ /* 0x000fe2000001003c */
[----:B------:R-:W-:Y:S02]  /*5450*/  LOP3.LUT R43, R62, 0xffff0000, RZ, 0xc0, !PT ;  /* 0xffff00003e2b7812 */ /* 0x000fe400078ec0ff */
[----:B------:R-:W-:Y:S02]  /*5460*/  LOP3.LUT R53, R58, 0xffff0000, RZ, 0xc0, !PT ;  /* 0xffff00003a357812 */ /* 0x000fe400078ec0ff */
[----:B------:R-:W-:Y:S01]  /*5470*/  F2FP.BF16.F32.PACK_AB R42, R42, R54 ;  /* 0x000000362a2a723e */ /* 0x000fe200000010ff */
[C---:B------:R-:W-:Y:S01]  /*5480*/  FMUL.FTZ R55, R43.reuse, R52 ;  /* 0x000000342b377220 */ /* 0x040fe20000410000 */
[----:B------:R-:W-:-:S03]  /*5490*/  FMUL.FTZ R43, R43, R41 ;  /* 0x000000292b2b7220 */ /* 0x000fc60000410000 */
[C---:B------:R-:W-:Y:S01]  /*54a0*/  FFMA.FTZ R55, R53.reuse, R41, -R55 ;  /* 0x0000002935377223 */ /* 0x040fe20000010837 */
[----:B------:R-:W-:-:S04]  /*54b0*/  FFMA.FTZ R43, R53, R52, R43 ;  /* 0x00000034352b7223 */ /* 0x000fc8000001002b */
[----:B------:R-:W-:Y:S01]  /*54c0*/  F2FP.BF16.F32.PACK_AB R55, R55, R56 ;  /* 0x000000383737723e */ /* 0x000fe200000010ff */
[----:B------:R-:W-:Y:S01]  /*54d0*/  IMAD.MOV.U32 R56, RZ, RZ, R40 ;  /* 0x000000ffff387224 */ /* 0x000fe200078e0028 */
[----:B------:R-:W-:Y:S01]  /*54e0*/  F2FP.BF16.F32.PACK_AB R43, R43, R60 ;  /* 0x0000003c2b2b723e */ /* 0x000fe200000010ff */
[----:B------:R-:W-:Y:S02]  /*54f0*/  IMAD.MOV.U32 R60, RZ, RZ, R42 ;  /* 0x000000ffff3c7224 */ /* 0x000fe400078e002a */
[----:B------:R-:W-:Y:S02]  /*5500*/  IMAD.MOV.U32 R58, RZ, RZ, R55 ;  /* 0x000000ffff3a7224 */ /* 0x000fe400078e0037 */
[----:B------:R-:W-:-:S07]  /*5510*/  IMAD.MOV.U32 R62, RZ, RZ, R43 ;  /* 0x000000ffff3e7224 */ /* 0x000fce00078e002b */
.L_x_456:
[----:B------:R-:W-:Y:S05]  /*5520*/  BSYNC B2 ;  /* 0x0000000000027941 */ /* 0x000fea0003800000 */
.L_x_455:
[----:B------:R-:W-:-:S13]  /*5530*/  ISETP.GE.AND P4, PT, R115, R110, PT ;  /* 0x0000006e7300720c */ /* 0x000fda0003f86270 */
[--C-:B------:R-:W-:Y:S02]  /*5540*/  @!P4 SHF.R.S32.HI R43, RZ, 0x1f, R115.reuse ;  /* 0x0000001fff2bc819 */ /* 0x100fe40000011473 */
[----:B------:R-:W-:-:S04]  /*5550*/  @!P4 IADD3 R115, P5, P6, R26, R92, R115 ;  /* 0x0000005c1a73c210 */ /* 0x000fc80007ebe073 */
[----:B------:R-:W-:Y:S02]  /*5560*/  @!P4 IADD3.X R43, R3, R111, R43, P5, P6 ;  /* 0x0000006f032bc210 */ /* 0x000fe40002fec42b */
[----:B------:R-:W-:-:S04]  /*5570*/  IADD3 R41, P5, P6, R26, R92, R78 ;  /* 0x0000005c1a297210 */ /* 0x000fc80007ebe04e */
[----:B------:R-:W-:Y:S02]  /*5580*/  IADD3.X R42, R3, R111, R100, P5, P6 ;  /* 0x0000006f032a7210 */ /* 0x000fe40002fec464 */
[----:B------:R-:W-:-:S04]  /*5590*/  LEA R40, P5, R41, R90, 0x1 ;  /* 0x0000005a29287211 */ /* 0x000fc800078a08ff */
[----:B------:R-:W-:Y:S02]  /*55a0*/  LEA.HI.X R41, R41, R91, R42, 0x1, P5 ;  /* 0x0000005b29297211 */ /* 0x000fe400028f0c2a */
[----:B------:R-:W-:-:S03]  /*55b0*/  @!P4 LEA R42, P5, R115, R90, 0x1 ;  /* 0x0000005a732ac211 */ /* 0x000fc600078a08ff */
[----:B--2---:R2:W-:Y:S01]  /*55c0*/  STG.E.128 desc[UR60][R40.64], R56 ;  /* 0x0000003828007986 */ /* 0x0045e2000c101d3c */
[----:B------:R-:W-:-:S05]  /*55d0*/  @!P4 LEA.HI.X R43, R115, R91, R43, 0x1, P5 ;  /* 0x0000005b732bc211 */ /* 0x000fca00028f0c2b */
[----:B-1----:R2:W-:Y:S04]  /*55e0*/  @!P4 STG.E.128 desc[UR60][R42.64], R60 ;  /* 0x0000003c2a00c986 */ /* 0x0025e8000c101d3c */
.L_x_454:
[----:B------:R-:W-:Y:S05]  /*55f0*/  BSYNC B1 ;  /* 0x0000000000017941 */ /* 0x000fea0003800000 */
.L_x_453:
[----:B------:R-:W-:Y:S01]  /*5600*/  ISETP.NE.AND P4, PT, R12, RZ, PT ;  /* 0x000000ff0c00720c */ /* 0x000fe20003f85270 */
[----:B------:R-:W-:-:S12]  /*5610*/  BSSY B1, `(.L_x_457) ;  /* 0x0000084000017945 */ /* 0x000fd80003800000 */
[----:B------:R-:W-:Y:S05]  /*5620*/  @!P4 BRA `(.L_x_458) ;  /* 0x000000080008c947 */ /* 0x000fea0003800000 */
[----:B------:R-:W3:Y:S04]  /*5630*/  LDL R52, [R1+0x48] ;  /* 0x0000480001347983 */ /* 0x000ee80000100800 */
[----:B--2---:R-:W2:Y:S04]  /*5640*/  LDL R42, [R1+0x50] ;  /* 0x00005000012a7983 */ /* 0x004ea80000100800 */
        /* <DEDUP_REMOVED lines=12> */
[----:B---3--:R-:W-:-:S04]  /*5710*/  LOP3.LUT R40, R52, 0x18, R56, 0xf8, !PT ;  /* 0x0000001834287812 */ /* 0x008fc800078ef838 */
[----:B--2---:R-:W-:Y:S01]  /*5720*/  LOP3.LUT R40, R40, R42, RZ, 0x3c, !PT ;  /* 0x0000002a28287212 */ /* 0x004fe200078e3cff */
        /* <DEDUP_REMOVED lines=9> */
[----:B------:R-:W-:Y:S01]  /*57c0*/  SHF.R.U64 R38, R38, 0x10, R39 ;  /* 0x0000001026267819 */ /* 0x000fe20000001227 */
[----:B-1----:R-:W-:Y:S01]  /*57d0*/  IMAD.U32 R61, R53, 0x10000, RZ ;  /* 0x00010000353d7824 */ /* 0x002fe200078e00ff */
[--C-:B------:R-:W-:Y:S01]  /*57e0*/  SHF.R.U32.HI R57, RZ, 0x10, R49.reuse ;  /* 0x00000010ff397819 */ /* 0x100fe20000011631 */
[----:B--2---:R-:W-:Y:S01]  /*57f0*/  IMAD.U32 R59, R41, 0x10000, RZ ;  /* 0x00010000293b7824 */ /* 0x004fe200078e00ff */
[----:B------:R-:W-:Y:S02]  /*5800*/  SHF.R.U64 R48, R48, 0x10, R49 ;  /* 0x0000001030307819 */ /* 0x000fe40000001231 */
[----:B------:R-:W-:Y:S02]  /*5810*/  SHF.R.U64 R49, R50, 0x10, R51 ;  /* 0x0000001032317819 */ /* 0x000fe40000001233 */
[----:B------:R-:W-:Y:S02]  /*5820*/  SHF.R.U64 R36, R36, 0x10, R37 ;  /* 0x0000001024247819 */ /* 0x000fe40000001225 */
[----:B------:R-:W-:-:S02]  /*5830*/  PRMT R50, R127, 0x5432, R38 ;  /* 0x000054327f327816 */ /* 0x000fc40000000026 */
[----:B------:R-:W-:Y:S02]  /*5840*/  SHF.R.U32.HI R37, RZ, 0x10, R37 ;  /* 0x00000010ff257819 */ /* 0x000fe40000011625 */
[----:B------:R-:W-:Y:S02]  /*5850*/  PRMT R38, R126, 0x5410, R57 ;  /* 0x000054107e267816 */ /* 0x000fe40000000039 */
[----:B------:R-:W-:Y:S02]  /*5860*/  PRMT R37, R128, 0x5410, R37 ;  /* 0x0000541080257816 */ /* 0x000fe40000000025 */
[----:B------:R-:W-:Y:S01]  /*5870*/  SHF.R.U32.HI R51, RZ, 0x10, R51 ;  /* 0x00000010ff337819 */ /* 0x000fe20000011633 */
[C---:B------:R-:W-:Y:S01]  /*5880*/  IMAD.U32 R60, R38.reuse, 0x10000, RZ ;  /* 0x00010000263c7824 */ /* 0x040fe200078e00ff */
[----:B------:R-:W-:Y:S01]  /*5890*/  LOP3.LUT R38, R38, 0xffff0000, RZ, 0xc0, !PT ;  /* 0xffff000026267812 */ /* 0x000fe200078ec0ff */
[----:B------:R-:W-:Y:S01]  /*58a0*/  IMAD.U32 R57, R37, 0x10000, RZ ;  /* 0x0001000025397824 */ /* 0x000fe200078e00ff */
[----:B------:R-:W-:Y:S01]  /*58b0*/  LOP3.LUT R53, R53, 0xffff0000, RZ, 0xc0, !PT ;  /* 0xffff000035357812 */ /* 0x000fe200078ec0ff */
[----:B------:R-:W-:Y:S01]  /*58c0*/  FMUL.FTZ R58, R61, R60 ;  /* 0x0000003c3d3a7220 */ /* 0x000fe20000410000 */
[----:B------:R-:W-:-:S02]  /*58d0*/  SHF.R.U32.HI R39, RZ, 0x10, R39 ;  /* 0x00000010ff277819 */ /* 0x000fc40000011627 */
[----:B------:R-:W-:Y:S01]  /*58e0*/  PRMT R51, R125, 0x5410, R51 ;  /* 0x000054107d337816 */ /* 0x000fe20000000033 */
[-C--:B------:R-:W-:Y:S01]  /*58f0*/  FFMA.FTZ R58, R59, R57.reuse, -R58 ;  /* 0x000000393b3a7223 */ /* 0x080fe2000001083a */
[----:B------:R-:W-:Y:S01]  /*5900*/  FMUL.FTZ R57, R61, R57 ;  /* 0x000000393d397220 */ /* 0x000fe20000410000 */
[----:B------:R-:W-:Y:S01]  /*5910*/  LOP3.LUT R41, R41, 0xffff0000, RZ, 0xc0, !PT ;  /* 0xffff000029297812 */ /* 0x000fe200078ec0ff */
[----:B------:R-:W-:Y:S01]  /*5920*/  IMAD.U32 R61, R55, 0x10000, RZ ;  /* 0x00010000373d7824 */ /* 0x000fe200078e00ff */
[----:B------:R-:W-:Y:S01]  /*5930*/  PRMT R39, R127, 0x5410, R39 ;  /* 0x000054107f277816 */ /* 0x000fe20000000027 */
[----:B------:R-:W-:Y:S01]  /*5940*/  FFMA.FTZ R57, R59, R60, R57 ;  /* 0x0000003c3b397223 */ /* 0x000fe20000010039 */
[----:B------:R-:W-:Y:S01]  /*5950*/  LOP3.LUT R59, R37, 0xffff0000, RZ, 0xc0, !PT ;  /* 0xffff0000253b7812 */ /* 0x000fe200078ec0ff */
[----:B------:R-:W-:Y:S01]  /*5960*/  FMUL.FTZ R37, R53, R38 ;  /* 0x0000002635257220 */ /* 0x000fe20000410000 */
[C---:B------:R-:W-:Y:S01]  /*5970*/  IMAD.U32 R60, R51.reuse, 0x10000, RZ ;  /* 0x00010000333c7824 */ /* 0x040fe200078e00ff */
[----:B------:R-:W-:-:S02]  /*5980*/  LOP3.LUT R51, R51, 0xffff0000, RZ, 0xc0, !PT ;  /* 0xffff000033337812 */ /* 0x000fc400078ec0ff */
[-C--:B------:R-:W-:Y:S01]  /*5990*/  FMUL.FTZ R53, R53, R59.reuse ;  /* 0x0000003b35357220 */ /* 0x080fe20000410000 */
[----:B------:R-:W-:Y:S01]  /*59a0*/  FFMA.FTZ R37, R41, R59, -R37 ;  /* 0x0000003b29257223 */ /* 0x000fe20000010825 */
[----:B------:R-:W-:Y:S01]  /*59b0*/  IMAD.U32 R59, R43, 0x10000, RZ ;  /* 0x000100002b3b7824 */ /* 0x000fe200078e00ff */
[----:B------:R-:W-:Y:S01]  /*59c0*/  LOP3.LUT R55, R55, 0xffff0000, RZ, 0xc0, !PT ;  /* 0xffff000037377812 */ /* 0x000fe200078ec0ff */
[----:B------:R-:W-:Y:S01]  /*59d0*/  FFMA.FTZ R38, R41, R38, R53 ;  /* 0x0000002629267223 */ /* 0x000fe20000010035 */
[----:B------:R-:W-:Y:S02]  /*59e0*/  IMAD.U32 R53, R39, 0x10000, RZ ;  /* 0x0001000027357824 */ /* 0x000fe400078e00ff */
[----:B------:R-:W-:Y:S01]  /*59f0*/  FMUL.FTZ R41, R61, R60 ;  /* 0x0000003c3d297220 */ /* 0x000fe20000410000 */
[----:B------:R-:W-:Y:S02]  /*5a00*/  PRMT R48, R126, 0x5432, R48 ;  /* 0x000054327e307816 */ /* 0x000fe40000000030 */
[----:B------:R-:W-:Y:S01]  /*5a10*/  PRMT R36, R128, 0x5432, R36 ;  /* 0x0000543280247816 */ /* 0x000fe20000000024 */
[-C--:B------:R-:W-:Y:S01]  /*5a20*/  FFMA.FTZ R41, R59, R53.reuse, -R41 ;  /* 0x000000353b297223 */ /* 0x080fe20000010829 */
[----:B------:R-:W-:Y:S01]  /*5a30*/  FMUL.FTZ R53, R61, R53 ;  /* 0x000000353d357220 */ /* 0x000fe20000410000 */
[----:B------:R-:W-:-:S02]  /*5a40*/  F2FP.BF16.F32.PACK_AB R38, R38, R57 ;  /* 0x000000392626723e */ /* 0x000fc400000010ff */
[----:B------:R-:W-:Y:S01]  /*5a50*/  PRMT R49, R125, 0x5432, R49 ;  /* 0x000054327d317816 */ /* 0x000fe20000000031 */
[----:B------:R-:W-:Y:S01]  /*5a60*/  FFMA.FTZ R53, R59, R60, R53 ;  /* 0x0000003c3b357223 */ /* 0x000fe20000010035 */
[----:B------:R-:W-:Y:S02]  /*5a70*/  LOP3.LUT R59, R39, 0xffff0000, RZ, 0xc0, !PT ;  /* 0xffff0000273b7812 */ /* 0x000fe400078ec0ff */
[----:B------:R-:W-:Y:S01]  /*5a80*/  LOP3.LUT R39, R43, 0xffff0000, RZ, 0xc0, !PT ;  /* 0xffff00002b277812 */ /* 0x000fe200078ec0ff */
[----:B------:R-:W-:Y:S01]  /*5a90*/  FMUL.FTZ R43, R55, R51 ;  /* 0x00000033372b7220 */ /* 0x000fe20000410000 */
[----:B------:R-:W-:Y:S01]  /*5aa0*/  F2FP.BF16.F32.PACK_AB R37, R37, R58 ;  /* 0x0000003a2525723e */ /* 0x000fe200000010ff */
[-C--:B------:R-:W-:Y:S02]  /*5ab0*/  FMUL.FTZ R55, R55, R59.reuse ;  /* 0x0000003b37377220 */ /* 0x080fe40000410000 */
[C---:B------:R-:W-:Y:S02]  /*5ac0*/  FFMA.FTZ R43, R39.reuse, R59, -R43 ;  /* 0x0000003b272b7223 */ /* 0x040fe4000001082b */
[----:B------:R-:W-:Y:S01]  /*5ad0*/  FFMA.FTZ R55, R39, R51, R55 ;  /* 0x0000003327377223 */ /* 0x000fe20000010037 */
[----:B------:R-:W-:-:S02]  /*5ae0*/  IMAD.U32 R51, R52, 0x10000, RZ ;  /* 0x0001000034337824 */ /* 0x000fc400078e00ff */
[----:B------:R-:W-:Y:S01]  /*5af0*/  F2FP.BF16.F32.PACK_AB R43, R43, R41 ;  /* 0x000000292b2b723e */ /* 0x000fe200000010ff */
[----:B------:R-:W-:Y:S01]  /*5b00*/  IMAD.U32 R41, R48, 0x10000, RZ ;  /* 0x0001000030297824 */ /* 0x000fe200078e00ff */
[----:B------:R-:W-:Y:S01]  /*5b10*/  F2FP.BF16.F32.PACK_AB R55, R55, R53 ;  /* 0x000000353737723e */ /* 0x000fe200000010ff */
[----:B------:R-:W-:Y:S01]  /*5b20*/  IMAD.U32 R53, R36, 0x10000, RZ ;  /* 0x0001000024357824 */ /* 0x000fe200078e00ff */
[----:B------:R-:W-:Y:S01]  /*5b30*/  LOP3.LUT R48, R48, 0xffff0000, RZ, 0xc0, !PT ;  /* 0xffff000030307812 */ /* 0x000fe200078ec0ff */
[C---:B------:R-:W-:Y:S01]  /*5b40*/  FMUL.FTZ R57, R51.reuse, R41 ;  /* 0x0000002933397220 */ /* 0x040fe20000410000 */
[----:B------:R-:W-:Y:S02]  /*5b50*/  IMAD.U32 R39, R40, 0x10000, RZ ;  /* 0x0001000028277824 */ /* 0x000fe400078e00ff */
[-C--:B------:R-:W-:Y:S01]  /*5b60*/  FMUL.FTZ R51, R51, R53.reuse ;  /* 0x0000003533337220 */ /* 0x080fe20000410000 */
[----:B------:R-:W-:Y:S01]  /*5b70*/  LOP3.LUT R36, R36, 0xffff0000, RZ, 0xc0, !PT ;  /* 0xffff000024247812 */ /* 0x000fe200078ec0ff */
[----:B------:R-:W-:-:S02]  /*5b80*/  FFMA.FTZ R57, R39, R53, -R57 ;  /* 0x0000003527397223 */ /* 0x000fc40000010839 */
        /* <DEDUP_REMOVED lines=10> */
[----:B------:R-:W-:Y:S01]  /*5c30*/  IMAD.U32 R48, R50, 0x10000, RZ ;  /* 0x0001000032307824 */ /* 0x000fe200078e00ff */
[----:B------:R-:W-:Y:S01]  /*5c40*/  F2FP.BF16.F32.PACK_AB R36, R36, R57 ;  /* 0x000000392424723e */ /* 0x000fe200000010ff */
[C---:B------:R-:W-:Y:S01]  /*5c50*/  FMUL.FTZ R52, R53.reuse, R41 ;  /* 0x0000002935347220 */ /* 0x040fe20000410000 */
[C---:B------:R-:W-:Y:S02]  /*5c60*/  IMAD.U32 R40, R42.reuse, 0x10000, RZ ;  /* 0x000100002a287824 */ /* 0x040fe400078e00ff */
[-C--:B------:R-:W-:Y:S01]  /*5c70*/  FMUL.FTZ R53, R53, R48.reuse ;  /* 0x0000003035357220 */ /* 0x080fe20000410000 */
[----:B------:R-:W-:Y:S01]  /*5c80*/  LOP3.LUT R42, R42, 0xffff0000, RZ, 0xc0, !PT ;  /* 0xffff00002a2a7812 */ /* 0x000fe200078ec0ff */
[----:B------:R-:W-:-:S02]  /*5c90*/  FFMA.FTZ R52, R40, R48, -R52 ;  /* 0x0000003028347223 */ /* 0x000fc40000010834 */
[----:B------:R-:W-:Y:S01]  /*5ca0*/  FFMA.FTZ R53, R40, R41, R53 ;  /* 0x0000002928357223 */ /* 0x000fe20000010035 */
[----:B------:R-:W-:Y:S02]  /*5cb0*/  LOP3.LUT R40, R54, 0xffff0000, RZ, 0xc0, !PT ;  /* 0xffff000036287812 */ /* 0x000fe400078ec0ff */
[----:B------:R-:W-:Y:S02]  /*5cc0*/  LOP3.LUT R41, R50, 0xffff0000, RZ, 0xc0, !PT ;  /* 0xffff000032297812 */ /* 0x000fe400078ec0ff */
[----:B------:R-:W-:Y:S01]  /*5cd0*/  F2FP.BF16.F32.PACK_AB R39, R39, R51 ;  /* 0x000000332727723e */ /* 0x000fe200000010ff */
[C---:B------:R-:W-:Y:S02]  /*5ce0*/  FMUL.FTZ R59, R40.reuse, R49 ;  /* 0x00000031283b7220 */ /* 0x040fe40000410000 */
[-C--:B------:R-:W-:Y:S02]  /*5cf0*/  FMUL.FTZ R40, R40, R41.reuse ;  /* 0x0000002928287220 */ /* 0x080fe40000410000 */
[----:B------:R-:W-:Y:S01]  /*5d00*/  FFMA.FTZ R59, R42, R41, -R59 ;  /* 0x000000292a3b7223 */ /* 0x000fe2000001083b */
[----:B------:R-:W-:-:S02]  /*5d10*/  IMAD.MOV.U32 R41, RZ, RZ, R37 ;  /* 0x000000ffff297224 */ /* 0x000fc400078e0025 */
[----:B------:R-:W-:Y:S02]  /*5d20*/  FFMA.FTZ R40, R42, R49, R40 ;  /* 0x000000312a287223 */ /* 0x000fe40000010028 */
[----:B------:R-:W-:Y:S01]  /*5d30*/  F2FP.BF16.F32.PACK_AB R42, R59, R52 ;  /* 0x000000343b2a723e */ /* 0x000fe200000010ff */
[----:B------:R-:W-:Y:S02]  /*5d40*/  IMAD.MOV.U32 R52, RZ, RZ, R39 ;  /* 0x000000ffff347224 */ /* 0x000fe400078e0027 */
[----:B------:R-:W-:Y:S01]  /*5d50*/  F2FP.BF16.F32.PACK_AB R54, R40, R53 ;  /* 0x000000352836723e */ /* 0x000fe200000010ff */
[----:B------:R-:W-:Y:S02]  /*5d60*/  IMAD.MOV.U32 R40, RZ, RZ, R36 ;  /* 0x000000ffff287224 */ /* 0x000fe400078e0024 */
[----:B------:R-:W-:-:S07]  /*5d70*/  IMAD.MOV.U32 R53, RZ, RZ, R38 ;  /* 0x000000ffff357224 */ /* 0x000fce00078e0026 */
.L_x_460:
[----:B------:R-:W-:Y:S05]  /*5d80*/  BSYNC B2 ;  /* 0x0000000000027941 */ /* 0x000fea0003800000 */
.L_x_459:
        /* <DEDUP_REMOVED lines=12> */
.L_x_458:
[----:B------:R-:W-:Y:S05]  /*5e50*/  BSYNC B1 ;  /* 0x0000000000017941 */ /* 0x000fea0003800000 */
.L_x_457:
[----:B------:R-:W-:-:S13]  /*5e60*/  ISETP.NE.AND P4, PT, R13, RZ, PT ;  /* 0x000000ff0d00720c */ /* 0x000fda0003f85270 */
[----:B------:R-:W-:Y:S05]  /*5e70*/  @!P4 BRA `(.L_x_425) ;  /* 0x0000000800acc947 */ /* 0x000fea0003800000 */
[----:B---3--:R-:W3:Y:S04]  /*5e80*/  LDL R36, [R1+0x4c] ;  /* 0x00004c0001247983 */ /* 0x008ee80000100800 */
[----:B------:R-:W2:Y:S04]  /*5e90*/  LDL R39, [R1+0x48] ;  /* 0x0000480001277983 */ /* 0x000ea80000100800 */
[----:B------:R-:W4:Y:S04]  /*5ea0*/  LDL R38, [R1+0x54] ;  /* 0x0000540001267983 */ /* 0x000f280000100800 */
[----:B------:R-:W5:Y:S01]  /*5eb0*/  LDL R37, [R1+0x50] ;  /* 0x0000500001257983 */ /* 0x000f620000100800 */
[----:B------:R-:W-:Y:S01]  /*5ec0*/  BSSY B1, `(.L_x_461) ;  /* 0x000007c000017945 */ /* 0x000fe20003800000 */
[----:B---3--:R-:W-:-:S02]  /*5ed0*/  LOP3.LUT P6, RZ, R36, 0x1, RZ, 0xc0, !PT ;  /* 0x0000000124ff7812 */ /* 0x008fc400078cc0ff */
[----:B------:R-:W-:Y:S01]  /*5ee0*/  IADD3 R36, P4, P5, R26, R92, R10 ;  /* 0x0000005c1a247210 */ /* 0x000fe20007d9e00a */
[----:B--2---:R-:W-:Y:S02]  /*5ef0*/  IMAD.MOV.U32 R40, RZ, RZ, R39 ;  /* 0x000000ffff287224 */ /* 0x004fe400078e0027 */
[----:B----4-:R-:W-:Y:S01]  /*5f00*/  IMAD.MOV.U32 R39, RZ, RZ, R38 ;  /* 0x000000ffff277224 */ /* 0x010fe200078e0026 */
[----:B------:R-:W-:Y:S01]  /*5f10*/  SEL R114, R107, R114, !P6 ;  /* 0x000000726b727207 */ /* 0x000fe20007000000 */
[----:B-----5:R-:W-:Y:S01]  /*5f20*/  IMAD.MOV.U32 R38, RZ, RZ, R37 ;  /* 0x000000ffff267224 */ /* 0x020fe200078e0025 */
[----:B------:R-:W-:Y:S02]  /*5f30*/  IADD3.X R37, R3, R111, R98, P4, P5 ;  /* 0x0000006f03257210 */ /* 0x000fe400027ea462 */
[----:B------:R-:W-:-:S04]  /*5f40*/  LEA R48, P4, R36, R90, 0x1 ;  /* 0x0000005a24307211 */ /* 0x000fc800078808ff */
[----:B------:R-:W-:Y:S02]  /*5f50*/  LEA.HI.X R49, R36, R91, R37, 0x1, P4 ;  /* 0x0000005b24317211 */ /* 0x000fe400020f0c25 */
[----:B------:R-:W-:-:S04]  /*5f60*/  SHF.R.S32.HI R37, RZ, 0x1f, R114 ;  /* 0x0000001fff257819 */ /* 0x000fc80000011472 */
[----:B------:R-:W-:-:S04]  /*5f70*/  LEA.HI R37, R37, R114, RZ, 0x4 ;  /* 0x0000007225257211 */ /* 0x000fc800078f20ff */
[----:B------:R-:W-:-:S04]  /*5f80*/  SHF.R.S32.HI R36, RZ, 0x4, R37 ;  /* 0x00000004ff247819 */ /* 0x000fc80000011425 */
[----:B------:R-:W-:-:S04]  /*5f90*/  LEA.HI.SX32 R36, R9, R36, 0x1d ;  /* 0x0000002409247211 */ /* 0x000fc800078feaff */
[----:B------:R-:W-:Y:S01]  /*5fa0*/  SHF.R.S32.HI R37, RZ, 0x1f, R36 ;  /* 0x0000001fff257819 */ /* 0x000fe20000011424 */
[----:B------:R-:W-:-:S03]  /*5fb0*/  IMAD.SHL.U32 R51, R36, 0x8, RZ ;  /* 0x0000000824337824 */ /* 0x000fc600078e00ff */
[----:B------:R-:W-:Y:S02]  /*5fc0*/  LEA.HI R37, R37, R36, RZ, 0x2 ;  /* 0x0000002425257211 */ /* 0x000fe400078f10ff */
[----:B------:R-:W-:Y:S02]  /*5fd0*/  LOP3.LUT R36, R40, 0x18, R51, 0xf8, !PT ;  /* 0x0000001828247812 */ /* 0x000fe400078ef833 */
[----:B------:R-:W-:Y:S02]  /*5fe0*/  SHF.R.S32.HI R37, RZ, 0x2, R37 ;  /* 0x00000002ff257819 */ /* 0x000fe40000011425 */
[----:B------:R-:W-:-:S03]  /*5ff0*/  LOP3.LUT R36, R36, R38, RZ, 0x3c, !PT ;  /* 0x0000002624247212 */ /* 0x000fc600078e3cff */
[----:B------:R-:W-:-:S04]  /*6000*/  IMAD R37, R37, 0x1200, R39 ;  /* 0x0000120025257824 */ /* 0x000fc800078e0227 */
[----:B------:R-:W-:Y:S02]  /*6010*/  IMAD.IADD R36, R37, 0x1, R36 ;  /* 0x0000000125247824 */ /* 0x000fe400078e0224 */
[C---:B------:R-:W-:Y:S02]  /*6020*/  IMAD R37, R17.reuse, 0x3600, R101 ;  /* 0x0000360011257824 */ /* 0x040fe400078e0265 */
[----:B------:R-:W-:Y:S02]  /*6030*/  IMAD R39, R17, 0x3600, R36 ;  /* 0x0000360011277824 */ /* 0x000fe400078e0224 */
[--C-:B------:R-:W-:Y:S02]  /*6040*/  IMAD R37, R37, 0x2, R16.reuse ;  /* 0x0000000225257824 */ /* 0x100fe400078e0210 */
[----:B------:R-:W-:-:S04]  /*6050*/  IMAD R40, R39, 0x2, R16 ;  /* 0x0000000227287824 */ /* 0x000fc800078e0210 */
[----:B------:R-:W1:Y:S04]  /*6060*/  LDS.128 R36, [R37+0x16a00] ;  /* 0x016a000025247984 */ /* 0x000e680000000c00 */
[----:B------:R-:W2:Y:S01]  /*6070*/  LDS.128 R40, [R40+0x16a00] ;  /* 0x016a000028287984 */ /* 0x000ea20000000c00 */
[----:B------:R-:W-:-:S13]  /*6080*/  ISETP.GE.AND P4, PT, R4, R106, PT ;  /* 0x0000006a0400720c */ /* 0x000fda0003f86270 */
[----:B------:R-:W-:Y:S05]  /*6090*/  @P4 BRA `(.L_x_462) ;  /* 0x0000000400784947 */ /* 0x000fea0003800000 */
[----:B------:R-:W-:Y:S01]  /*60a0*/  SHF.R.U32.HI R53, RZ, 0x10, R45 ;  /* 0x00000010ff357819 */ /* 0x000fe2000001162d */
[----:B--2---:R-:W-:Y:S01]  /*60b0*/  IMAD.U32 R52, R41, 0x10000, RZ ;  /* 0x0001000029347824 */ /* 0x004fe200078e00ff */
[----:B------:R-:W-:Y:S01]  /*60c0*/  SHF.R.U32.HI R55, RZ, 0x10, R33 ;  /* 0x00000010ff377819 */ /* 0x000fe20000011621 */
[----:B-1----:R-:W-:Y:S01]  /*60d0*/  IMAD.U32 R50, R37, 0x10000, RZ ;  /* 0x0001000025327824 */ /* 0x002fe200078e00ff */
[----:B------:R-:W-:Y:S02]  /*60e0*/  PRMT R53, R124, 0x5432, R53 ;  /* 0x000054327c357816 */ /* 0x000fe40000000035 */
[----:B------:R-:W-:Y:S02]  /*60f0*/  PRMT R54, R122, 0x5432, R55 ;  /* 0x000054327a367816 */ /* 0x000fe40000000037 */
[----:B------:R-:W-:Y:S01]  /*6100*/  LOP3.LUT R41, R41, 0xffff0000, RZ, 0xc0, !PT ;  /* 0xffff000029297812 */ /* 0x000fe200078ec0ff */
[----:B------:R-:W-:Y:S01]  /*6110*/  IMAD.U32 R57, R53, 0x10000, RZ ;  /* 0x0001000035397824 */ /* 0x000fe200078e00ff */
[----:B------:R-:W-:Y:S01]  /*6120*/  LOP3.LUT R37, R37, 0xffff0000, RZ, 0xc0, !PT ;  /* 0xffff000025257812 */ /* 0x000fe200078ec0ff */
[C---:B------:R-:W-:Y:S01]  /*6130*/  IMAD.U32 R55, R54.reuse, 0x10000, RZ ;  /* 0x0001000036377824 */ /* 0x040fe200078e00ff */
[----:B------:R-:W-:Y:S01]  /*6140*/  LOP3.LUT R54, R54, 0xffff0000, RZ, 0xc0, !PT ;  /* 0xffff000036367812 */ /* 0x000fe200078ec0ff */
[----:B------:R-:W-:Y:S01]  /*6150*/  FMUL.FTZ R59, R52, R57 ;  /* 0x00000039343b7220 */ /* 0x000fe20000410000 */
[----:B------:R-:W-:Y:S01]  /*6160*/  SHF.R.U64 R45, R44, 0x10, R45 ;  /* 0x000000102c2d7819 */ /* 0x000fe2000000122d */
[-C--:B------:R-:W-:Y:S01]  /*6170*/  FMUL.FTZ R56, R52, R55.reuse ;  /* 0x0000003734387220 */ /* 0x080fe20000410000 */
[----:B------:R-:W-:Y:S01]  /*6180*/  SHF.R.U64 R46, R46, 0x10, R47 ;  /* 0x000000102e2e7819 */ /* 0x000fe2000000122f */
[----:B------:R-:W-:Y:S01]  /*6190*/  FFMA.FTZ R52, R50, R55, -R59 ;  /* 0x0000003732347223 */ /* 0x000fe2000001083b */
[----:B------:R-:W-:-:S02]  /*61a0*/  IMAD.U32 R55, R39, 0x10000, RZ ;  /* 0x0001000027377824 */ /* 0x000fc400078e00ff */
[----:B------:R-:W-:Y:S01]  /*61b0*/  FFMA.FTZ R50, R50, R57, R56 ;  /* 0x0000003932327223 */ /* 0x000fe20000010038 */
[----:B------:R-:W-:Y:S01]  /*61c0*/  LOP3.LUT R56, R53, 0xffff0000, RZ, 0xc0, !PT ;  /* 0xffff000035387812 */ /* 0x000fe200078ec0ff */
[----:B------:R-:W-:Y:S01]  /*61d0*/  FMUL.FTZ R53, R41, R54 ;  /* 0x0000003629357220 */ /* 0x000fe20000410000 */
[----:B------:R-:W-:Y:S01]  /*61e0*/  IMAD.U32 R57, R43, 0x10000, RZ ;  /* 0x000100002b397824 */ /* 0x000fe200078e00ff */
[----:B------:R-:W-:Y:S02]  /*61f0*/  PRMT R124, R124, 0x5410, R45 ;  /* 0x000054107c7c7816 */ /* 0x000fe4000000002d */
[----:B------:R-:W-:Y:S01]  /*6200*/  FMUL.FTZ R58, R41, R56 ;  /* 0x00000038293a7220 */ /* 0x000fe20000410000 */
[----:B------:R-:W-:-:S03]  /*6210*/  SHF.R.U64 R34, R34, 0x10, R35 ;  /* 0x0000001022227819 */ /* 0x000fc60000001223 */
[C---:B------:R-:W-:Y:S01]  /*6220*/  FFMA.FTZ R41, R37.reuse, R54, -R58 ;  /* 0x0000003625297223 */ /* 0x040fe2000001083a */
[----:B------:R-:W-:Y:S01]  /*6230*/  FFMA.FTZ R37, R37, R56, R53 ;  /* 0x0000003825257223 */ /* 0x000fe20000010035 */
[----:B------:R-:W-:Y:S02]  /*6240*/  SHF.R.U32.HI R56, RZ, 0x10, R47 ;  /* 0x00000010ff387819 */ /* 0x000fe4000001162f */
[----:B------:R-:W-:Y:S01]  /*6250*/  SHF.R.U32.HI R54, RZ, 0x10, R35 ;  /* 0x00000010ff367819 */ /* 0x000fe20000011623 */
[----:B------:R-:W-:Y:S01]  /*6260*/  IMAD.U32 R35, R38, 0x10000, RZ ;  /* 0x0001000026237824 */ /* 0x000fe200078e00ff */
[----:B------:R-:W-:Y:S02]  /*6270*/  PRMT R56, R123, 0x5432, R56 ;  /* 0x000054327b387816 */ /* 0x000fe40000000038 */
[----:B------:R-:W-:Y:S02]  /*6280*/  PRMT R53, R121, 0x5432, R54 ;  /* 0x0000543279357816 */ /* 0x000fe40000000036 */
[----:B------:R-:W-:Y:S01]  /*6290*/  LOP3.LUT R47, R124, 0xffff0000, RZ, 0xc0, !PT ;  /* 0xffff00007c2f7812 */ /* 0x000fe200078ec0ff */
[C---:B------:R-:W-:Y:S01]  /*62a0*/  IMAD.U32 R58, R56.reuse, 0x10000, RZ ;  /* 0x00010000383a7824 */ /* 0x040fe200078e00ff */
[----:B------:R-:W-:Y:S01]  /*62b0*/  LOP3.LUT R56, R56, 0xffff0000, RZ, 0xc0, !PT ;  /* 0xffff000038387812 */ /* 0x000fe200078ec0ff */
[C---:B------:R-:W-:Y:S01]  /*62c0*/  IMAD.U32 R54, R53.reuse, 0x10000, RZ ;  /* 0x0001000035367824 */ /* 0x040fe200078e00ff */
[----:B------:R-:W-:Y:S01]  /*62d0*/  LOP3.LUT R53, R53, 0xffff0000, RZ, 0xc0, !PT ;  /* 0xffff000035357812 */ /* 0x000fe200078ec0ff */
[----:B------:R-:W-:Y:S01]  /*62e0*/  FMUL.FTZ R60, R57, R58 ;  /* 0x0000003a393c7220 */ /* 0x000fe20000410000 */
[----:B------:R-:W-:Y:S01]  /*62f0*/  PRMT R123, R123, 0x5410, R46 ;  /* 0x000054107b7b7816 */ /* 0x000fe2000000002e */
[-C--:B------:R-:W-:Y:S01]  /*6300*/  FMUL.FTZ R57, R57, R54.reuse ;  /* 0x0000003639397220 */ /* 0x080fe20000410000 */
[----:B------:R-:W-:Y:S01]  /*6310*/  PRMT R121, R121, 0x5410, R34 ;  /* 0x0000541079797816 */ /* 0x000fe20000000022 */
[C---:B------:R-:W-:Y:S01]  /*6320*/  FFMA.FTZ R54, R55.reuse, R54, -R60 ;  /* 0x0000003637367223 */ /* 0x040fe2000001083c */
[----:B------:R-:W-:Y:S01]  /*6330*/  LOP3.LUT R38, R38, 0xffff0000, RZ, 0xc0, !PT ;  /* 0xffff000026267812 */ /* 0x000fe200078ec0ff */
[----:B------:R-:W-:Y:S01]  /*6340*/  FFMA.FTZ R55, R55, R58, R57 ;  /* 0x0000003a37377223 */ /* 0x000fe20000010039 */
[----:B------:R-:W-:-:S02]  /*6350*/  SHF.R.U64 R57, R32, 0x10, R33 ;  /* 0x0000001020397819 */ /* 0x000fc40000001221 */
[----:B------:R-:W-:Y:S02]  /*6360*/  LOP3.LUT R33, R43, 0xffff0000, RZ, 0xc0, !PT ;  /* 0xffff00002b217812 */ /* 0x000fe400078ec0ff */
[----:B------:R-:W-:Y:S02]  /*6370*/  LOP3.LUT R32, R39, 0xffff0000, RZ, 0xc0, !PT ;  /* 0xffff000027207812 */ /* 0x000fe400078ec0ff */
[----:B------:R-:W-:Y:S01]  /*6380*/  PRMT R122, R122, 0x5410, R57 ;  /* 0x000054107a7a7816 */ /* 0x000fe20000000039 */
[C---:B------:R-:W-:Y:S01]  /*6390*/  FMUL.FTZ R39, R33.reuse, R56 ;  /* 0x0000003821277220 */ /* 0x040fe20000410000 */
[-C--:B------:R-:W-:Y:S01]  /*63a0*/  FMUL.FTZ R43, R33, R53.reuse ;  /* 0x00000035212b7220 */ /* 0x080fe20000410000 */
[----:B------:R-:W-:Y:S02]  /*63b0*/  F2FP.BF16.F32.PACK_AB R41, R41, R52 ;  /* 0x000000342929723e */ /* 0x000fe400000010ff */
[C---:B------:R-:W-:Y:S01]  /*63c0*/  FFMA.FTZ R33, R32.reuse, R53, -R39 ;  /* 0x0000003520217223 */ /* 0x040fe20000010827 */
[----:B------:R-:W-:Y:S01]  /*63d0*/  FFMA.FTZ R32, R32, R56, R43 ;  /* 0x0000003820207223 */ /* 0x000fe2000001002b */
[----:B------:R-:W-:Y:S01]  /*63e0*/  IMAD.U32 R43, R40, 0x10000, RZ ;  /* 0x00010000282b7824 */ /* 0x000fe200078e00ff */
[----:B------:R-:W-:Y:S01]  /*63f0*/  F2FP.BF16.F32.PACK_AB R50, R37, R50 ;  /* 0x000000322532723e */ /* 0x000fe200000010ff */
[----:B------:R-:W-:Y:S01]  /*6400*/  IMAD.U32 R56, R124, 0x10000, RZ ;  /* 0x000100007c387824 */ /* 0x000fe200078e00ff */
[----:B------:R-:W-:Y:S01]  /*6410*/  F2FP.BF16.F32.PACK_AB R33, R33, R54 ;  /* 0x000000362121723e */ /* 0x000fe200000010ff */
[----:B------:R-:W-:Y:S01]  /*6420*/  IMAD.U32 R44, R122, 0x10000, RZ ;  /* 0x000100007a2c7824 */ /* 0x000fe200078e00ff */
[----:B------:R-:W-:Y:S01]  /*6430*/  F2FP.BF16.F32.PACK_AB R32, R32, R55 ;  /* 0x000000372020723e */ /* 0x000fe200000010ff */
[----:B------:R-:W-:-:S02]  /*6440*/  IMAD.U32 R39, R36, 0x10000, RZ ;  /* 0x0001000024277824 */ /* 0x000fc400078e00ff */
[C---:B------:R-:W-:Y:S01]  /*6450*/  FMUL.FTZ R58, R43.reuse, R56 ;  /* 0x000000382b3a7220 */ /* 0x040fe20000410000 */
[-C--:B------:R-:W-:Y:S01]  /*6460*/  FMUL.FTZ R45, R43, R44.reuse ;  /* 0x0000002c2b2d7220 */ /* 0x080fe20000410000 */
[----:B------:R-:W-:Y:S01]  /*6470*/  LOP3.LUT R36, R36, 0xffff0000, RZ, 0xc0, !PT ;  /* 0xffff000024247812 */ /* 0x000fe200078ec0ff */
[----:B------:R-:W-:Y:S02]  /*6480*/  IMAD.MOV.U32 R37, RZ, RZ, R41 ;  /* 0x000000ffff257224 */ /* 0x000fe400078e0029 */
[C---:B------:R-:W-:Y:S01]  /*6490*/  FFMA.FTZ R43, R39.reuse, R44, -R58 ;  /* 0x0000002c272b7223 */ /* 0x040fe2000001083a */
[----:B------:R-:W-:Y:S01]  /*64a0*/  FFMA.FTZ R39, R39, R56, R45 ;  /* 0x0000003827277223 */ /* 0x000fe2000001002d */
[----:B------:R-:W-:Y:S01]  /*64b0*/  LOP3.LUT R44, R40, 0xffff0000, RZ, 0xc0, !PT ;  /* 0xffff0000282c7812 */ /* 0x000fe200078ec0ff */
[----:B------:R-:W-:Y:S01]  /*64c0*/  IMAD.U32 R40, R42, 0x10000, RZ ;  /* 0x000100002a287824 */ /* 0x000fe200078e00ff */
[----:B------:R-:W-:Y:S01]  /*64d0*/  LOP3.LUT R45, R122, 0xffff0000, RZ, 0xc0, !PT ;  /* 0xffff00007a2d7812 */ /* 0x000fe200078ec0ff */
[----:B------:R-:W-:Y:S01]  /*64e0*/  IMAD.MOV.U32 R41, RZ, RZ, R50 ;  /* 0x000000ffff297224 */ /* 0x000fe200078e0032 */
[----:B------:R-:W-:Y:S01]  /*64f0*/  LOP3.LUT R42, R42, 0xffff0000, RZ, 0xc0, !PT ;  /* 0xffff00002a2a7812 */ /* 0x000fe200078ec0ff */
[----:B------:R-:W-:-:S02]  /*6500*/  FMUL.FTZ R53, R44, R47 ;  /* 0x0000002f2c357220 */ /* 0x000fc40000410000 */
[-C--:B------:R-:W-:Y:S02]  /*6510*/  FMUL.FTZ R44, R44, R45.reuse ;  /* 0x0000002d2c2c7220 */ /* 0x080fe40000410000 */
[C---:B------:R-:W-:Y:S01]  /*6520*/  FFMA.FTZ R34, R36.reuse, R45, -R53 ;  /* 0x0000002d24227223 */ /* 0x040fe20000010835 */
[----:B------:R-:W-:Y:S02]  /*6530*/  IMAD.U32 R45, R123, 0x10000, RZ ;  /* 0x000100007b2d7824 */ /* 0x000fe400078e00ff */
[----:B------:R-:W-:Y:S01]  /*6540*/  FFMA.FTZ R36, R36, R47, R44 ;  /* 0x0000002f24247223 */ /* 0x000fe2000001002c */
[----:B------:R-:W-:Y:S01]  /*6550*/  IMAD.U32 R44, R121, 0x10000, RZ ;  /* 0x00010000792c7824 */ /* 0x000fe200078e00ff */
[----:B------:R-:W-:Y:S01]  /*6560*/  LOP3.LUT R123, R123, 0xffff0000, RZ, 0xc0, !PT ;  /* 0xffff00007b7b7812 */ /* 0x000fe200078ec0ff */
[C---:B------:R-:W-:Y:S01]  /*6570*/  FMUL.FTZ R46, R40.reuse, R45 ;  /* 0x0000002d282e7220 */ /* 0x040fe20000410000 */
[----:B------:R-:W-:Y:S01]  /*6580*/  LOP3.LUT R121, R121, 0xffff0000, RZ, 0xc0, !PT ;  /* 0xffff000079797812 */ /* 0x000fe200078ec0ff */
[-C--:B------:R-:W-:Y:S01]  /*6590*/  FMUL.FTZ R40, R40, R44.reuse ;  /* 0x0000002c28287220 */ /* 0x080fe20000410000 */
[----:B------:R-:W-:Y:S01]  /*65a0*/  F2FP.BF16.F32.PACK_AB R39, R36, R39 ;  /* 0x000000272427723e */ /* 0x000fe200000010ff */
[C---:B------:R-:W-:Y:S01]  /*65b0*/  FMUL.FTZ R47, R42.reuse, R123 ;  /* 0x0000007b2a2f7220 */ /* 0x040fe20000410000 */
[C---:B------:R-:W-:Y:S01]  /*65c0*/  FFMA.FTZ R46, R35.reuse, R44, -R46 ;  /* 0x0000002c232e7223 */ /* 0x040fe2000001082e */
[----:B------:R-:W-:Y:S01]  /*65d0*/  FMUL.FTZ R42, R42, R121 ;  /* 0x000000792a2a7220 */ /* 0x000fe20000410000 */
[----:B------:R-:W-:Y:S01]  /*65e0*/  FFMA.FTZ R40, R35, R45, R40 ;  /* 0x0000002d23287223 */ /* 0x000fe20000010028 */
[----:B------:R-:W-:Y:S01]  /*65f0*/  FFMA.FTZ R47, R38, R121, -R47 ;  /* 0x00000079262f7223 */ /* 0x000fe2000001082f */
[----:B------:R-:W-:Y:S01]  /*6600*/  F2FP.BF16.F32.PACK_AB R34, R34, R43 ;  /* 0x0000002b2222723e */ /* 0x000fe200000010ff */
[----:B------:R-:W-:Y:S01]  /*6610*/  FFMA.FTZ R123, R38, R123, R42 ;  /* 0x0000007b267b7223 */ /* 0x000fe2000001002a */
[----:B------:R-:W-:-:S02]  /*6620*/  IMAD.MOV.U32 R43, RZ, RZ, R32 ;  /* 0x000000ffff2b7224 */ /* 0x000fc400078e0020 */
[----:B------:R-:W-:Y:S01]  /*6630*/  F2FP.BF16.F32.PACK_AB R38, R47, R46 ;  /* 0x0000002e2f26723e */ /* 0x000fe200000010ff */
[----:B------:R-:W-:Y:S01]  /*6640*/  IMAD.MOV.U32 R36, RZ, RZ, R34 ;  /* 0x000000ffff247224 */ /* 0x000fe200078e0022 */
[----:B------:R-:W-:Y:S01]  /*6650*/  F2FP.BF16.F32.PACK_AB R42, R123, R40 ;  /* 0x000000287b2a723e */ /* 0x000fe200000010ff */
[----:B------:R-:W-:Y:S02]  /*6660*/  IMAD.MOV.U32 R40, RZ, RZ, R39 ;  /* 0x000000ffff287224 */ /* 0x000fe400078e0027 */
[----:B------:R-:W-:-:S07]  /*6670*/  IMAD.MOV.U32 R39, RZ, RZ, R33 ;  /* 0x000000ffff277224 */ /* 0x000fce00078e0021 */
.L_x_462:
[----:B------:R-:W-:Y:S05]  /*6680*/  BSYNC B1 ;  /* 0x0000000000017941 */ /* 0x000fea0003800000 */
.L_x_461:
[----:B-1----:R4:W-:Y:S01]  /*6690*/  STG.E.128 desc[UR60][R48.64], R36 ;  /* 0x0000002430007986 */ /* 0x0029e2000c101d3c */
[----:B------:R-:W-:-:S13]  /*66a0*/  ISETP.GE.AND P4, PT, R51, R110, PT ;  /* 0x0000006e3300720c */ /* 0x000fda0003f86270 */
[----:B------:R-:W-:Y:S05]  /*66b0*/  @P4 BRA `(.L_x_425) ;  /* 0x00000000009c4947 */ /* 0x000fea0003800000 */
[--C-:B------:R-:W-:Y:S02]  /*66c0*/  SHF.R.S32.HI R32, RZ, 0x1f, R51.reuse ;  /* 0x0000001fff207819 */ /* 0x100fe40000011433 */
[----:B------:R-:W-:-:S04]  /*66d0*/  IADD3 R51, P4, P5, R26, R92, R51 ;  /* 0x0000005c1a337210 */ /* 0x000fc80007d9e033 */
[----:B------:R-:W-:Y:S02]  /*66e0*/  IADD3.X R32, R3, R111, R32, P4, P5 ;  /* 0x0000006f03207210 */ /* 0x000fe400027ea420 */
[----:B------:R-:W-:-:S04]  /*66f0*/  LEA R90, P4, R51, R90, 0x1 ;  /* 0x0000005a335a7211 */ /* 0x000fc800078808ff */
[----:B------:R-:W-:-:S05]  /*6700*/  LEA.HI.X R91, R51, R91, R32, 0x1, P4 ;  /* 0x0000005b335b7211 */ /* 0x000fca00020f0c20 */
[----:B--2---:R1:W-:Y:S01]  /*6710*/  STG.E.128 desc[UR60][R90.64], R40 ;  /* 0x000000285a007986 */ /* 0x0043e2000c101d3c */
[----:B------:R-:W-:Y:S05]  /*6720*/  BRA `(.L_x_425) ;  /* 0x0000000000807947 */ /* 0x000fea0003800000 */
.L_x_418:
[----:B------:R-:W2:Y:S02]  /*6730*/  LDL R32, [R1+0x3c] ;  /* 0x00003c0001207983 */ /* 0x000ea40000100800 */
[----:B--2---:R-:W-:-:S13]  /*6740*/  ISETP.NE.AND P3, PT, R32, 0x3, PT ;  /* 0x000000032000780c */ /* 0x004fda0003f65270 */
[----:B------:R-:W-:Y:S05]  /*6750*/  @!P3 BRA `(.L_x_463) ;  /* 0x000000000004b947 */ /* 0x000fea0003800000 */
[----:B------:R-:W-:Y:S01]  /*6760*/  BPT.TRAP 0x1 ;  /* 0x000000040000795c */ /* 0x000fe20000300000 */
.L_x_463:
[----:B------:R-:W-:Y:S01]  /*6770*/  IMAD R21, R17, 0x8, R16 ;  /* 0x0000000811157824 */ /* 0x000fe200078e0210 */
[----:B------:R-:W-:Y:S01]  /*6780*/  SHF.L.U32 R87, R153, 0x1f, RZ ;  /* 0x0000001f99577819 */ /* 0x000fe200000006ff */
[----:B------:R-:W-:Y:S01]  /*6790*/  IMAD R86, R22, -0x90, R2 ;  /* 0xffffff7016567824 */ /* 0x000fe200078e0202 */
[----:B------:R-:W-:Y:S02]  /*67a0*/  BSSY B1, `(.L_x_464) ;  /* 0x0000004000017945 */ /* 0x000fe40003800000 */
[----:B------:R-:W0:Y:S02]  /*67b0*/  SYNCS.PHASECHK.TRANS64.TRYWAIT P4, [R21+URZ+0x31c90], R87 ;  /* 0x031c9057150075a7 */ /* 0x000e24000808017f */
[----:B------:R-:W-:Y:S01]  /*67c0*/  VIMNMX R86, R86, 0x90, PT ;  /* 0x0000009056567848 */ /* 0x000fe20003fe0100 */
[----:B0-----:R-:W-:Y:S06]  /*67d0*/  @!P4 BRA `(.L_x_465) ;  /* 0x000001740064c947 */ /* 0x001fec0003800000 */
.L_x_711:
[----:B------:R-:W-:Y:S05]  /*67e0*/  BSYNC B1 ;  /* 0x0000000000017941 */ /* 0x000fea0003800000 */
.L_x_464:
[----:B------:R-:W-:-:S13]  /*67f0*/  ISETP.GE.AND P4, PT, R19, R86, PT ;  /* 0x000000561300720c */ /* 0x000fda0003f86270 */
[----:B------:R-:W-:Y:S05]  /*6800*/  @P4 BRA `(.L_x_425) ;  /* 0x0000000000484947 */ /* 0x000fea0003800000 */
[----:B------:R-:W-:-:S13]  /*6810*/  ISETP.NE.AND P4, PT, R11, RZ, PT ;  /* 0x000000ff0b00720c */ /* 0x000fda0003f85270 */
[----:B------:R-:W1:Y:S04]  /*6820*/  @P4 LDS.128 R32, [R81+0x16800] ;  /* 0x0168000051204984 */ /* 0x000e680000000c00 */
[----:B-1----:R-:W-:Y:S01]  /*6830*/  @P4 STG.E.128 desc[UR60][R36.64], R32 ;  /* 0x0000002024004986 */ /* 0x002fe2000c101d3c */
        /* <DEDUP_REMOVED lines=14> */
[----:B-1----:R1:W-:Y:S02]  /*6920*/  @P4 STG.E.128 desc[UR60][R36.64+0xa0], R32 ;  /* 0x0000a02024004986 */ /* 0x0023e4000c101d3c */
.L_x_425:
[----:B------:R-:W-:Y:S05]  /*6930*/  BSYNC B0 ;  /* 0x0000000000007941 */ /* 0x000fea0003800000 */
.L_x_417:
[----:B-1234-:R-:W1:Y:S01]  /*6940*/  S2R R32, SR_TID.X ;  /* 0x0000000000207919 */ /* 0x01ee620000002100 */
[----:B------:R-:W-:Y:S01]  /*6950*/  @!PT LDS RZ, [RZ] ;  /* 0x00000000fffff984 */ /* 0x000fe20000000800 */
[----:B------:R-:W-:Y:S01]  /*6960*/  @!PT LDS RZ, [RZ] ;  /* 0x00000000fffff984 */ /* 0x000fe20000000800 */
[----:B------:R-:W-:Y:S01]  /*6970*/  @!PT LDS RZ, [RZ] ;  /* 0x00000000fffff984 */ /* 0x000fe20000000800 */
[----:B------:R-:W-:Y:S01]  /*6980*/  @!PT LDS RZ, [RZ] ;  /* 0x00000000fffff984 */ /* 0x000fe20000000800 */
[----:B------:R2:W-:Y:S06]  /*6990*/  MEMBAR.ALL.CTA ;  /* 0x0000000000007992 */ /* 0x0005ec0000008000 */
[----:B--2---:R-:W2:Y:S01]  /*69a0*/  FENCE.VIEW.ASYNC.S ;  /* 0x00000000000073c6 */ /* 0x004ea20000000000 */
[----:B------:R-:W-:Y:S05]  /*69b0*/  WARPSYNC.ALL ;  /* 0x0000000000007948 */ /* 0x000fea0003800000 */
[----:B------:R-:W-:Y:S01]  /*69c0*/  BSSY B0, `(.L_x_466) ;  /* 0x0000009000007945 */ /* 0x000fe20003800000 */
[----:B-1----:R-:W-:Y:S01]  /*69d0*/  LOP3.LUT R32, R32, 0x7f, RZ, 0xc0, !PT ;  /* 0x0000007f20207812 */ /* 0x002fe200078ec0ff */
[----:B--2---:R1:W-:Y:S03]  /*69e0*/  BAR.SYNC.DEFER_BLOCKING R112, 0x80 ;  /* 0x000200700000751d */ /* 0x0043e60000010000 */
[----:B------:R-:W-:-:S13]  /*69f0*/  ISETP.NE.AND P4, PT, R32, RZ, PT ;  /* 0x000000ff2000720c */ /* 0x000fda0003f85270 */
[----:B------:R-:W-:-:S05]  /*6a00*/  @!P4 VIADD R32, R21, 0x31ca0 ;  /* 0x00031ca01520c836 */ /* 0x000fca0000000000 */
[----:B------:R-:W-:-:S04]  /*6a10*/  @!P4 PRMT R32, RZ, 0x654, R32 ;  /* 0x00000654ff20c816 */ /* 0x000fc80000000020 */
[----:B------:R1:W-:Y:S01]  /*6a20*/  @!P4 SYNCS.ARRIVE.TRANS64.RED.A1T0 RZ, [R32+URZ], RZ ;  /* 0x000000ff20ffc9a7 */ /* 0x0003e2000810043f */
[----:B------:R-:W-:Y:S05]  /*6a30*/  @!P3 BRA `(.L_x_467) ;  /* 0x000000000004b947 */ /* 0x000fea0003800000 */
[----:B------:R-:W-:Y:S01]  /*6a40*/  BPT.TRAP 0x1 ;  /* 0x000000040000795c */ /* 0x000fe20000300000 */
.L_x_467:
[----:B------:R-:W-:Y:S05]  /*6a50*/  BSYNC B0 ;  /* 0x0000000000007941 */ /* 0x000fea0003800000 */
.L_x_466:
[----:B------:R-:W2:Y:S01]  /*6a60*/  SYNCS.PHASECHK.TRANS64.TRYWAIT P3, [R21+URZ+0x31cb0], R87 ;  /* 0x031cb057150075a7 */ /* 0x000ea2000806017f */
[----:B------:R-:W-:Y:S04]  /*6a70*/  BSSY B0, `(.L_x_468) ;  /* 0x0000002000007945 */ /* 0x000fe80003800000 */
[----:B--2---:R-:W-:Y:S05]  /*6a80*/  @!P3 BRA `(.L_x_469) ;  /* 0x0000017000ccb947 */ /* 0x004fea0003800000 */
.L_x_712:
[----:B------:R-:W-:Y:S05]  /*6a90*/  BSYNC B0 ;  /* 0x0000000000007941 */ /* 0x000fea0003800000 */
.L_x_468:
[----:B------:R-:W-:Y:S01]  /*6aa0*/  ISETP.GE.AND P3, PT, R19, R86, PT ;  /* 0x000000561300720c */ /* 0x000fe20003f66270 */
[----:B------:R-:W-:-:S12]  /*6ab0*/  BSSY B0, `(.L_x_470) ;  /* 0x0000020000007945 */ /* 0x000fd80003800000 */
[----:B------:R-:W-:Y:S05]  /*6ac0*/  @P3 BRA `(.L_x_471) ;  /* 0x0000000000783947 */ /* 0x000fea0003800000 */
[----:B------:R-:W-:Y:S01]  /*6ad0*/  IMAD.WIDE R34, R22, 0x90, R76 ;  /* 0x0000009016227825 */ /* 0x000fe200078e024c */
[----:B------:R-:W-:-:S03]  /*6ae0*/  ULDC.64 UR4, c[0x0][0x328] ;  /* 0x0000ca0000047ab9 */ /* 0x000fc60000000a00 */
[----:B------:R-:W-:Y:S02]  /*6af0*/  IMAD R35, R35, UR4, RZ ;  /* 0x0000000423237c24 */ /* 0x000fe4000f8e02ff */
[----:B-1----:R-:W-:Y:S02]  /*6b00*/  IMAD.MOV.U32 R32, RZ, RZ, R28 ;  /* 0x000000ffff207224 */ /* 0x002fe400078e001c */
[----:B------:R-:W-:Y:S02]  /*6b10*/  IMAD.MOV.U32 R33, RZ, RZ, R88 ;  /* 0x000000ffff217224 */ /* 0x000fe400078e0058 */
[C---:B------:R-:W-:Y:S02]  /*6b20*/  IMAD R35, R34.reuse, UR5, R35 ;  /* 0x0000000522237c24 */ /* 0x040fe4000f8e0223 */
[----:B------:R-:W-:Y:S01]  /*6b30*/  IMAD.WIDE.U32 R32, R34, UR4, R32 ;  /* 0x0000000422207c25 */ /* 0x000fe2000f8e0020 */
[----:B------:R-:W-:-:S03]  /*6b40*/  ULDC.64 UR4, c[0x0][0x318] ;  /* 0x0000c60000047ab9 */ /* 0x000fc60000000a00 */
[----:B------:R-:W-:Y:S01]  /*6b50*/  IMAD.IADD R33, R33, 0x1, R35 ;  /* 0x0000000121217824 */ /* 0x000fe200078e0223 */
[----:B------:R-:W-:Y:S01]  /*6b60*/  LEA R36, P3, R32, UR4, 0x1 ;  /* 0x0000000420247c11 */ /* 0x000fe2000f8608ff */
[----:B------:R-:W-:-:S03]  /*6b70*/  ULDC UR4, c[0x0][0x2f4] ;  /* 0x0000bd0000047ab9 */ /* 0x000fc60000000800 */
[----:B------:R-:W-:Y:S02]  /*6b80*/  LEA.HI.X R37, R32, UR5, R33, 0x1, P3 ;  /* 0x0000000520257c11 */ /* 0x000fe400098f0c21 */
[----:B------:R-:W-:-:S13]  /*6b90*/  ISETP.GE.AND P3, PT, R144, UR4, PT ;  /* 0x0000000490007c0c */ /* 0x000fda000bf66270 */
[----:B------:R-:W1:Y:S04]  /*6ba0*/  @!P3 LDS.128 R32, [R81] ;  /* 0x000000005120b984 */ /* 0x000e680000000c00 */
[----:B-1----:R-:W-:Y:S01]  /*6bb0*/  @!P3 STG.E.128 desc[UR60][R36.64], R32 ;  /* 0x000000202400b986 */ /* 0x002fe2000c101d3c */
[----:B------:R-:W-:-:S13]  /*6bc0*/  ISETP.GE.AND P3, PT, R4, UR4, PT ;  /* 0x0000000404007c0c */ /* 0x000fda000bf66270 */
[----:B------:R-:W1:Y:S04]  /*6bd0*/  @!P3 LDS.128 R32, [R81+0x2400] ;  /* 0x002400005120b984 */ /* 0x000e680000000c00 */
[----:B-1----:R-:W-:Y:S01]  /*6be0*/  @!P3 STG.E.128 desc[UR60][R36.64+0x40], R32 ;  /* 0x000040202400b986 */ /* 0x002fe2000c101d3c */
[----:B------:R-:W-:-:S13]  /*6bf0*/  ISETP.GE.AND P3, PT, R6, UR4, PT ;  /* 0x0000000406007c0c */ /* 0x000fda000bf66270 */
[----:B------:R-:W1:Y:S04]  /*6c00*/  @!P3 LDS.128 R32, [R81+0x4800] ;  /* 0x004800005120b984 */ /* 0x000e680000000c00 */
[----:B-1----:R-:W-:Y:S01]  /*6c10*/  @!P3 STG.E.128 desc[UR60][R36.64+0x80], R32 ;  /* 0x000080202400b986 */ /* 0x002fe2000c101d3c */
        /* <DEDUP_REMOVED lines=8> */
[----:B-1----:R3:W-:Y:S02]  /*6ca0*/  @!P3 STG.E.128 desc[UR60][R36.64+0xa0], R32 ;  /* 0x0000a0202400b986 */ /* 0x0027e4000c101d3c */
.L_x_471:
[----:B------:R-:W-:Y:S05]  /*6cb0*/  BSYNC B0 ;  /* 0x0000000000007941 */ /* 0x000fea0003800000 */
.L_x_470:
[----:B------:R-:W-:Y:S01]  /*6cc0*/  @!PT LDS RZ, [RZ] ;  /* 0x00000000fffff984 */ /* 0x000fe20000000800 */
[----:B------:R-:W-:Y:S01]  /*6cd0*/  @!PT LDS RZ, [RZ] ;  /* 0x00000000fffff984 */ /* 0x000fe20000000800 */
[----:B------:R-:W-:Y:S01]  /*6ce0*/  @!PT LDS RZ, [RZ] ;  /* 0x00000000fffff984 */ /* 0x000fe20000000800 */
[----:B------:R-:W-:Y:S01]  /*6cf0*/  @!PT LDS RZ, [RZ] ;  /* 0x00000000fffff984 */ /* 0x000fe20000000800 */
[----:B------:R4:W-:Y:S06]  /*6d00*/  MEMBAR.ALL.CTA ;  /* 0x0000000000007992 */ /* 0x0009ec0000008000 */
[----:B----4-:R-:W4:Y:S01]  /*6d10*/  FENCE.VIEW.ASYNC.S ;  /* 0x00000000000073c6 */ /* 0x010f220000000000 */
[----:B------:R-:W-:Y:S02]  /*6d20*/  VIADD R17, R17, 0x1 ;  /* 0x0000000111117836 */ /* 0x000fe40000000000 */
[----:B0-2---:R-:W-:Y:S01]  /*6d30*/  @!P4 VIADD R21, R21, 0x31cc0 ;  /* 0x00031cc01515c836 */ /* 0x005fe20000000000 */
[----:B----4-:R0:W-:Y:S02]  /*6d40*/  BAR.SYNC.DEFER_BLOCKING R112, 0x80 ;  /* 0x000200700000751d */ /* 0x0101e40000010000 */
[----:B------:R-:W-:-:S02]  /*6d50*/  ISETP.NE.AND P3, PT, R17, 0x2, PT ;  /* 0x000000021100780c */ /* 0x000fc40003f65270 */
[----:B------:R-:W-:Y:S02]  /*6d60*/  @!P4 PRMT R21, RZ, 0x654, R21 ;  /* 0x00000654ff15c816 */ /* 0x000fe40000000015 */
[----:B------:R-:W-:Y:S02]  /*6d70*/  SEL R24, RZ, 0x1, P3 ;  /* 0x00000001ff187807 */ /* 0x000fe40001800000 */
[----:B------:R-:W-:Y:S02]  /*6d80*/  SEL R17, R17, RZ, P3 ;  /* 0x000000ff11117207 */ /* 0x000fe40001800000 */
[----:B------:R-:W-:Y:S01]  /*6d90*/  LOP3.LUT R153, R153, R24, RZ, 0x3c, !PT ;  /* 0x0000001899997212 */ /* 0x000fe200078e3cff */
[----:B------:R0:W-:Y:S01]  /*6da0*/  @!P4 SYNCS.ARRIVE.TRANS64.RED.A1T0 RZ, [R21+URZ], RZ ;  /* 0x000000ff15ffc9a7 */ /* 0x0001e2000810043f */
[----:B------:R-:W-:Y:S05]  /*6db0*/  @P2 BRA `(.L_x_472) ;  /* 0xffffffb800a02947 */ /* 0x000fea000383ffff */
[----:B-1-3--:R-:W1:Y:S01]  /*6dc0*/  S2R R32, SR_TID.X ;  /* 0x0000000000207919 */ /* 0x00ae620000002100 */
[----:B------:R-:W-:Y:S02]  /*6dd0*/  PLOP3.LUT P0, PT, PT, PT, PT, 0x8, 0x0 ;  /* 0x000000000000781c */ /* 0x000fe40003f0e170 */
[----:B-1----:R-:W-:-:S04]  /*6de0*/  SHF.R.U32.HI R32, RZ, 0x7, R32 ;  /* 0x00000007ff207819 */ /* 0x002fc80000011620 */
[----:B------:R-:W-:-:S13]  /*6df0*/  ISETP.NE.AND P5, PT, R32, 0x1, PT ;  /* 0x000000012000780c */ /* 0x000fda0003fa5270 */
[----:B------:R-:W-:Y:S06]  /*6e00*/  @!P5 BAR.ARV 0x9, 0x100 ;  /* 0x024400000000db1d */ /* 0x000fec0000002000 */
.L_x_412:
[----:B------:R-:W-:Y:S02]  /*6e10*/  ISETP.GE.AND P2, PT, R109, 0x1, PT ;  /* 0x000000016d00780c */ /* 0x000fe40003f46270 */
[----:B------:R-:W-:Y:S02]  /*6e20*/  CS2R R2, SRZ ;  /* 0x0000000000027805 */ /* 0x000fe4000001ff00 */
[----:B------:R-:W-:Y:S01]  /*6e30*/  PLOP3.LUT P1, PT, PT, PT, PT, 0x80, 0x0 ;  /* 0x000000000000781c */ /* 0x000fe20003f2f070 */
[----:B------:R-:W-:Y:S01]  /*6e40*/  IMAD.MOV.U32 R0, RZ, RZ, RZ ;  /* 0x000000ffff007224 */ /* 0x000fe200078e00ff */
[----:B------:R-:W-:Y:S02]  /*6e50*/  CS2R R42, SRZ ;  /* 0x00000000002a7805 */ /* 0x000fe4000001ff00 */
[----:B------:R-:W-:Y:S02]  /*6e60*/  CS2R R30, SRZ ;  /* 0x00000000001e7805 */ /* 0x000fe4000001ff00 */
[----:B------:R-:W-:-:S02]  /*6e70*/  CS2R R52, SRZ ;  /* 0x0000000000347805 */ /* 0x000fc4000001ff00 */
[----:B------:R-:W-:Y:S01]  /*6e80*/  CS2R R28, SRZ ;  /* 0x00000000001c7805 */ /* 0x000fe2000001ff00 */
[----:B------:R-:W-:Y:S01]  /*6e90*/  IMAD.MOV.U32 R39, RZ, RZ, RZ ;  /* 0x000000ffff277224 */ /* 0x000fe200078e00ff */
[----:B------:R-:W-:Y:S01]  /*6ea0*/  CS2R R44, SRZ ;  /* 0x00000000002c7805 */ /* 0x000fe2000001ff00 */
[----:B------:R-:W-:Y:S01]  /*6eb0*/  IMAD.MOV.U32 R54, RZ, RZ, RZ ;  /* 0x000000ffff367224 */ /* 0x000fe200078e00ff */
[----:B------:R-:W-:Y:S02]  /*6ec0*/  CS2R R48, SRZ ;  /* 0x0000000000307805 */ /* 0x000fe4000001ff00 */
[----:B------:R-:W-:Y:S02]  /*6ed0*/  CS2R R50, SRZ ;  /* 0x0000000000327805 */ /* 0x000fe4000001ff00 */
        /* <DEDUP_REMOVED lines=12> */
[----:B------:R-:W-:Y:S01]  /*6fa0*/  CS2R R78, SRZ ;  /* 0x00000000004e7805 */ /* 0x000fe2000001ff00 */
[----:B------:R-:W-:Y:S02]  /*6fb0*/  IMAD.MOV.U32 R86, RZ, RZ, RZ ;  /* 0x000000ffff567224 */ /* 0x000fe400078e00ff */
[----:B------:R-:W-:Y:S02]  /*6fc0*/  IMAD.MOV.U32 R81, RZ, RZ, RZ ;  /* 0x000000ffff517224 */ /* 0x000fe400078e00ff */
[----:B------:R-:W-:-:S02]  /*6fd0*/  IMAD.MOV.U32 R6, RZ, RZ, RZ ;  /* 0x000000ffff067224 */ /* 0x000fc400078e00ff */
[----:B------:R-:W-:Y:S01]  /*6fe0*/  IMAD.MOV.U32 R84, RZ, RZ, RZ ;  /* 0x000000ffff547224 */ /* 0x000fe200078e00ff */
[----:B------:R-:W-:Y:S06]  /*6ff0*/  @P0 BRA `(.L_x_473) ;  /* 0x00000000000c0947 */ /* 0x000fec0003800000 */
[----:B------:R-:W1:Y:S01]  /*7000*/  FENCE.VIEW.ASYNC.G ;  /* 0x00000000000073c6 */ /* 0x000e620000000100 */
[----:B------:R-:W-:Y:S05]  /*7010*/  WARPSYNC.ALL ;  /* 0x0000000000007948 */ /* 0x000fea0003800000 */
[----:B-1----:R-:W-:Y:S06]  /*7020*/  BAR.ARV 0xc, 0x200 ;  /* 0x0308000000007b1d */ /* 0x002fec0000002000 */
.L_x_473:
[----:B------:R-:W-:Y:S02]  /*7030*/  IMAD.MOV.U32 R80, RZ, RZ, RZ ;  /* 0x000000ffff507224 */ /* 0x000fe400078e00ff */
[----:B------:R-:W-:Y:S01]  /*7040*/  IMAD.MOV.U32 R7, RZ, RZ, RZ ;  /* 0x000000ffff077224 */ /* 0x000fe200078e00ff */
[----:B------:R-:W-:Y:S06]  /*7050*/  @!P2 BRA `(.L_x_474) ;  /* 0x000000d80064a947 */ /* 0x000fec0003800000 */
[----:B------:R-:W-:-:S03]  /*7060*/  UMOV UR4, 0xffffffff ;  /* 0xffffffff00047882 */ /* 0x000fc60000000000 */
[----:B------:R-:W-:Y:S05]  /*7070*/  BRA.DIV UR4, `(.L_x_475) ;  /* 0x0000016e04647947 */ /* 0x000fea000b800000 */
[----:B------:R-:W1:Y:S02]  /*7080*/  S2R R0, SR_TID.X ;  /* 0x0000000000007919 */ /* 0x000e640000002100 */
[----:B-1----:R-:W-:-:S05]  /*7090*/  VIADD R2, R0, 0xffffff80 ;  /* 0xffffff8000027836 */ /* 0x002fca0000000000 */
[----:B------:R-:W-:-:S04]  /*70a0*/  SHF.R.S32.HI R0, RZ, 0x1f, R2 ;  /* 0x0000001fff007819 */ /* 0x000fc80000011402 */
[----:B------:R-:W-:-:S04]  /*70b0*/  LEA.HI R0, R0, R2, RZ, 0x7 ;  /* 0x0000000200007211 */ /* 0x000fc800078f38ff */
[----:B------:R-:W-:-:S06]  /*70c0*/  SHF.R.S32.HI R0, RZ, 0x7, R0 ;  /* 0x00000007ff007819 */ /* 0x000fcc0000011400 */
[----:B------:R-:W1:Y:S04]  /*70d0*/  SHFL.IDX PT, R0, R0, RZ, 0x1f ;  /* 0x00001fff00007589 */ /* 0x000e6800000e0000 */
[----:B-1----:R1:W-:Y:S02]  /*70e0*/  STL [R1+0x70], R0 ;  /* 0x0000700001007387 */ /* 0x0023e40000100800 */
.L_x_715:
[----:B------:R-:W1:Y:S01]  /*70f0*/  LDL R3, [R1+0x70] ;  /* 0x0000700001037983 */ /* 0x000e620000100800 */
[----:B------:R-:W-:Y:S01]  /*7100*/  BSSY B6, `(.L_x_476) ;  /* 0x000001b000067945 */ /* 0x000fe20003800000 */
[----:B-1----:R-:W-:-:S05]  /*7110*/  IMAD.HI R0, R3, 0x55555556, RZ ;  /* 0x5555555603007827 */ /* 0x002fca00078e02ff */
[----:B------:R-:W-:-:S05]  /*7120*/  LEA.HI R2, R0, R0, RZ, 0x1 ;  /* 0x0000000000027211 */ /* 0x000fca00078f08ff */
[----:B------:R-:W-:Y:S02]  /*7130*/  IMAD R2, R2, -0x3, R3 ;  /* 0xfffffffd02027824 */ /* 0x000fe400078e0203 */
[----:B------:R-:W-:-:S04]  /*7140*/  VIADD R3, R16, 0x24300 ;  /* 0x0002430010037836 */ /* 0x000fc80000000000 */
[----:B------:R-:W-:Y:S01]  /*7150*/  IMAD R0, R2, 0x800, R3 ;  /* 0x0000080002007824 */ /* 0x000fe200078e0203 */
[----:B------:R-:W-:-:S04]  /*7160*/  LOP3.LUT P0, RZ, R3, 0x9f, RZ, 0xc0, !PT ;  /* 0x0000009f03ff7812 */ /* 0x000fc8000780c0ff */
[----:B------:R-:W-:-:S04]  /*7170*/  SHF.R.U32.HI R0, RZ, 0x4, R0 ;  /* 0x00000004ff007819 */ /* 0x000fc80000011600 */
[----:B------:R-:W-:-:S05]  /*7180*/  LOP3.LUT R0, R0, 0x3fff, RZ, 0xc0, !PT ;  /* 0x00003fff00007812 */ /* 0x000fca00078ec0ff */
[----:B------:R1:W-:Y:S01]  /*7190*/  STL [R1+0x78], R0 ;  /* 0x0000780001007387 */ /* 0x0003e20000100800 */
[----:B------:R-:W-:Y:S05]  /*71a0*/  @!P0 BRA `(.L_x_477) ;  /* 0x0000000000408947 */ /* 0x000fea0003800000 */
[----:B-1----:R-:W-:Y:S01]  /*71b0*/  MOV R0, 0x0 ;  /* 0x0000000000007802 */ /* 0x002fe20000000f00 */
[----:B------:R-:W-:Y:S01]  /*71c0*/  ULDC.64 UR4, c[0x4][0xa8] ;  /* 0x01002a0000047ab9 */ /* 0x000fe20000000a00 */
[----:B------:R-:W-:Y:S01]  /*71d0*/  ULDC.64 UR6, c[0x4][0xb0] ;  /* 0x01002c0000067ab9 */ /* 0x000fe20000000a00 */
[----:B------:R-:W-:Y:S01]  /*71e0*/  IMAD.U32 R4, RZ, RZ, UR4 ;  /* 0x00000004ff047e24 */ /* 0x000fe2000f8e00ff */
[----:B--2---:R1:W2:Y:S01]  /*71f0*/  LDC.64 R14, c[0x4][R0] ;  /* 0x01000000000e7b82 */ /* 0x0042a20000000a00 */
        /* <DEDUP_REMOVED lines=8> */
[----:B-1----:R-:W-:-:S07]  /*7280*/  IMAD.MOV.U32 R13, RZ, RZ, RZ ;  /* 0x000000ffff0d7224 */ /* 0x002fce00078e00ff */
[----:B0-----:R-:W-:-:S07]  /*7290*/  LEPC R20, `(.L_x_477) ;  /* 0x000000001014794e */ /* 0x001fce0000000000 */
[----:B--2--5:R-:W-:Y:S05]  /*72a0*/  CALL.ABS.NOINC R14 ;  /* 0x000000000e007343 */ /* 0x024fea0003c00000 */
.L_x_477:
[----:B------:R-:W-:Y:S05]  /*72b0*/  BSYNC B6 ;  /* 0x0000000000067941 */ /* 0x000fea0003800000 */
.L_x_476:
[----:B------:R-:W-:Y:S02]  /*72c0*/  ULDC UR4, c[0x0][0x3f4] ;  /* 0x0000fd0000047ab9 */ /* 0x000fe40000000800 */
[----:B------:R-:W-:-:S13]  /*72d0*/  ISETP.LT.AND P0, PT, RZ, UR4, PT ;  /* 0x00000004ff007c0c */ /* 0x000fda000bf01270 */
[----:B------:R-:W-:Y:S05]  /*72e0*/  @P0 BRA `(.L_x_478) ;  /* 0x0000000000400947 */ /* 0x000fea0003800000 */
[----:B------:R-:W1:Y:S02]  /*72f0*/  LDL R20, [R1+0x90] ;  /* 0x0000900001147983 */ /* 0x000e640000100800 */
[----:B-1----:R-:W-:-:S04]  /*7300*/  LEA.HI R0, R20, R20, RZ, 0x1 ;  /* 0x0000001414007211 */ /* 0x002fc800078f08ff */
[----:B------:R-:W-:-:S05]  /*7310*/  LOP3.LUT R0, R0, 0xfffffffe, RZ, 0xc0, !PT ;  /* 0xfffffffe00007812 */ /* 0x000fca00078ec0ff */
[----:B------:R-:W-:-:S05]  /*7320*/  IMAD.IADD R0, R20, 0x1, -R0 ;  /* 0x0000000114007824 */ /* 0x000fca00078e0a00 */
[----:B------:R-:W-:-:S04]  /*7330*/  SHF.L.U32 R3, R0, 0x1f, RZ ;  /* 0x0000001f00037819 */ /* 0x000fc800000006ff */
[----:B------:R1:W3:Y:S03]  /*7340*/  SYNCS.PHASECHK.TRANS64.TRYWAIT P0, [R16+URZ+0x31c00], R3 ;  /* 0x031c0003100075a7 */ /* 0x0002e6000800017f */
[----:B---3--:R-:W-:Y:S05]  /*7350*/  @!P0 NANOSLEEP.SYNCS 0x989680 ;  /* 0x009896800000895d */ /* 0x008fea0003900000 */
[----:B------:R-:W3:Y:S01]  /*7360*/  @!P0 SYNCS.PHASECHK.TRANS64 P0, [R16+URZ+0x31c00], R3 ;  /* 0x031c0003100085a7 */ /* 0x000ee2000800007f */
[----:B------:R-:W-:Y:S04]  /*7370*/  BSSY B0, `(.L_x_479) ;  /* 0x0000006000007945 */ /* 0x000fe80003800000 */
[----:B---3--:R-:W-:Y:S05]  /*7380*/  @P0 BRA `(.L_x_480) ;  /* 0x0000000000100947 */ /* 0x008fea0003800000 */
.L_x_481:
[----:B---3--:R3:W4:Y:S02]  /*7390*/  SYNCS.PHASECHK.TRANS64.TRYWAIT P0, [R16+URZ+0x31c00], R3 ;  /* 0x031c0003100075a7 */ /* 0x008724000800017f */
[----:B----4-:R-:W-:Y:S05]  /*73a0*/  @!P0 NANOSLEEP.SYNCS 0x989680 ;  /* 0x009896800000895d */ /* 0x010fea0003900000 */
[----:B------:R-:W4:Y:S02]  /*73b0*/  @!P0 SYNCS.PHASECHK.TRANS64 P0, [R16+URZ+0x31c00], R3 ;  /* 0x031c0003100085a7 */ /* 0x000f24000800007f */
[----:B----4-:R-:W-:Y:S05]  /*73c0*/  @!P0 BRA `(.L_x_481) ;  /* 0xfffffffc00f08947 */ /* 0x010fea000383ffff */
.L_x_480:
[----:B------:R-:W-:Y:S05]  /*73d0*/  BSYNC B0 ;  /* 0x0000000000007941 */ /* 0x000fea0003800000 */
.L_x_479:
[----:B------:R-:W-:Y:S05]  /*73e0*/  BRA `(.L_x_482) ;  /* 0x0000003c004c7947 */ /* 0x000fea0003800000 */
.L_x_478:
[----:B------:R-:W3:Y:S01]  /*73f0*/  LDL R8, [R1+0xa8] ;  /* 0x0000a80001087983 */ /* 0x000ee20000100800 */
[----:B-1---5:R-:W-:Y:S01]  /*7400*/  SHF.R.S32.HI R0, RZ, 0x1f, R104 ;  /* 0x0000001fff007819 */ /* 0x022fe20000011468 */
[----:B------:R-:W-:Y:S01]  /*7410*/  ULDC.64 UR6, c[0x0][0x408] ;  /* 0x0001020000067ab9 */ /* 0x000fe20000000a00 */
[----:B------:R-:W-:Y:S02]  /*7420*/  ULDC.64 UR4, c[0x0][0x3f8] ;  /* 0x0000fe0000047ab9 */ /* 0x000fe40000000a00 */
[----:B------:R-:W-:-:S04]  /*7430*/  IMAD.WIDE.U32 R4, R104, UR4, RZ ;  /* 0x0000000468047c25 */ /* 0x000fc8000f8e00ff */
[C---:B------:R-:W-:Y:S02]  /*7440*/  IMAD R7, R0.reuse, UR6, RZ ;  /* 0x0000000600077c24 */ /* 0x040fe4000f8e02ff */
[----:B------:R-:W-:Y:S02]  /*7450*/  IMAD R3, R0, UR4, RZ ;  /* 0x0000000400037c24 */ /* 0x000fe4000f8e02ff */
[C---:B------:R-:W-:Y:S02]  /*7460*/  IMAD R25, R104.reuse, UR7, R7 ;  /* 0x0000000768197c24 */ /* 0x040fe4000f8e0207 */
[C---:B------:R-:W-:Y:S01]  /*7470*/  IMAD R3, R104.reuse, UR5, R3 ;  /* 0x0000000568037c24 */ /* 0x040fe2000f8e0203 */
[----:B------:R-:W-:Y:S01]  /*7480*/  ULDC.64 UR4, c[0x0][0x3e8] ;  /* 0x0000fa0000047ab9 */ /* 0x000fe20000000a00 */
[----:B------:R-:W-:Y:S01]  /*7490*/  IMAD.WIDE.U32 R6, R104, UR6, RZ ;  /* 0x0000000668067c25 */ /* 0x000fe2000f8e00ff */
[----:B------:R-:W-:Y:S01]  /*74a0*/  ULDC.64 UR6, c[0x0][0x400] ;  /* 0x0001000000067ab9 */ /* 0x000fe20000000a00 */
[----:B------:R-:W-:-:S02]  /*74b0*/  LEA R22, P1, R4, UR4, 0x1 ;  /* 0x0000000404167c11 */ /* 0x000fc4000f8208ff */
[----:B------:R-:W-:Y:S01]  /*74c0*/  IMAD.IADD R23, R3, 0x1, R5 ;  /* 0x0000000103177824 */ /* 0x000fe200078e0205 */
[----:B------:R-:W-:Y:S01]  /*74d0*/  LEA R24, P2, R6, UR6, 0x1 ;  /* 0x0000000606187c11 */ /* 0x000fe2000f8408ff */
[----:B------:R-:W-:-:S03]  /*74e0*/  IMAD.IADD R25, R25, 0x1, R7 ;  /* 0x0000000119197824 */ /* 0x000fc600078e0207 */
[----:B------:R-:W-:Y:S02]  /*74f0*/  LEA.HI.X R23, R4, UR5, R23, 0x1, P1 ;  /* 0x0000000504177c11 */ /* 0x000fe400088f0c17 */
[----:B------:R-:W-:Y:S02]  /*7500*/  LEA.HI.X R25, R6, UR7, R25, 0x1, P2 ;  /* 0x0000000706197c11 */ /* 0x000fe400090f0c19 */
[----:B---3--:R-:W-:-:S13]  /*7510*/  LOP3.LUT P0, RZ, R8, 0x1bf, RZ, 0xc0, !PT ;  /* 0x000001bf08ff7812 */ /* 0x008fda000780c0ff */
[----:B------:R-:W-:Y:S05]  /*7520*/  @!P0 BRA `(.L_x_483) ;  /* 0x0000000000408947 */ /* 0x000fea0003800000 */
[----:B------:R-:W-:Y:S01]  /*7530*/  MOV R0, 0x0 ;  /* 0x0000000000007802 */ /* 0x000fe20000000f00 */
        /* <DEDUP_REMOVED lines=14> */
[----:B--2---:R-:W-:Y:S05]  /*7620*/  CALL.ABS.NOINC R14 ;  /* 0x000000000e007343 */ /* 0x004fea0003c00000 */
.L_x_483:
[----:B------:R-:W-:Y:S01]  /*7630*/  ULDC.U8 UR4, c[0x0][0x410] ;  /* 0x0001040000047ab9 */ /* 0x000fe20000000000 */
[----:B------:R-:W-:Y:S01]  /*7640*/  BSSY B0, `(.L_x_484) ;  /* 0x00003a5000007945 */ /* 0x000fe20003800000 */
[----:B------:R-:W-:Y:S01]  /*7650*/  ISETP.NE.AND P0, PT, RZ, UR4, PT ;  /* 0x00000004ff007c0c */ /* 0x000fe2000bf05270 */
[----:B------:R-:W-:-:S12]  /*7660*/  IMAD R6, R105, 0xc0, R19 ;  /* 0x000000c069067824 */ /* 0x000fd800078e0213 */
[----:B------:R-:W-:Y:S05]  /*7670*/  @!P0 BRA `(.L_x_485) ;  /* 0x0000001c00688947 */ /* 0x000fea0003800000 */
[----:B------:R-:W-:-:S03]  /*7680*/  UMOV UR4, 0xffffffff ;  /* 0xffffffff00047882 */ /* 0x000fc60000000000 */
[----:B------:R-:W-:Y:S05]  /*7690*/  BRA.DIV UR4, `(.L_x_486) ;  /* 0x0000016a041c7947 */ /* 0x000fea000b800000 */
[----:B------:R1:W3:Y:S04]  /*76a0*/  SHFL.IDX PT, R3, R23, RZ, 0x1e1f ;  /* 0x001e1fff17037589 */ /* 0x0002e800000e0000 */
[----:B------:R1:W4:Y:S04]  /*76b0*/  SHFL.IDX PT, R0, R22, RZ, 0x1e1f ;  /* 0x001e1fff16007589 */ /* 0x00032800000e0000 */
[----:B------:R1:W0:Y:S04]  /*76c0*/  SHFL.IDX PT, R5, R25, RZ, 0x1e1f ;  /* 0x001e1fff19057589 */ /* 0x00022800000e0000 */
[----:B--2---:R1:W2:Y:S02]  /*76d0*/  SHFL.IDX PT, R14, R24, RZ, 0x1e1f ;  /* 0x001e1fff180e7589 */ /* 0x0042a400000e0000 */
.L_x_721:
[----:B------:R-:W5:Y:S01]  /*76e0*/  LDL R52, [R1+0x90] ;  /* 0x0000900001347983 */ /* 0x000f620000100800 */
[----:B------:R-:W-:Y:S01]  /*76f0*/  ULDC UR4, c[0x0][0x448] ;  /* 0x0001120000047ab9 */ /* 0x000fe20000000800 */
[----:B------:R-:W-:Y:S01]  /*7700*/  BSSY B1, `(.L_x_487) ;  /* 0x0000061000017945 */ /* 0x000fe20003800000 */
[----:B------:R-:W-:Y:S01]  /*7710*/  IMAD R108, R108, UR4, RZ ;  /* 0x000000046c6c7c24 */ /* 0x000fe2000f8e02ff */
[----:B------:R-:W-:Y:S02]  /*7720*/  CS2R R10, SRZ ;  /* 0x00000000000a7805 */ /* 0x000fe4000001ff00 */
[----:B0-----:R-:W-:Y:S02]  /*7730*/  CS2R R20, SRZ ;  /* 0x0000000000147805 */ /* 0x001fe4000001ff00 */
[----:B-1----:R-:W-:Y:S01]  /*7740*/  CS2R R24, SRZ ;  /* 0x0000000000187805 */ /* 0x002fe2000001ff00 */
[----:B------:R-:W-:Y:S01]  /*7750*/  IMAD R4, R105, -0xc0, R108 ;  /* 0xffffff4069047824 */ /* 0x000fe200078e026c */
[----:B------:R-:W-:-:S02]  /*7760*/  ISETP.GE.AND P1, PT, R6, R108, PT ;  /* 0x0000006c0600720c */ /* 0x000fc40003f26270 */
[----:B------:R-:W-:Y:S02]  /*7770*/  CS2R R28, SRZ ;  /* 0x00000000001c7805 */ /* 0x000fe4000001ff00 */
[----:B------:R-:W-:Y:S02]  /*7780*/  CS2R R32, SRZ ;  /* 0x0000000000207805 */ /* 0x000fe4000001ff00 */
[----:B------:R-:W-:Y:S02]  /*7790*/  CS2R R36, SRZ ;  /* 0x0000000000247805 */ /* 0x000fe4000001ff00 */
[----:B------:R-:W-:Y:S02]  /*77a0*/  VIMNMX R4, R4, 0xc0, PT ;  /* 0x000000c004047848 */ /* 0x000fe40003fe0100 */
[----:B------:R-:W-:Y:S02]  /*77b0*/  CS2R R8, SRZ ;  /* 0x0000000000087805 */ /* 0x000fe4000001ff00 */
[----:B------:R-:W-:-:S02]  /*77c0*/  CS2R R12, SRZ ;  /* 0x00000000000c7805 */ /* 0x000fc4000001ff00 */
[----:B------:R-:W-:Y:S02]  /*77d0*/  CS2R R22, SRZ ;  /* 0x0000000000167805 */ /* 0x000fe4000001ff00 */
[----:B------:R-:W-:Y:S02]  /*77e0*/  ISETP.GE.AND P0, PT, R19, R4, PT ;  /* 0x000000041300720c */ /* 0x000fe40003f06270 */
[----:B------:R-:W-:Y:S02]  /*77f0*/  CS2R R26, SRZ ;  /* 0x00000000001a7805 */ /* 0x000fe4000001ff00 */
[----:B------:R-:W-:Y:S02]  /*7800*/  CS2R R30, SRZ ;  /* 0x00000000001e7805 */ /* 0x000fe4000001ff00 */
[----:B------:R-:W-:Y:S02]  /*7810*/  CS2R R34, SRZ ;  /* 0x0000000000227805 */ /* 0x000fe4000001ff00 */
[----:B-----5:R-:W-:Y:S01]  /*7820*/  LEA.HI R50, R52, R52, RZ, 0x1 ;  /* 0x0000003434327211 */ /* 0x020fe200078f08ff */
[----:B------:R-:W-:Y:S06]  /*7830*/  @P1 BRA `(.L_x_488) ;  /* 0x0000000400341947 */ /* 0x000fec0003800000 */
[----:B------:R-:W2:Y:S01]  /*7840*/  LDL R7, [R1+0x5c] ;  /* 0x00005c0001077983 */ /* 0x000ea20000100800 */
[----:B------:R-:W-:-:S03]  /*7850*/  ULDC UR4, c[0x0][0x3f4] ;  /* 0x0000fd0000047ab9 */ /* 0x000fc60000000800 */
[----:B------:R-:W3:Y:S04]  /*7860*/  LDL R39, [R1+0x64] ;  /* 0x0000640001277983 */ /* 0x000ee80000100800 */
[----:B------:R-:W4:Y:S04]  /*7870*/  LDL R38, [R1+0x68] ;  /* 0x0000680001267983 */ /* 0x000f280000100800 */
[----:B------:R-:W4:Y:S04]  /*7880*/  LDL R15, [R1+0x60] ;  /* 0x00006000010f7983 */ /* 0x000f280000100800 */
[----:B------:R-:W4:Y:S04]  /*7890*/  LDL.64 R48, [R1+0x40] ;  /* 0x0000400001307983 */ /* 0x000f280000100a00 */
[----:B------:R-:W4:Y:S01]  /*78a0*/  LDL R12, [R1+0x6c] ;  /* 0x00006c00010c7983 */ /* 0x000f220000100800 */
        /* <DEDUP_REMOVED lines=9> */
[C---:B--2---:R-:W-:Y:S01]  /*7940*/  ISETP.GE.AND P4, PT, R7.reuse, UR4, PT ;  /* 0x0000000407007c0c */ /* 0x044fe2000bf86270 */
[----:B------:R-:W-:Y:S01]  /*7950*/  IMAD.SHL.U32 R9, R7, 0x2, RZ ;  /* 0x0000000207097824 */ /* 0x000fe200078e00ff */
[----:B------:R-:W-:Y:S02]  /*7960*/  SHF.R.S32.HI R4, RZ, 0x1f, R7 ;  /* 0x0000001fff047819 */ /* 0x000fe40000011407 */
[----:B---3--:R-:W-:Y:S02]  /*7970*/  ISETP.GE.AND P3, PT, R39, UR4, PT ;  /* 0x0000000427007c0c */ /* 0x008fe4000bf66270 */
[----:B------:R-:W-:-:S07]  /*7980*/  SHF.L.U64.HI R4, R7, 0x1, R4 ;  /* 0x0000000107047819 */ /* 0x000fce0000010204 */
[-C--:B------:R-:W-:Y:S02]  /*7990*/  @!P4 IADD3 R8, P2, R14, R9.reuse, RZ ;  /* 0x000000090e08c210 */ /* 0x080fe40007f5e0ff */
[----:B----4-:R-:W-:-:S03]  /*79a0*/  @!P4 IADD3 R6, P1, R0, R9, RZ ;  /* 0x000000090006c210 */ /* 0x010fc60007f3e0ff */
[--C-:B------:R-:W-:Y:S01]  /*79b0*/  @!P4 IMAD.X R9, R5, 0x1, R4.reuse, P2 ;  /* 0x000000010509c824 */ /* 0x100fe200010e0604 */
[C---:B------:R-:W-:Y:S01]  /*79c0*/  ISETP.GE.AND P2, PT, R38.reuse, UR4, PT ;  /* 0x0000000426007c0c */ /* 0x040fe2000bf46270 */
[----:B------:R-:W-:Y:S01]  /*79d0*/  @!P4 IMAD.X R7, R3, 0x1, R4, P1 ;  /* 0x000000010307c824 */ /* 0x000fe200008e0604 */
[----:B------:R-:W-:Y:S01]  /*79e0*/  SHF.R.S32.HI R4, RZ, 0x1f, R39 ;  /* 0x0000001fff047819 */ /* 0x000fe20000011427 */
[----:B------:R-:W-:Y:S01]  /*79f0*/  IMAD.SHL.U32 R47, R39, 0x2, RZ ;  /* 0x00000002272f7824 */ /* 0x000fe200078e00ff */
[----:B------:R-:W5:Y:S01]  /*7a00*/  @!P4 LD.E.64 R30, desc[UR60][R8.64] ;  /* 0x0000003c081ec980 */ /* 0x000f62000c101b00 */
[----:B------:R-:W-:Y:S01]  /*7a10*/  ISETP.GE.AND P1, PT, R15, UR4, PT ;  /* 0x000000040f007c0c */ /* 0x000fe2000bf26270 */
[----:B------:R-:W-:Y:S01]  /*7a20*/  IMAD.SHL.U32 R43, R38, 0x2, RZ ;  /* 0x00000002262b7824 */ /* 0x000fe200078e00ff */
[----:B------:R-:W-:Y:S01]  /*7a30*/  SHF.L.U64.HI R4, R39, 0x1, R4 ;  /* 0x0000000127047819 */ /* 0x000fe20000010204 */
[----:B------:R0:W5:Y:S01]  /*7a40*/  @!P4 LD.E.64 R32, desc[UR60][R6.64] ;  /* 0x0000003c0620c980 */ /* 0x000162000c101b00 */
[----:B------:R-:W-:-:S02]  /*7a50*/  @!P3 IADD3 R46, P4, R14, R47, RZ ;  /* 0x0000002f0e2eb210 */ /* 0x000fc40007f9e0ff */
[----:B------:R-:W-:Y:S02]  /*7a60*/  SHF.R.S32.HI R10, RZ, 0x1f, R38 ;  /* 0x0000001fff0a7819 */ /* 0x000fe40000011426 */
[----:B------:R-:W-:Y:S01]  /*7a70*/  @!P3 IADD3 R44, P5, R0, R47, RZ ;  /* 0x0000002f002cb210 */ /* 0x000fe20007fbe0ff */
[----:B------:R-:W-:Y:S01]  /*7a80*/  @!P3 IMAD.X R47, R5, 0x1, R4, P4 ;  /* 0x00000001052fb824 */ /* 0x000fe200020e0604 */
[----:B------:R-:W-:Y:S02]  /*7a90*/  SHF.L.U64.HI R10, R38, 0x1, R10 ;  /* 0x00000001260a7819 */ /* 0x000fe4000001020a */
[-C--:B------:R-:W-:Y:S01]  /*7aa0*/  @!P2 IADD3 R42, P4, R14, R43.reuse, RZ ;  /* 0x0000002b0e2aa210 */ /* 0x080fe20007f9e0ff */
[----:B0-----:R-:W-:Y:S01]  /*7ab0*/  IMAD.SHL.U32 R7, R15, 0x2, RZ ;  /* 0x000000020f077824 */ /* 0x001fe200078e00ff */
[----:B------:R-:W-:Y:S01]  /*7ac0*/  SHF.R.S32.HI R11, RZ, 0x1f, R15 ;  /* 0x0000001fff0b7819 */ /* 0x000fe2000001140f */
[----:B------:R-:W-:Y:S01]  /*7ad0*/  @!P3 IMAD.X R45, R3, 0x1, R4, P5 ;  /* 0x00000001032db824 */ /* 0x000fe200028e0604 */
[C---:B------:R-:W-:Y:S01]  /*7ae0*/  @!P2 IADD3 R40, P5, R0.reuse, R43, RZ ;  /* 0x0000002b0028a210 */ /* 0x040fe20007fbe0ff */
[--C-:B------:R-:W-:Y:S01]  /*7af0*/  @!P2 IMAD.X R43, R5, 0x1, R10.reuse, P4 ;  /* 0x00000001052ba824 */ /* 0x100fe200020e060a */
[----:B------:R-:W-:Y:S01]  /*7b00*/  SHF.L.U64.HI R4, R15, 0x1, R11 ;  /* 0x000000010f047819 */ /* 0x000fe2000001020b */
[----:B------:R-:W5:Y:S01]  /*7b10*/  @!P3 LD.E.64 R26, desc[UR60][R46.64] ;  /* 0x0000003c2e1ab980 */ /* 0x000f62000c101b00 */
[-C--:B------:R-:W-:Y:S01]  /*7b20*/  @!P1 IADD3 R38, P4, R0, R7.reuse, RZ ;  /* 0x0000000700269210 */ /* 0x080fe20007f9e0ff */
[C---:B------:R-:W-:Y:S01]  /*7b30*/  @!P2 IMAD.X R41, R3.reuse, 0x1, R10, P5 ;  /* 0x000000010329a824 */ /* 0x040fe200028e060a */
[----:B------:R-:W-:Y:S01]  /*7b40*/  ISETP.GE.AND P5, PT, R48, UR4, PT ;  /* 0x0000000430007c0c */ /* 0x000fe2000bfa6270 */
[----:B------:R-:W5:Y:S02]  /*7b50*/  @!P3 LD.E.64 R28, desc[UR60][R44.64] ;  /* 0x0000003c2c1cb980 */ /* 0x000f64000c101b00 */
[--C-:B------:R-:W-:Y:S01]  /*7b60*/  @!P1 IMAD.X R39, R3, 0x1, R4.reuse, P4 ;  /* 0x0000000103279824 */ /* 0x100fe200020e0604 */
[----:B------:R-:W-:Y:S01]  /*7b70*/  @!P1 IADD3 R6, P4, R14, R7, RZ ;  /* 0x000000070e069210 */ /* 0x000fe20007f9e0ff */
[C---:B------:R-:W-:Y:S01]  /*7b80*/  IMAD.SHL.U32 R15, R12.reuse, 0x2, RZ ;  /* 0x000000020c0f7824 */ /* 0x040fe200078e00ff */
[----:B------:R-:W5:Y:S03]  /*7b90*/  @!P2 LD.E.64 R24, desc[UR60][R40.64] ;  /* 0x0000003c2818a980 */ /* 0x000f66000c101b00 */
[----:B------:R-:W-:Y:S01]  /*7ba0*/  @!P1 IMAD.X R7, R5, 0x1, R4, P4 ;  /* 0x0000000105079824 */ /* 0x000fe200020e0604 */
[----:B------:R-:W-:Y:S01]  /*7bb0*/  ISETP.GE.AND P4, PT, R12, UR4, PT ;  /* 0x000000040c007c0c */ /* 0x000fe2000bf86270 */
[----:B------:R-:W5:Y:S02]  /*7bc0*/  @!P2 LD.E.64 R22, desc[UR60][R42.64] ;  /* 0x0000003c2a16a980 */ /* 0x000f64000c101b00 */
[----:B------:R-:W-:-:S02]  /*7bd0*/  @!P5 IMAD.MOV.U32 R8, RZ, RZ, R0 ;  /* 0x000000ffff08d224 */ /* 0x000fc400078e0000 */
[----:B------:R-:W-:Y:S01]  /*7be0*/  @!P5 IMAD.MOV.U32 R9, RZ, RZ, R3 ;  /* 0x000000ffff09d224 */ /* 0x000fe200078e0003 */
[----:B------:R-:W5:Y:S01]  /*7bf0*/  @!P1 LD.E.64 R20, desc[UR60][R38.64] ;  /* 0x0000003c26149980 */ /* 0x000f62000c101b00 */
[----:B------:R-:W-:Y:S02]  /*7c00*/  @!P5 IMAD.MOV.U32 R4, RZ, RZ, R14 ;  /* 0x000000ffff04d224 */ /* 0x000fe400078e000e */
[----:B------:R-:W-:-:S04]  /*7c10*/  @!P5 IMAD.WIDE R8, R48, 0x2, R8 ;  /* 0x000000023008d825 */ /* 0x000fc800078e0208 */
[----:B------:R-:W-:Y:S01]  /*7c20*/  @!P5 IMAD.WIDE R10, R48, 0x2, R4 ;  /* 0x00000002300ad825 */ /* 0x000fe200078e0204 */
[----:B------:R-:W-:Y:S01]  /*7c30*/  SHF.R.S32.HI R4, RZ, 0x1f, R12 ;  /* 0x0000001fff047819 */ /* 0x000fe2000001140c */
[----:B------:R0:W5:Y:S03]  /*7c40*/  @!P5 LD.E.64 R36, desc[UR60][R8.64] ;  /* 0x0000003c0824d980 */ /* 0x000166000c101b00 */
[----:B------:R-:W-:Y:S01]  /*7c50*/  SHF.L.U64.HI R4, R12, 0x1, R4 ;  /* 0x000000010c047819 */ /* 0x000fe20000010204 */
[----:B------:R1:W5:Y:S01]  /*7c60*/  @!P5 LD.E.64 R34, desc[UR60][R10.64] ;  /* 0x0000003c0a22d980 */ /* 0x000362000c101b00 */
[----:B------:R-:W-:-:S05]  /*7c70*/  @!P4 IADD3 R48, P5, R0, R15, RZ ;  /* 0x0000000f0030c210 */ /* 0x000fca0007fbe0ff */
[--C-:B------:R-:W-:Y:S01]  /*7c80*/  @!P4 IMAD.X R49, R3, 0x1, R4.reuse, P5 ;  /* 0x000000010331c824 */ /* 0x100fe200028e0604 */
[----:B------:R-:W-:Y:S02]  /*7c90*/  @!P4 IADD3 R14, P5, R14, R15, RZ ;  /* 0x0000000f0e0ec210 */ /* 0x000fe40007fbe0ff */
[----:B------:R-:W-:Y:S02]  /*7ca0*/  CS2R R12, SRZ ;  /* 0x00000000000c7805 */ /* 0x000fe4000001ff00 */
[----:B0-----:R-:W-:Y:S02]  /*7cb0*/  CS2R R8, SRZ ;  /* 0x0000000000087805 */ /* 0x001fe4000001ff00 */
[----:B-1----:R-:W-:Y:S01]  /*7cc0*/  CS2R R10, SRZ ;  /* 0x00000000000a7805 */ /* 0x002fe2000001ff00 */
[----:B------:R-:W-:Y:S01]  /*7cd0*/  @!P4 IMAD.X R15, R5, 0x1, R4, P5 ;  /* 0x00000001050fc824 */ /* 0x000fe200028e0604 */
[----:B------:R0:W5:Y:S04]  /*7ce0*/  @!P1 LD.E.64 R12, desc[UR60][R6.64] ;  /* 0x0000003c060c9980 */ /* 0x000168000c101b00 */
[----:B------:R0:W5:Y:S04]  /*7cf0*/  @!P4 LD.E.64 R10, desc[UR60][R48.64] ;  /* 0x0000003c300ac980 */ /* 0x000168000c101b00 */
[----:B------:R0:W5:Y:S02]  /*7d00*/  @!P4 LD.E.64 R8, desc[UR60][R14.64] ;  /* 0x0000003c0e08c980 */ /* 0x000164000c101b00 */
.L_x_488:
[----:B------:R-:W-:Y:S05]  /*7d10*/  BSYNC B1 ;  /* 0x0000000000017941 */ /* 0x000fea0003800000 */
.L_x_487:
[----:B---3-5:R-:W-:Y:S01]  /*7d20*/  IMAD.MOV.U32 R3, RZ, RZ, R11 ;  /* 0x000000ffff037224 */ /* 0x028fe200078e000b */
[----:B------:R-:W-:Y:S01]  /*7d30*/  LOP3.LUT R50, R50, 0xfffffffe, RZ, 0xc0, !PT ;  /* 0xfffffffe32327812 */ /* 0x000fe200078ec0ff */
[----:B----4-:R-:W-:Y:S01]  /*7d40*/  IMAD.MOV.U32 R0, RZ, RZ, R10 ;  /* 0x000000ffff007224 */ /* 0x010fe200078e000a */
[----:B------:R-:W-:Y:S01]  /*7d50*/  BSSY B1, `(.L_x_489) ;  /* 0x0000031000017945 */ /* 0x000fe20003800000 */
[----:B------:R-:W-:Y:S01]  /*7d60*/  IMAD.MOV.U32 R4, RZ, RZ, R20 ;  /* 0x000000ffff047224 */ /* 0x000fe200078e0014 */
[----:B0-----:R-:W-:Y:S01]  /*7d70*/  PRMT R15, R3, 0x7610, R15 ;  /* 0x00007610030f7816 */ /* 0x001fe2000000000f */
[----:B------:R-:W-:Y:S01]  /*7d80*/  IMAD.IADD R3, R52, 0x1, -R50 ;  /* 0x0000000134037824 */ /* 0x000fe200078e0a32 */
[----:B--2---:R-:W-:Y:S01]  /*7d90*/  PRMT R14, R0, 0x7610, R14 ;  /* 0x00007610000e7816 */ /* 0x004fe2000000000e */
[----:B------:R-:W-:Y:S01]  /*7da0*/  IMAD.MOV.U32 R0, RZ, RZ, R21 ;  /* 0x000000ffff007224 */ /* 0x000fe200078e0015 */
[----:B------:R-:W-:Y:S01]  /*7db0*/  PRMT R40, R4, 0x7610, R40 ;  /* 0x0000761004287816 */ /* 0x000fe20000000028 */
[----:B------:R-:W-:Y:S01]  /*7dc0*/  IMAD.MOV.U32 R4, RZ, RZ, R24 ;  /* 0x000000ffff047224 */ /* 0x000fe200078e0018 */
[----:B------:R-:W-:Y:S01]  /*7dd0*/  SHF.L.U32 R3, R3, 0x1f, RZ ;  /* 0x0000001f03037819 */ /* 0x000fe200000006ff */
[----:B------:R-:W-:Y:S01]  /*7de0*/  IMAD.MOV.U32 R5, RZ, RZ, R25 ;  /* 0x000000ffff057224 */ /* 0x000fe200078e0019 */
[----:B------:R-:W-:Y:S01]  /*7df0*/  PRMT R41, R0, 0x7610, R41 ;  /* 0x0000761000297816 */ /* 0x000fe20000000029 */
[----:B------:R-:W-:Y:S01]  /*7e00*/  IMAD.MOV.U32 R0, RZ, RZ, R28 ;  /* 0x000000ffff007224 */ /* 0x000fe200078e001c */
[----:B------:R-:W0:Y:S01]  /*7e10*/  SYNCS.PHASECHK.TRANS64.TRYWAIT P1, [R16+URZ+0x31c00], R3 ;  /* 0x031c0003100075a7 */ /* 0x000e22000802017f */
        /* <DEDUP_REMOVED lines=35> */
[----:B0-----:R-:W-:Y:S06]  /*8050*/  @!P1 BRA `(.L_x_490) ;  /* 0x00000160001c9947 */ /* 0x001fec0003800000 */
.L_x_722:
[----:B------:R-:W-:Y:S05]  /*8060*/  BSYNC B1 ;  /* 0x0000000000017941 */ /* 0x000fea0003800000 */
.L_x_489:
[----:B------:R-:W-:Y:S02]  /*8070*/  PRMT R57, R0, 0x7610, R57 ;  /* 0x0000761000397816 */ /* 0x000fe40000000039 */
[----:B------:R-:W-:Y:S01]  /*8080*/  PRMT R39, R39, 0x5410, R4 ;  /* 0x0000541027277816 */ /* 0x000fe20000000004 */
[----:B------:R-:W-:Y:S06]  /*8090*/  @P0 BRA `(.L_x_491) ;  /* 0x0000002c00fc0947 */ /* 0x000fec0003800000 */
[----:B------:R-:W2:Y:S01]  /*80a0*/  LDL.64 R58, [R1+0x40] ;  /* 0x00004000013a7983 */ /* 0x000ea20000100a00 */
[----:B------:R-:W2:Y:S03]  /*80b0*/  LDC R0, c[0x0][0x3f4] ;  /* 0x0000fd00ff007b82 */ /* 0x000ea60000000800 */
[----:B------:R-:W0:Y:S04]  /*80c0*/  LDL R56, [R1+0x7c] ;  /* 0x00007c0001387983 */ /* 0x000e280000100800 */
[----:B------:R-:W3:Y:S04]  /*80d0*/  LDL R55, [R1+0x5c] ;  /* 0x00005c0001377983 */ /* 0x000ee80000100800 */
[----:B------:R-:W4:Y:S04]  /*80e0*/  LDL R53, [R1+0x64] ;  /* 0x0000640001357983 */ /* 0x000f280000100800 */
[----:B------:R-:W5:Y:S04]  /*80f0*/  LDL R52, [R1+0x68] ;  /* 0x0000680001347983 */ /* 0x000f680000100800 */
[----:B------:R-:W5:Y:S04]  /*8100*/  LDL R7, [R1+0x60] ;  /* 0x0000600001077983 */ /* 0x000f680000100800 */
[----:B------:R-:W5:Y:S04]  /*8110*/  LDL R6, [R1+0x6c] ;  /* 0x00006c0001067983 */ /* 0x000f680000100800 */
[----:B------:R-:W5:Y:S01]  /*8120*/  LDL R5, [R1+0x80] ;  /* 0x0000800001057983 */ /* 0x000f620000100800 */
[----:B------:R-:W-:Y:S01]  /*8130*/  BSSY B1, `(.L_x_492) ;  /* 0x0000039000017945 */ /* 0x000fe20003800000 */
[-C--:B--2---:R-:W-:Y:S01]  /*8140*/  ISETP.GE.AND P6, PT, R58, R0.reuse, PT ;  /* 0x000000003a00720c */ /* 0x084fe20003fc6270 */
[----:B0-----:R-:W-:Y:S01]  /*8150*/  IMAD R3, R56, 0x2, R16 ;  /* 0x0000000238037824 */ /* 0x001fe200078e0210 */
[----:B---3--:R-:W-:-:S02]  /*8160*/  ISETP.GE.AND P0, PT, R55, R0, PT ;  /* 0x000000003700720c */ /* 0x008fc40003f06270 */
[-C--:B----4-:R-:W-:Y:S02]  /*8170*/  ISETP.GE.AND P1, PT, R53, R0.reuse, PT ;  /* 0x000000003500720c */ /* 0x090fe40003f26270 */
[-C--:B-----5:R-:W-:Y:S02]  /*8180*/  ISETP.GE.AND P2, PT, R52, R0.reuse, PT ;  /* 0x000000003400720c */ /* 0x0a0fe40003f46270 */
[-C--:B------:R-:W-:Y:S02]  /*8190*/  ISETP.GE.AND P3, PT, R7, R0.reuse, PT ;  /* 0x000000000700720c */ /* 0x080fe40003f66270 */
[----:B------:R-:W-:Y:S01]  /*81a0*/  ISETP.GE.AND P4, PT, R6, R0, PT ;  /* 0x000000000600720c */ /* 0x000fe20003f86270 */
[----:B------:R-:W-:Y:S01]  /*81b0*/  VIADD R0, R3, 0x20 ;  /* 0x0000002003007836 */ /* 0x000fe20000000000 */
[----:B------:R-:W-:Y:S01]  /*81c0*/  LOP3.LUT P5, RZ, R5, 0x2, RZ, 0xc0, !PT ;  /* 0x0000000205ff7812 */ /* 0x000fe200078ac0ff */
[----:B------:R-:W-:-:S12]  /*81d0*/  @P6 BRA `(.L_x_493) ;  /* 0x0000000000b86947 */ /* 0x000fd80003800000 */
[----:B------:R-:W0:Y:S01]  /*81e0*/  LDS.128 R4, [R3+0xda00] ;  /* 0x00da000003047984 */ /* 0x000e220000000c00 */
[----:B------:R-:W-:Y:S02]  /*81f0*/  SHF.R.U32.HI R56, RZ, 0x10, R35 ;  /* 0x00000010ff387819 */ /* 0x000fe40000011623 */
[----:B------:R-:W-:Y:S02]  /*8200*/  SHF.R.U32.HI R53, RZ, 0x10, R37 ;  /* 0x00000010ff357819 */ /* 0x000fe40000011625 */
[----:B------:R-:W-:Y:S02]  /*8210*/  SHF.R.U64 R55, R34, 0x10, R35 ;  /* 0x0000001022377819 */ /* 0x000fe40000001223 */
[----:B------:R-:W-:Y:S02]  /*8220*/  PRMT R56, R39, 0x5432, R56 ;  /* 0x0000543227387816 */ /* 0x000fe40000000038 */
[----:B------:R-:W-:Y:S02]  /*8230*/  PRMT R53, R54, 0x5410, R53 ;  /* 0x0000541036357816 */ /* 0x000fe40000000035 */
[----:B------:R-:W-:Y:S01]  /*8240*/  PRMT R55, R57, 0x5410, R55 ;  /* 0x0000541039377816 */ /* 0x000fe20000000037 */
[----:B------:R-:W-:Y:S01]  /*8250*/  IMAD.U32 R57, R56, 0x10000, RZ ;  /* 0x0001000038397824 */ /* 0x000fe200078e00ff */
[----:B------:R-:W-:Y:S01]  /*8260*/  SHF.R.U64 R52, R36, 0x10, R37 ;  /* 0x0000001024347819 */ /* 0x000fe20000001225 */
[----:B------:R-:W-:Y:S01]  /*8270*/  IMAD.U32 R54, R53, 0x10000, RZ ;  /* 0x0001000035367824 */ /* 0x000fe200078e00ff */
[----:B------:R-:W-:-:S02]  /*8280*/  LOP3.LUT R56, R56, 0xffff0000, RZ, 0xc0, !PT ;  /* 0xffff000038387812 */ /* 0x000fc400078ec0ff */
[----:B------:R-:W-:Y:S02]  /*8290*/  LOP3.LUT R53, R53, 0xffff0000, RZ, 0xc0, !PT ;  /* 0xffff000035357812 */ /* 0x000fe400078ec0ff */
[----:B------:R-:W-:Y:S02]  /*82a0*/  PRMT R52, R15, 0x5432, R52 ;  /* 0x000054320f347816 */ /* 0x000fe40000000034 */
[C---:B0-----:R-:W-:Y:S01]  /*82b0*/  LOP3.LUT R35, R6.reuse, 0xffff0000, RZ, 0xc0, !PT ;  /* 0xffff000006237812 */ /* 0x041fe200078ec0ff */
[----:B------:R-:W-:Y:S01]  /*82c0*/  IMAD.U32 R34, R6, 0x10000, RZ ;  /* 0x0001000006227824 */ /* 0x000fe200078e00ff */
[C---:B------:R-:W-:Y:S01]  /*82d0*/  LOP3.LUT R37, R7.reuse, 0xffff0000, RZ, 0xc0, !PT ;  /* 0xffff000007257812 */ /* 0x040fe200078ec0ff */
[----:B------:R-:W-:Y:S02]  /*82e0*/  IMAD.U32 R36, R7, 0x10000, RZ ;  /* 0x0001000007247824 */ /* 0x000fe400078e00ff */
[C---:B------:R-:W-:Y:S01]  /*82f0*/  FMUL.FTZ R59, R35.reuse, R57 ;  /* 0x00000039233b7220 */ /* 0x040fe20000410000 */
[----:B------:R-:W-:Y:S01]  /*8300*/  FMUL.FTZ R58, R35, R54 ;  /* 0x00000036233a7220 */ /* 0x000fe20000410000 */
[----:B------:R-:W-:Y:S01]  /*8310*/  FMUL.FTZ R35, R37, R56 ;  /* 0x0000003825237220 */ /* 0x000fe20000410000 */
[----:B------:R-:W-:-:S02]  /*8320*/  IMAD.U32 R6, R4, 0x10000, RZ ;  /* 0x0001000004067824 */ /* 0x000fc400078e00ff */
[C---:B------:R-:W-:Y:S01]  /*8330*/  FFMA.FTZ R59, R34.reuse, R54, -R59 ;  /* 0x00000036223b7223 */ /* 0x040fe2000001083b */
[----:B------:R-:W-:Y:S01]  /*8340*/  FFMA.FTZ R58, R34, R57, R58 ;  /* 0x00000039223a7223 */ /* 0x000fe2000001003a */
[-C--:B------:R-:W-:Y:S01]  /*8350*/  FFMA.FTZ R57, R36, R53.reuse, -R35 ;  /* 0x0000003524397223 */ /* 0x080fe20000010823 */
[C---:B------:R-:W-:Y:S01]  /*8360*/  IMAD.U32 R7, R5.reuse, 0x10000, RZ ;  /* 0x0001000005077824 */ /* 0x040fe200078e00ff */
[----:B------:R-:W-:Y:S01]  /*8370*/  LOP3.LUT R4, R4, 0xffff0000, RZ, 0xc0, !PT ;  /* 0xffff000004047812 */ /* 0x000fe200078ec0ff */
[C---:B------:R-:W-:Y:S01]  /*8380*/  IMAD.U32 R35, R52.reuse, 0x10000, RZ ;  /* 0x0001000034237824 */ /* 0x040fe200078e00ff */
[----:B------:R-:W-:Y:S01]  /*8390*/  LOP3.LUT R5, R5, 0xffff0000, RZ, 0xc0, !PT ;  /* 0xffff000005057812 */ /* 0x000fe200078ec0ff */
[----:B------:R-:W-:Y:S01]  /*83a0*/  FMUL.FTZ R61, R37, R53 ;  /* 0x00000035253d7220 */ /* 0x000fe20000410000 */
[C---:B------:R-:W-:Y:S01]  /*83b0*/  LOP3.LUT R34, R55.reuse, 0xffff0000, RZ, 0xc0, !PT ;  /* 0xffff000037227812 */ /* 0x040fe200078ec0ff */
[----:B------:R-:W-:Y:S01]  /*83c0*/  IMAD.U32 R37, R55, 0x10000, RZ ;  /* 0x0001000037257824 */ /* 0x000fe200078e00ff */
[----:B------:R-:W-:Y:S01]  /*83d0*/  LOP3.LUT R52, R52, 0xffff0000, RZ, 0xc0, !PT ;  /* 0xffff000034347812 */ /* 0x000fe200078ec0ff */
[----:B------:R-:W-:Y:S01]  /*83e0*/  FFMA.FTZ R56, R36, R56, R61 ;  /* 0x0000003824387223 */ /* 0x000fe2000001003d */
[C---:B------:R-:W-:Y:S01]  /*83f0*/  FMUL.FTZ R36, R4.reuse, R35 ;  /* 0x0000002304247220 */ /* 0x040fe20000410000 */
[-C--:B------:R-:W-:Y:S01]  /*8400*/  FMUL.FTZ R53, R4, R37.reuse ;  /* 0x0000002504357220 */ /* 0x080fe20000410000 */
[C---:B------:R-:W-:Y:S01]  /*8410*/  FMUL.FTZ R54, R5.reuse, R34 ;  /* 0x0000002205367220 */ /* 0x040fe20000410000 */
[-C--:B------:R-:W-:Y:S01]  /*8420*/  FMUL.FTZ R55, R5, R52.reuse ;  /* 0x0000003405377220 */ /* 0x080fe20000410000 */
[C---:B------:R-:W-:Y:S01]  /*8430*/  FFMA.FTZ R37, R6.reuse, R37, R36 ;  /* 0x0000002506257223 */ /* 0x040fe20000010024 */
[----:B------:R-:W-:Y:S01]  /*8440*/  FFMA.FTZ R4, R6, R35, -R53 ;  /* 0x0000002306047223 */ /* 0x000fe20000010835 */
[C---:B------:R-:W-:Y:S01]  /*8450*/  FFMA.FTZ R5, R7.reuse, R52, -R54 ;  /* 0x0000003407057223 */ /* 0x040fe20000010836 */
[----:B------:R-:W-:Y:S01]  /*8460*/  FFMA.FTZ R34, R7, R34, R55 ;  /* 0x0000002207227223 */ /* 0x000fe20000010037 */
[----:B------:R-:W-:-:S02]  /*8470*/  F2FP.BF16.F32.PACK_AB R6, R58, R59 ;  /* 0x0000003b3a06723e */ /* 0x000fc400000010ff */
[----:B------:R-:W-:Y:S02]  /*8480*/  F2FP.BF16.F32.PACK_AB R7, R56, R57 ;  /* 0x000000393807723e */ /* 0x000fe400000010ff */
[----:B------:R-:W-:Y:S02]  /*8490*/  F2FP.BF16.F32.PACK_AB R4, R37, R4 ;  /* 0x000000042504723e */ /* 0x000fe400000010ff */
[----:B------:R-:W-:-:S05]  /*84a0*/  F2FP.BF16.F32.PACK_AB R5, R34, R5 ;  /* 0x000000052205723e */ /* 0x000fca00000010ff */
[----:B------:R0:W-:Y:S02]  /*84b0*/  STS.128 [R3+0xda00], R4 ;  /* 0x00da000403007388 */ /* 0x0001e40000000c00 */
.L_x_493:
[----:B------:R-:W-:Y:S05]  /*84c0*/  BSYNC B1 ;  /* 0x0000000000017941 */ /* 0x000fea0003800000 */
.L_x_492:
[----:B------:R-:W-:Y:S01]  /*84d0*/  BSSY B1, `(.L_x_494) ;  /* 0x0000031000017945 */ /* 0x000fe20003800000 */
[----:B------:R-:W-:-:S03]  /*84e0*/  @P5 VIADD R0, R3, 0xffffffe0 ;  /* 0xffffffe003005836 */ /* 0x000fc60000000000 */
[----:B------:R-:W-:Y:S05]  /*84f0*/  @P0 BRA `(.L_x_495) ;  /* 0x0000000000b80947 */ /* 0x000fea0003800000 */
[----:B0-----:R-:W0:Y:S01]  /*8500*/  LDS.128 R4, [R0+0xda00] ;  /* 0x00da000000047984 */ /* 0x001e220000000c00 */
[----:B------:R-:W-:Y:S02]  /*8510*/  SHF.R.U32.HI R52, RZ, 0x10, R31 ;  /* 0x00000010ff347819 */ /* 0x000fe4000001161f */
[----:B------:R-:W-:Y:S02]  /*8520*/  SHF.R.U32.HI R35, RZ, 0x10, R33 ;  /* 0x00000010ff237819 */ /* 0x000fe40000011621 */
[----:B------:R-:W-:Y:S02]  /*8530*/  PRMT R52, R38, 0x5432, R52 ;  /* 0x0000543226347816 */ /* 0x000fe40000000034 */
[----:B------:R-:W-:Y:S02]  /*8540*/  PRMT R35, R60, 0x5410, R35 ;  /* 0x000054103c237816 */ /* 0x000fe40000000023 */
[----:B------:R-:W-:Y:S01]  /*8550*/  SHF.R.U64 R37, R30, 0x10, R31 ;  /* 0x000000101e257819 */ /* 0x000fe2000000121f */
[----:B------:R-:W-:Y:S01]  /*8560*/  IMAD.U32 R53, R52, 0x10000, RZ ;  /* 0x0001000034357824 */ /* 0x000fe200078e00ff */
[----:B------:R-:W-:Y:S01]  /*8570*/  SHF.R.U64 R34, R32, 0x10, R33 ;  /* 0x0000001020227819 */ /* 0x000fe20000001221 */
[----:B------:R-:W-:Y:S01]  /*8580*/  IMAD.U32 R36, R35, 0x10000, RZ ;  /* 0x0001000023247824 */ /* 0x000fe200078e00ff */
[----:B------:R-:W-:-:S02]  /*8590*/  LOP3.LUT R52, R52, 0xffff0000, RZ, 0xc0, !PT ;  /* 0xffff000034347812 */ /* 0x000fc400078ec0ff */
[----:B------:R-:W-:Y:S02]  /*85a0*/  LOP3.LUT R35, R35, 0xffff0000, RZ, 0xc0, !PT ;  /* 0xffff000023237812 */ /* 0x000fe400078ec0ff */
[----:B------:R-:W-:Y:S02]  /*85b0*/  PRMT R34, R14, 0x5432, R34 ;  /* 0x000054320e227816 */ /* 0x000fe40000000022 */
        /* <DEDUP_REMOVED lines=34> */
.L_x_495:
[----:B------:R-:W-:Y:S05]  /*87e0*/  BSYNC B1 ;  /* 0x0000000000017941 */ /* 0x000fea0003800000 */
.L_x_494:
[----:B------:R-:W-:Y:S04]  /*87f0*/  BSSY B1, `(.L_x_496) ;  /* 0x0000030000017945 */ /* 0x000fe80003800000 */
[----:B------:R-:W-:Y:S05]  /*8800*/  @P1 BRA `(.L_x_497) ;  /* 0x0000000000b81947 */ /* 0x000fea0003800000 */
[----:B01----:R-:W0:Y:S01]  /*8810*/  LDS.128 R4, [R3+0x10a00] ;  /* 0x010a000003047984 */ /* 0x003e220000000c00 */
[----:B------:R-:W-:Y:S02]  /*8820*/  SHF.R.U64 R31, R28, 0x10, R29 ;  /* 0x000000101c1f7819 */ /* 0x000fe4000000121d */
[----:B------:R-:W-:Y:S02]  /*8830*/  SHF.R.U64 R26, R26, 0x10, R27 ;  /* 0x000000101a1a7819 */ /* 0x000fe4000000121b */
[----:B------:R-:W-:Y:S02]  /*8840*/  SHF.R.U32.HI R28, RZ, 0x10, R29 ;  /* 0x00000010ff1c7819 */ /* 0x000fe4000001161d */
[----:B------:R-:W-:Y:S02]  /*8850*/  SHF.R.U32.HI R27, RZ, 0x10, R27 ;  /* 0x00000010ff1b7819 */ /* 0x000fe4000001161b */
[----:B------:R-:W-:Y:S02]  /*8860*/  PRMT R49, R49, 0x5410, R28 ;  /* 0x0000541031317816 */ /* 0x000fe4000000001c */
[----:B------:R-:W-:-:S02]  /*8870*/  PRMT R50, R50, 0x5410, R27 ;  /* 0x0000541032327816 */ /* 0x000fc4000000001b */
[----:B------:R-:W-:Y:S01]  /*8880*/  PRMT R48, R48, 0x5410, R31 ;  /* 0x0000541030307816 */ /* 0x000fe2000000001f */
[----:B------:R-:W-:Y:S01]  /*8890*/  IMAD.U32 R30, R49, 0x10000, RZ ;  /* 0x00010000311e7824 */ /* 0x000fe200078e00ff */
[----:B------:R-:W-:Y:S01]  /*88a0*/  PRMT R51, R51, 0x5410, R26 ;  /* 0x0000541033337816 */ /* 0x000fe2000000001a */
[C---:B------:R-:W-:Y:S01]  /*88b0*/  IMAD.U32 R31, R50.reuse, 0x10000, RZ ;  /* 0x00010000321f7824 */ /* 0x040fe200078e00ff */
[----:B------:R-:W-:Y:S02]  /*88c0*/  LOP3.LUT R50, R50, 0xffff0000, RZ, 0xc0, !PT ;  /* 0xffff000032327812 */ /* 0x000fe400078ec0ff */
[----:B------:R-:W-:Y:S02]  /*88d0*/  LOP3.LUT R49, R49, 0xffff0000, RZ, 0xc0, !PT ;  /* 0xffff000031317812 */ /* 0x000fe400078ec0ff */
[C---:B0-----:R-:W-:Y:S01]  /*88e0*/  LOP3.LUT R27, R6.reuse, 0xffff0000, RZ, 0xc0, !PT ;  /* 0xffff0000061b7812 */ /* 0x041fe200078ec0ff */
[----:B------:R-:W-:Y:S01]  /*88f0*/  IMAD.U32 R26, R6, 0x10000, RZ ;  /* 0x00010000061a7824 */ /* 0x000fe200078e00ff */
[C---:B------:R-:W-:Y:S01]  /*8900*/  LOP3.LUT R29, R7.reuse, 0xffff0000, RZ, 0xc0, !PT ;  /* 0xffff0000071d7812 */ /* 0x040fe200078ec0ff */
[----:B------:R-:W-:-:S02]  /*8910*/  IMAD.U32 R28, R7, 0x10000, RZ ;  /* 0x00010000071c7824 */ /* 0x000fc400078e00ff */
[C---:B------:R-:W-:Y:S01]  /*8920*/  FMUL.FTZ R34, R27.reuse, R30 ;  /* 0x0000001e1b227220 */ /* 0x040fe20000410000 */
[-C--:B------:R-:W-:Y:S01]  /*8930*/  FMUL.FTZ R33, R27, R31.reuse ;  /* 0x0000001f1b217220 */ /* 0x080fe20000410000 */
[C---:B------:R-:W-:Y:S01]  /*8940*/  FMUL.FTZ R27, R29.reuse, R50 ;  /* 0x000000321d1b7220 */ /* 0x040fe20000410000 */
[----:B------:R-:W-:Y:S02]  /*8950*/  IMAD.U32 R6, R4, 0x10000, RZ ;  /* 0x0001000004067824 */ /* 0x000fe400078e00ff */
[----:B------:R-:W-:Y:S01]  /*8960*/  FFMA.FTZ R35, R26, R31, R34 ;  /* 0x0000001f1a237223 */ /* 0x000fe20000010022 */
[-C--:B------:R-:W-:Y:S01]  /*8970*/  FMUL.FTZ R31, R29, R49.reuse ;  /* 0x000000311d1f7220 */ /* 0x080fe20000410000 */
[----:B------:R-:W-:Y:S01]  /*8980*/  FFMA.FTZ R49, R28, R49, -R27 ;  /* 0x000000311c317223 */ /* 0x000fe2000001081b */
[----:B------:R-:W-:Y:S02]  /*8990*/  IMAD.U32 R7, R5, 0x10000, RZ ;  /* 0x0001000005077824 */ /* 0x000fe400078e00ff */
[----:B------:R-:W-:Y:S01]  /*89a0*/  FFMA.FTZ R32, R26, R30, -R33 ;  /* 0x0000001e1a207223 */ /* 0x000fe20000010821 */
[----:B------:R-:W-:Y:S01]  /*89b0*/  IMAD.U32 R27, R48, 0x10000, RZ ;  /* 0x00010000301b7824 */ /* 0x000fe200078e00ff */
[----:B------:R-:W-:Y:S01]  /*89c0*/  LOP3.LUT R4, R4, 0xffff0000, RZ, 0xc0, !PT ;  /* 0xffff000004047812 */ /* 0x000fe200078ec0ff */
[----:B------:R-:W-:Y:S01]  /*89d0*/  IMAD.U32 R29, R51, 0x10000, RZ ;  /* 0x00010000331d7824 */ /* 0x000fe200078e00ff */
[----:B------:R-:W-:Y:S01]  /*89e0*/  LOP3.LUT R5, R5, 0xffff0000, RZ, 0xc0, !PT ;  /* 0xffff000005057812 */ /* 0x000fe200078ec0ff */
[----:B------:R-:W-:Y:S01]  /*89f0*/  FFMA.FTZ R50, R28, R50, R31 ;  /* 0x000000321c327223 */ /* 0x000fe2000001001f */
[----:B------:R-:W-:Y:S01]  /*8a00*/  LOP3.LUT R26, R51, 0xffff0000, RZ, 0xc0, !PT ;  /* 0xffff0000331a7812 */ /* 0x000fe200078ec0ff */
[----:B------:R-:W-:Y:S01]  /*8a10*/  FMUL.FTZ R31, R4, R29 ;  /* 0x0000001d041f7220 */ /* 0x000fe20000410000 */
[----:B------:R-:W-:Y:S01]  /*8a20*/  LOP3.LUT R48, R48, 0xffff0000, RZ, 0xc0, !PT ;  /* 0xffff000030307812 */ /* 0x000fe200078ec0ff */
[----:B------:R-:W-:-:S02]  /*8a30*/  FMUL.FTZ R28, R4, R27 ;  /* 0x0000001b041c7220 */ /* 0x000fc40000410000 */
[C---:B------:R-:W-:Y:S01]  /*8a40*/  FMUL.FTZ R30, R5.reuse, R26 ;  /* 0x0000001a051e7220 */ /* 0x040fe20000410000 */
[C---:B------:R-:W-:Y:S01]  /*8a50*/  FFMA.FTZ R4, R6.reuse, R27, -R31 ;  /* 0x0000001b06047223 */ /* 0x040fe2000001081f */
[-C--:B------:R-:W-:Y:S01]  /*8a60*/  FMUL.FTZ R33, R5, R48.reuse ;  /* 0x0000003005217220 */ /* 0x080fe20000410000 */
[----:B------:R-:W-:Y:S01]  /*8a70*/  FFMA.FTZ R29, R6, R29, R28 ;  /* 0x0000001d061d7223 */ /* 0x000fe2000001001c */
[----:B------:R-:W-:Y:S01]  /*8a80*/  FFMA.FTZ R5, R7, R48, -R30 ;  /* 0x0000003007057223 */ /* 0x000fe2000001081e */
[----:B------:R-:W-:Y:S01]  /*8a90*/  F2FP.BF16.F32.PACK_AB R6, R35, R32 ;  /* 0x000000202306723e */ /* 0x000fe200000010ff */
[----:B------:R-:W-:Y:S01]  /*8aa0*/  FFMA.FTZ R26, R7, R26, R33 ;  /* 0x0000001a071a7223 */ /* 0x000fe20000010021 */
[----:B------:R-:W-:Y:S02]  /*8ab0*/  F2FP.BF16.F32.PACK_AB R7, R50, R49 ;  /* 0x000000313207723e */ /* 0x000fe400000010ff */
[----:B------:R-:W-:Y:S02]  /*8ac0*/  F2FP.BF16.F32.PACK_AB R4, R29, R4 ;  /* 0x000000041d04723e */ /* 0x000fe400000010ff */
[----:B------:R-:W-:-:S05]  /*8ad0*/  F2FP.BF16.F32.PACK_AB R5, R26, R5 ;  /* 0x000000051a05723e */ /* 0x000fca00000010ff */
[----:B------:R2:W-:Y:S02]  /*8ae0*/  STS.128 [R3+0x10a00], R4 ;  /* 0x010a000403007388 */ /* 0x0005e40000000c00 */
.L_x_497:
[----:B------:R-:W-:Y:S05]  /*8af0*/  BSYNC B1 ;  /* 0x0000000000017941 */ /* 0x000fea0003800000 */
.L_x_496:
[----:B------:R-:W-:Y:S04]  /*8b00*/  BSSY B1, `(.L_x_498) ;  /* 0x0000030000017945 */ /* 0x000fe80003800000 */
[----:B------:R-:W-:Y:S05]  /*8b10*/  @P2 BRA `(.L_x_499) ;  /* 0x0000000000b82947 */ /* 0x000fea0003800000 */
[----:B012---:R-:W0:Y:S01]  /*8b20*/  LDS.128 R4, [R0+0x10a00] ;  /* 0x010a000000047984 */ /* 0x007e220000000c00 */
[--C-:B------:R-:W-:Y:S02]  /*8b30*/  SHF.R.U64 R27, R24, 0x10, R25.reuse ;  /* 0x00000010181b7819 */ /* 0x100fe40000001219 */
[----:B------:R-:W-:Y:S02]  /*8b40*/  SHF.R.U32.HI R24, RZ, 0x10, R25 ;  /* 0x00000010ff187819 */ /* 0x000fe40000011619 */
[--C-:B------:R-:W-:Y:S02]  /*8b50*/  SHF.R.U64 R25, R22, 0x10, R23.reuse ;  /* 0x0000001016197819 */ /* 0x100fe40000001217 */
        /* <DEDUP_REMOVED lines=13> */
[CC--:B------:R-:W-:Y:S01]  /*8c30*/  FMUL.FTZ R28, R23.reuse, R26.reuse ;  /* 0x0000001a171c7220 */ /* 0x0c0fe20000410000 */
[----:B------:R-:W-:Y:S01]  /*8c40*/  FMUL.FTZ R29, R23, R27 ;  /* 0x0000001b171d7220 */ /* 0x000fe20000410000 */
[C---:B------:R-:W-:Y:S01]  /*8c50*/  FMUL.FTZ R23, R25.reuse, R47 ;  /* 0x0000002f19177220 */ /* 0x040fe20000410000 */
[----:B------:R-:W-:Y:S02]  /*8c60*/  IMAD.U32 R6, R4, 0x10000, RZ ;  /* 0x0001000004067824 */ /* 0x000fe400078e00ff */
[----:B------:R-:W-:Y:S01]  /*8c70*/  FFMA.FTZ R31, R22, R27, R28 ;  /* 0x0000001b161f7223 */ /* 0x000fe2000001001c */
[-C--:B------:R-:W-:Y:S01]  /*8c80*/  FMUL.FTZ R27, R25, R45.reuse ;  /* 0x0000002d191b7220 */ /* 0x080fe20000410000 */
[----:B------:R-:W-:Y:S01]  /*8c90*/  FFMA.FTZ R45, R24, R45, -R23 ;  /* 0x0000002d182d7223 */ /* 0x000fe20000010817 */
[C---:B------:R-:W-:Y:S01]  /*8ca0*/  IMAD.U32 R7, R5.reuse, 0x10000, RZ ;  /* 0x0001000005077824 */ /* 0x040fe200078e00ff */
[----:B------:R-:W-:Y:S01]  /*8cb0*/  LOP3.LUT R4, R4, 0xffff0000, RZ, 0xc0, !PT ;  /* 0xffff000004047812 */ /* 0x000fe200078ec0ff */
[----:B------:R-:W-:Y:S01]  /*8cc0*/  IMAD.U32 R25, R46, 0x10000, RZ ;  /* 0x000100002e197824 */ /* 0x000fe200078e00ff */
[----:B------:R-:W-:Y:S01]  /*8cd0*/  LOP3.LUT R5, R5, 0xffff0000, RZ, 0xc0, !PT ;  /* 0xffff000005057812 */ /* 0x000fe200078ec0ff */
[----:B------:R-:W-:Y:S01]  /*8ce0*/  IMAD.U32 R23, R44, 0x10000, RZ ;  /* 0x000100002c177824 */ /* 0x000fe200078e00ff */
[----:B------:R-:W-:Y:S01]  /*8cf0*/  LOP3.LUT R46, R46, 0xffff0000, RZ, 0xc0, !PT ;  /* 0xffff00002e2e7812 */ /* 0x000fe200078ec0ff */
[----:B------:R-:W-:Y:S01]  /*8d00*/  FFMA.FTZ R26, R22, R26, -R29 ;  /* 0x0000001a161a7223 */ /* 0x000fe2000001081d */
[----:B------:R-:W-:Y:S01]  /*8d10*/  LOP3.LUT R44, R44, 0xffff0000, RZ, 0xc0, !PT ;  /* 0xffff00002c2c7812 */ /* 0x000fe200078ec0ff */
[----:B------:R-:W-:Y:S01]  /*8d20*/  FFMA.FTZ R28, R24, R47, R27 ;  /* 0x0000002f181c7223 */ /* 0x000fe2000001001b */
[C---:B------:R-:W-:Y:S01]  /*8d30*/  FMUL.FTZ R27, R4.reuse, R25 ;  /* 0x00000019041b7220 */ /* 0x040fe20000410000 */
[-C--:B------:R-:W-:Y:S01]  /*8d40*/  FMUL.FTZ R22, R4, R23.reuse ;  /* 0x0000001704167220 */ /* 0x080fe20000410000 */
[C---:B------:R-:W-:Y:S01]  /*8d50*/  FMUL.FTZ R24, R5.reuse, R46 ;  /* 0x0000002e05187220 */ /* 0x040fe20000410000 */
[-C--:B------:R-:W-:Y:S01]  /*8d60*/  FMUL.FTZ R29, R5, R44.reuse ;  /* 0x0000002c051d7220 */ /* 0x080fe20000410000 */
[C---:B------:R-:W-:Y:S01]  /*8d70*/  FFMA.FTZ R4, R6.reuse, R23, -R27 ;  /* 0x0000001706047223 */ /* 0x040fe2000001081b */
[----:B------:R-:W-:Y:S01]  /*8d80*/  FFMA.FTZ R25, R6, R25, R22 ;  /* 0x0000001906197223 */ /* 0x000fe20000010016 */
[C---:B------:R-:W-:Y:S01]  /*8d90*/  FFMA.FTZ R5, R7.reuse, R44, -R24 ;  /* 0x0000002c07057223 */ /* 0x040fe20000010818 */
[----:B------:R-:W-:Y:S01]  /*8da0*/  FFMA.FTZ R46, R7, R46, R29 ;  /* 0x0000002e072e7223 */ /* 0x000fe2000001001d */
[----:B------:R-:W-:-:S02]  /*8db0*/  F2FP.BF16.F32.PACK_AB R6, R31, R26 ;  /* 0x0000001a1f06723e */ /* 0x000fc400000010ff */
[----:B------:R-:W-:Y:S02]  /*8dc0*/  F2FP.BF16.F32.PACK_AB R7, R28, R45 ;  /* 0x0000002d1c07723e */ /* 0x000fe400000010ff */
[----:B------:R-:W-:Y:S02]  /*8dd0*/  F2FP.BF16.F32.PACK_AB R4, R25, R4 ;  /* 0x000000041904723e */ /* 0x000fe400000010ff */
[----:B------:R-:W-:-:S05]  /*8de0*/  F2FP.BF16.F32.PACK_AB R5, R46, R5 ;  /* 0x000000052e05723e */ /* 0x000fca00000010ff */
[----:B------:R3:W-:Y:S02]  /*8df0*/  STS.128 [R0+0x10a00], R4 ;  /* 0x010a000400007388 */ /* 0x0007e40000000c00 */
.L_x_499:
[----:B------:R-:W-:Y:S05]  /*8e00*/  BSYNC B1 ;  /* 0x0000000000017941 */ /* 0x000fea0003800000 */
.L_x_498:
[----:B------:R-:W-:Y:S04]  /*8e10*/  BSSY B1, `(.L_x_500) ;  /* 0x0000030000017945 */ /* 0x000fe80003800000 */
[----:B------:R-:W-:Y:S05]  /*8e20*/  @P3 BRA `(.L_x_501) ;  /* 0x0000000000b83947 */ /* 0x000fea0003800000 */
[----:B0123--:R-:W0:Y:S01]  /*8e30*/  LDS.128 R4, [R3+0x13a00] ;  /* 0x013a000003047984 */ /* 0x00fe220000000c00 */
        /* <DEDUP_REMOVED lines=45> */
.L_x_501:
[----:B------:R-:W-:Y:S05]  /*9110*/  BSYNC B1 ;  /* 0x0000000000017941 */ /* 0x000fea0003800000 */
.L_x_500:
[----:B------:R-:W-:Y:S05]  /*9120*/  @P4 BRA `(.L_x_491) ;  /* 0x0000001c00d84947 */ /* 0x000fea0003800000 */
[----:B01234-:R-:W0:Y:S01]  /*9130*/  LDS.128 R4, [R0+0x13a00] ;  /* 0x013a000000047984 */ /* 0x01fe220000000c00 */
[----:B------:R-:W-:Y:S02]  /*9140*/  SHF.R.U64 R3, R8, 0x10, R9 ;  /* 0x0000001008037819 */ /* 0x000fe40000001209 */
[----:B------:R-:W-:Y:S02]  /*9150*/  SHF.R.U64 R13, R10, 0x10, R11 ;  /* 0x000000100a0d7819 */ /* 0x000fe4000000120b */
[----:B------:R-:W-:Y:S02]  /*9160*/  SHF.R.U32.HI R8, RZ, 0x10, R9 ;  /* 0x00000010ff087819 */ /* 0x000fe40000011609 */
[----:B------:R-:W-:Y:S02]  /*9170*/  SHF.R.U32.HI R10, RZ, 0x10, R11 ;  /* 0x00000010ff0a7819 */ /* 0x000fe4000001160b */
[----:B------:R-:W-:Y:S02]  /*9180*/  PRMT R39, R39, 0x5410, R8 ;  /* 0x0000541027277816 */ /* 0x000fe40000000008 */
[----:B------:R-:W-:-:S02]  /*9190*/  PRMT R15, R15, 0x5410, R10 ;  /* 0x000054100f0f7816 */ /* 0x000fc4000000000a */
[----:B------:R-:W-:Y:S01]  /*91a0*/  PRMT R14, R14, 0x5410, R13 ;  /* 0x000054100e0e7816 */ /* 0x000fe2000000000d */
[C---:B------:R-:W-:Y:S01]  /*91b0*/  IMAD.U32 R12, R39.reuse, 0x10000, RZ ;  /* 0x00010000270c7824 */ /* 0x040fe200078e00ff */
[----:B------:R-:W-:Y:S01]  /*91c0*/  LOP3.LUT R39, R39, 0xffff0000, RZ, 0xc0, !PT ;  /* 0xffff000027277812 */ /* 0x000fe200078ec0ff */
[C---:B------:R-:W-:Y:S01]  /*91d0*/  IMAD.U32 R11, R15.reuse, 0x10000, RZ ;  /* 0x000100000f0b7824 */ /* 0x040fe200078e00ff */
[----:B------:R-:W-:Y:S02]  /*91e0*/  LOP3.LUT R15, R15, 0xffff0000, RZ, 0xc0, !PT ;  /* 0xffff00000f0f7812 */ /* 0x000fe400078ec0ff */
[----:B------:R-:W-:Y:S02]  /*91f0*/  PRMT R38, R38, 0x5410, R3 ;  /* 0x0000541026267816 */ /* 0x000fe40000000003 */
[C---:B0-----:R-:W-:Y:S01]  /*9200*/  LOP3.LUT R9, R6.reuse, 0xffff0000, RZ, 0xc0, !PT ;  /* 0xffff000006097812 */ /* 0x041fe200078ec0ff */
[C---:B------:R-:W-:Y:S01]  /*9210*/  IMAD.U32 R10, R7.reuse, 0x10000, RZ ;  /* 0x00010000070a7824 */ /* 0x040fe200078e00ff */
[----:B------:R-:W-:Y:S01]  /*9220*/  LOP3.LUT R7, R7, 0xffff0000, RZ, 0xc0, !PT ;  /* 0xffff000007077812 */ /* 0x000fe200078ec0ff */
[----:B------:R-:W-:-:S02]  /*9230*/  IMAD.U32 R8, R6, 0x10000, RZ ;  /* 0x0001000006087824 */ /* 0x000fc400078e00ff */
[CC--:B------:R-:W-:Y:S01]  /*9240*/  FMUL.FTZ R13, R9.reuse, R12.reuse ;  /* 0x0000000c090d7220 */ /* 0x0c0fe20000410000 */
[----:B------:R-:W-:Y:S01]  /*9250*/  FMUL.FTZ R9, R9, R11 ;  /* 0x0000000b09097220 */ /* 0x000fe20000410000 */
[C---:B------:R-:W-:Y:S01]  /*9260*/  FMUL.FTZ R23, R7.reuse, R39 ;  /* 0x0000002707177220 */ /* 0x040fe20000410000 */
[----:B------:R-:W-:Y:S02]  /*9270*/  IMAD.U32 R3, R4, 0x10000, RZ ;  /* 0x0001000004037824 */ /* 0x000fe400078e00ff */
[C---:B------:R-:W-:Y:S01]  /*9280*/  FFMA.FTZ R20, R8.reuse, R11, -R13 ;  /* 0x0000000b08147223 */ /* 0x040fe2000001080d */
[----:B------:R-:W-:Y:S01]  /*9290*/  FFMA.FTZ R21, R8, R12, R9 ;  /* 0x0000000c08157223 */ /* 0x000fe20000010009 */
[-C--:B------:R-:W-:Y:S01]  /*92a0*/  FMUL.FTZ R9, R7, R15.reuse ;  /* 0x0000000f07097220 */ /* 0x080fe20000410000 */
        /* <DEDUP_REMOVED lines=21> */
[----:B------:R0:W-:Y:S01]  /*9400*/  STS.128 [R0+0x13a00], R4 ;  /* 0x013a000400007388 */ /* 0x0001e20000000c00 */
[----:B------:R-:W-:Y:S05]  /*9410*/  BRA `(.L_x_491) ;  /* 0x0000001c001c7947 */ /* 0x000fea0003800000 */
.L_x_485:
[----:B------:R-:W-:-:S03]  /*9420*/  UMOV UR4, 0xffffffff ;  /* 0xffffffff00047882 */ /* 0x000fc60000000000 */
[----:B------:R-:W-:Y:S05]  /*9430*/  BRA.DIV UR4, `(.L_x_502) ;  /* 0x0000014e04387947 */ /* 0x000fea000b800000 */
[----:B------:R-:W1:Y:S04]  /*9440*/  SHFL.IDX PT, R3, R23, RZ, 0x1e1f ;  /* 0x001e1fff17037589 */ /* 0x000e6800000e0000 */
[----:B------:R-:W3:Y:S04]  /*9450*/  SHFL.IDX PT, R0, R22, RZ, 0x1e1f ;  /* 0x001e1fff16007589 */ /* 0x000ee800000e0000 */
[----:B------:R4:W0:Y:S04]  /*9460*/  SHFL.IDX PT, R5, R25, RZ, 0x1e1f ;  /* 0x001e1fff19057589 */ /* 0x00082800000e0000 */
[----:B--2---:R4:W2:Y:S01]  /*9470*/  SHFL.IDX PT, R14, R24, RZ, 0x1e1f ;  /* 0x001e1fff180e7589 */ /* 0x0048a200000e0000 */
[----:B-1----:R-:W-:-:S02]  /*9480*/  IMAD.MOV.U32 R33, RZ, RZ, R3 ;  /* 0x000000ffff217224 */ /* 0x002fc400078e0003 */
[----:B---34-:R-:W-:-:S07]  /*9490*/  IMAD.MOV.U32 R32, RZ, RZ, R0 ;  /* 0x000000ffff207224 */ /* 0x018fce00078e0000 */
.L_x_728:
[----:B------:R-:W3:Y:S01]  /*94a0*/  LDL R46, [R1+0x90] ;  /* 0x00009000012e7983 */ /* 0x000ee20000100800 */
[----:B------:R-:W-:Y:S01]  /*94b0*/  ULDC UR4, c[0x0][0x448] ;  /* 0x0001120000047ab9 */ /* 0x000fe20000000800 */
[----:B------:R-:W-:Y:S01]  /*94c0*/  BSSY B1, `(.L_x_503) ;  /* 0x0000038000017945 */ /* 0x000fe20003800000 */
[----:B------:R-:W-:Y:S01]  /*94d0*/  IMAD R108, R108, UR4, RZ ;  /* 0x000000046c6c7c24 */ /* 0x000fe2000f8e02ff */
[----:B------:R-:W-:Y:S01]  /*94e0*/  CS2R R8, SRZ ;  /* 0x0000000000087805 */ /* 0x000fe2000001ff00 */
[----:B--2---:R-:W-:Y:S01]  /*94f0*/  IMAD.MOV.U32 R42, RZ, RZ, R14 ;  /* 0x000000ffff2a7224 */ /* 0x004fe200078e000e */
[----:B------:R-:W-:Y:S01]  /*9500*/  CS2R R10, SRZ ;  /* 0x00000000000a7805 */ /* 0x000fe2000001ff00 */
[----:B------:R-:W-:Y:S01]  /*9510*/  IMAD R0, R105, -0xc0, R108 ;  /* 0xffffff4069007824 */ /* 0x000fe200078e026c */
[----:B------:R-:W-:Y:S01]  /*9520*/  ISETP.GE.AND P1, PT, R6, R108, PT ;  /* 0x0000006c0600720c */ /* 0x000fe20003f26270 */
[----:B0-----:R-:W-:Y:S01]  /*9530*/  IMAD.MOV.U32 R43, RZ, RZ, R5 ;  /* 0x000000ffff2b7224 */ /* 0x001fe200078e0005 */
[----:B------:R-:W-:-:S02]  /*9540*/  CS2R R4, SRZ ;  /* 0x0000000000047805 */ /* 0x000fc4000001ff00 */
[----:B------:R-:W-:Y:S02]  /*9550*/  CS2R R6, SRZ ;  /* 0x0000000000067805 */ /* 0x000fe4000001ff00 */
[----:B------:R-:W-:Y:S02]  /*9560*/  VIMNMX R0, R0, 0xc0, PT ;  /* 0x000000c000007848 */ /* 0x000fe40003fe0100 */
[----:B------:R-:W-:Y:S02]  /*9570*/  CS2R R12, SRZ ;  /* 0x00000000000c7805 */ /* 0x000fe4000001ff00 */
[----:B------:R-:W-:Y:S02]  /*9580*/  CS2R R14, SRZ ;  /* 0x00000000000e7805 */ /* 0x000fe4000001ff00 */
[----:B------:R-:W-:Y:S02]  /*9590*/  CS2R R20, SRZ ;  /* 0x0000000000147805 */ /* 0x000fe4000001ff00 */
[----:B------:R-:W-:-:S02]  /*95a0*/  ISETP.GE.AND P0, PT, R19, R0, PT ;  /* 0x000000001300720c */ /* 0x000fc40003f06270 */
[----:B------:R-:W-:Y:S02]  /*95b0*/  CS2R R22, SRZ ;  /* 0x0000000000167805 */ /* 0x000fe4000001ff00 */
[----:B------:R-:W-:Y:S02]  /*95c0*/  CS2R R24, SRZ ;  /* 0x0000000000187805 */ /* 0x000fe4000001ff00 */
[----:B------:R-:W-:Y:S02]  /*95d0*/  CS2R R26, SRZ ;  /* 0x00000000001a7805 */ /* 0x000fe4000001ff00 */
[----:B------:R-:W-:Y:S02]  /*95e0*/  CS2R R28, SRZ ;  /* 0x00000000001c7805 */ /* 0x000fe4000001ff00 */
[----:B------:R-:W-:Y:S02]  /*95f0*/  CS2R R30, SRZ ;  /* 0x00000000001e7805 */ /* 0x000fe4000001ff00 */
[----:B---3--:R-:W-:Y:S01]  /*9600*/  LEA.HI R0, R46, R46, RZ, 0x1 ;  /* 0x0000002e2e007211 */ /* 0x008fe200078f08ff */
[----:B------:R-:W-:Y:S06]  /*9610*/  @P1 BRA `(.L_x_504) ;  /* 0x0000000000881947 */ /* 0x000fec0003800000 */
[----:B------:R-:W2:Y:S04]  /*9620*/  LDL R35, [R1+0x94] ;  /* 0x0000940001237983 */ /* 0x000ea80000100800 */
[----:B------:R-:W3:Y:S01]  /*9630*/  LDL R34, [R1+0x98] ;  /* 0x0000980001227983 */ /* 0x000ee20000100800 */
[C---:B------:R-:W-:Y:S01]  /*9640*/  VIADD R3, R144.reuse, 0x10 ;  /* 0x0000001090037836 */ /* 0x040fe20000000000 */
[----:B------:R-:W-:Y:S01]  /*9650*/  ULDC UR4, c[0x0][0x3f4] ;  /* 0x0000fd0000047ab9 */ /* 0x000fe20000000800 */
[C---:B------:R-:W-:Y:S01]  /*9660*/  VIADD R4, R144.reuse, 0x20 ;  /* 0x0000002090047836 */ /* 0x040fe20000000000 */
[----:B------:R-:W-:Y:S02]  /*9670*/  ISETP.GE.AND P1, PT, R144, UR4, PT ;  /* 0x0000000490007c0c */ /* 0x000fe4000bf26270 */
[----:B------:R-:W-:-:S02]  /*9680*/  CS2R R20, SRZ ;  /* 0x0000000000147805 */ /* 0x000fc4000001ff00 */
[----:B------:R-:W-:Y:S02]  /*9690*/  ISETP.GE.AND P2, PT, R3, UR4, PT ;  /* 0x0000000403007c0c */ /* 0x000fe4000bf46270 */
[----:B------:R-:W-:Y:S02]  /*96a0*/  CS2R R22, SRZ ;  /* 0x0000000000167805 */ /* 0x000fe4000001ff00 */
[----:B------:R-:W-:Y:S02]  /*96b0*/  ISETP.GE.AND P3, PT, R4, UR4, PT ;  /* 0x0000000404007c0c */ /* 0x000fe4000bf66270 */
[----:B------:R-:W-:Y:S02]  /*96c0*/  CS2R R4, SRZ ;  /* 0x0000000000047805 */ /* 0x000fe4000001ff00 */
[----:B------:R-:W-:Y:S02]  /*96d0*/  CS2R R6, SRZ ;  /* 0x0000000000067805 */ /* 0x000fe4000001ff00 */
[----:B------:R-:W-:Y:S01]  /*96e0*/  CS2R R24, SRZ ;  /* 0x0000000000187805 */ /* 0x000fe2000001ff00 */
[----:B------:R-:W-:Y:S01]  /*96f0*/  @!P1 IMAD.WIDE R12, R144, 0x2, R32 ;  /* 0x00000002900c9825 */ /* 0x000fe200078e0220 */
[----:B------:R-:W-:-:S02]  /*9700*/  CS2R R26, SRZ ;  /* 0x00000000001a7805 */ /* 0x000fc4000001ff00 */
[----:B------:R-:W-:Y:S02]  /*9710*/  CS2R R8, SRZ ;  /* 0x0000000000087805 */ /* 0x000fe4000001ff00 */
[----:B------:R-:W-:Y:S02]  /*9720*/  CS2R R10, SRZ ;  /* 0x00000000000a7805 */ /* 0x000fe4000001ff00 */
[----:B------:R-:W-:Y:S01]  /*9730*/  CS2R R28, SRZ ;  /* 0x00000000001c7805 */ /* 0x000fe2000001ff00 */
[----:B------:R0:W5:Y:S01]  /*9740*/  @!P1 LD.E.128 R20, desc[UR60][R12.64] ;  /* 0x0000003c0c149980 */ /* 0x000162000c101d00 */
[----:B------:R-:W-:Y:S02]  /*9750*/  CS2R R30, SRZ ;  /* 0x00000000001e7805 */ /* 0x000fe4000001ff00 */
[----:B------:R-:W-:Y:S02]  /*9760*/  CS2R R14, SRZ ;  /* 0x00000000000e7805 */ /* 0x000fe4000001ff00 */
[----:B0-----:R-:W-:Y:S01]  /*9770*/  CS2R R12, SRZ ;  /* 0x00000000000c7805 */ /* 0x001fe2000001ff00 */
[----:B--2---:R-:W-:-:S02]  /*9780*/  @!P2 IMAD.SHL.U32 R37, R35, 0x8, RZ ;  /* 0x000000082325a824 */ /* 0x004fc400078e00ff */
[----:B---3--:R-:W-:Y:S02]  /*9790*/  @!P3 IMAD.SHL.U32 R41, R34, 0x8, RZ ;  /* 0x000000082229b824 */ /* 0x008fe400078e00ff */
[----:B------:R-:W-:-:S04]  /*97a0*/  @!P2 IMAD.WIDE R34, R37, 0x2, R32 ;  /* 0x000000022522a825 */ /* 0x000fc800078e0220 */
[----:B------:R-:W-:Y:S01]  /*97b0*/  @!P3 IMAD.WIDE R38, R41, 0x2, R32 ;  /* 0x000000022926b825 */ /* 0x000fe200078e0220 */
[----:B------:R0:W5:Y:S03]  /*97c0*/  @!P2 LD.E.128 R24, desc[UR60][R34.64] ;  /* 0x0000003c2218a980 */ /* 0x000166000c101d00 */
[--C-:B------:R-:W-:Y:S01]  /*97d0*/  @!P2 IMAD.WIDE R36, R37, 0x2, R42.reuse ;  /* 0x000000022524a825 */ /* 0x100fe200078e022a */
[----:B------:R0:W5:Y:S03]  /*97e0*/  @!P3 LD.E.128 R28, desc[UR60][R38.64] ;  /* 0x0000003c261cb980 */ /* 0x000166000c101d00 */
[--C-:B------:R-:W-:Y:S01]  /*97f0*/  @!P3 IMAD.WIDE R40, R41, 0x2, R42.reuse ;  /* 0x000000022928b825 */ /* 0x100fe200078e022a */
[----:B------:R0:W5:Y:S03]  /*9800*/  @!P2 LD.E.128 R8, desc[UR60][R36.64] ;  /* 0x0000003c2408a980 */ /* 0x000166000c101d00 */
[----:B------:R-:W-:Y:S01]  /*9810*/  @!P1 IMAD.WIDE R32, R144, 0x2, R42 ;  /* 0x0000000290209825 */ /* 0x000fe200078e022a */
[----:B------:R0:W5:Y:S04]  /*9820*/  @!P3 LD.E.128 R12, desc[UR60][R40.64] ;  /* 0x0000003c280cb980 */ /* 0x000168000c101d00 */
[----:B------:R0:W5:Y:S02]  /*9830*/  @!P1 LD.E.128 R4, desc[UR60][R32.64] ;  /* 0x0000003c20049980 */ /* 0x000164000c101d00 */
.L_x_504:
[----:B------:R-:W-:Y:S05]  /*9840*/  BSYNC B1 ;  /* 0x0000000000017941 */ /* 0x000fea0003800000 */
.L_x_503:
[----:B------:R-:W-:Y:S01]  /*9850*/  LOP3.LUT R0, R0, 0xfffffffe, RZ, 0xc0, !PT ;  /* 0xfffffffe00007812 */ /* 0x000fe200078ec0ff */
[----:B-----5:R-:W-:Y:S01]  /*9860*/  IMAD.MOV.U32 R3, RZ, RZ, R4 ;  /* 0x000000ffff037224 */ /* 0x020fe200078e0004 */
[----:B------:R-:W-:Y:S01]  /*9870*/  BSSY B1, `(.L_x_505) ;  /* 0x0000032000017945 */ /* 0x000fe20003800000 */
[----:B0-----:R-:W-:Y:S02]  /*9880*/  IMAD.MOV.U32 R32, RZ, RZ, R5 ;  /* 0x000000ffff207224 */ /* 0x001fe400078e0005 */
[----:B------:R-:W-:Y:S01]  /*9890*/  IMAD.IADD R0, R46, 0x1, -R0 ;  /* 0x000000012e007824 */ /* 0x000fe200078e0a00 */
[----:B------:R-:W-:Y:S01]  /*98a0*/  PRMT R56, R3, 0x7610, R56 ;  /* 0x0000761003387816 */ /* 0x000fe20000000038 */
        /* <DEDUP_REMOVED lines=46> */
.L_x_729:
[----:B------:R-:W-:Y:S05]  /*9b90*/  BSYNC B1 ;  /* 0x0000000000017941 */ /* 0x000fea0003800000 */
.L_x_505:
[----:B------:R-:W-:Y:S02]  /*9ba0*/  PRMT R46, R0, 0x7610, R46 ;  /* 0x00007610002e7816 */ /* 0x000fe4000000002e */
[----:B------:R-:W-:Y:S01]  /*9bb0*/  PRMT R47, R32, 0x7610, R47 ;  /* 0x00007610202f7816 */ /* 0x000fe2000000002f */
[----:B------:R-:W-:Y:S06]  /*9bc0*/  @P0 BRA `(.L_x_491) ;  /* 0x0000001400300947 */ /* 0x000fec0003800000 */
[----:B------:R1:W5:Y:S01]  /*9bd0*/  LDL R73, [R1+0x48] ;  /* 0x0000480001497983 */ /* 0x0003620000100800 */
[----:B0-----:R-:W0:Y:S03]  /*9be0*/  LDC R3, c[0x0][0x3f4] ;  /* 0x0000fd00ff037b82 */ /* 0x001e260000000800 */
[----:B------:R1:W5:Y:S04]  /*9bf0*/  LDL R71, [R1+0x54] ;  /* 0x0000540001477983 */ /* 0x0003680000100800 */
[----:B------:R1:W5:Y:S01]  /*9c00*/  LDL R69, [R1+0x50] ;  /* 0x0000500001457983 */ /* 0x0003620000100800 */
[C---:B------:R-:W-:Y:S01]  /*9c10*/  VIADD R0, R144.reuse, 0x10 ;  /* 0x0000001090007836 */ /* 0x040fe20000000000 */
[----:B------:R-:W-:Y:S01]  /*9c20*/  BSSY B1, `(.L_x_507) ;  /* 0x0000072000017945 */ /* 0x000fe20003800000 */
[C---:B------:R-:W-:Y:S01]  /*9c30*/  VIADD R32, R144.reuse, 0x20 ;  /* 0x0000002090207836 */ /* 0x040fe20000000000 */
[----:B0-----:R-:W-:-:S02]  /*9c40*/  ISETP.GE.AND P0, PT, R144, R3, PT ;  /* 0x000000039000720c */ /* 0x001fc40003f06270 */
[-C--:B------:R-:W-:Y:S02]  /*9c50*/  ISETP.GE.AND P1, PT, R0, R3.reuse, PT ;  /* 0x000000030000720c */ /* 0x080fe40003f26270 */
[----:B------:R-:W-:-:S09]  /*9c60*/  ISETP.GE.AND P2, PT, R32, R3, PT ;  /* 0x000000032000720c */ /* 0x000fd20003f46270 */
[----:B-1----:R-:W-:Y:S05]  /*9c70*/  @P0 BRA `(.L_x_508) ;  /* 0x0000000400b00947 */ /* 0x002fea0003800000 */
[----:B------:R-:W2:Y:S01]  /*9c80*/  LDL R74, [R1+0xa4] ;  /* 0x0000a400014a7983 */ /* 0x000ea20000100800 */
[----:B------:R-:W0:Y:S02]  /*9c90*/  S2R R33, SR_TID.X ;  /* 0x0000000000217919 */ /* 0x000e240000002100 */
[----:B0-----:R-:W-:-:S05]  /*9ca0*/  VIADD R34, R33, 0xffffff80 ;  /* 0xffffff8021227836 */ /* 0x001fca0000000000 */
[----:B------:R-:W-:-:S04]  /*9cb0*/  LEA.HI R33, R34, R34, RZ, 0x1 ;  /* 0x0000002222217211 */ /* 0x000fc800078f08ff */
[----:B------:R-:W-:-:S05]  /*9cc0*/  LOP3.LUT R33, R33, 0xfffffffe, RZ, 0xc0, !PT ;  /* 0xfffffffe21217812 */ /* 0x000fca00078ec0ff */
[----:B------:R-:W-:-:S05]  /*9cd0*/  IMAD.IADD R33, R34, 0x1, -R33 ;  /* 0x0000000122217824 */ /* 0x000fca00078e0a21 */
[----:B------:R-:W-:-:S04]  /*9ce0*/  LEA.HI R0, R3, R33, RZ, 0x1d ;  /* 0x0000002103007211 */ /* 0x000fc800078fe8ff */
[----:B------:R-:W-:-:S04]  /*9cf0*/  SHF.R.S32.HI R33, RZ, 0x1f, R0 ;  /* 0x0000001fff217819 */ /* 0x000fc80000011400 */
[----:B------:R-:W-:Y:S01]  /*9d00*/  LEA.HI R33, R33, R0, RZ, 0x2 ;  /* 0x0000000021217211 */ /* 0x000fe200078f10ff */
[----:B------:R-:W-:-:S03]  /*9d10*/  IMAD.SHL.U32 R0, R0, 0x8, RZ ;  /* 0x0000000800007824 */ /* 0x000fc600078e00ff */
[----:B------:R-:W-:Y:S02]  /*9d20*/  SHF.R.S32.HI R33, RZ, 0x2, R33 ;  /* 0x00000002ff217819 */ /* 0x000fe40000011421 */
[----:B-----5:R-:W-:-:S03]  /*9d30*/  LOP3.LUT R0, R73, 0x18, R0, 0xf8, !PT ;  /* 0x0000001849007812 */ /* 0x020fc600078ef800 */
[----:B------:R-:W-:Y:S01]  /*9d40*/  IMAD R33, R33, 0x1800, R71 ;  /* 0x0000180021217824 */ /* 0x000fe200078e0247 */
[----:B------:R-:W-:-:S05]  /*9d50*/  LOP3.LUT R0, R0, R69, RZ, 0x3c, !PT ;  /* 0x0000004500007212 */ /* 0x000fca00078e3cff */
[----:B------:R-:W-:-:S04]  /*9d60*/  IMAD.IADD R37, R33, 0x1, R0 ;  /* 0x0000000121257824 */ /* 0x000fc800078e0200 */
[----:B------:R-:W-:-:S05]  /*9d70*/  IMAD R0, R37, 0x2, R16 ;  /* 0x0000000225007824 */ /* 0x000fca00078e0210 */
[----:B------:R-:W0:Y:S01]  /*9d80*/  LDS.128 R36, [R0+0xda00] ;  /* 0x00da000000247984 */ /* 0x000e220000000c00 */
[----:B------:R-:W-:Y:S02]  /*9d90*/  SHF.R.U64 R58, R20, 0x10, R21 ;  /* 0x00000010143a7819 */ /* 0x000fe40000001215 */
[----:B------:R-:W-:Y:S02]  /*9da0*/  SHF.R.U64 R61, R4, 0x10, R5 ;  /* 0x00000010043d7819 */ /* 0x000fe40000001205 */
[----:B------:R-:W-:Y:S02]  /*9db0*/  SHF.R.U64 R20, R22, 0x10, R23 ;  /* 0x0000001016147819 */ /* 0x000fe40000001217 */
[----:B------:R-:W-:Y:S02]  /*9dc0*/  SHF.R.U32.HI R59, RZ, 0x10, R21 ;  /* 0x00000010ff3b7819 */ /* 0x000fe40000011615 */
[----:B------:R-:W-:Y:S02]  /*9dd0*/  SHF.R.U32.HI R63, RZ, 0x10, R5 ;  /* 0x00000010ff3f7819 */ /* 0x000fe40000011605 */
[----:B------:R-:W-:-:S02]  /*9de0*/  SHF.R.U64 R65, R6, 0x10, R7 ;  /* 0x0000001006417819 */ /* 0x000fc40000001207 */
[----:B------:R-:W-:Y:S02]  /*9df0*/  PRMT R58, R41, 0x5432, R58 ;  /* 0x00005432293a7816 */ /* 0x000fe4000000003a */
[----:B------:R-:W-:Y:S02]  /*9e00*/  PRMT R61, R56, 0x5410, R61 ;  /* 0x00005410383d7816 */ /* 0x000fe4000000003d */
[----:B------:R-:W-:Y:S02]  /*9e10*/  SHF.R.U32.HI R66, RZ, 0x10, R7 ;  /* 0x00000010ff427819 */ /* 0x000fe40000011607 */
[----:B------:R-:W-:Y:S02]  /*9e20*/  PRMT R6, R42, 0x5432, R20 ;  /* 0x000054322a067816 */ /* 0x000fe40000000014 */
[----:B------:R-:W-:Y:S01]  /*9e30*/  PRMT R59, R62, 0x5410, R59 ;  /* 0x000054103e3b7816 */ /* 0x000fe2000000003b */
[----:B------:R-:W-:Y:S01]  /*9e40*/  IMAD.U32 R62, R61, 0x10000, RZ ;  /* 0x000100003d3e7824 */ /* 0x000fe200078e00ff */
[----:B------:R-:W-:-:S02]  /*9e50*/  PRMT R63, R57, 0x5410, R63 ;  /* 0x00005410393f7816 */ /* 0x000fc4000000003f */
[----:B------:R-:W-:Y:S01]  /*9e60*/  PRMT R65, R60, 0x5410, R65 ;  /* 0x000054103c417816 */ /* 0x000fe20000000041 */
[----:B------:R-:W-:Y:S01]  /*9e70*/  IMAD.U32 R60, R58, 0x10000, RZ ;  /* 0x000100003a3c7824 */ /* 0x000fe200078e00ff */
[----:B------:R-:W-:Y:S01]  /*9e80*/  SHF.R.U32.HI R22, RZ, 0x10, R23 ;  /* 0x00000010ff167819 */ /* 0x000fe20000011617 */
[----:B------:R-:W-:-:S03]  /*9e90*/  IMAD.U32 R64, R63, 0x10000, RZ ;  /* 0x000100003f407824 */ /* 0x000fc600078e00ff */
[----:B------:R-:W-:Y:S02]  /*9ea0*/  PRMT R5, R43, 0x5432, R22 ;  /* 0x000054322b057816 */ /* 0x000fe40000000016 */
[----:B------:R-:W-:Y:S01]  /*9eb0*/  LOP3.LUT R61, R61, 0xffff0000, RZ, 0xc0, !PT ;  /* 0xffff00003d3d7812 */ /* 0x000fe200078ec0ff */
[----:B0-----:R-:W-:Y:S01]  /*9ec0*/  IMAD.U32 R56, R37, 0x10000, RZ ;  /* 0x0001000025387824 */ /* 0x001fe200078e00ff */
[----:B------:R-:W-:-:S03]  /*9ed0*/  LOP3.LUT R58, R58, 0xffff0000, RZ, 0xc0, !PT ;  /* 0xffff00003a3a7812 */ /* 0x000fc600078ec0ff */
[----:B------:R-:W-:Y:S01]  /*9ee0*/  FMUL.FTZ R72, R56, R64 ;  /* 0x0000004038487220 */ /* 0x000fe20000410000 */
[----:B------:R-:W-:Y:S01]  /*9ef0*/  PRMT R66, R40, 0x5432, R66 ;  /* 0x0000543228427816 */ /* 0x000fe20000000042 */
[C---:B------:R-:W-:Y:S01]  /*9f00*/  IMAD.U32 R57, R39.reuse, 0x10000, RZ ;  /* 0x0001000027397824 */ /* 0x040fe200078e00ff */
[----:B------:R-:W-:Y:S02]  /*9f10*/  LOP3.LUT R39, R39, 0xffff0000, RZ, 0xc0, !PT ;  /* 0xffff000027277812 */ /* 0x000fe400078ec0ff */
[----:B------:R-:W-:Y:S01]  /*9f20*/  LOP3.LUT R63, R63, 0xffff0000, RZ, 0xc0, !PT ;  /* 0xffff00003f3f7812 */ /* 0x000fe200078ec0ff */
[----:B--2---:R-:W0:Y:S02]  /*9f30*/  LDS.128 R32, [R74] ;  /* 0x000000004a207984 */ /* 0x004e240000000c00 */
[C---:B0-----:R-:W-:Y:S01]  /*9f40*/  IMAD.U32 R7, R32.reuse, 0x10000, RZ ;  /* 0x0001000020077824 */ /* 0x041fe200078e00ff */
[----:B------:R-:W-:Y:S01]  /*9f50*/  LOP3.LUT R20, R32, 0xffff0000, RZ, 0xc0, !PT ;  /* 0xffff000020147812 */ /* 0x000fe200078ec0ff */
[C---:B------:R-:W-:Y:S01]  /*9f60*/  IMAD.U32 R21, R33.reuse, 0x10000, RZ ;  /* 0x0001000021157824 */ /* 0x040fe200078e00ff */
[----:B------:R-:W-:Y:S01]  /*9f70*/  LOP3.LUT R32, R33, 0xffff0000, RZ, 0xc0, !PT ;  /* 0xffff000021207812 */ /* 0x000fe200078ec0ff */
[----:B------:R-:W-:Y:S01]  /*9f80*/  IMAD.U32 R33, R36, 0x10000, RZ ;  /* 0x0001000024217824 */ /* 0x000fe200078e00ff */
[C---:B------:R-:W-:Y:S01]  /*9f90*/  LOP3.LUT R4, R34.reuse, 0xffff0000, RZ, 0xc0, !PT ;  /* 0xffff000022047812 */ /* 0x040fe200078ec0ff */
[----:B------:R-:W-:-:S02]  /*9fa0*/  IMAD.U32 R22, R34, 0x10000, RZ ;  /* 0x0001000022167824 */ /* 0x000fc400078e00ff */
[C---:B------:R-:W-:Y:S01]  /*9fb0*/  FMUL.FTZ R68, R33.reuse, R62 ;  /* 0x0000003e21447220 */ /* 0x040fe20000410000 */
[-C--:B------:R-:W-:Y:S01]  /*9fc0*/  FMUL.FTZ R70, R33, R60.reuse ;  /* 0x0000003c21467220 */ /* 0x080fe20000410000 */
[----:B------:R-:W-:Y:S01]  /*9fd0*/  IMAD.U32 R33, R59, 0x10000, RZ ;  /* 0x000100003b217824 */ /* 0x000fe200078e00ff */
[C---:B------:R-:W-:Y:S01]  /*9fe0*/  LOP3.LUT R34, R35.reuse, 0xffff0000, RZ, 0xc0, !PT ;  /* 0xffff000023227812 */ /* 0x040fe200078ec0ff */
[----:B------:R-:W-:Y:S01]  /*9ff0*/  IMAD.U32 R23, R35, 0x10000, RZ ;  /* 0x0001000023177824 */ /* 0x000fe200078e00ff */
[----:B------:R-:W-:Y:S01]  /*a000*/  LOP3.LUT R35, R36, 0xffff0000, RZ, 0xc0, !PT ;  /* 0xffff000024237812 */ /* 0x000fe200078ec0ff */
[----:B------:R-:W-:Y:S01]  /*a010*/  FMUL.FTZ R56, R56, R33 ;  /* 0x0000002138387220 */ /* 0x000fe20000410000 */
[C---:B------:R-:W-:Y:S01]  /*a020*/  FFMA.FTZ R67, R7.reuse, R60, -R68 ;  /* 0x0000003c07437223 */ /* 0x040fe20000010844 */
[----:B------:R-:W-:Y:S01]  /*a030*/  FFMA.FTZ R70, R7, R62, R70 ;  /* 0x0000003e07467223 */ /* 0x000fe20000010046 */
[----:B------:R-:W-:Y:S01]  /*a040*/  LOP3.LUT R36, R37, 0xffff0000, RZ, 0xc0, !PT ;  /* 0xffff000025247812 */ /* 0x000fe200078ec0ff */
[----:B------:R-:W-:Y:S01]  /*a050*/  FMUL.FTZ R7, R35, R61 ;  /* 0x0000003d23077220 */ /* 0x000fe20000410000 */
[C---:B------:R-:W-:Y:S01]  /*a060*/  FFMA.FTZ R72, R21.reuse, R33, -R72 ;  /* 0x0000002115487223 */ /* 0x040fe20000010848 */
[----:B------:R-:W-:Y:S01]  /*a070*/  FFMA.FTZ R56, R21, R64, R56 ;  /* 0x0000004015387223 */ /* 0x000fe20000010038 */
[----:B------:R-:W-:-:S02]  /*a080*/  IMAD.U32 R37, R38, 0x10000, RZ ;  /* 0x0001000026257824 */ /* 0x000fc400078e00ff */
[-C--:B------:R-:W-:Y:S01]  /*a090*/  FMUL.FTZ R35, R35, R58.reuse ;  /* 0x0000003a23237220 */ /* 0x080fe20000410000 */
[----:B------:R-:W-:Y:S02]  /*a0a0*/  IMAD.U32 R21, R65, 0x10000, RZ ;  /* 0x0001000041157824 */ /* 0x000fe400078e00ff */
[----:B------:R-:W-:Y:S01]  /*a0b0*/  FFMA.FTZ R58, R20, R58, -R7 ;  /* 0x0000003a143a7223 */ /* 0x000fe20000010807 */
[----:B------:R-:W-:Y:S02]  /*a0c0*/  IMAD.U32 R68, R66, 0x10000, RZ ;  /* 0x0001000042447824 */ /* 0x000fe400078e00ff */
[----:B------:R-:W-:Y:S02]  /*a0d0*/  IMAD.U32 R7, R6, 0x10000, RZ ;  /* 0x0001000006077824 */ /* 0x000fe400078e00ff */
[----:B------:R-:W-:Y:S01]  /*a0e0*/  FMUL.FTZ R33, R37, R21 ;  /* 0x0000001525217220 */ /* 0x000fe20000410000 */
[----:B------:R-:W-:Y:S01]  /*a0f0*/  IMAD.U32 R60, R5, 0x10000, RZ ;  /* 0x00010000053c7824 */ /* 0x000fe200078e00ff */
[----:B------:R-:W-:Y:S01]  /*a100*/  LOP3.LUT R38, R38, 0xffff0000, RZ, 0xc0, !PT ;  /* 0xffff000026267812 */ /* 0x000fe200078ec0ff */
[----:B------:R-:W-:Y:S01]  /*a110*/  FMUL.FTZ R62, R57, R68 ;  /* 0x00000044393e7220 */ /* 0x000fe20000410000 */
[-C--:B------:R-:W-:Y:S01]  /*a120*/  FMUL.FTZ R37, R37, R7.reuse ;  /* 0x0000000725257220 */ /* 0x080fe20000410000 */
[----:B------:R-:W-:Y:S01]  /*a130*/  LOP3.LUT R65, R65, 0xffff0000, RZ, 0xc0, !PT ;  /* 0xffff000041417812 */ /* 0x000fe200078ec0ff */
[----:B------:R-:W-:Y:S01]  /*a140*/  FMUL.FTZ R57, R57, R60 ;  /* 0x0000003c39397220 */ /* 0x000fe20000410000 */
[----:B------:R-:W-:Y:S01]  /*a150*/  FFMA.FTZ R33, R22, R7, -R33 ;  /* 0x0000000716217223 */ /* 0x000fe20000010821 */
[----:B------:R-:W-:-:S02]  /*a160*/  LOP3.LUT R66, R66, 0xffff0000, RZ, 0xc0, !PT ;  /* 0xffff000042427812 */ /* 0x000fc400078ec0ff */
[----:B------:R-:W-:Y:S02]  /*a170*/  LOP3.LUT R59, R59, 0xffff0000, RZ, 0xc0, !PT ;  /* 0xffff00003b3b7812 */ /* 0x000fe400078ec0ff */
[----:B------:R-:W-:Y:S02]  /*a180*/  LOP3.LUT R7, R6, 0xffff0000, RZ, 0xc0, !PT ;  /* 0xffff000006077812 */ /* 0x000fe400078ec0ff */
[----:B------:R-:W-:Y:S01]  /*a190*/  LOP3.LUT R5, R5, 0xffff0000, RZ, 0xc0, !PT ;  /* 0xffff000005057812 */ /* 0x000fe200078ec0ff */
[----:B------:R-:W-:Y:S01]  /*a1a0*/  FFMA.FTZ R22, R22, R21, R37 ;  /* 0x0000001516167223 */ /* 0x000fe20000010025 */
[C---:B------:R-:W-:Y:S01]  /*a1b0*/  FFMA.FTZ R62, R23.reuse, R60, -R62 ;  /* 0x0000003c173e7223 */ /* 0x040fe2000001083e */
[----:B------:R-:W-:Y:S01]  /*a1c0*/  FFMA.FTZ R57, R23, R68, R57 ;  /* 0x0000004417397223 */ /* 0x000fe20000010039 */
[----:B------:R-:W-:Y:S01]  /*a1d0*/  FMUL.FTZ R21, R38, R65 ;  /* 0x0000004126157220 */ /* 0x000fe20000410000 */
[C---:B------:R-:W-:Y:S01]  /*a1e0*/  FMUL.FTZ R23, R36.reuse, R63 ;  /* 0x0000003f24177220 */ /* 0x040fe20000410000 */
[CC--:B------:R-:W-:Y:S01]  /*a1f0*/  FMUL.FTZ R37, R39.reuse, R66.reuse ;  /* 0x0000004227257220 */ /* 0x0c0fe20000410000 */
[----:B------:R-:W-:Y:S01]  /*a200*/  FMUL.FTZ R36, R36, R59 ;  /* 0x0000003b24247220 */ /* 0x000fe20000410000 */
[----:B------:R-:W-:Y:S01]  /*a210*/  FMUL.FTZ R38, R38, R7 ;  /* 0x0000000726267220 */ /* 0x000fe20000410000 */
[----:B------:R-:W-:Y:S01]  /*a220*/  FMUL.FTZ R39, R39, R5 ;  /* 0x0000000527277220 */ /* 0x000fe20000410000 */
[----:B------:R-:W-:Y:S01]  /*a230*/  FFMA.FTZ R6, R4, R7, -R21 ;  /* 0x0000000704067223 */ /* 0x000fe20000010815 */
[----:B------:R-:W-:Y:S01]  /*a240*/  FFMA.FTZ R23, R32, R59, -R23 ;  /* 0x0000003b20177223 */ /* 0x000fe20000010817 */
[----:B------:R-:W-:Y:S01]  /*a250*/  FFMA.FTZ R7, R34, R5, -R37 ;  /* 0x0000000522077223 */ /* 0x000fe20000010825 */
[----:B------:R-:W-:Y:S01]  /*a260*/  FFMA.FTZ R35, R20, R61, R35 ;  /* 0x0000003d14237223 */ /* 0x000fe20000010023 */
[----:B------:R-:W-:Y:S01]  /*a270*/  FFMA.FTZ R63, R32, R63, R36 ;  /* 0x0000003f203f7223 */ /* 0x000fe20000010024 */
[----:B------:R-:W-:Y:S01]  /*a280*/  FFMA.FTZ R65, R4, R65, R38 ;  /* 0x0000004104417223 */ /* 0x000fe20000010026 */
[----:B------:R-:W-:Y:S01]  /*a290*/  FFMA.FTZ R34, R34, R66, R39 ;  /* 0x0000004222227223 */ /* 0x000fe20000010027 */
[----:B------:R-:W-:-:S02]  /*a2a0*/  F2FP.BF16.F32.PACK_AB R4, R58, R67 ;  /* 0x000000433a04723e */ /* 0x000fc400000010ff */
[----:B------:R-:W-:Y:S02]  /*a2b0*/  F2FP.BF16.F32.PACK_AB R5, R23, R72 ;  /* 0x000000481705723e */ /* 0x000fe400000010ff */
[----:B------:R-:W-:Y:S02]  /*a2c0*/  F2FP.BF16.F32.PACK_AB R6, R6, R33 ;  /* 0x000000210606723e */ /* 0x000fe400000010ff */
[----:B------:R-:W-:Y:S02]  /*a2d0*/  F2FP.BF16.F32.PACK_AB R7, R7, R62 ;  /* 0x0000003e0707723e */ /* 0x000fe400000010ff */
[----:B------:R-:W-:Y:S02]  /*a2e0*/  F2FP.BF16.F32.PACK_AB R20, R35, R70 ;  /* 0x000000462314723e */ /* 0x000fe400000010ff */
[----:B------:R-:W-:Y:S02]  /*a2f0*/  F2FP.BF16.F32.PACK_AB R21, R63, R56 ;  /* 0x000000383f15723e */ /* 0x000fe400000010ff */
[----:B------:R-:W-:-:S02]  /*a300*/  F2FP.BF16.F32.PACK_AB R22, R65, R22 ;  /* 0x000000164116723e */ /* 0x000fc400000010ff */
[----:B------:R-:W-:Y:S01]  /*a310*/  F2FP.BF16.F32.PACK_AB R23, R34, R57 ;  /* 0x000000392217723e */ /* 0x000fe200000010ff */
[----:B------:R0:W-:Y:S04]  /*a320*/  STS.128 [R74], R4 ;  /* 0x000000044a007388 */ /* 0x0001e80000000c00 */
[----:B------:R0:W-:Y:S02]  /*a330*/  STS.128 [R0+0xda00], R20 ;  /* 0x00da001400007388 */ /* 0x0001e40000000c00 */
.L_x_508:
[----:B------:R-:W-:Y:S05]  /*a340*/  BSYNC B1 ;  /* 0x0000000000017941 */ /* 0x000fea0003800000 */
.L_x_507:
[----:B------:R-:W-:Y:S04]  /*a350*/  BSSY B1, `(.L_x_509) ;  /* 0x000006a000017945 */ /* 0x000fe80003800000 */
[----:B------:R-:W-:Y:S05]  /*a360*/  @P1 BRA `(.L_x_510) ;  /* 0x0000000400a01947 */ /* 0x000fea0003800000 */
[----:B0-----:R-:W2:Y:S04]  /*a370*/  LDL R0, [R1+0x94] ;  /* 0x0000940001007983 */ /* 0x001ea80000100800 */
[----:B------:R-:W3:Y:S01]  /*a380*/  LDL R56, [R1+0xa0] ;  /* 0x0000a00001387983 */ /* 0x000ee20000100800 */
[----:B------:R-:W-:Y:S02]  /*a390*/  SHF.R.U64 R32, R24, 0x10, R25 ;  /* 0x0000001018207819 */ /* 0x000fe40000001219 */
[--C-:B------:R-:W-:Y:S02]  /*a3a0*/  SHF.R.U64 R24, R8, 0x10, R9.reuse ;  /* 0x0000001008187819 */ /* 0x100fe40000001209 */
[----:B------:R-:W-:Y:S02]  /*a3b0*/  SHF.R.U32.HI R9, RZ, 0x10, R9 ;  /* 0x00000010ff097819 */ /* 0x000fe40000011609 */
[----:B------:R-:W-:-:S02]  /*a3c0*/  PRMT R55, R55, 0x5410, R32 ;  /* 0x0000541037377816 */ /* 0x000fc40000000020 */
[----:B------:R-:W-:Y:S02]  /*a3d0*/  PRMT R51, R51, 0x5410, R24 ;  /* 0x0000541033337816 */ /* 0x000fe40000000018 */
[----:B------:R-:W-:Y:S01]  /*a3e0*/  SHF.R.U32.HI R25, RZ, 0x10, R25 ;  /* 0x00000010ff197819 */ /* 0x000fe20000011619 */
[----:B------:R-:W-:Y:S01]  /*a3f0*/  IMAD.U32 R33, R55, 0x10000, RZ ;  /* 0x0001000037217824 */ /* 0x000fe200078e00ff */
[----:B------:R-:W-:Y:S01]  /*a400*/  SHF.R.U64 R8, R10, 0x10, R11 ;  /* 0x000000100a087819 */ /* 0x000fe2000000120b */
[----:B------:R-:W-:Y:S01]  /*a410*/  IMAD.U32 R35, R51, 0x10000, RZ ;  /* 0x0001000033237824 */ /* 0x000fe200078e00ff */
[----:B------:R-:W-:Y:S02]  /*a420*/  PRMT R50, R50, 0x5410, R9 ;  /* 0x0000541032327816 */ /* 0x000fe40000000009 */
[----:B------:R-:W-:Y:S02]  /*a430*/  SHF.R.U64 R26, R26, 0x10, R27 ;  /* 0x000000101a1a7819 */ /* 0x000fe4000000121b */
[----:B------:R-:W-:Y:S01]  /*a440*/  SHF.R.U32.HI R11, RZ, 0x10, R11 ;  /* 0x00000010ff0b7819 */ /* 0x000fe2000001160b */
[----:B------:R-:W-:Y:S01]  /*a450*/  IMAD.U32 R32, R50, 0x10000, RZ ;  /* 0x0001000032207824 */ /* 0x000fe200078e00ff */
[----:B------:R-:W-:-:S02]  /*a460*/  SHF.R.U32.HI R27, RZ, 0x10, R27 ;  /* 0x00000010ff1b7819 */ /* 0x000fc4000001161b */
[----:B------:R-:W-:Y:S02]  /*a470*/  PRMT R54, R54, 0x5410, R25 ;  /* 0x0000541036367816 */ /* 0x000fe40000000019 */
[----:B------:R-:W-:Y:S02]  /*a480*/  PRMT R49, R49, 0x5410, R8 ;  /* 0x0000541031317816 */ /* 0x000fe40000000008 */
[----:B------:R-:W-:Y:S02]  /*a490*/  PRMT R48, R48, 0x5410, R11 ;  /* 0x0000541030307816 */ /* 0x000fe4000000000b */
[----:B------:R-:W-:Y:S02]  /*a4a0*/  PRMT R52, R52, 0x5410, R27 ;  /* 0x0000541034347816 */ /* 0x000fe4000000001b */
[----:B------:R-:W-:Y:S01]  /*a4b0*/  LOP3.LUT R51, R51, 0xffff0000, RZ, 0xc0, !PT ;  /* 0xffff000033337812 */ /* 0x000fe200078ec0ff */
[----:B------:R-:W-:Y:S01]  /*a4c0*/  IMAD.U32 R34, R48, 0x10000, RZ ;  /* 0x0001000030227824 */ /* 0x000fe200078e00ff */
[----:B------:R-:W-:-:S02]  /*a4d0*/  LOP3.LUT R55, R55, 0xffff0000, RZ, 0xc0, !PT ;  /* 0xffff000037377812 */ /* 0x000fc400078ec0ff */
[----:B------:R-:W-:Y:S02]  /*a4e0*/  LOP3.LUT R50, R50, 0xffff0000, RZ, 0xc0, !PT ;  /* 0xffff000032327812 */ /* 0x000fe400078ec0ff */
[----:B------:R-:W-:Y:S02]  /*a4f0*/  PRMT R53, R53, 0x5410, R26 ;  /* 0x0000541035357816 */ /* 0x000fe4000000001a */
[----:B------:R-:W-:Y:S02]  /*a500*/  LOP3.LUT R48, R48, 0xffff0000, RZ, 0xc0, !PT ;  /* 0xffff000030307812 */ /* 0x000fe400078ec0ff */
[----:B--2---:R-:W-:-:S04]  /*a510*/  LEA.HI R0, R3, R0, RZ, 0x1d ;  /* 0x0000000003007211 */ /* 0x004fc800078fe8ff */
[----:B------:R-:W-:-:S04]  /*a520*/  SHF.R.S32.HI R5, RZ, 0x1f, R0 ;  /* 0x0000001fff057819 */ /* 0x000fc80000011400 */
[----:B------:R-:W-:Y:S01]  /*a530*/  LEA.HI R5, R5, R0, RZ, 0x2 ;  /* 0x0000000005057211 */ /* 0x000fe200078f10ff */
[----:B------:R-:W-:-:S03]  /*a540*/  IMAD.SHL.U32 R0, R0, 0x8, RZ ;  /* 0x0000000800007824 */ /* 0x000fc600078e00ff */
[----:B------:R-:W-:Y:S02]  /*a550*/  SHF.R.S32.HI R5, RZ, 0x2, R5 ;  /* 0x00000002ff057819 */ /* 0x000fe40000011405 */
[----:B-----5:R-:W-:-:S03]  /*a560*/  LOP3.LUT R0, R73, 0x18, R0, 0xf8, !PT ;  /* 0x0000001849007812 */ /* 0x020fc600078ef800 */
[----:B------:R-:W-:Y:S01]  /*a570*/  IMAD R5, R5, 0x1800, R71 ;  /* 0x0000180005057824 */ /* 0x000fe200078e0247 */
[----:B------:R-:W-:-:S05]  /*a580*/  LOP3.LUT R0, R0, R69, RZ, 0x3c, !PT ;  /* 0x0000004500007212 */ /* 0x000fca00078e3cff */
[----:B------:R-:W-:Y:S02]  /*a590*/  IMAD.IADD R21, R5, 0x1, R0 ;  /* 0x0000000105157824 */ /* 0x000fe400078e0200 */
[----:B---3--:R-:W0:Y:S02]  /*a5a0*/  LDS.128 R4, [R56] ;  /* 0x0000000038047984 */ /* 0x008e240000000c00 */
[----:B------:R-:W-:-:S05]  /*a5b0*/  IMAD R0, R21, 0x2, R16 ;  /* 0x0000000215007824 */ /* 0x000fca00078e0210 */
[----:B------:R-:W1:Y:S01]  /*a5c0*/  LDS.128 R20, [R0+0xda00] ;  /* 0x00da000000147984 */ /* 0x000e620000000c00 */
[C---:B0-----:R-:W-:Y:S01]  /*a5d0*/  IMAD.U32 R8, R4.reuse, 0x10000, RZ ;  /* 0x0001000004087824 */ /* 0x041fe200078e00ff */
[----:B------:R-:W-:Y:S01]  /*a5e0*/  LOP3.LUT R4, R4, 0xffff0000, RZ, 0xc0, !PT ;  /* 0xffff000004047812 */ /* 0x000fe200078ec0ff */
[C---:B------:R-:W-:Y:S01]  /*a5f0*/  IMAD.U32 R9, R5.reuse, 0x10000, RZ ;  /* 0x0001000005097824 */ /* 0x040fe200078e00ff */
[----:B------:R-:W-:Y:S01]  /*a600*/  LOP3.LUT R5, R5, 0xffff0000, RZ, 0xc0, !PT ;  /* 0xffff000005057812 */ /* 0x000fe200078ec0ff */
[C---:B------:R-:W-:Y:S01]  /*a610*/  IMAD.U32 R11, R7.reuse, 0x10000, RZ ;  /* 0x00010000070b7824 */ /* 0x040fe200078e00ff */
[----:B------:R-:W-:Y:S01]  /*a620*/  LOP3.LUT R7, R7, 0xffff0000, RZ, 0xc0, !PT ;  /* 0xffff000007077812 */ /* 0x000fe200078ec0ff */
[C---:B------:R-:W-:Y:S01]  /*a630*/  IMAD.U32 R10, R6.reuse, 0x10000, RZ ;  /* 0x00010000060a7824 */ /* 0x040fe200078e00ff */
[----:B------:R-:W-:Y:S01]  /*a640*/  LOP3.LUT R6, R6, 0xffff0000, RZ, 0xc0, !PT ;  /* 0xffff000006067812 */ /* 0x000fe200078ec0ff */
[C---:B-1----:R-:W-:Y:S01]  /*a650*/  IMAD.U32 R24, R20.reuse, 0x10000, RZ ;  /* 0x0001000014187824 */ /* 0x042fe200078e00ff */
[----:B------:R-:W-:Y:S01]  /*a660*/  LOP3.LUT R20, R20, 0xffff0000, RZ, 0xc0, !PT ;  /* 0xffff000014147812 */ /* 0x000fe200078ec0ff */
[C---:B------:R-:W-:Y:S01]  /*a670*/  IMAD.U32 R25, R21.reuse, 0x10000, RZ ;  /* 0x0001000015197824 */ /* 0x040fe200078e00ff */
[----:B------:R-:W-:Y:S01]  /*a680*/  LOP3.LUT R21, R21, 0xffff0000, RZ, 0xc0, !PT ;  /* 0xffff000015157812 */ /* 0x000fe200078ec0ff */
[C---:B------:R-:W-:Y:S01]  /*a690*/  FMUL.FTZ R37, R24.reuse, R35 ;  /* 0x0000002318257220 */ /* 0x040fe20000410000 */
[----:B------:R-:W-:Y:S01]  /*a6a0*/  FMUL.FTZ R39, R24, R33 ;  /* 0x0000002118277220 */ /* 0x000fe20000410000 */
[----:B------:R-:W-:-:S02]  /*a6b0*/  IMAD.U32 R24, R54, 0x10000, RZ ;  /* 0x0001000036187824 */ /* 0x000fc400078e00ff */
[----:B------:R-:W-:Y:S01]  /*a6c0*/  FMUL.FTZ R36, R25, R32 ;  /* 0x0000002019247220 */ /* 0x000fe20000410000 */
[----:B------:R-:W-:Y:S02]  /*a6d0*/  IMAD.U32 R27, R23, 0x10000, RZ ;  /* 0x00010000171b7824 */ /* 0x000fe400078e00ff */
[C---:B------:R-:W-:Y:S01]  /*a6e0*/  FFMA.FTZ R37, R8.reuse, R33, -R37 ;  /* 0x0000002108257223 */ /* 0x040fe20000010825 */
[----:B------:R-:W-:Y:S01]  /*a6f0*/  FFMA.FTZ R39, R8, R35, R39 ;  /* 0x0000002308277223 */ /* 0x000fe20000010027 */
[----:B------:R-:W-:Y:S02]  /*a700*/  IMAD.U32 R8, R52, 0x10000, RZ ;  /* 0x0001000034087824 */ /* 0x000fe400078e00ff */
[-C--:B------:R-:W-:Y:S01]  /*a710*/  FMUL.FTZ R38, R25, R24.reuse ;  /* 0x0000001819267220 */ /* 0x080fe20000410000 */
[----:B------:R-:W-:Y:S01]  /*a720*/  FFMA.FTZ R36, R9, R24, -R36 ;  /* 0x0000001809247223 */ /* 0x000fe20000010824 */
[C---:B------:R-:W-:Y:S01]  /*a730*/  FMUL.FTZ R24, R27.reuse, R34 ;  /* 0x000000221b187220 */ /* 0x040fe20000410000 */
[----:B------:R-:W-:Y:S01]  /*a740*/  FMUL.FTZ R27, R27, R8 ;  /* 0x000000081b1b7220 */ /* 0x000fe20000410000 */
[----:B------:R-:W-:Y:S01]  /*a750*/  FFMA.FTZ R38, R9, R32, R38 ;  /* 0x0000002009267223 */ /* 0x000fe20000010026 */
[----:B------:R-:W-:Y:S01]  /*a760*/  LOP3.LUT R54, R54, 0xffff0000, RZ, 0xc0, !PT ;  /* 0xffff000036367812 */ /* 0x000fe200078ec0ff */
[C---:B------:R-:W-:Y:S01]  /*a770*/  FMUL.FTZ R9, R20.reuse, R51 ;  /* 0x0000003314097220 */ /* 0x040fe20000410000 */
[C---:B------:R-:W-:Y:S01]  /*a780*/  FFMA.FTZ R32, R11.reuse, R8, -R24 ;  /* 0x000000080b207223 */ /* 0x040fe20000010818 */
[----:B------:R-:W-:Y:S01]  /*a790*/  FFMA.FTZ R34, R11, R34, R27 ;  /* 0x000000220b227223 */ /* 0x000fe2000001001b */
[----:B------:R-:W-:Y:S01]  /*a7a0*/  FMUL.FTZ R25, R20, R55 ;  /* 0x0000003714197220 */ /* 0x000fe20000410000 */
[----:B------:R-:W-:-:S02]  /*a7b0*/  IMAD.U32 R26, R22, 0x10000, RZ ;  /* 0x00010000161a7824 */ /* 0x000fc400078e00ff */
[C---:B------:R-:W-:Y:S01]  /*a7c0*/  FFMA.FTZ R8, R4.reuse, R55, -R9 ;  /* 0x0000003704087223 */ /* 0x040fe20000010809 */
[----:B------:R-:W-:Y:S02]  /*a7d0*/  IMAD.U32 R11, R49, 0x10000, RZ ;  /* 0x00010000310b7824 */ /* 0x000fe400078e00ff */
[C---:B------:R-:W-:Y:S01]  /*a7e0*/  FMUL.FTZ R24, R21.reuse, R50 ;  /* 0x0000003215187220 */ /* 0x040fe20000410000 */
[-C--:B------:R-:W-:Y:S01]  /*a7f0*/  FMUL.FTZ R27, R21, R54.reuse ;  /* 0x00000036151b7220 */ /* 0x080fe20000410000 */
[----:B------:R-:W-:Y:S02]  /*a800*/  IMAD.U32 R9, R53, 0x10000, RZ ;  /* 0x0001000035097824 */ /* 0x000fe400078e00ff */
[----:B------:R-:W-:Y:S01]  /*a810*/  FFMA.FTZ R20, R4, R51, R25 ;  /* 0x0000003304147223 */ /* 0x000fe20000010019 */
[----:B------:R-:W-:Y:S01]  /*a820*/  FMUL.FTZ R25, R26, R11 ;  /* 0x0000000b1a197220 */ /* 0x000fe20000410000 */
[C---:B------:R-:W-:Y:S01]  /*a830*/  FFMA.FTZ R21, R5.reuse, R54, -R24 ;  /* 0x0000003605157223 */ /* 0x040fe20000010818 */
[----:B------:R-:W-:Y:S01]  /*a840*/  FFMA.FTZ R27, R5, R50, R27 ;  /* 0x00000032051b7223 */ /* 0x000fe2000001001b */
[----:B------:R-:W-:Y:S01]  /*a850*/  LOP3.LUT R22, R22, 0xffff0000, RZ, 0xc0, !PT ;  /* 0xffff000016167812 */ /* 0x000fe200078ec0ff */
[-C--:B------:R-:W-:Y:S01]  /*a860*/  FMUL.FTZ R5, R26, R9.reuse ;  /* 0x000000091a057220 */ /* 0x080fe20000410000 */
[----:B------:R-:W-:Y:S01]  /*a870*/  LOP3.LUT R23, R23, 0xffff0000, RZ, 0xc0, !PT ;  /* 0xffff000017177812 */ /* 0x000fe200078ec0ff */
[C---:B------:R-:W-:Y:S01]  /*a880*/  FFMA.FTZ R25, R10.reuse, R9, -R25 ;  /* 0x000000090a197223 */ /* 0x040fe20000010819 */
[----:B------:R-:W-:Y:S01]  /*a890*/  LOP3.LUT R49, R49, 0xffff0000, RZ, 0xc0, !PT ;  /* 0xffff000031317812 */ /* 0x000fe200078ec0ff */
[----:B------:R-:W-:Y:S01]  /*a8a0*/  FFMA.FTZ R10, R10, R11, R5 ;  /* 0x0000000b0a0a7223 */ /* 0x000fe20000010005 */
[----:B------:R-:W-:Y:S01]  /*a8b0*/  LOP3.LUT R53, R53, 0xffff0000, RZ, 0xc0, !PT ;  /* 0xffff000035357812 */ /* 0x000fe200078ec0ff */
[----:B------:R-:W-:Y:S01]  /*a8c0*/  FMUL.FTZ R24, R23, R48 ;  /* 0x0000003017187220 */ /* 0x000fe20000410000 */
[----:B------:R-:W-:Y:S01]  /*a8d0*/  LOP3.LUT R52, R52, 0xffff0000, RZ, 0xc0, !PT ;  /* 0xffff000034347812 */ /* 0x000fe200078ec0ff */
[C---:B------:R-:W-:Y:S01]  /*a8e0*/  FMUL.FTZ R5, R22.reuse, R49 ;  /* 0x0000003116057220 */ /* 0x040fe20000410000 */
[----:B------:R-:W-:Y:S01]  /*a8f0*/  F2FP.BF16.F32.PACK_AB R9, R27, R38 ;  /* 0x000000261b09723e */ /* 0x000fe200000010ff */
[----:B------:R-:W-:-:S02]  /*a900*/  FMUL.FTZ R4, R22, R53 ;  /* 0x0000003516047220 */ /* 0x000fc40000410000 */
[-C--:B------:R-:W-:Y:S01]  /*a910*/  FMUL.FTZ R23, R23, R52.reuse ;  /* 0x0000003417177220 */ /* 0x080fe20000410000 */
[C---:B------:R-:W-:Y:S01]  /*a920*/  FFMA.FTZ R22, R6.reuse, R53, -R5 ;  /* 0x0000003506167223 */ /* 0x040fe20000010805 */
[C---:B------:R-:W-:Y:S01]  /*a930*/  FFMA.FTZ R11, R7.reuse, R52, -R24 ;  /* 0x00000034070b7223 */ /* 0x040fe20000010818 */
[----:B------:R-:W-:Y:S01]  /*a940*/  FFMA.FTZ R49, R6, R49, R4 ;  /* 0x0000003106317223 */ /* 0x000fe20000010004 */
[----:B------:R-:W-:Y:S01]  /*a950*/  FFMA.FTZ R23, R7, R48, R23 ;  /* 0x0000003007177223 */ /* 0x000fe20000010017 */
[----:B------:R-:W-:Y:S02]  /*a960*/  F2FP.BF16.F32.PACK_AB R4, R8, R37 ;  /* 0x000000250804723e */ /* 0x000fe400000010ff */
[----:B------:R-:W-:Y:S02]  /*a970*/  F2FP.BF16.F32.PACK_AB R5, R21, R36 ;  /* 0x000000241505723e */ /* 0x000fe400000010ff */
[----:B------:R-:W-:Y:S02]  /*a980*/  F2FP.BF16.F32.PACK_AB R6, R22, R25 ;  /* 0x000000191606723e */ /* 0x000fe400000010ff */
[----:B------:R-:W-:-:S02]  /*a990*/  F2FP.BF16.F32.PACK_AB R7, R11, R32 ;  /* 0x000000200b07723e */ /* 0x000fc400000010ff */
[----:B------:R-:W-:Y:S02]  /*a9a0*/  F2FP.BF16.F32.PACK_AB R8, R20, R39 ;  /* 0x000000271408723e */ /* 0x000fe400000010ff */
[----:B------:R-:W-:Y:S01]  /*a9b0*/  F2FP.BF16.F32.PACK_AB R10, R49, R10 ;  /* 0x0000000a310a723e */ /* 0x000fe200000010ff */
[----:B------:R1:W-:Y:S01]  /*a9c0*/  STS.128 [R56], R4 ;  /* 0x0000000438007388 */ /* 0x0003e20000000c00 */
[----:B------:R-:W-:-:S05]  /*a9d0*/  F2FP.BF16.F32.PACK_AB R11, R23, R34 ;  /* 0x00000022170b723e */ /* 0x000fca00000010ff */
[----:B------:R1:W-:Y:S02]  /*a9e0*/  STS.128 [R0+0xda00], R8 ;  /* 0x00da000800007388 */ /* 0x0003e40000000c00 */
.L_x_510:
[----:B------:R-:W-:Y:S05]  /*a9f0*/  BSYNC B1 ;  /* 0x0000000000017941 */ /* 0x000fea0003800000 */
.L_x_509:
[----:B------:R-:W-:Y:S05]  /*aa00*/  @P2 BRA `(.L_x_491) ;  /* 0x0000000400a02947 */ /* 0x000fea0003800000 */
[----:B01----:R-:W2:Y:S04]  /*aa10*/  LDL R0, [R1+0x98] ;  /* 0x0000980001007983 */ /* 0x003ea80000100800 */
[----:B------:R-:W3:Y:S01]  /*aa20*/  LDL R32, [R1+0x9c] ;  /* 0x00009c0001207983 */ /* 0x000ee20000100800 */
[----:B------:R-:W-:Y:S02]  /*aa30*/  SHF.R.U64 R25, R28, 0x10, R29 ;  /* 0x000000101c197819 */ /* 0x000fe4000000121d */
[----:B------:R-:W-:Y:S02]  /*aa40*/  SHF.R.U64 R21, R12, 0x10, R13 ;  /* 0x000000100c157819 */ /* 0x000fe4000000120d */
[----:B------:R-:W-:Y:S02]  /*aa50*/  PRMT R44, R44, 0x5410, R25 ;  /* 0x000054102c2c7816 */ /* 0x000fe40000000019 */
[----:B------:R-:W-:-:S02]  /*aa60*/  PRMT R40, R40, 0x5410, R21 ;  /* 0x0000541028287816 */ /* 0x000fc40000000015 */
[----:B------:R-:W-:Y:S01]  /*aa70*/  SHF.R.U32.HI R12, RZ, 0x10, R13 ;  /* 0x00000010ff0c7819 */ /* 0x000fe2000001160d */
[----:B------:R-:W-:Y:S01]  /*aa80*/  IMAD.U32 R24, R44, 0x10000, RZ ;  /* 0x000100002c187824 */ /* 0x000fe200078e00ff */
[----:B------:R-:W-:Y:S01]  /*aa90*/  SHF.R.U64 R23, R30, 0x10, R31 ;  /* 0x000000101e177819 */ /* 0x000fe2000000121f */
[----:B------:R-:W-:Y:S01]  /*aaa0*/  IMAD.U32 R26, R40, 0x10000, RZ ;  /* 0x00010000281a7824 */ /* 0x000fe200078e00ff */
[----:B------:R-:W-:Y:S02]  /*aab0*/  SHF.R.U32.HI R28, RZ, 0x10, R29 ;  /* 0x00000010ff1c7819 */ /* 0x000fe4000001161d */
[----:B------:R-:W-:Y:S02]  /*aac0*/  SHF.R.U32.HI R30, RZ, 0x10, R31 ;  /* 0x00000010ff1e7819 */ /* 0x000fe4000001161f */
[----:B------:R-:W-:Y:S02]  /*aad0*/  PRMT R41, R41, 0x5410, R12 ;  /* 0x0000541029297816 */ /* 0x000fe4000000000c */
[----:B------:R-:W-:-:S02]  /*aae0*/  PRMT R45, R45, 0x5410, R28 ;  /* 0x000054102d2d7816 */ /* 0x000fc4000000001c */
[----:B------:R-:W-:Y:S02]  /*aaf0*/  PRMT R47, R47, 0x5410, R30 ;  /* 0x000054102f2f7816 */ /* 0x000fe4000000001e */
[----:B------:R-:W-:Y:S01]  /*ab00*/  PRMT R46, R46, 0x5410, R23 ;  /* 0x000054102e2e7816 */ /* 0x000fe20000000017 */
[----:B------:R-:W-:Y:S01]  /*ab10*/  IMAD.U32 R23, R41, 0x10000, RZ ;  /* 0x0001000029177824 */ /* 0x000fe200078e00ff */
[----:B--2---:R-:W-:-:S04]  /*ab20*/  LEA.HI R3, R3, R0, RZ, 0x1d ;  /* 0x0000000003037211 */ /* 0x004fc800078fe8ff */
[----:B------:R-:W-:Y:S01]  /*ab30*/  SHF.R.S32.HI R0, RZ, 0x1f, R3 ;  /* 0x0000001fff007819 */ /* 0x000fe20000011403 */
[----:B---3--:R-:W0:Y:S03]  /*ab40*/  LDS.128 R4, [R32] ;  /* 0x0000000020047984 */ /* 0x008e260000000c00 */
[----:B------:R-:W-:Y:S01]  /*ab50*/  LEA.HI R0, R0, R3, RZ, 0x2 ;  /* 0x0000000300007211 */ /* 0x000fe200078f10ff */
[----:B------:R-:W-:-:S03]  /*ab60*/  IMAD.SHL.U32 R3, R3, 0x8, RZ ;  /* 0x0000000803037824 */ /* 0x000fc600078e00ff */
[----:B------:R-:W-:Y:S02]  /*ab70*/  SHF.R.S32.HI R0, RZ, 0x2, R0 ;  /* 0x00000002ff007819 */ /* 0x000fe40000011400 */
[----:B-----5:R-:W-:-:S03]  /*ab80*/  LOP3.LUT R3, R73, 0x18, R3, 0xf8, !PT ;  /* 0x0000001849037812 */ /* 0x020fc600078ef803 */
[----:B------:R-:W-:Y:S01]  /*ab90*/  IMAD R0, R0, 0x1800, R71 ;  /* 0x0000180000007824 */ /* 0x000fe200078e0247 */
[----:B------:R-:W-:-:S05]  /*aba0*/  LOP3.LUT R3, R3, R69, RZ, 0x3c, !PT ;  /* 0x0000004503037212 */ /* 0x000fca00078e3cff */
[----:B------:R-:W-:-:S04]  /*abb0*/  IMAD.IADD R3, R0, 0x1, R3 ;  /* 0x0000000100037824 */ /* 0x000fc800078e0203 */
[----:B------:R-:W-:Y:S01]  /*abc0*/  IMAD R0, R3, 0x2, R16 ;  /* 0x0000000203007824 */ /* 0x000fe200078e0210 */
[--C-:B------:R-:W-:Y:S02]  /*abd0*/  SHF.R.U64 R3, R14, 0x10, R15.reuse ;  /* 0x000000100e037819 */ /* 0x100fe4000000120f */
[----:B------:R-:W-:Y:S02]  /*abe0*/  SHF.R.U32.HI R14, RZ, 0x10, R15 ;  /* 0x00000010ff0e7819 */ /* 0x000fe4000001160f */
[----:B------:R-:W1:Y:S01]  /*abf0*/  LDS.128 R8, [R0+0xda00] ;  /* 0x00da000000087984 */ /* 0x000e620000000c00 */
[----:B------:R-:W-:Y:S02]  /*ac00*/  PRMT R42, R42, 0x5410, R3 ;  /* 0x000054102a2a7816 */ /* 0x000fe40000000003 */
[----:B------:R-:W-:-:S05]  /*ac10*/  PRMT R43, R43, 0x5410, R14 ;  /* 0x000054102b2b7816 */ /* 0x000fca000000000e */
[----:B------:R-:W-:Y:S02]  /*ac20*/  IMAD.U32 R25, R43, 0x10000, RZ ;  /* 0x000100002b197824 */ /* 0x000fe400078e00ff */
        /* <DEDUP_REMOVED lines=16> */
[C---:B------:R-:W-:Y:S01]  /*ad30*/  FFMA.FTZ R28, R3.reuse, R24, -R28 ;  /* 0x00000018031c7223 */ /* 0x040fe2000001081c */
[----:B------:R-:W-:Y:S01]  /*ad40*/  FFMA.FTZ R30, R3, R26, R30 ;  /* 0x0000001a031e7223 */ /* 0x000fe2000001001e */
[----:B------:R-:W-:Y:S02]  /*ad50*/  IMAD.U32 R3, R47, 0x10000, RZ ;  /* 0x000100002f037824 */ /* 0x000fe400078e00ff */
[C---:B------:R-:W-:Y:S01]  /*ad60*/  FMUL.FTZ R31, R22.reuse, R25 ;  /* 0x00000019161f7220 */ /* 0x040fe20000410000 */
[----:B------:R-:W-:Y:S01]  /*ad70*/  IMAD.U32 R15, R45, 0x10000, RZ ;  /* 0x000100002d0f7824 */ /* 0x000fe200078e00ff */
[----:B------:R-:W-:Y:S01]  /*ad80*/  LOP3.LUT R11, R11, 0xffff0000, RZ, 0xc0, !PT ;  /* 0xffff00000b0b7812 */ /* 0x000fe200078ec0ff */
[-C--:B------:R-:W-:Y:S01]  /*ad90*/  FMUL.FTZ R22, R22, R3.reuse ;  /* 0x0000000316167220 */ /* 0x080fe20000410000 */
[----:B------:R-:W-:Y:S01]  /*ada0*/  FFMA.FTZ R31, R14, R3, -R31 ;  /* 0x000000030e1f7223 */ /* 0x000fe2000001081f */
[-C--:B------:R-:W-:Y:S01]  /*adb0*/  FMUL.FTZ R29, R20, R15.reuse ;  /* 0x0000000f141d7220 */ /* 0x080fe20000410000 */
[----:B------:R-:W-:Y:S01]  /*adc0*/  FFMA.FTZ R27, R12, R15, -R27 ;  /* 0x0000000f0c1b7223 */ /* 0x000fe2000001081b */
[----:B------:R-:W-:Y:S01]  /*add0*/  LOP3.LUT R15, R40, 0xffff0000, RZ, 0xc0, !PT ;  /* 0xffff0000280f7812 */ /* 0x000fe200078ec0ff */
[----:B------:R-:W-:Y:S01]  /*ade0*/  FFMA.FTZ R26, R14, R25, R22 ;  /* 0x000000190e1a7223 */ /* 0x000fe20000010016 */
[----:B------:R-:W-:Y:S01]  /*adf0*/  LOP3.LUT R3, R44, 0xffff0000, RZ, 0xc0, !PT ;  /* 0xffff00002c037812 */ /* 0x000fe200078ec0ff */
[----:B------:R-:W-:Y:S01]  /*ae00*/  FFMA.FTZ R29, R12, R23, R29 ;  /* 0x000000170c1d7223 */ /* 0x000fe2000001001d */
[----:B------:R-:W-:Y:S01]  /*ae10*/  LOP3.LUT R14, R41, 0xffff0000, RZ, 0xc0, !PT ;  /* 0xffff0000290e7812 */ /* 0x000fe200078ec0ff */
[C---:B------:R-:W-:Y:S01]  /*ae20*/  FMUL.FTZ R23, R8.reuse, R15 ;  /* 0x0000000f08177220 */ /* 0x040fe20000410000 */
[----:B------:R-:W-:Y:S01]  /*ae30*/  LOP3.LUT R12, R45, 0xffff0000, RZ, 0xc0, !PT ;  /* 0xffff00002d0c7812 */ /* 0x000fe200078ec0ff */
[----:B------:R-:W-:Y:S01]  /*ae40*/  FMUL.FTZ R25, R8, R3 ;  /* 0x0000000308197220 */ /* 0x000fe20000410000 */
[----:B------:R-:W-:-:S02]  /*ae50*/  IMAD.U32 R21, R10, 0x10000, RZ ;  /* 0x000100000a157824 */ /* 0x000fc400078e00ff */
[C---:B------:R-:W-:Y:S01]  /*ae60*/  FMUL.FTZ R22, R9.reuse, R14 ;  /* 0x0000000e09167220 */ /* 0x040fe20000410000 */
[----:B------:R-:W-:Y:S02]  /*ae70*/  IMAD.U32 R20, R42, 0x10000, RZ ;  /* 0x000100002a147824 */ /* 0x000fe400078e00ff */
[C---:B------:R-:W-:Y:S01]  /*ae80*/  FFMA.FTZ R23, R4.reuse, R3, -R23 ;  /* 0x0000000304177223 */ /* 0x040fe20000010817 */
[----:B------:R-:W-:Y:S01]  /*ae90*/  FMUL.FTZ R9, R9, R12 ;  /* 0x0000000c09097220 */ /* 0x000fe20000410000 */
[----:B------:R-:W-:Y:S01]  /*aea0*/  FFMA.FTZ R25, R4, R15, R25 ;  /* 0x0000000f04197223 */ /* 0x000fe20000010019 */
[----:B------:R-:W-:Y:S02]  /*aeb0*/  IMAD.U32 R8, R46, 0x10000, RZ ;  /* 0x000100002e087824 */ /* 0x000fe400078e00ff */
[----:B------:R-:W-:Y:S01]  /*aec0*/  FMUL.FTZ R4, R21, R20 ;  /* 0x0000001415047220 */ /* 0x000fe20000410000 */
[C---:B------:R-:W-:Y:S01]  /*aed0*/  FFMA.FTZ R22, R5.reuse, R12, -R22 ;  /* 0x0000000c05167223 */ /* 0x040fe20000010816 */
[----:B------:R-:W-:Y:S01]  /*aee0*/  FFMA.FTZ R14, R5, R14, R9 ;  /* 0x0000000e050e7223 */ /* 0x000fe20000010009 */
[----:B------:R-:W-:Y:S01]  /*aef0*/  LOP3.LUT R10, R10, 0xffff0000, RZ, 0xc0, !PT ;  /* 0xffff00000a0a7812 */ /* 0x000fe200078ec0ff */
[-C--:B------:R-:W-:Y:S01]  /*af00*/  FMUL.FTZ R24, R21, R8.reuse ;  /* 0x0000000815187220 */ /* 0x080fe20000410000 */
[----:B------:R-:W-:Y:S01]  /*af10*/  FFMA.FTZ R12, R13, R8, -R4 ;  /* 0x000000080d0c7223 */ /* 0x000fe20000010804 */
[----:B------:R-:W-:-:S02]  /*af20*/  LOP3.LUT R5, R42, 0xffff0000, RZ, 0xc0, !PT ;  /* 0xffff00002a057812 */ /* 0x000fc400078ec0ff */
[----:B------:R-:W-:Y:S01]  /*af30*/  LOP3.LUT R3, R46, 0xffff0000, RZ, 0xc0, !PT ;  /* 0xffff00002e037812 */ /* 0x000fe200078ec0ff */
[----:B------:R-:W-:Y:S01]  /*af40*/  FFMA.FTZ R24, R13, R20, R24 ;  /* 0x000000140d187223 */ /* 0x000fe20000010018 */
[----:B------:R-:W-:Y:S01]  /*af50*/  LOP3.LUT R8, R43, 0xffff0000, RZ, 0xc0, !PT ;  /* 0xffff00002b087812 */ /* 0x000fe200078ec0ff */
[C---:B------:R-:W-:Y:S01]  /*af60*/  FMUL.FTZ R9, R10.reuse, R5 ;  /* 0x000000050a097220 */ /* 0x040fe20000410000 */
[----:B------:R-:W-:Y:S01]  /*af70*/  LOP3.LUT R4, R47, 0xffff0000, RZ, 0xc0, !PT ;  /* 0xffff00002f047812 */ /* 0x000fe200078ec0ff */
[-C--:B------:R-:W-:Y:S02]  /*af80*/  FMUL.FTZ R10, R10, R3.reuse ;  /* 0x000000030a0a7220 */ /* 0x080fe40000410000 */
[C---:B------:R-:W-:Y:S01]  /*af90*/  FMUL.FTZ R20, R11.reuse, R8 ;  /* 0x000000080b147220 */ /* 0x040fe20000410000 */
[C---:B------:R-:W-:Y:S01]  /*afa0*/  FFMA.FTZ R3, R6.reuse, R3, -R9 ;  /* 0x0000000306037223 */ /* 0x040fe20000010809 */
[-C--:B------:R-:W-:Y:S01]  /*afb0*/  FMUL.FTZ R13, R11, R4.reuse ;  /* 0x000000040b0d7220 */ /* 0x080fe20000410000 */
[----:B------:R-:W-:Y:S01]  /*afc0*/  FFMA.FTZ R11, R6, R5, R10 ;  /* 0x00000005060b7223 */ /* 0x000fe2000001000a */
[----:B------:R-:W-:Y:S01]  /*afd0*/  FFMA.FTZ R20, R7, R4, -R20 ;  /* 0x0000000407147223 */ /* 0x000fe20000010814 */
[----:B------:R-:W-:Y:S01]  /*afe0*/  F2FP.BF16.F32.PACK_AB R4, R23, R28 ;  /* 0x0000001c1704723e */ /* 0x000fe200000010ff */
[----:B------:R-:W-:Y:S01]  /*aff0*/  FFMA.FTZ R13, R7, R8, R13 ;  /* 0x00000008070d7223 */ /* 0x000fe2000001000d */
[----:B------:R-:W-:-:S02]  /*b000*/  F2FP.BF16.F32.PACK_AB R5, R22, R27 ;  /* 0x0000001b1605723e */ /* 0x000fc400000010ff */
[----:B------:R-:W-:Y:S02]  /*b010*/  F2FP.BF16.F32.PACK_AB R6, R3, R12 ;  /* 0x0000000c0306723e */ /* 0x000fe400000010ff */
[----:B------:R-:W-:Y:S02]  /*b020*/  F2FP.BF16.F32.PACK_AB R10, R11, R24 ;  /* 0x000000180b0a723e */ /* 0x000fe400000010ff */
[----:B------:R-:W-:Y:S02]  /*b030*/  F2FP.BF16.F32.PACK_AB R7, R20, R31 ;  /* 0x0000001f1407723e */ /* 0x000fe400000010ff */
[----:B------:R-:W-:Y:S02]  /*b040*/  F2FP.BF16.F32.PACK_AB R8, R25, R30 ;  /* 0x0000001e1908723e */ /* 0x000fe400000010ff */
[----:B------:R-:W-:Y:S01]  /*b050*/  F2FP.BF16.F32.PACK_AB R9, R14, R29 ;  /* 0x0000001d0e09723e */ /* 0x000fe200000010ff */
[----:B------:R0:W-:Y:S01]  /*b060*/  STS.128 [R32], R4 ;  /* 0x0000000420007388 */ /* 0x0001e20000000c00 */
[----:B------:R-:W-:-:S05]  /*b070*/  F2FP.BF16.F32.PACK_AB R11, R13, R26 ;  /* 0x0000001a0d0b723e */ /* 0x000fca00000010ff */
[----:B------:R0:W-:Y:S02]  /*b080*/  STS.128 [R0+0xda00], R8 ;  /* 0x00da000800007388 */ /* 0x0001e40000000c00 */
.L_x_491:
[----:B------:R-:W-:Y:S05]  /*b090*/  BSYNC B0 ;  /* 0x0000000000007941 */ /* 0x000fea0003800000 */
.L_x_484:
[----:B------:R-:W-:Y:S01]  /*b0a0*/  @!PT LDS RZ, [RZ] ;  /* 0x00000000fffff984 */ /* 0x000fe20000000800 */
[----:B------:R-:W-:Y:S01]  /*b0b0*/  @!PT LDS RZ, [RZ] ;  /* 0x00000000fffff984 */ /* 0x000fe20000000800 */
[----:B------:R-:W-:Y:S01]  /*b0c0*/  @!PT LDS RZ, [RZ] ;  /* 0x00000000fffff984 */ /* 0x000fe20000000800 */
[----:B------:R-:W-:Y:S01]  /*b0d0*/  @!PT LDS RZ, [RZ] ;  /* 0x00000000fffff984 */ /* 0x000fe20000000800 */
[----:B------:R1:W-:Y:S06]  /*b0e0*/  MEMBAR.ALL.CTA ;  /* 0x0000000000007992 */ /* 0x0003ec0000008000 */
[----:B-1----:R-:W1:Y:S01]  /*b0f0*/  FENCE.VIEW.ASYNC.S ;  /* 0x00000000000073c6 */ /* 0x002e620000000000 */
[----:B------:R-:W-:Y:S05]  /*b100*/  WARPSYNC.ALL ;  /* 0x0000000000007948 */ /* 0x000fea0003800000 */
[----:B-1----:R-:W-:Y:S06]  /*b110*/  BAR.SYNC.DEFER_BLOCKING 0xd, 0x180 ;  /* 0x0346000000007b1d */ /* 0x002fec0000010000 */
.L_x_482:
[----:B0--3--:R-:W3:Y:S02]  /*b120*/  LDL R0, [R1+0x3c] ;  /* 0x00003c0001007983 */ /* 0x009ee40000100800 */
[----:B---3--:R-:W-:-:S13]  /*b130*/  ISETP.NE.AND P0, PT, R0, 0x3, PT ;  /* 0x000000030000780c */ /* 0x008fda0003f05270 */
[----:B------:R-:W-:Y:S05]  /*b140*/  @!P0 BRA `(.L_x_511) ;  /* 0x0000000000048947 */ /* 0x000fea0003800000 */
[----:B------:R-:W-:Y:S01]  /*b150*/  BPT.TRAP 0x1 ;  /* 0x000000040000795c */ /* 0x000fe20000300000 */
.L_x_511:
[----:B-12-4-:R-:W2:Y:S01]  /*b160*/  LDL R3, [R1+0x58] ;  /* 0x0000580001037983 */ /* 0x016ea20000100800 */
[----:B------:R-:W-:Y:S01]  /*b170*/  IMAD R0, R152, 0x8, R16 ;  /* 0x0000000898007824 */ /* 0x000fe200078e0210 */
[----:B--2---:R-:W-:-:S04]  /*b180*/  SHF.L.U32 R5, R3, 0x1f, RZ ;  /* 0x0000001f03057819 */ /* 0x004fc800000006ff */
[----:B------:R0:W1:Y:S01]  /*b190*/  SYNCS.PHASECHK.TRANS64.TRYWAIT P1, [R0+URZ+0x31c30], R5 ;  /* 0x031c3005000075a7 */ /* 0x000062000802017f */
[----:B------:R-:W-:Y:S05]  /*b1a0*/  @!P0 BRA `(.L_x_512) ;  /* 0x0000000000048947 */ /* 0x000fea0003800000 */
[----:B------:R-:W-:Y:S01]  /*b1b0*/  BPT.TRAP 0x1 ;  /* 0x000000040000795c */ /* 0x000fe20000300000 */
.L_x_512:
[----:B------:R-:W-:Y:S02]  /*b1c0*/  IMAD R2, R2, 0x1000, R16 ;  /* 0x0000100002027824 */ /* 0x000fe400078e0210 */
[----:B------:R-:W-:Y:S02]  /*b1d0*/  VIADD R4, R16, 0x16a00 ;  /* 0x00016a0010047836 */ /* 0x000fe40000000000 */
[----:B------:R-:W-:-:S03]  /*b1e0*/  VIADD R3, R2, 0xda00 ;  /* 0x0000da0002037836 */ /* 0x000fc60000000000 */
[----:B------:R-:W-:Y:S02]  /*b1f0*/  SHF.R.U32.HI R2, RZ, 0x4, R4 ;  /* 0x00000004ff027819 */ /* 0x000fe40000011604 */
[----:B------:R-:W-:Y:S02]  /*b200*/  SHF.R.U32.HI R3, RZ, 0x4, R3 ;  /* 0x00000004ff037819 */ /* 0x000fe40000011603 */
[----:B------:R-:W-:Y:S02]  /*b210*/  LOP3.LUT R2, R2, 0x3fff, RZ, 0xc0, !PT ;  /* 0x00003fff02027812 */ /* 0x000fe400078ec0ff */
[----:B------:R-:W-:Y:S02]  /*b220*/  LOP3.LUT R3, R3, 0x3fff, RZ, 0xc0, !PT ;  /* 0x00003fff03037812 */ /* 0x000fe400078ec0ff */
[----:B------:R-:W-:-:S05]  /*b230*/  LOP3.LUT R2, R2, 0x10000, RZ, 0xfc, !PT ;  /* 0x0001000002027812 */ /* 0x000fca00078efcff */
[----:B------:R2:W-:Y:S01]  /*b240*/  STL [R1+0x74], R2 ;  /* 0x0000740201007387 */ /* 0x0005e20000100800 */
[----:B-1----:R-:W-:Y:S05]  /*b250*/  @P1 BRA `(.L_x_513) ;  /* 0x0000000000081947 */ /* 0x002fea0003800000 */
[----:B------:R-:W1:Y:S02]  /*b260*/  SYNCS.PHASECHK.TRANS64.TRYWAIT P1, [R0+URZ+0x31c30], R5 ;  /* 0x031c3005000075a7 */ /* 0x000e64000802017f */
[----:B-1----:R-:W-:Y:S05]  /*b270*/  @!P1 BRA `(.L_x_514) ;  /* 0x0000013000349947 */ /* 0x002fea0003800000 */
.L_x_513:
[----:B------:R-:W3:Y:S01]  /*b280*/  LDL R4, [R1+0x74] ;  /* 0x0000740001047983 */ /* 0x000ee20000100800 */
[----:B--2---:R-:W-:Y:S01]  /*b290*/  LOP3.LUT R2, R3, 0x10000, RZ, 0xfc, !PT ;  /* 0x0001000003027812 */ /* 0x004fe200078efcff */
[----:B------:R-:W-:Y:S01]  /*b2a0*/  IMAD.MOV.U32 R15, RZ, RZ, -0x7fffffe0 ;  /* 0x80000020ff0f7424 */ /* 0x000fe200078e00ff */
[----:B------:R-:W-:Y:S01]  /*b2b0*/  P2R R96, PR, RZ, 0x1 ;  /* 0x00000001ff607803 */ /* 0x000fe20000000000 */
[----:B------:R-:W-:Y:S01]  /*b2c0*/  IMAD.MOV.U32 R3, RZ, RZ, -0x7fffffe0 ;  /* 0x80000020ff037424 */ /* 0x000fe200078e00ff */
[----:B------:R-:W-:Y:S05]  /*b2d0*/  WARPSYNC.ALL ;  /* 0x0000000000007948 */ /* 0x000fea0003800000 */
[----:B------:R-:W-:Y:S01]  /*b2e0*/  R2UR UR7, R15 ;  /* 0x000000000f0772ca */ /* 0x000fe200000e0000 */
[----:B------:R-:W2:Y:S01]  /*b2f0*/  LDL R97, [R1+0xb0] ;  /* 0x0000b00001617983 */ /* 0x000ea20000100800 */
[----:B------:R-:W-:-:S02]  /*b300*/  R2UR UR4, R2 ;  /* 0x00000000020472ca */ /* 0x000fc400000e0000 */
[C---:B------:R-:W-:Y:S01]  /*b310*/  R2UR UR5, R3.reuse ;  /* 0x00000000030572ca */ /* 0x040fe200000e0000 */
[----:B------:R-:W-:Y:S01]  /*b320*/  WARPGROUP.ARRIVE ;  /* 0x00000000000079c5 */ /* 0x000fe20000000000 */
[----:B01----:R-:W-:Y:S02]  /*b330*/  IMAD.MOV.U32 R5, RZ, RZ, -0x7fffffe0 ;  /* 0x80000020ff057424 */ /* 0x003fe400078e00ff */
[----:B------:R-:W-:Y:S01]  /*b340*/  IMAD.MOV.U32 R7, RZ, RZ, -0x7fffffe0 ;  /* 0x80000020ff077424 */ /* 0x000fe200078e00ff */
[C---:B------:R-:W-:Y:S02]  /*b350*/  R2UR UR8, R2.reuse ;  /* 0x00000000020872ca */ /* 0x040fe400000e0000 */
[----:B------:R-:W-:Y:S02]  /*b360*/  R2UR UR9, R3 ;  /* 0x00000000030972ca */ /* 0x000fe400000e0000 */
[----:B------:R-:W-:Y:S02]  /*b370*/  R2UR UR11, R7 ;  /* 0x00000000070b72ca */ /* 0x000fe400000e0000 */
[----:B------:R-:W-:-:S02]  /*b380*/  R2UR UR12, R2 ;  /* 0x00000000020c72ca */ /* 0x000fc400000e0000 */
[C---:B------:R-:W-:Y:S01]  /*b390*/  R2UR UR13, R3.reuse ;  /* 0x00000000030d72ca */ /* 0x040fe200000e0000 */
[----:B------:R-:W-:Y:S01]  /*b3a0*/  IMAD.MOV.U32 R9, RZ, RZ, -0x7fffffe0 ;  /* 0x80000020ff097424 */ /* 0x000fe200078e00ff */
[----:B------:R-:W-:Y:S02]  /*b3b0*/  R2UR UR16, R2 ;  /* 0x00000000021072ca */ /* 0x000fe400000e0000 */
[----:B------:R-:W-:Y:S02]  /*b3c0*/  R2UR UR17, R3 ;  /* 0x00000000031172ca */ /* 0x000fe400000e0000 */
[----:B------:R-:W-:Y:S01]  /*b3d0*/  R2UR UR19, R9 ;  /* 0x00000000091372ca */ /* 0x000fe200000e0000 */
[----:B---3--:R-:W-:-:S05]  /*b3e0*/  IMAD R14, R152, 0x6c0, R4 ;  /* 0x000006c0980e7824 */ /* 0x008fca00078e0204 */
[----:B------:R-:W-:-:S13]  /*b3f0*/  R2UR UR6, R14 ;  /* 0x000000000e0672ca */ /* 0x000fda00000e0000 */
[----:B------:R-:W-:Y:S01]  /*b400*/  HGMMA.64x16x16.F32.BF16 R88, gdesc[UR4], RZ, !UPT, gsb0 ;  /* 0x00200000045879f0 */ /* 0x000fe2000c0018ff */
[----:B------:R-:W-:Y:S01]  /*b410*/  VIADD R4, R14, 0x40 ;  /* 0x000000400e047836 */ /* 0x000fe20000000000 */
[----:B------:R-:W-:Y:S02]  /*b420*/  R2UR UR7, R5 ;  /* 0x00000000050772ca */ /* 0x000fe400000e0000 */
[----:B------:R-:W-:Y:S02]  /*b430*/  R2UR UR4, R2 ;  /* 0x00000000020472ca */ /* 0x000fe400000e0000 */
[----:B------:R-:W-:Y:S02]  /*b440*/  R2UR UR6, R4 ;  /* 0x00000000040672ca */ /* 0x000fe400000e0000 */
[----:B------:R-:W-:Y:S01]  /*b450*/  R2UR UR5, R3 ;  /* 0x00000000030572ca */ /* 0x000fe200000e0000 */
[----:B------:R-:W-:Y:S02]  /*b460*/  WARPGROUP.DEPBAR.LE gsb0, 0x0 ;  /* 0x00008000000079c5 */ /* 0x000fe40000010000 */
[----:B------:R-:W-:-:S10]  /*b470*/  WARPGROUP.ARRIVE ;  /* 0x00000000000079c5 */ /* 0x000fd40000000000 */
[----:B------:R-:W-:Y:S01]  /*b480*/  HGMMA.64x16x16.F32.BF16 R80, gdesc[UR4], RZ, !UPT, gsb0 ;  /* 0x00200000045079f0 */ /* 0x000fe2000c0018ff */
[----:B------:R-:W-:-:S05]  /*b490*/  VIADD R6, R14, 0x80 ;  /* 0x000000800e067836 */ /* 0x000fca0000000000 */
[----:B------:R-:W-:Y:S01]  /*b4a0*/  R2UR UR10, R6 ;  /* 0x00000000060a72ca */ /* 0x000fe200000e0000 */
[----:B------:R-:W-:Y:S02]  /*b4b0*/  WARPGROUP.DEPBAR.LE gsb0, 0x0 ;  /* 0x00008000000079c5 */ /* 0x000fe40000010000 */
[----:B-----5:R-:W-:-:S10]  /*b4c0*/  WARPGROUP.ARRIVE ;  /* 0x00000000000079c5 */ /* 0x020fd40000000000 */
[----:B------:R-:W-:Y:S01]  /*b4d0*/  HGMMA.64x16x16.F32.BF16 R72, gdesc[UR8], RZ, !UPT, gsb0 ;  /* 0x00200000084879f0 */ /* 0x000fe2000c0018ff */
[----:B------:R-:W-:Y:S02]  /*b4e0*/  VIADD R4, R14, 0xc0 ;  /* 0x000000c00e047836 */ /* 0x000fe40000000000 */
[----:B------:R-:W-:-:S03]  /*b4f0*/  IMAD.MOV.U32 R5, RZ, RZ, -0x7fffffe0 ;  /* 0x80000020ff057424 */ /* 0x000fc600078e00ff */
        /* <DEDUP_REMOVED lines=8> */
[----:B------:R-:W-:-:S10]  /*b580*/  WARPGROUP.ARRIVE ;  /* 0x00000000000079c5 */ /* 0x000fd40000000000 */
[----:B------:R-:W-:Y:S01]  /*b590*/  HGMMA.64x16x16.F32.BF16 R56, gdesc[UR16], RZ, !UPT, gsb0 ;  /* 0x00200000103879f0 */ /* 0x000fe2000c0018ff */
[----:B------:R-:W-:Y:S02]  /*b5a0*/  VIADD R6, R14, 0x140 ;  /* 0x000001400e067836 */ /* 0x000fe40000000000 */
[----:B------:R-:W-:Y:S01]  /*b5b0*/  IMAD.MOV.U32 R7, RZ, RZ, -0x7fffffe0 ;  /* 0x80000020ff077424 */ /* 0x000fe200078e00ff */
[----:B------:R-:W-:Y:S02]  /*b5c0*/  R2UR UR20, R2 ;  /* 0x00000000021472ca */ /* 0x000fe400000e0000 */
[----:B------:R-:W-:Y:S02]  /*b5d0*/  R2UR UR22, R6 ;  /* 0x00000000061672ca */ /* 0x000fe400000e0000 */
[----:B------:R-:W-:Y:S02]  /*b5e0*/  R2UR UR23, R7 ;  /* 0x00000000071772ca */ /* 0x000fe400000e0000 */
[----:B------:R-:W-:Y:S01]  /*b5f0*/  R2UR UR21, R3 ;  /* 0x00000000031572ca */ /* 0x000fe200000e0000 */
[----:B------:R-:W-:-:S02]  /*b600*/  WARPGROUP.DEPBAR.LE gsb0, 0x0 ;  /* 0x00008000000079c5 */ /* 0x000fc40000010000 */
        /* <DEDUP_REMOVED lines=30> */
[----:B------:R-:W-:Y:S02]  /*b7f0*/  VIADD R8, R2, 0x2 ;  /* 0x0000000202087836 */ /* 0x000fe40000000000 */
[----:B------:R-:W-:Y:S02]  /*b800*/  IMAD.MOV.U32 R5, RZ, RZ, -0x7fffffe0 ;  /* 0x80000020ff057424 */ /* 0x000fe400078e00ff */
[----:B------:R-:W-:Y:S01]  /*b810*/  IMAD.MOV.U32 R9, RZ, RZ, -0x7fffffe0 ;  /* 0x80000020ff097424 */ /* 0x000fe200078e00ff */
[----:B------:R-:W-:Y:S02]  /*b820*/  R2UR UR34, R4 ;  /* 0x00000000042272ca */ /* 0x000fe400000e0000 */
[----:B------:R-:W-:-:S02]  /*b830*/  R2UR UR35, R5 ;  /* 0x00000000052372ca */ /* 0x000fc400000e0000 */
[----:B------:R-:W-:Y:S02]  /*b840*/  R2UR UR32, R8 ;  /* 0x00000000082072ca */ /* 0x000fe400000e0000 */
[----:B------:R-:W-:Y:S01]  /*b850*/  R2UR UR33, R9 ;  /* 0x00000000092172ca */ /* 0x000fe200000e0000 */
[----:B------:R-:W-:Y:S02]  /*b860*/  WARPGROUP.DEPBAR.LE gsb0, 0x0 ;  /* 0x00008000000079c5 */ /* 0x000fe40000010000 */
[----:B------:R-:W-:-:S10]  /*b870*/  WARPGROUP.ARRIVE ;  /* 0x00000000000079c5 */ /* 0x000fd40000000000 */
[----:B------:R-:W-:Y:S01]  /*b880*/  HGMMA.64x16x16.F32.BF16 R88, gdesc[UR32], R88, gsb0 ;  /* 0x00200000205879f0 */ /* 0x000fe20008001858 */
        /* <DEDUP_REMOVED lines=350> */
[----:B--2---:R-:W-:Y:S02]  /*ce70*/  IMAD.IADD R20, R97, 0x1, R109 ;  /* 0x0000000161147824 */ /* 0x004fe400078e026d */
[----:B------:R-:W-:Y:S02]  /*ce80*/  IMAD.MOV.U32 R21, RZ, RZ, -0x7fffffe0 ;  /* 0x80000020ff157424 */ /* 0x000fe400078e00ff */
[----:B------:R-:W-:Y:S02]  /*ce90*/  IMAD R97, R113, -0x90, R20 ;  /* 0xffffff7071617824 */ /* 0x000fe400078e0214 */
[----:B------:R-:W-:Y:S01]  /*cea0*/  VIADD R20, R14, 0x542 ;  /* 0x000005420e147836 */ /* 0x000fe20000000000 */
        /* <DEDUP_REMOVED lines=30> */
[----:B------:R-:W-:-:S02]  /*d090*/  R2UR UR9, R5 ;  /* 0x00000000050972ca */ /* 0x000fc400000e0000 */
[C---:B------:R-:W-:Y:S02]  /*d0a0*/  ISETP.GT.AND P1, PT, R97.reuse, RZ, PT ;  /* 0x000000ff6100720c */ /* 0x040fe40003f24270 */
[C---:B------:R-:W-:Y:S02]  /*d0b0*/  ISETP.GT.AND P2, PT, R97.reuse, 0x1, PT ;  /* 0x000000016100780c */ /* 0x040fe40003f44270 */
[----:B------:R-:W-:Y:S01]  /*d0c0*/  ISETP.GT.AND P3, PT, R97, 0x8, PT ;  /* 0x000000086100780c */ /* 0x000fe20003f64270 */
[----:B------:R-:W-:Y:S02]  /*d0d0*/  WARPGROUP.DEPBAR.LE gsb0, 0x0 ;  /* 0x00008000000079c5 */ /* 0x000fe40000010000 */
[----:B------:R-:W-:-:S06]  /*d0e0*/  WARPGROUP.ARRIVE ;  /* 0x00000000000079c5 */ /* 0x000fcc0000000000 */
[----:B------:R-:W-:Y:S01]  /*d0f0*/  HGMMA.64x16x16.F32.BF16 R40, gdesc[UR8], R40, gsb0 ;  /* 0x00200000082879f0 */ /* 0x000fe20008001828 */
[----:B------:R-:W-:Y:S02]  /*d100*/  FSEL R88, R88, -INF , P1 ;  /* 0xff80000058587808 */ /* 0x000fe40000800000 */
[----:B------:R-:W-:Y:S02]  /*d110*/  FSEL R89, R89, -INF , P2 ;  /* 0xff80000059597808 */ /* 0x000fe40001000000 */
[----:B------:R-:W-:Y:S02]  /*d120*/  ISETP.GT.AND P4, PT, R97, 0x9, PT ;  /* 0x000000096100780c */ /* 0x000fe40003f84270 */
[----:B------:R-:W-:Y:S02]  /*d130*/  FSEL R92, R92, -INF , P3 ;  /* 0xff8000005c5c7808 */ /* 0x000fe40001800000 */
[----:B------:R-:W-:Y:S02]  /*d140*/  FMNMX.FTZ R15, R88, R89, !PT ;  /* 0x00000059580f7209 */ /* 0x000fe40007810000 */
[----:B------:R-:W-:-:S02]  /*d150*/  FSEL R93, R93, -INF , P4 ;  /* 0xff8000005d5d7808 */ /* 0x000fc40002000000 */
[----:B------:R-:W-:Y:S01]  /*d160*/  FMNMX.FTZ R20, R92, R15, !PT ;  /* 0x0000000f5c147209 */ /* 0x000fe20007810000 */
[----:B------:R-:W-:-:S03]  /*d170*/  IMAD.MOV.U32 R21, RZ, RZ, -0x7fffffe0 ;  /* 0x80000020ff157424 */ /* 0x000fc600078e00ff */
[----:B------:R-:W-:Y:S01]  /*d180*/  FMNMX.FTZ R15, R93, R20, !PT ;  /* 0x000000145d0f7209 */ /* 0x000fe20007810000 */
[----:B------:R-:W-:Y:S01]  /*d190*/  VIADD R20, R14, 0x642 ;  /* 0x000006420e147836 */ /* 0x000fe20000000000 */
[----:B------:R-:W-:Y:S02]  /*d1a0*/  R2UR UR7, R21 ;  /* 0x00000000150772ca */ /* 0x000fe400000e0000 */
[----:B------:R-:W-:Y:S02]  /*d1b0*/  R2UR UR4, R4 ;  /* 0x00000000040472ca */ /* 0x000fe400000e0000 */
[----:B------:R-:W-:Y:S02]  /*d1c0*/  R2UR UR6, R20 ;  /* 0x00000000140672ca */ /* 0x000fe400000e0000 */
[----:B------:R-:W-:Y:S02]  /*d1d0*/  R2UR UR5, R5 ;  /* 0x00000000050572ca */ /* 0x000fe400000e0000 */
[----:B------:R-:W-:-:S02]  /*d1e0*/  FSEL R90, R90, -INF , P1 ;  /* 0xff8000005a5a7808 */ /* 0x000fc40000800000 */
[----:B------:R-:W-:Y:S02]  /*d1f0*/  ISETP.GT.AND P1, PT, R97, 0x10, PT ;  /* 0x000000106100780c */ /* 0x000fe40003f24270 */
[----:B------:R-:W-:Y:S02]  /*d200*/  FSEL R91, R91, -INF , P2 ;  /* 0xff8000005b5b7808 */ /* 0x000fe40001000000 */
[C---:B------:R-:W-:Y:S02]  /*d210*/  ISETP.GT.AND P2, PT, R97.reuse, 0x11, PT ;  /* 0x000000116100780c */ /* 0x040fe40003f44270 */
[----:B------:R-:W-:Y:S02]  /*d220*/  FSEL R80, R80, -INF , P1 ;  /* 0xff80000050507808 */ /* 0x000fe40000800000 */
[----:B------:R-:W-:Y:S02]  /*d230*/  FSEL R94, R94, -INF , P3 ;  /* 0xff8000005e5e7808 */ /* 0x000fe40001800000 */
[----:B------:R-:W-:-:S02]  /*d240*/  ISETP.GT.AND P3, PT, R97, 0x18, PT ;  /* 0x000000186100780c */ /* 0x000fc40003f64270 */
[----:B------:R-:W-:Y:S01]  /*d250*/  FSEL R81, R81, -INF , P2 ;  /* 0xff80000051517808 */ /* 0x000fe20001000000 */
[----:B------:R-:W-:Y:S02]  /*d260*/  WARPGROUP.DEPBAR.LE gsb0, 0x0 ;  /* 0x00008000000079c5 */ /* 0x000fe40000010000 */
[----:B------:R-:W-:Y:S01]  /*d270*/  WARPGROUP.ARRIVE ;  /* 0x00000000000079c5 */ /* 0x000fe20000000000 */
[----:B------:R-:W-:-:S05]  /*d280*/  FMNMX.FTZ R22, R80, R15, !PT ;  /* 0x0000000f50167209 */ /* 0x000fca0007810000 */
[----:B------:R-:W-:Y:S01]  /*d290*/  HGMMA.64x16x16.F32.BF16 R32, gdesc[UR4], R32, gsb0 ;  /* 0x00200000042079f0 */ /* 0x000fe20008001820 */
[----:B------:R-:W-:Y:S01]  /*d2a0*/  FSEL R95, R95, -INF , P4 ;  /* 0xff8000005f5f7808 */ /* 0x000fe20002000000 */
[----:B------:R-:W-:Y:S01]  /*d2b0*/  VIADD R14, R14, 0x682 ;  /* 0x000006820e0e7836 */ /* 0x000fe20000000000 */
[----:B------:R-:W-:Y:S01]  /*d2c0*/  ISETP.GT.AND P4, PT, R97, 0x19, PT ;  /* 0x000000196100780c */ /* 0x000fe20003f84270 */
[----:B------:R-:W-:Y:S01]  /*d2d0*/  ULDC UR4, c[0x0][0x988] ;  /* 0x0002620000047ab9 */ /* 0x000fe20000000800 */
[----:B------:R-:W-:Y:S02]  /*d2e0*/  FSEL R84, R84, -INF , P3 ;  /* 0xff80000054547808 */ /* 0x000fe40001800000 */
[----:B------:R-:W-:Y:S02]  /*d2f0*/  FMNMX.FTZ R15, R81, R22, !PT ;  /* 0x00000016510f7209 */ /* 0x000fe40007810000 */
[----:B------:R-:W-:Y:S02]  /*d300*/  FSEL R82, R82, -INF , P1 ;  /* 0xff80000052527808 */ /* 0x000fe40000800000 */
[----:B------:R-:W-:-:S02]  /*d310*/  FSEL R85, R85, -INF , P4 ;  /* 0xff80000055557808 */ /* 0x000fc40002000000 */
[----:B------:R-:W-:Y:S02]  /*d320*/  ISETP.GT.AND P1, PT, R97, 0x20, PT ;  /* 0x000000206100780c */ /* 0x000fe40003f24270 */
[----:B------:R-:W-:Y:S02]  /*d330*/  FMNMX.FTZ R22, R84, R15, !PT ;  /* 0x0000000f54167209 */ /* 0x000fe40007810000 */
[----:B------:R-:W-:Y:S02]  /*d340*/  FSEL R83, R83, -INF , P2 ;  /* 0xff80000053537808 */ /* 0x000fe40001000000 */
[----:B------:R-:W-:Y:S02]  /*d350*/  ISETP.GT.AND P2, PT, R97, 0x21, PT ;  /* 0x000000216100780c */ /* 0x000fe40003f44270 */
[----:B------:R-:W-:Y:S02]  /*d360*/  FSEL R72, R72, -INF , P1 ;  /* 0xff80000048487808 */ /* 0x000fe40000800000 */
[----:B------:R-:W-:-:S02]  /*d370*/  FMNMX.FTZ R15, R85, R22, !PT ;  /* 0x00000016550f7209 */ /* 0x000fc40007810000 */
[----:B------:R-:W-:Y:S02]  /*d380*/  FSEL R86, R86, -INF , P3 ;  /* 0xff80000056567808 */ /* 0x000fe40001800000 */
[----:B------:R-:W-:Y:S02]  /*d390*/  ISETP.GT.AND P3, PT, R97, 0x28, PT ;  /* 0x000000286100780c */ /* 0x000fe40003f64270 */
[----:B------:R-:W-:Y:S02]  /*d3a0*/  FSEL R73, R73, -INF , P2 ;  /* 0xff80000049497808 */ /* 0x000fe40001000000 */
[----:B------:R-:W-:Y:S02]  /*d3b0*/  FMNMX.FTZ R22, R72, R15, !PT ;  /* 0x0000000f48167209 */ /* 0x000fe40007810000 */
[----:B------:R-:W-:Y:S02]  /*d3c0*/  FSEL R87, R87, -INF , P4 ;  /* 0xff80000057577808 */ /* 0x000fe40002000000 */
[----:B------:R-:W-:-:S02]  /*d3d0*/  ISETP.GT.AND P4, PT, R97, 0x29, PT ;  /* 0x000000296100780c */ /* 0x000fc40003f84270 */
[----:B------:R-:W-:Y:S02]  /*d3e0*/  FSEL R76, R76, -INF , P3 ;  /* 0xff8000004c4c7808 */ /* 0x000fe40001800000 */
[----:B------:R-:W-:Y:S01]  /*d3f0*/  FMNMX.FTZ R21, R73, R22, !PT ;  /* 0x0000001649157209 */ /* 0x000fe20007810000 */
[----:B------:R-:W-:Y:S01]  /*d400*/  IMAD.MOV.U32 R15, RZ, RZ, -0x7fffffe0 ;  /* 0x80000020ff0f7424 */ /* 0x000fe200078e00ff */
[----:B------:R-:W-:Y:S02]  /*d410*/  R2UR UR14, R14 ;  /* 0x000000000e0e72ca */ /* 0x000fe400000e0000 */
[----:B------:R-:W-:Y:S02]  /*d420*/  FSEL R77, R77, -INF , P4 ;  /* 0xff8000004d4d7808 */ /* 0x000fe40002000000 */
[----:B------:R-:W-:Y:S02]  /*d430*/  ISETP.GT.AND P5, PT, R97, 0x30, PT ;  /* 0x000000306100780c */ /* 0x000fe40003fa4270 */
[----:B------:R-:W-:-:S02]  /*d440*/  FMNMX.FTZ R14, R76, R21, !PT ;  /* 0x000000154c0e7209 */ /* 0x000fc40007810000 */
[----:B------:R-:W-:Y:S02]  /*d450*/  FSEL R79, R79, -INF , P4 ;  /* 0xff8000004f4f7808 */ /* 0x000fe40002000000 */
[----:B------:R-:W-:Y:S02]  /*d460*/  R2UR UR15, R15 ;  /* 0x000000000f0f72ca */ /* 0x000fe400000e0000 */
[----:B------:R-:W-:Y:S02]  /*d470*/  ISETP.GT.AND P4, PT, R97, 0x31, PT ;  /* 0x000000316100780c */ /* 0x000fe40003f84270 */
[----:B------:R-:W-:Y:S02]  /*d480*/  FSEL R64, R64, -INF , P5 ;  /* 0xff80000040407808 */ /* 0x000fe40002800000 */
[----:B------:R-:W-:Y:S02]  /*d490*/  FMNMX.FTZ R15, R77, R14, !PT ;  /* 0x0000000e4d0f7209 */ /* 0x000fe40007810000 */
[----:B------:R-:W-:-:S02]  /*d4a0*/  FSEL R74, R74, -INF , P1 ;  /* 0xff8000004a4a7808 */ /* 0x000fc40000800000 */
[----:B------:R-:W-:Y:S02]  /*d4b0*/  ISETP.GT.AND P1, PT, R97, 0x38, PT ;  /* 0x000000386100780c */ /* 0x000fe40003f24270 */
        /* <DEDUP_REMOVED lines=8> */
[----:B------:R-:W-:Y:S02]  /*d540*/  FSEL R69, R69, -INF , P3 ;  /* 0xff80000045457808 */ /* 0x000fe40001800000 */
[----:B------:R-:W-:Y:S02]  /*d550*/  FMNMX.FTZ R14, R68, R15, !PT ;  /* 0x0000000f440e7209 */ /* 0x000fe40007810000 */
[----:B------:R-:W-:-:S02]  /*d560*/  R2UR UR12, R4 ;  /* 0x00000000040c72ca */ /* 0x000fc400000e0000 */
[----:B------:R-:W-:Y:S02]  /*d570*/  R2UR UR13, R5 ;  /* 0x00000000050d72ca */ /* 0x000fe400000e0000 */
[----:B------:R-:W-:Y:S02]  /*d580*/  FSEL R66, R66, -INF , P5 ;  /* 0xff80000042427808 */ /* 0x000fe40002800000 */
[----:B------:R-:W-:Y:S02]  /*d590*/  ISETP.GT.AND P5, PT, R97, 0x41, PT ;  /* 0x000000416100780c */ /* 0x000fe40003fa4270 */
[----:B------:R-:W-:Y:S02]  /*d5a0*/  FSEL R56, R56, -INF , P2 ;  /* 0xff80000038387808 */ /* 0x000fe40001000000 */
[----:B------:R-:W-:Y:S01]  /*d5b0*/  FMNMX.FTZ R15, R69, R14, !PT ;  /* 0x0000000e450f7209 */ /* 0x000fe20007810000 */
[----:B------:R-:W-:Y:S02]  /*d5c0*/  WARPGROUP.DEPBAR.LE gsb0, 0x0 ;  /* 0x00008000000079c5 */ /* 0x000fe40000010000 */
[----:B------:R-:W-:Y:S01]  /*d5d0*/  FSEL R67, R67, -INF , P4 ;  /* 0xff80000043437808 */ /* 0x000fe20002000000 */
[----:B------:R-:W-:Y:S01]  /*d5e0*/  WARPGROUP.ARRIVE ;  /* 0x00000000000079c5 */ /* 0x000fe20000000000 */
[----:B------:R-:W-:-:S02]  /*d5f0*/  ISETP.GT.AND P4, PT, R97, 0x48, PT ;  /* 0x000000486100780c */ /* 0x000fc40003f84270 */
[----:B------:R-:W-:Y:S02]  /*d600*/  FSEL R57, R57, -INF , P5 ;  /* 0xff80000039397808 */ /* 0x000fe40002800000 */
[----:B------:R-:W-:Y:S01]  /*d610*/  FMNMX.FTZ R14, R56, R15, !PT ;  /* 0x0000000f380e7209 */ /* 0x000fe20007810000 */
[----:B------:R-:W-:Y:S01]  /*d620*/  HGMMA.64x16x16.F32.BF16 R24, gdesc[UR12], R24, gsb0 ;  /* 0x002000000c1879f0 */ /* 0x000fe20008001818 */
        /* <DEDUP_REMOVED lines=32> */
[----:B------:R-:W-:Y:S02]  /*d830*/  ISETP.GT.AND P0, PT, R97, 0x69, PT ;  /* 0x000000696100780c */ /* 0x000fe40003f04270 */
[----:B------:R-:W-:-:S02]  /*d840*/  FSEL R44, R44, -INF , P2 ;  /* 0xff8000002c2c7808 */ /* 0x000fc40001000000 */
[----:B------:R-:W-:Y:S02]  /*d850*/  FMNMX.FTZ R15, R41, R14, !PT ;  /* 0x0000000e290f7209 */ /* 0x000fe40007810000 */
[----:B------:R-:W-:Y:S02]  /*d860*/  ISETP.GT.AND P6, PT, R97, 0x70, PT ;  /* 0x000000706100780c */ /* 0x000fe40003fc4270 */
[----:B------:R-:W-:Y:S02]  /*d870*/  FSEL R45, R45, -INF , P0 ;  /* 0xff8000002d2d7808 */ /* 0x000fe40000000000 */
[----:B------:R-:W-:Y:S02]  /*d880*/  FMNMX.FTZ R14, R44, R15, !PT ;  /* 0x0000000f2c0e7209 */ /* 0x000fe40007810000 */
[----:B------:R-:W-:Y:S02]  /*d890*/  ISETP.GT.AND P0, PT, R97, 0x71, PT ;  /* 0x000000716100780c */ /* 0x000fe40003f04270 */
[----:B------:R-:W-:-:S02]  /*d8a0*/  FSEL R32, R32, -INF , P6 ;  /* 0xff80000020207808 */ /* 0x000fc40003000000 */
[----:B------:R-:W-:Y:S02]  /*d8b0*/  FMNMX.FTZ R15, R45, R14, !PT ;  /* 0x0000000e2d0f7209 */ /* 0x000fe40007810000 */
[----:B------:R-:W-:Y:S02]  /*d8c0*/  FSEL R43, R43, -INF , P1 ;  /* 0xff8000002b2b7808 */ /* 0x000fe40000800000 */
        /* <DEDUP_REMOVED lines=8> */
[----:B------:R-:W-:Y:S02]  /*d950*/  FSEL R37, R37, -INF , P2 ;  /* 0xff80000025257808 */ /* 0x000fe40001000000 */
[----:B------:R-:W-:-:S02]  /*d960*/  FMNMX.FTZ R14, R36, R15, !PT ;  /* 0x0000000f240e7209 */ /* 0x000fc40007810000 */
[----:B------:R-:W-:Y:S01]  /*d970*/  ISETP.GT.AND P3, PT, R97, 0x80, PT ;  /* 0x000000806100780c */ /* 0x000fe20003f64270 */
[----:B------:R-:W-:Y:S02]  /*d980*/  WARPGROUP.DEPBAR.LE gsb0, 0x0 ;  /* 0x00008000000079c5 */ /* 0x000fe40000010000 */
[----:B------:R-:W-:Y:S02]  /*d990*/  FSEL R55, R55, -INF , P4 ;  /* 0xff80000037377808 */ /* 0x000fe40002000000 */
[----:B------:R-:W-:Y:S02]  /*d9a0*/  FSEL R24, R24, -INF , P3 ;  /* 0xff80000018187808 */ /* 0x000fe40001800000 */
[----:B------:R-:W-:Y:S02]  /*d9b0*/  FMNMX.FTZ R15, R37, R14, !PT ;  /* 0x0000000e250f7209 */ /* 0x000fe40007810000 */
[----:B------:R-:W-:Y:S02]  /*d9c0*/  ISETP.GT.AND P4, PT, R97, 0x81, PT ;  /* 0x000000816100780c */ /* 0x000fe40003f84270 */
[----:B------:R-:W-:-:S02]  /*d9d0*/  FSEL R54, R54, -INF , P5 ;  /* 0xff80000036367808 */ /* 0x000fc40002800000 */
[----:B------:R-:W-:Y:S02]  /*d9e0*/  FSEL R25, R25, -INF , P4 ;  /* 0xff80000019197808 */ /* 0x000fe40002000000 */
[----:B------:R-:W-:Y:S02]  /*d9f0*/  FMNMX.FTZ R14, R24, R15, !PT ;  /* 0x0000000f180e7209 */ /* 0x000fe40007810000 */
[----:B------:R-:W-:Y:S02]  /*da00*/  ISETP.GT.AND P5, PT, R97, 0x88, PT ;  /* 0x000000886100780c */ /* 0x000fe40003fa4270 */
[----:B------:R-:W-:Y:S02]  /*da10*/  FMNMX.FTZ R15, R25, R14, !PT ;  /* 0x0000000e190f7209 */ /* 0x000fe40007810000 */
[----:B------:R-:W-:Y:S02]  /*da20*/  FSEL R28, R28, -INF , P5 ;  /* 0xff8000001c1c7808 */ /* 0x000fe40002800000 */
[----:B------:R-:W-:-:S02]  /*da30*/  ISETP.GT.AND P6, PT, R97, 0x89, PT ;  /* 0x000000896100780c */ /* 0x000fc40003fc4270 */
[----:B------:R-:W-:Y:S02]  /*da40*/  FMNMX.FTZ R14, R28, R15, !PT ;  /* 0x0000000f1c0e7209 */ /* 0x000fe40007810000 */
[----:B------:R-:W-:-:S04]  /*da50*/  FSEL R29, R29, -INF , P6 ;  /* 0xff8000001d1d7808 */ /* 0x000fc80003000000 */
[----:B------:R-:W-:-:S05]  /*da60*/  FMNMX.FTZ R23, R29, R14, !PT ;  /* 0x0000000e1d177209 */ /* 0x000fca0007810000 */
[----:B------:R-:W0:Y:S02]  /*da70*/  SHFL.BFLY PT, R14, R23, 0x2, 0x1f ;  /* 0x0c401f00170e7f89 */ /* 0x000e2400000e0000 */
[----:B0-----:R-:W-:-:S05]  /*da80*/  FMNMX.FTZ R99, R23, R14, !PT ;  /* 0x0000000e17637209 */ /* 0x001fca0007810000 */
[----:B------:R-:W0:Y:S01]  /*da90*/  SHFL.BFLY PT, R14, R99, 0x1, 0x1f ;  /* 0x0c201f00630e7f89 */ /* 0x000e2200000e0000 */
[----:B------:R-:W-:Y:S02]  /*daa0*/  P2R R98, PR, RZ, 0x4 ;  /* 0x00000004ff627803 */ /* 0x000fe40000000000 */
[----:B------:R-:W-:Y:S02]  /*dab0*/  P2R R22, PR, RZ, 0x2 ;  /* 0x00000002ff167803 */ /* 0x000fe40000000000 */
[----:B------:R-:W-:-:S04]  /*dac0*/  ISETP.GT.AND P1, PT, R97, 0x69, PT ;  /* 0x000000696100780c */ /* 0x000fc80003f24270 */
[----:B------:R-:W-:Y:S02]  /*dad0*/  FSEL R47, R47, -INF , P1 ;  /* 0xff8000002f2f7808 */ /* 0x000fe40000800000 */
[----:B0-----:R-:W-:Y:S01]  /*dae0*/  FMNMX.FTZ R15, R99, R14, !PT ;  /* 0x0000000e630f7209 */ /* 0x001fe20007810000 */
[----:B------:R-:W-:-:S03]  /*daf0*/  IMAD.U32 R14, RZ, RZ, UR4 ;  /* 0x00000004ff0e7e24 */ /* 0x000fc6000f8e00ff */
[C---:B------:R-:W-:Y:S01]  /*db00*/  FSETP.NEU.FTZ.AND P2, PT, R15.reuse, -INF , PT ;  /* 0xff8000000f00780b */ /* 0x040fe20003f5d000 */
[----:B------:R-:W-:Y:S01]  /*db10*/  FMUL.FTZ R21, R15, R14 ;  /* 0x0000000e0f157220 */ /* 0x000fe20000410000 */
[----:B------:R-:W-:-:S04]  /*db20*/  ISETP.NE.AND P1, PT, R22, RZ, PT ;  /* 0x000000ff1600720c */ /* 0x000fc80003f25270 */
[----:B------:R-:W-:-:S05]  /*db30*/  FSEL R21, R21, RZ, P2 ;  /* 0x000000ff15157208 */ /* 0x000fca0001000000 */
[-CC-:B------:R-:W-:Y:S01]  /*db40*/  FFMA.FTZ R22, R89, R14.reuse, -R21.reuse ;  /* 0x0000000e59167223 */ /* 0x180fe20000010815 */
[----:B------:R-:W-:Y:S01]  /*db50*/  FMNMX.FTZ R89, R90, R91, !PT ;  /* 0x0000005b5a597209 */ /* 0x000fe20007810000 */
[----:B------:R-:W-:-:S03]  /*db60*/  FFMA.FTZ R23, R92, R14, -R21 ;  /* 0x0000000e5c177223 */ /* 0x000fc60000010815 */
[----:B------:R-:W-:-:S04]  /*db70*/  FMNMX.FTZ R92, R94, R89, !PT ;  /* 0x000000595e5c7209 */ /* 0x000fc80007810000 */
[----:B------:R-:W-:-:S04]  /*db80*/  FMNMX.FTZ R89, R95, R92, !PT ;  /* 0x0000005c5f597209 */ /* 0x000fc80007810000 */
[----:B------:R-:W-:Y:S02]  /*db90*/  FMNMX.FTZ R92, R82, R89, !PT ;  /* 0x00000059525c7209 */ /* 0x000fe40007810000 */
[----:B------:R-:W-:Y:S02]  /*dba0*/  P2R R20, PR, RZ, 0x1 ;  /* 0x00000001ff147803 */ /* 0x000fe40000000000 */
[----:B------:R-:W-:Y:S02]  /*dbb0*/  ISETP.GT.AND P0, PT, R97, 0x70, PT ;  /* 0x000000706100780c */ /* 0x000fe40003f04270 */
[----:B------:R-:W-:Y:S02]  /*dbc0*/  FMNMX.FTZ R89, R83, R92, !PT ;  /* 0x0000005c53597209 */ /* 0x000fe40007810000 */
[----:B------:R-:W-:Y:S02]  /*dbd0*/  FSEL R34, R34, -INF , P0 ;  /* 0xff80000022227808 */ /* 0x000fe40000000000 */
[----:B------:R-:W-:-:S02]  /*dbe0*/  FMNMX.FTZ R92, R86, R89, !PT ;  /* 0x00000059565c7209 */ /* 0x000fc40007810000 */
[----:B------:R-:W-:Y:S01]  /*dbf0*/  ISETP.NE.AND P0, PT, R20, RZ, PT ;  /* 0x000000ff1400720c */ /* 0x000fe20003f05270 */
[-CC-:B------:R-:W-:Y:S01]  /*dc00*/  FFMA.FTZ R20, R88, R14.reuse, -R21.reuse ;  /* 0x0000000e58147223 */ /* 0x180fe20000010815 */
[--C-:B------:R-:W-:Y:S01]  /*dc10*/  FFMA.FTZ R88, R93, R14, -R21.reuse ;  /* 0x0000000e5d587223 */ /* 0x100fe20000010815 */
[----:B------:R-:W-:Y:S01]  /*dc20*/  FMNMX.FTZ R93, R87, R92, !PT ;  /* 0x0000005c575d7209 */ /* 0x000fe20007810000 */
[----:B------:R-:W-:-:S03]  /*dc30*/  FFMA.FTZ R89, R72, R14, -R21 ;  /* 0x0000000e48597223 */ /* 0x000fc60000010815 */
        /* <DEDUP_REMOVED lines=19> */
[----:B------:R-:W-:Y:S02]  /*dd70*/  FMNMX.FTZ R93, R47, R72, !PT ;  /* 0x000000482f5d7209 */ /* 0x000fe40007810000 */
[----:B------:R-:W-:Y:S02]  /*dd80*/  FSEL R35, R35, -INF , P0 ;  /* 0xff80000023237808 */ /* 0x000fe40000000000 */
[----:B------:R-:W-:Y:S02]  /*dd90*/  FMNMX.FTZ R72, R34, R93, !PT ;  /* 0x0000005d22487209 */ /* 0x000fe40007810000 */
[----:B------:R-:W-:Y:S02]  /*dda0*/  ISETP.NE.AND P2, PT, R98, RZ, PT ;  /* 0x000000ff6200720c */ /* 0x000fe40003f45270 */
[----:B------:R-:W-:Y:S02]  /*ddb0*/  FSEL R38, R38, -INF , P1 ;  /* 0xff80000026267808 */ /* 0x000fe40000800000 */
[----:B------:R-:W-:-:S02]  /*ddc0*/  FMNMX.FTZ R93, R35, R72, !PT ;  /* 0x00000048235d7209 */ /* 0x000fc40007810000 */
[----:B------:R-:W-:Y:S02]  /*ddd0*/  FSEL R97, R39, -INF , P2 ;  /* 0xff80000027617808 */ /* 0x000fe40001000000 */
[----:B------:R-:W-:Y:S02]  /*dde0*/  FMNMX.FTZ R72, R38, R93, !PT ;  /* 0x0000005d26487209 */ /* 0x000fe40007810000 */
[----:B------:R-:W-:Y:S02]  /*ddf0*/  FSEL R26, R26, -INF , P3 ;  /* 0xff8000001a1a7808 */ /* 0x000fe40001800000 */
[----:B------:R-:W-:Y:S01]  /*de00*/  FMNMX.FTZ R93, R97, R72, !PT ;  /* 0x00000048615d7209 */ /* 0x000fe20007810000 */
[----:B------:R-:W-:Y:S01]  /*de10*/  FFMA.FTZ R39, R48, R14, -R21 ;  /* 0x0000000e30277223 */ /* 0x000fe20000010815 */
[----:B------:R-:W-:Y:S02]  /*de20*/  FSEL R27, R27, -INF , P4 ;  /* 0xff8000001b1b7808 */ /* 0x000fe40002000000 */
[----:B------:R-:W-:-:S02]  /*de30*/  FMNMX.FTZ R48, R26, R93, !PT ;  /* 0x0000005d1a307209 */ /* 0x000fc40007810000 */
[----:B------:R-:W-:Y:S02]  /*de40*/  FSEL R30, R30, -INF , P5 ;  /* 0xff8000001e1e7808 */ /* 0x000fe40002800000 */
[----:B------:R-:W-:Y:S02]  /*de50*/  FMNMX.FTZ R93, R27, R48, !PT ;  /* 0x000000301b5d7209 */ /* 0x000fe40007810000 */
[----:B------:R-:W-:Y:S02]  /*de60*/  FSEL R31, R31, -INF , P6 ;  /* 0xff8000001f1f7808 */ /* 0x000fe40003000000 */
[----:B------:R-:W-:-:S04]  /*de70*/  FMNMX.FTZ R48, R30, R93, !PT ;  /* 0x0000005d1e307209 */ /* 0x000fc80007810000 */
[----:B------:R-:W-:-:S05]  /*de80*/  FMNMX.FTZ R72, R31, R48, !PT ;  /* 0x000000301f487209 */ /* 0x000fca0007810000 */
[----:B------:R-:W0:Y:S02]  /*de90*/  SHFL.BFLY PT, R99, R72, 0x2, 0x1f ;  /* 0x0c401f0048637f89 */ /* 0x000e2400000e0000 */
[----:B0-----:R-:W-:-:S05]  /*dea0*/  FMNMX.FTZ R99, R72, R99, !PT ;  /* 0x0000006348637209 */ /* 0x001fca0007810000 */
[----:B------:R-:W0:Y:S01]  /*deb0*/  SHFL.BFLY PT, R72, R99, 0x1, 0x1f ;  /* 0x0c201f0063487f89 */ /* 0x000e2200000e0000 */
[----:B------:R-:W1:Y:S01]  /*dec0*/  S2R R100, SR_TID.X ;  /* 0x0000000000647919 */ /* 0x000e620000002100 */
[----:B------:R-:W-:Y:S01]  /*ded0*/  ISETP.NE.AND P0, PT, R96, RZ, PT ;  /* 0x000000ff6000720c */ /* 0x000fe20003f05270 */
[-CC-:B------:R-:W-:Y:S01]  /*dee0*/  FFMA.FTZ R96, R52, R14.reuse, -R21.reuse ;  /* 0x0000000e34607223 */ /* 0x180fe20000010815 */
[-CC-:B------:R-:W-:Y:S01]  /*def0*/  FFMA.FTZ R45, R45, R14.reuse, -R21.reuse ;  /* 0x0000000e2d2d7223 */ /* 0x180fe20000010815 */
[-CC-:B------:R-:W-:Y:S01]  /*df00*/  FFMA.FTZ R52, R53, R14.reuse, -R21.reuse ;  /* 0x0000000e35347223 */ /* 0x180fe20000010815 */
[-CC-:B------:R-:W-:Y:S01]  /*df10*/  FFMA.FTZ R53, R40, R14.reuse, -R21.reuse ;  /* 0x0000000e28357223 */ /* 0x180fe20000010815 */
[----:B------:R-:W-:Y:S01]  /*df20*/  MUFU.EX2 R48, R96 ;  /* 0x0000006000307308 */ /* 0x000fe20000000800 */
[----:B------:R-:W-:Y:S01]  /*df30*/  FFMA.FTZ R92, R41, R14, -R21 ;  /* 0x0000000e295c7223 */ /* 0x000fe20000010815 */
[----:B0-----:R-:W-:-:S04]  /*df40*/  FMNMX.FTZ R72, R99, R72, !PT ;  /* 0x0000004863487209 */ /* 0x001fc80007810000 */
[C---:B------:R-:W-:Y:S01]  /*df50*/  FSETP.NEU.FTZ.AND P1, PT, R72.reuse, -INF , PT ;  /* 0xff8000004800780b */ /* 0x040fe20003f3d000 */
[-C--:B------:R-:W-:Y:S01]  /*df60*/  FMUL.FTZ R99, R72, R14.reuse ;  /* 0x0000000e48637220 */ /* 0x080fe20000410000 */
[-CC-:B------:R-:W-:Y:S01]  /*df70*/  FFMA.FTZ R93, R44, R14.reuse, -R21.reuse ;  /* 0x0000000e2c5d7223 */ /* 0x180fe20000010815 */
[----:B------:R0:W-:Y:S03]  /*df80*/  MUFU.EX2 R96, R45 ;  /* 0x0000002d00607308 */ /* 0x0001e60000000800 */
[----:B------:R-:W-:Y:S01]  /*df90*/  FSEL R99, R99, RZ, P1 ;  /* 0x000000ff63637208 */ /* 0x000fe20000800000 */
[-CC-:B------:R-:W-:Y:S01]  /*dfa0*/  FFMA.FTZ R40, R32, R14.reuse, -R21.reuse ;  /* 0x0000000e20287223 */ /* 0x180fe20000010815 */
        /* <DEDUP_REMOVED lines=20> */
[-CC-:B0-----:R-:W-:Y:S01]  /*e0f0*/  FFMA.FTZ R45, R25, R14.reuse, -R21.reuse ;  /* 0x0000000e192d7223 */ /* 0x181fe20000010815 */
[-CC-:B------:R-:W-:Y:S01]  /*e100*/  FFMA.FTZ R32, R28, R14.reuse, -R21.reuse ;  /* 0x0000000e1c207223 */ /* 0x180fe20000010815 */
[-C--:B------:R-:W-:Y:S01]  /*e110*/  FFMA.FTZ R33, R29, R14.reuse, -R21 ;  /* 0x0000000e1d217223 */ /* 0x080fe20000010815 */
[-CC-:B------:R-:W-:Y:S01]  /*e120*/  FFMA.FTZ R21, R90, R14.reuse, -R99.reuse ;  /* 0x0000000e5a157223 */ /* 0x180fe20000010863 */
[-CC-:B------:R-:W-:Y:S01]  /*e130*/  FFMA.FTZ R25, R91, R14.reuse, -R99.reuse ;  /* 0x0000000e5b197223 */ /* 0x180fe20000010863 */
[-CC-:B------:R-:W-:Y:S01]  /*e140*/  FFMA.FTZ R29, R94, R14.reuse, -R99.reuse ;  /* 0x0000000e5e1d7223 */ /* 0x180fe20000010863 */
[----:B------:R-:W-:Y:S01]  /*e150*/  MUFU.EX2 R20, R20 ;  /* 0x0000001400147308 */ /* 0x000fe20000000800 */
[----:B------:R-:W-:-:S07]  /*e160*/  FFMA.FTZ R90, R95, R14, -R99 ;  /* 0x0000000e5f5a7223 */ /* 0x000fce0000010863 */
[----:B------:R-:W0:Y:S01]  /*e170*/  MUFU.EX2 R22, R22 ;  /* 0x0000001600167308 */ /* 0x000e220000000800 */
[----:B------:R-:W-:Y:S01]  /*e180*/  FFMA.FTZ R82, R82, R14, -R99 ;  /* 0x0000000e52527223 */ /* 0x000fe20000010863 */
[----:B-1----:R-:W-:-:S06]  /*e190*/  LOP3.LUT R100, R100, 0x7f, RZ, 0xc0, !PT ;  /* 0x0000007f64647812 */ /* 0x002fcc00078ec0ff */
[----:B------:R-:W-:Y:S08]  /*e1a0*/  MUFU.EX2 R21, R21 ;  /* 0x0000001500157308 */ /* 0x000ff00000000800 */
[----:B------:R-:W1:Y:S01]  /*e1b0*/  MUFU.EX2 R25, R25 ;  /* 0x0000001900197308 */ /* 0x000e620000000800 */
[----:B------:R-:W-:-:S07]  /*e1c0*/  FFMA.FTZ R83, R83, R14, -R99 ;  /* 0x0000000e53537223 */ /* 0x000fce0000010863 */
[----:B------:R-:W2:Y:S01]  /*e1d0*/  MUFU.EX2 R23, R23 ;  /* 0x0000001700177308 */ /* 0x000ea20000000800 */
[----:B------:R-:W-:-:S07]  /*e1e0*/  ISETP.NE.AND P1, PT, R100, RZ, PT ;  /* 0x000000ff6400720c */ /* 0x000fce0003f25270 */
[----:B------:R-:W3:Y:S01]  /*e1f0*/  MUFU.EX2 R29, R29 ;  /* 0x0000001d001d7308 */ /* 0x000ee20000000800 */
[----:B------:R-:W-:-:S07]  /*e200*/  FFMA.FTZ R86, R86, R14, -R99 ;  /* 0x0000000e56567223 */ /* 0x000fce0000010863 */
[----:B------:R-:W4:Y:S08]  /*e210*/  MUFU.EX2 R88, R88 ;  /* 0x0000005800587308 */ /* 0x000f300000000800 */
[----:B------:R-:W4:Y:S01]  /*e220*/  MUFU.EX2 R90, R90 ;  /* 0x0000005a005a7308 */ /* 0x000f220000000800 */
[----:B0-----:R-:W-:Y:S01]  /*e230*/  FADD.FTZ R94, R20, R22 ;  /* 0x00000016145e7221 */ /* 0x001fe20000010000 */
[----:B-1----:R-:W-:-:S06]  /*e240*/  FADD.FTZ R100, R21, R25 ;  /* 0x0000001915647221 */ /* 0x002fcc0000010000 */
[----:B------:R-:W0:Y:S01]  /*e250*/  MUFU.EX2 R80, R80 ;  /* 0x0000005000507308 */ /* 0x000e220000000800 */
[-CC-:B------:R-:W-:Y:S01]  /*e260*/  FFMA.FTZ R87, R87, R14.reuse, -R99.reuse ;  /* 0x0000000e57577223 */ /* 0x180fe20000010863 */
[----:B------:R-:W-:-:S06]  /*e270*/  FFMA.FTZ R98, R54, R14, -R99 ;  /* 0x0000000e36627223 */ /* 0x000fcc0000010863 */
[----:B------:R-:W1:Y:S01]  /*e280*/  MUFU.EX2 R82, R82 ;  /* 0x0000005200527308 */ /* 0x000e620000000800 */
[-CC-:B------:R-:W-:Y:S01]  /*e290*/  FFMA.FTZ R54, R43, R14.reuse, -R99.reuse ;  /* 0x0000000e2b367223 */ /* 0x180fe20000010863 */
[----:B------:R-:W-:Y:S01]  /*e2a0*/  FFMA.FTZ R24, R55, R14, -R99 ;  /* 0x0000000e37187223 */ /* 0x000fe20000010863 */
[----:B--2---:R-:W-:-:S05]  /*e2b0*/  FADD.FTZ R43, R23, R94 ;  /* 0x0000005e172b7221 */ /* 0x004fca0000010000 */
[----:B------:R-:W2:Y:S01]  /*e2c0*/  MUFU.EX2 R81, R81 ;  /* 0x0000005100517308 */ /* 0x000ea20000000800 */
[----:B---3--:R-:W-:Y:S01]  /*e2d0*/  FADD.FTZ R55, R29, R100 ;  /* 0x000000641d377221 */ /* 0x008fe20000010000 */
[----:B------:R-:W-:-:S06]  /*e2e0*/  FFMA.FTZ R74, R74, R14, -R99 ;  /* 0x0000000e4a4a7223 */ /* 0x000fcc0000010863 */
[----:B------:R-:W3:Y:S01]  /*e2f0*/  MUFU.EX2 R83, R83 ;  /* 0x0000005300537308 */ /* 0x000ee20000000800 */
[----:B------:R-:W-:Y:S02]  /*e300*/  @!P1 VIADD R0, R0, 0x31c40 ;  /* 0x00031c4000009836 */ /* 0x000fe40000000000 */
[----:B----4-:R-:W-:Y:S01]  /*e310*/  FADD.FTZ R43, R88, R43 ;  /* 0x0000002b582b7221 */ /* 0x010fe20000010000 */
[----:B------:R-:W-:-:S04]  /*e320*/  FFMA.FTZ R91, R47, R14, -R99 ;  /* 0x0000000e2f5b7223 */ /* 0x000fc80000010863 */
[----:B------:R-:W-:Y:S01]  /*e330*/  MUFU.EX2 R84, R84 ;  /* 0x0000005400547308 */ /* 0x000fe20000000800 */
[----:B------:R-:W-:Y:S01]  /*e340*/  FADD.FTZ R47, R90, R55 ;  /* 0x000000375a2f7221 */ /* 0x000fe20000010000 */
[----:B------:R-:W-:-:S06]  /*e350*/  FFMA.FTZ R75, R75, R14, -R99 ;  /* 0x0000000e4b4b7223 */ /* 0x000fcc0000010863 */
[----:B------:R-:W4:Y:S01]  /*e360*/  MUFU.EX2 R86, R86 ;  /* 0x0000005600567308 */ /* 0x000f220000000800 */
[----:B------:R-:W-:Y:S01]  /*e370*/  FFMA.FTZ R94, R46, R14, -R99 ;  /* 0x0000000e2e5e7223 */ /* 0x000fe20000010863 */
[----:B------:R-:W-:Y:S01]  /*e380*/  @!P1 PRMT R0, RZ, 0x654, R0 ;  /* 0x00000654ff009816 */ /* 0x000fe20000000000 */
[----:B0-----:R-:W-:-:S05]  /*e390*/  FADD.FTZ R46, R80, R43 ;  /* 0x0000002b502e7221 */ /* 0x001fca0000010000 */
[----:B------:R-:W-:Y:S01]  /*e3a0*/  MUFU.EX2 R85, R85 ;  /* 0x0000005500557308 */ /* 0x000fe20000000800 */
[----:B-1----:R-:W-:Y:S01]  /*e3b0*/  FADD.FTZ R100, R82, R47 ;  /* 0x0000002f52647221 */ /* 0x002fe20000010000 */
[----:B------:R-:W-:-:S06]  /*e3c0*/  FFMA.FTZ R78, R78, R14, -R99 ;  /* 0x0000000e4e4e7223 */ /* 0x000fcc0000010863 */
[----:B------:R-:W0:Y:S01]  /*e3d0*/  MUFU.EX2 R87, R87 ;  /* 0x0000005700577308 */ /* 0x000e220000000800 */
[-CC-:B------:R-:W-:Y:S01]  /*e3e0*/  FFMA.FTZ R50, R50, R14.reuse, -R99.reuse ;  /* 0x0000000e32327223 */ /* 0x180fe20000010863 */
[-CC-:B------:R-:W-:Y:S01]  /*e3f0*/  FFMA.FTZ R55, R35, R14.reuse, -R99.reuse ;  /* 0x0000000e23377223 */ /* 0x180fe20000010863 */
[----:B--2---:R-:W-:Y:S01]  /*e400*/  FADD.FTZ R35, R81, R46 ;  /* 0x0000002e51237221 */ /* 0x004fe20000010000 */
[----:B------:R1:W-:Y:S04]  /*e410*/  @!P1 SYNCS.ARRIVE.TRANS64.RED.A1T0 RZ, [R0+URZ], RZ ;  /* 0x000000ff00ff99a7 */ /* 0x0003e8000810043f */
[----:B------:R-:W2:Y:S01]  /*e420*/  MUFU.EX2 R89, R89 ;  /* 0x0000005900597308 */ /* 0x000ea20000000800 */
[----:B---3--:R-:W-:Y:S01]  /*e430*/  FADD.FTZ R43, R83, R100 ;  /* 0x00000064532b7221 */ /* 0x008fe20000010000 */
[----:B------:R-:W-:-:S06]  /*e440*/  FFMA.FTZ R79, R79, R14, -R99 ;  /* 0x0000000e4f4f7223 */ /* 0x000fcc0000010863 */
[----:B------:R-:W3:Y:S01]  /*e450*/  MUFU.EX2 R74, R74 ;  /* 0x0000004a004a7308 */ /* 0x000ee20000000800 */
[----:B------:R-:W-:Y:S01]  /*e460*/  FFMA.FTZ R47, R26, R14, -R99 ;  /* 0x0000000e1a2f7223 */ /* 0x000fe20000010863 */
[----:B----4-:R-:W-:-:S06]  /*e470*/  FADD.FTZ R26, R86, R43 ;  /* 0x0000002b561a7221 */ /* 0x010fcc0000010000 */
[----:B------:R-:W4:Y:S01]  /*e480*/  MUFU.EX2 R73, R73 ;  /* 0x0000004900497308 */ /* 0x000f220000000800 */
[----:B------:R-:W-:-:S07]  /*e490*/  FFMA.FTZ R66, R66, R14, -R99 ;  /* 0x0000000e42427223 */ /* 0x000fce0000010863 */
[----:B------:R-:W4:Y:S01]  /*e4a0*/  MUFU.EX2 R75, R75 ;  /* 0x0000004b004b7308 */ /* 0x000f220000000800 */
[----:B------:R-:W-:-:S07]  /*e4b0*/  FFMA.FTZ R46, R27, R14, -R99 ;  /* 0x0000000e1b2e7223 */ /* 0x000fce0000010863 */
[----:B-1----:R1:W-:Y:S01]  /*e4c0*/  MUFU.EX2 R0, R50 ;  /* 0x0000003200007308 */ /* 0x0023e20000000800 */
[----:B0-----:R-:W-:-:S07]  /*e4d0*/  FADD.FTZ R27, R87, R26 ;  /* 0x0000001a571b7221 */ /* 0x001fce0000010000 */
[----:B------:R-:W0:Y:S01]  /*e4e0*/  MUFU.EX2 R76, R76 ;  /* 0x0000004c004c7308 */ /* 0x000e220000000800 */
[----:B-1----:R-:W-:Y:S01]  /*e4f0*/  FFMA.FTZ R50, R38, R14, -R99 ;  /* 0x0000000e26327223 */ /* 0x002fe20000010863 */
[----:B------:R-:W-:-:S06]  /*e500*/  FADD.FTZ R38, R84, R35 ;  /* 0x0000002354267221 */ /* 0x000fcc0000010000 */
[----:B------:R-:W1:Y:S01]  /*e510*/  MUFU.EX2 R78, R78 ;  /* 0x0000004e004e7308 */ /* 0x000e620000000800 */
[----:B------:R-:W-:Y:S01]  /*e520*/  FADD.FTZ R100, R85, R38 ;  /* 0x0000002655647221 */ /* 0x000fe20000010000 */
[----:B------:R-:W-:-:S06]  /*e530*/  FFMA.FTZ R67, R67, R14, -R99 ;  /* 0x0000000e43437223 */ /* 0x000fcc0000010863 */
[----:B------:R-:W1:Y:S01]  /*e540*/  MUFU.EX2 R77, R77 ;  /* 0x0000004d004d7308 */ /* 0x000e620000000800 */
[----:B--2---:R-:W-:Y:S01]  /*e550*/  FADD.FTZ R100, R89, R100 ;  /* 0x0000006459647221 */ /* 0x004fe20000010000 */
[----:B---3--:R-:W-:-:S06]  /*e560*/  FADD.FTZ R26, R74, R27 ;  /* 0x0000001b4a1a7221 */ /* 0x008fcc0000010000 */
[----:B------:R-:W2:Y:S01]  /*e570*/  MUFU.EX2 R79, R79 ;  /* 0x0000004f004f7308 */ /* 0x000ea20000000800 */
[----:B------:R-:W-:Y:S01]  /*e580*/  FFMA.FTZ R70, R70, R14, -R99 ;  /* 0x0000000e46467223 */ /* 0x000fe20000010863 */
[----:B------:R-:W-:Y:S01]  /*e590*/  F2FP.BF16.F32.PACK_AB R20, R22, R20 ;  /* 0x000000141614723e */ /* 0x000fe200000010ff */
[----:B----4-:R-:W-:-:S05]  /*e5a0*/  FADD.FTZ R27, R73, R100 ;  /* 0x00000064491b7221 */ /* 0x010fca0000010000 */
[----:B------:R-:W-:Y:S01]  /*e5b0*/  MUFU.EX2 R64, R64 ;  /* 0x0000004000407308 */ /* 0x000fe20000000800 */
[----:B------:R-:W-:Y:S01]  /*e5c0*/  F2FP.BF16.F32.PACK_AB R22, R88, R23 ;  /* 0x000000175816723e */ /* 0x000fe200000010ff */
[----:B------:R-:W-:-:S06]  /*e5d0*/  FADD.FTZ R23, R75, R26 ;  /* 0x0000001a4b177221 */ /* 0x000fcc0000010000 */
[----:B------:R-:W3:Y:S01]  /*e5e0*/  MUFU.EX2 R66, R66 ;  /* 0x0000004200427308 */ /* 0x000ee20000000800 */
[-CC-:B------:R-:W-:Y:S01]  /*e5f0*/  FFMA.FTZ R71, R71, R14.reuse, -R99.reuse ;  /* 0x0000000e47477223 */ /* 0x180fe20000010863 */
[----:B------:R-:W-:Y:S01]  /*e600*/  FFMA.FTZ R38, R30, R14, -R99 ;  /* 0x0000000e1e267223 */ /* 0x000fe20000010863 */
[----:B0-----:R-:W-:-:S05]  /*e610*/  FADD.FTZ R26, R76, R27 ;  /* 0x0000001b4c1a7221 */ /* 0x001fca0000010000 */
[----:B------:R-:W0:Y:S01]  /*e620*/  MUFU.EX2 R65, R65 ;  /* 0x0000004100417308 */ /* 0x000e220000000800 */
[----:B-1----:R-:W-:Y:S01]  /*e630*/  FADD.FTZ R30, R78, R23 ;  /* 0x000000174e1e7221 */ /* 0x002fe20000010000 */
[----:B------:R-:W-:-:S06]  /*e640*/  FFMA.FTZ R58, R58, R14, -R99 ;  /* 0x0000000e3a3a7223 */ /* 0x000fcc0000010863 */
[----:B------:R-:W1:Y:S01]  /*e650*/  MUFU.EX2 R67, R67 ;  /* 0x0000004300437308 */ /* 0x000e620000000800 */
[----:B------:R-:W-:Y:S01]  /*e660*/  FADD.FTZ R23, R77, R26 ;  /* 0x0000001a4d177221 */ /* 0x000fe20000010000 */
[----:B--2---:R-:W-:-:S06]  /*e670*/  FADD.FTZ R27, R79, R30 ;  /* 0x0000001e4f1b7221 */ /* 0x004fcc0000010000 */
[----:B------:R-:W2:Y:S01]  /*e680*/  MUFU.EX2 R68, R68 ;  /* 0x0000004400447308 */ /* 0x000ea20000000800 */
[----:B------:R-:W-:-:S07]  /*e690*/  FFMA.FTZ R59, R59, R14, -R99 ;  /* 0x0000000e3b3b7223 */ /* 0x000fce0000010863 */
[----:B------:R-:W4:Y:S01]  /*e6a0*/  MUFU.EX2 R70, R70 ;  /* 0x0000004600467308 */ /* 0x000f220000000800 */
[----:B------:R-:W-:Y:S01]  /*e6b0*/  F2FP.BF16.F32.PACK_AB R30, R77, R76 ;  /* 0x0000004c4d1e723e */ /* 0x000fe200000010ff */
[----:B---3--:R-:W-:-:S06]  /*e6c0*/  FADD.FTZ R76, R66, R27 ;  /* 0x0000001b424c7221 */ /* 0x008fcc0000010000 */
[----:B------:R-:W3:Y:S01]  /*e6d0*/  MUFU.EX2 R69, R69 ;  /* 0x0000004500457308 */ /* 0x000ee20000000800 */
[----:B------:R-:W-:-:S07]  /*e6e0*/  FFMA.FTZ R62, R62, R14, -R99 ;  /* 0x0000000e3e3e7223 */ /* 0x000fce0000010863 */
[----:B------:R-:W-:Y:S08]  /*e6f0*/  MUFU.EX2 R71, R71 ;  /* 0x0000004700477308 */ /* 0x000ff00000000800 */
[----:B------:R0:W-:Y:S01]  /*e700*/  MUFU.EX2 R35, R24 ;  /* 0x0000001800237308 */ /* 0x0001e20000000800 */
[----:B------:R-:W-:-:S07]  /*e710*/  FFMA.FTZ R63, R63, R14, -R99 ;  /* 0x0000000e3f3f7223 */ /* 0x000fce0000010863 */
[----:B------:R-:W3:Y:S01]  /*e720*/  MUFU.EX2 R56, R56 ;  /* 0x0000003800387308 */ /* 0x000ee20000000800 */
[----:B0-----:R-:W-:Y:S01]  /*e730*/  F2FP.BF16.F32.PACK_AB R24, R81, R80 ;  /* 0x000000505118723e */ /* 0x001fe200000010ff */
[----:B------:R-:W-:Y:S01]  /*e740*/  FADD.FTZ R80, R64, R23 ;  /* 0x0000001740507221 */ /* 0x000fe20000010000 */
[----:B------:R-:W-:-:S05]  /*e750*/  F2FP.BF16.F32.PACK_AB R23, R90, R29 ;  /* 0x0000001d5a17723e */ /* 0x000fca00000010ff */
[----:B------:R-:W0:Y:S01]  /*e760*/  MUFU.EX2 R58, R58 ;  /* 0x0000003a003a7308 */ /* 0x000e220000000800 */
[----:B------:R-:W-:Y:S01]  /*e770*/  FADD.FTZ R27, R65, R80 ;  /* 0x00000050411b7221 */ /* 0x000fe20000010000 */
[----:B-1----:R-:W-:Y:S01]  /*e780*/  FADD.FTZ R29, R67, R76 ;  /* 0x0000004c431d7221 */ /* 0x002fe20000010000 */
[----:B------:R-:W-:-:S05]  /*e790*/  FFMA.FTZ R28, R42, R14, -R99 ;  /* 0x0000000e2a1c7223 */ /* 0x000fca0000010863 */
[----:B------:R-:W1:Y:S01]  /*e7a0*/  MUFU.EX2 R57, R57 ;  /* 0x0000003900397308 */ /* 0x000e620000000800 */
[----:B--2---:R-:W-:Y:S01]  /*e7b0*/  FADD.FTZ R76, R68, R27 ;  /* 0x0000001b444c7221 */ /* 0x004fe20000010000 */
[----:B------:R-:W-:Y:S01]  /*e7c0*/  FFMA.FTZ R95, R51, R14, -R99 ;  /* 0x0000000e335f7223 */ /* 0x000fe20000010863 */
[----:B----4-:R-:W-:-:S05]  /*e7d0*/  FADD.FTZ R80, R70, R29 ;  /* 0x0000001d46507221 */ /* 0x010fca0000010000 */
[----:B------:R-:W2:Y:S01]  /*e7e0*/  MUFU.EX2 R59, R59 ;  /* 0x0000003b003b7308 */ /* 0x000ea20000000800 */
[-CC-:B------:R-:W-:Y:S01]  /*e7f0*/  FFMA.FTZ R51, R34, R14.reuse, -R99.reuse ;  /* 0x0000000e22337223 */ /* 0x180fe20000010863 */
[-CC-:B------:R-:W-:Y:S01]  /*e800*/  FFMA.FTZ R97, R97, R14.reuse, -R99.reuse ;  /* 0x0000000e61617223 */ /* 0x180fe20000010863 */
[----:B------:R-:W-:-:S05]  /*e810*/  FFMA.FTZ R99, R31, R14, -R99 ;  /* 0x0000000e1f637223 */ /* 0x000fca0000010863 */
[----:B------:R-:W4:Y:S01]  /*e820*/  MUFU.EX2 R60, R60 ;  /* 0x0000003c003c7308 */ /* 0x000f220000000800 */
[----:B---3--:R-:W-:-:S07]  /*e830*/  FADD.FTZ R31, R69, R76 ;  /* 0x0000004c451f7221 */ /* 0x008fce0000010000 */
[----:B------:R-:W3:Y:S01]  /*e840*/  MUFU.EX2 R62, R62 ;  /* 0x0000003e003e7308 */ /* 0x000ee20000000800 */
[----:B------:R-:W-:Y:S01]  /*e850*/  F2FP.BF16.F32.PACK_AB R29, R75, R74 ;  /* 0x0000004a4b1d723e */ /* 0x000fe200000010ff */
[----:B------:R-:W-:-:S06]  /*e860*/  FADD.FTZ R74, R56, R31 ;  /* 0x0000001f384a7221 */ /* 0x000fcc0000010000 */
[----:B------:R-:W3:Y:S08]  /*e870*/  MUFU.EX2 R61, R61 ;  /* 0x0000003d003d7308 */ /* 0x000ef00000000800 */
[----:B------:R0:W-:Y:S08]  /*e880*/  MUFU.EX2 R43, R28 ;  /* 0x0000001c002b7308 */ /* 0x0001f00000000800 */
[----:B------:R-:W-:Y:S01]  /*e890*/  MUFU.EX2 R63, R63 ;  /* 0x0000003f003f7308 */ /* 0x000fe20000000800 */
[----:B0-----:R-:W-:Y:S01]  /*e8a0*/  F2FP.BF16.F32.PACK_AB R28, R73, R89 ;  /* 0x00000059491c723e */ /* 0x001fe200000010ff */
[----:B------:R-:W-:-:S04]  /*e8b0*/  FADD.FTZ R73, R71, R80 ;  /* 0x0000005047497221 */ /* 0x000fc80000010000 */
[----:B------:R-:W-:Y:S02]  /*e8c0*/  FADD.FTZ R76, R58, R73 ;  /* 0x000000493a4c7221 */ /* 0x000fe40000010000 */
[----:B------:R-:W0:Y:S01]  /*e8d0*/  MUFU.EX2 R39, R39 ;  /* 0x0000002700277308 */ /* 0x000e220000000800 */
[----:B-1----:R-:W-:Y:S01]  /*e8e0*/  FADD.FTZ R73, R57, R74 ;  /* 0x0000004a39497221 */ /* 0x002fe20000010000 */
[----:B--2---:R-:W-:Y:S01]  /*e8f0*/  FADD.FTZ R75, R59, R76 ;  /* 0x0000004c3b4b7221 */ /* 0x004fe20000010000 */
[----:B------:R-:W-:-:S05]  /*e900*/  F2FP.BF16.F32.PACK_AB R21, R25, R21 ;  /* 0x000000151915723e */ /* 0x000fca00000010ff */
[----:B------:R-:W1:Y:S01]  /*e910*/  MUFU.EX2 R49, R49 ;  /* 0x0000003100317308 */ /* 0x000e620000000800 */
[----:B------:R-:W-:Y:S01]  /*e920*/  F2FP.BF16.F32.PACK_AB R31, R79, R78 ;  /* 0x0000004e4f1f723e */ /* 0x000fe200000010ff */
[----:B----4-:R-:W-:Y:S01]  /*e930*/  FADD.FTZ R76, R60, R73 ;  /* 0x000000493c4c7221 */ /* 0x010fe20000010000 */
[----:B---3--:R-:W-:-:S05]  /*e940*/  FADD.FTZ R78, R62, R75 ;  /* 0x0000004b3e4e7221 */ /* 0x008fca0000010000 */
[----:B------:R-:W2:Y:S01]  /*e950*/  MUFU.EX2 R42, R95 ;  /* 0x0000005f002a7308 */ /* 0x000ea20000000800 */
[----:B------:R3:W-:Y:S01]  /*e960*/  STSM.16.M88.4 [R18+0x24300], R20 ;  /* 0x0243001412007844 */ /* 0x0007e20000000200 */
[----:B------:R-:W-:-:S06]  /*e970*/  FADD.FTZ R76, R61, R76 ;  /* 0x0000004c3d4c7221 */ /* 0x000fcc0000010000 */
[----:B------:R-:W4:Y:S01]  /*e980*/  MUFU.EX2 R34, R98 ;  /* 0x0000006200227308 */ /* 0x000f220000000800 */
[----:B0-----:R-:W-:-:S07]  /*e990*/  FADD.FTZ R76, R39, R76 ;  /* 0x0000004c274c7221 */ /* 0x001fce0000010000 */
[----:B------:R-:W0:Y:S01]  /*e9a0*/  MUFU.EX2 R52, R52 ;  /* 0x0000003400347308 */ /* 0x000e220000000800 */
[----:B---3--:R-:W-:Y:S01]  /*e9b0*/  F2FP.BF16.F32.PACK_AB R20, R65, R64 ;  /* 0x000000404114723e */ /* 0x008fe200000010ff */
[----:B------:R-:W-:Y:S01]  /*e9c0*/  FADD.FTZ R65, R63, R78 ;  /* 0x0000004e3f417221 */ /* 0x000fe20000010000 */
[----:B------:R-:W-:Y:S02]  /*e9d0*/  F2FP.BF16.F32.PACK_AB R26, R85, R84 ;  /* 0x00000054551a723e */ /* 0x000fe400000010ff */
[----:B------:R-:W-:Y:S01]  /*e9e0*/  F2FP.BF16.F32.PACK_AB R25, R83, R82 ;  /* 0x000000525319723e */ /* 0x000fe200000010ff */
[----:B------:R-:W-:Y:S02]  /*e9f0*/  FADD.FTZ R65, R0, R65 ;  /* 0x0000004100417221 */ /* 0x000fe40000010000 */
[----:B------:R-:W3:Y:S01]  /*ea00*/  MUFU.EX2 R53, R53 ;  /* 0x0000003500357308 */ /* 0x000ee20000000800 */
[----:B------:R-:W-:Y:S01]  /*ea10*/  F2FP.BF16.F32.PACK_AB R27, R87, R86 ;  /* 0x00000056571b723e */ /* 0x000fe200000010ff */
[----:B-1----:R-:W-:Y:S01]  /*ea20*/  FADD.FTZ R23, R49, R76 ;  /* 0x0000004c31177221 */ /* 0x002fe20000010000 */
[----:B--2---:R-:W-:-:S05]  /*ea30*/  FADD.FTZ R65, R42, R65 ;  /* 0x000000412a417221 */ /* 0x004fca0000010000 */
[----:B------:R-:W1:Y:S01]  /*ea40*/  MUFU.EX2 R92, R92 ;  /* 0x0000005c005c7308 */ /* 0x000e620000000800 */
[----:B------:R2:W-:Y:S07]  /*ea50*/  STSM.16.M88.4 [R18+0x25b00], R24 ;  /* 0x025b001812007844 */ /* 0x0005ee0000000200 */
[----:B------:R-:W1:Y:S01]  /*ea60*/  MUFU.EX2 R54, R54 ;  /* 0x0000003600367308 */ /* 0x000e620000000800 */
[----:B------:R4:W-:Y:S07]  /*ea70*/  STSM.16.M88.4 [R18+0x27300], R28 ;  /* 0x0273001c12007844 */ /* 0x0009ee0000000200 */
[----:B------:R-:W1:Y:S01]  /*ea80*/  MUFU.EX2 R93, R93 ;  /* 0x0000005d005d7308 */ /* 0x000e620000000800 */
[----:B--2---:R-:W-:-:S07]  /*ea90*/  FADD.FTZ R25, R48, R23 ;  /* 0x0000001730197221 */ /* 0x004fce0000010000 */
[----:B------:R-:W2:Y:S01]  /*eaa0*/  MUFU.EX2 R94, R94 ;  /* 0x0000005e005e7308 */ /* 0x000ea20000000800 */
[----:B----4-:R-:W-:Y:S01]  /*eab0*/  FADD.FTZ R28, R34, R65 ;  /* 0x00000041221c7221 */ /* 0x010fe20000010000 */
[----:B0-----:R-:W-:-:S03]  /*eac0*/  FADD.FTZ R30, R52, R25 ;  /* 0x00000019341e7221 */ /* 0x001fc60000010000 */
[----:B------:R-:W-:-:S03]  /*ead0*/  FADD.FTZ R28, R35, R28 ;  /* 0x0000001c231c7221 */ /* 0x000fc60000010000 */
[----:B------:R-:W0:Y:S01]  /*eae0*/  MUFU.EX2 R91, R91 ;  /* 0x0000005b005b7308 */ /* 0x000e220000000800 */
[----:B---3--:R-:W-:-:S07]  /*eaf0*/  FADD.FTZ R29, R53, R30 ;  /* 0x0000001e351d7221 */ /* 0x008fce0000010000 */
[----:B------:R-:W3:Y:S08]  /*eb00*/  MUFU.EX2 R40, R40 ;  /* 0x0000002800287308 */ /* 0x000ef00000000800 */
[----:B------:R-:W-:Y:S08]  /*eb10*/  MUFU.EX2 R51, R51 ;  /* 0x0000003300337308 */ /* 0x000ff00000000800 */
[----:B------:R4:W-:Y:S02]  /*eb20*/  MUFU.EX2 R74, R55 ;  /* 0x00000037004a7308 */ /* 0x0009e40000000800 */
[----:B----4-:R-:W-:-:S06]  /*eb30*/  FADD.FTZ R55, R43, R28 ;  /* 0x0000001c2b377221 */ /* 0x010fcc0000010000 */
[----:B------:R-:W4:Y:S01]  /*eb40*/  MUFU.EX2 R41, R41 ;  /* 0x0000002900297308 */ /* 0x000f220000000800 */
[----:B-1----:R-:W-:Y:S01]  /*eb50*/  FADD.FTZ R28, R92, R29 ;  /* 0x0000001d5c1c7221 */ /* 0x002fe20000010000 */
[----:B------:R-:W-:-:S03]  /*eb60*/  FADD.FTZ R55, R54, R55 ;  /* 0x0000003736377221 */ /* 0x000fc60000010000 */
[----:B------:R-:W-:-:S03]  /*eb70*/  FADD.FTZ R29, R93, R28 ;  /* 0x0000001c5d1d7221 */ /* 0x000fc60000010000 */
[----:B------:R-:W1:Y:S01]  /*eb80*/  MUFU.EX2 R36, R36 ;  /* 0x0000002400247308 */ /* 0x000e620000000800 */
[----:B--2---:R-:W-:Y:S01]  /*eb90*/  FADD.FTZ R28, R94, R55 ;  /* 0x000000375e1c7221 */ /* 0x004fe20000010000 */
[----:B------:R-:W-:Y:S02]  /*eba0*/  F2FP.BF16.F32.PACK_AB R22, R69, R68 ;  /* 0x000000444516723e */ /* 0x000fe400000010ff */
[----:B------:R-:W-:Y:S02]  /*ebb0*/  F2FP.BF16.F32.PACK_AB R21, R67, R66 ;  /* 0x000000424315723e */ /* 0x000fe400000010ff */
[----:B------:R-:W-:Y:S02]  /*ebc0*/  F2FP.BF16.F32.PACK_AB R23, R71, R70 ;  /* 0x000000464717723e */ /* 0x000fe400000010ff */
[----:B------:R-:W2:Y:S01]  /*ebd0*/  MUFU.EX2 R50, R50 ;  /* 0x0000003200327308 */ /* 0x000ea20000000800 */
[----:B------:R-:W-:Y:S01]  /*ebe0*/  F2FP.BF16.F32.PACK_AB R24, R57, R56 ;  /* 0x000000383918723e */ /* 0x000fe200000010ff */
[----:B------:R-:W-:Y:S01]  /*ebf0*/  FADD.FTZ R29, R96, R29 ;  /* 0x0000001d601d7221 */ /* 0x000fe20000010000 */
[----:B------:R-:W-:-:S02]  /*ec00*/  F2FP.BF16.F32.PACK_AB R26, R61, R60 ;  /* 0x0000003c3d1a723e */ /* 0x000fc400000010ff */
[----:B------:R-:W-:Y:S02]  /*ec10*/  F2FP.BF16.F32.PACK_AB R25, R59, R58 ;  /* 0x0000003a3b19723e */ /* 0x000fe400000010ff */
[----:B------:R-:W-:Y:S01]  /*ec20*/  F2FP.BF16.F32.PACK_AB R27, R63, R62 ;  /* 0x0000003e3f1b723e */ /* 0x000fe200000010ff */
[----:B------:R-:W2:Y:S01]  /*ec30*/  MUFU.EX2 R37, R37 ;  /* 0x0000002500257308 */ /* 0x000ea20000000800 */
[----:B0-----:R-:W-:Y:S01]  /*ec40*/  FADD.FTZ R28, R91, R28 ;  /* 0x0000001c5b1c7221 */ /* 0x001fe20000010000 */
[----:B------:R0:W-:Y:S01]  /*ec50*/  STSM.16.M88.4 [R18+0x28b00], R20 ;  /* 0x028b001412007844 */ /* 0x0001e20000000200 */
[----:B---3--:R-:W-:-:S05]  /*ec60*/  FADD.FTZ R30, R40, R29 ;  /* 0x0000001d281e7221 */ /* 0x008fca0000010000 */
[----:B------:R-:W3:Y:S01]  /*ec70*/  MUFU.EX2 R31, R97 ;  /* 0x00000061001f7308 */ /* 0x000ee20000000800 */
[----:B------:R1:W-:Y:S01]  /*ec80*/  STSM.16.M88.4 [R18+0x2a300], R24 ;  /* 0x02a3001812007844 */ /* 0x0003e20000000200 */
[----:B----4-:R-:W-:-:S06]  /*ec90*/  FADD.FTZ R29, R41, R30 ;  /* 0x0000001e291d7221 */ /* 0x010fcc0000010000 */
[----:B------:R-:W4:Y:S01]  /*eca0*/  MUFU.EX2 R44, R44 ;  /* 0x0000002c002c7308 */ /* 0x000f220000000800 */
[----:B0-----:R-:W-:-:S07]  /*ecb0*/  F2FP.BF16.F32.PACK_AB R23, R35, R34 ;  /* 0x000000222317723e */ /* 0x001fce00000010ff */
[----:B------:R-:W0:Y:S01]  /*ecc0*/  MUFU.EX2 R47, R47 ;  /* 0x0000002f002f7308 */ /* 0x000e220000000800 */
[----:B-1----:R-:W-:Y:S01]  /*ecd0*/  FADD.FTZ R27, R51, R28 ;  /* 0x0000001c331b7221 */ /* 0x002fe20000010000 */
[----:B------:R-:W-:-:S03]  /*ece0*/  F2FP.BF16.F32.PACK_AB R21, R42, R0 ;  /* 0x000000002a15723e */ /* 0x000fc600000010ff */
[----:B------:R-:W-:-:S03]  /*ecf0*/  FADD.FTZ R35, R74, R27 ;  /* 0x0000001b4a237221 */ /* 0x000fc60000010000 */
[----:B------:R-:W1:Y:S01]  /*ed00*/  MUFU.EX2 R45, R45 ;  /* 0x0000002d002d7308 */ /* 0x000e620000000800 */
[----:B------:R-:W-:Y:S01]  /*ed10*/  FADD.FTZ R0, R36, R29 ;  /* 0x0000001d24007221 */ /* 0x000fe20000010000 */
[----:B--2---:R-:W-:-:S06]  /*ed20*/  FADD.FTZ R28, R50, R35 ;  /* 0x00000023321c7221 */ /* 0x004fcc0000010000 */
[----:B------:R-:W-:Y:S08]  /*ed30*/  MUFU.EX2 R32, R32 ;  /* 0x0000002000207308 */ /* 0x000ff00000000800 */
[----:B------:R-:W-:Y:S08]  /*ed40*/  MUFU.EX2 R33, R33 ;  /* 0x0000002100217308 */ /* 0x000ff00000000800 */
[----:B------:R-:W2:Y:S08]  /*ed50*/  MUFU.EX2 R46, R46 ;  /* 0x0000002e002e7308 */ /* 0x000eb00000000800 */
[----:B------:R-:W-:Y:S08]  /*ed60*/  MUFU.EX2 R38, R38 ;  /* 0x0000002600267308 */ /* 0x000ff00000000800 */
[----:B------:R-:W2:Y:S01]  /*ed70*/  MUFU.EX2 R99, R99 ;  /* 0x0000006300637308 */ /* 0x000ea20000000800 */
[----:B------:R-:W-:Y:S01]  /*ed80*/  FADD.FTZ R29, R37, R0 ;  /* 0x00000000251d7221 */ /* 0x000fe20000010000 */
[----:B---3--:R-:W-:Y:S01]  /*ed90*/  FADD.FTZ R0, R31, R28 ;  /* 0x0000001c1f007221 */ /* 0x008fe20000010000 */
[----:B------:R-:W-:-:S02]  /*eda0*/  F2FP.BF16.F32.PACK_AB R20, R49, R39 ;  /* 0x000000273114723e */ /* 0x000fc400000010ff */
[----:B------:R-:W-:Y:S01]  /*edb0*/  F2FP.BF16.F32.PACK_AB R22, R52, R48 ;  /* 0x000000303416723e */ /* 0x000fe200000010ff */
[----:B----4-:R-:W-:Y:S01]  /*edc0*/  FADD.FTZ R34, R44, R29 ;  /* 0x0000001d2c227221 */ /* 0x010fe20000010000 */
[----:B0-----:R-:W-:Y:S01]  /*edd0*/  FADD.FTZ R35, R47, R0 ;  /* 0x000000002f237221 */ /* 0x001fe20000010000 */
[----:B------:R-:W-:Y:S02]  /*ede0*/  F2FP.BF16.F32.PACK_AB R24, R92, R53 ;  /* 0x000000355c18723e */ /* 0x000fe400000010ff */
[----:B------:R-:W-:Y:S01]  /*edf0*/  F2FP.BF16.F32.PACK_AB R26, R96, R93 ;  /* 0x0000005d601a723e */ /* 0x000fe200000010ff */
[----:B------:R0:W-:Y:S01]  /*ee00*/  STSM.16.M88.4 [R18+0x2bb00], R20 ;  /* 0x02bb001412007844 */ /* 0x0001e20000000200 */
[----:B------:R-:W-:Y:S02]  /*ee10*/  F2FP.BF16.F32.PACK_AB R25, R54, R43 ;  /* 0x0000002b3619723e */ /* 0x000fe400000010ff */
[----:B------:R-:W-:Y:S02]  /*ee20*/  F2FP.BF16.F32.PACK_AB R27, R91, R94 ;  /* 0x0000005e5b1b723e */ /* 0x000fe400000010ff */
[----:B------:R-:W-:Y:S01]  /*ee30*/  F2FP.BF16.F32.PACK_AB R30, R37, R36 ;  /* 0x00000024251e723e */ /* 0x000fe200000010ff */
[----:B-1----:R-:W-:Y:S01]  /*ee40*/  FADD.FTZ R37, R45, R34 ;  /* 0x000000222d257221 */ /* 0x002fe20000010000 */
[----:B------:R-:W-:Y:S01]  /*ee50*/  F2FP.BF16.F32.PACK_AB R28, R41, R40 ;  /* 0x00000028291c723e */ /* 0x000fe200000010ff */
[----:B--2---:R-:W-:Y:S01]  /*ee60*/  FADD.FTZ R35, R46, R35 ;  /* 0x000000232e237221 */ /* 0x004fe20000010000 */
[----:B------:R-:W-:-:S02]  /*ee70*/  F2FP.BF16.F32.PACK_AB R29, R74, R51 ;  /* 0x000000334a1d723e */ /* 0x000fc400000010ff */
[----:B------:R-:W-:Y:S01]  /*ee80*/  F2FP.BF16.F32.PACK_AB R31, R31, R50 ;  /* 0x000000321f1f723e */ /* 0x000fe200000010ff */
[----:B------:R-:W-:Y:S01]  /*ee90*/  STSM.16.M88.4 [R18+0x2d300], R24 ;  /* 0x02d3001812007844 */ /* 0x000fe20000000200 */
[----:B0-----:R-:W-:Y:S02]  /*eea0*/  F2FP.BF16.F32.PACK_AB R20, R45, R44 ;  /* 0x0000002c2d14723e */ /* 0x001fe400000010ff */
[----:B------:R-:W-:Y:S02]  /*eeb0*/  F2FP.BF16.F32.PACK_AB R21, R46, R47 ;  /* 0x0000002f2e15723e */ /* 0x000fe400000010ff */
[----:B------:R-:W-:Y:S02]  /*eec0*/  F2FP.BF16.F32.PACK_AB R22, R33, R32 ;  /* 0x000000202116723e */ /* 0x000fe400000010ff */
[----:B------:R-:W-:Y:S01]  /*eed0*/  F2FP.BF16.F32.PACK_AB R23, R99, R38 ;  /* 0x000000266317723e */ /* 0x000fe200000010ff */
[----:B------:R-:W-:Y:S01]  /*eee0*/  FADD.FTZ R32, R32, R37 ;  /* 0x0000002520207221 */ /* 0x000fe20000010000 */
[----:B------:R-:W-:Y:S01]  /*eef0*/  STSM.16.M88.4 [R18+0x2eb00], R28 ;  /* 0x02eb001c12007844 */ /* 0x000fe20000000200 */
[----:B------:R-:W-:-:S03]  /*ef00*/  FADD.FTZ R38, R38, R35 ;  /* 0x0000002326267221 */ /* 0x000fc60000010000 */
[----:B------:R0:W-:Y:S01]  /*ef10*/  STSM.16.M88.4 [R18+0x30300], R20 ;  /* 0x0303001412007844 */ /* 0x0001e20000000200 */
[----:B------:R-:W-:Y:S01]  /*ef20*/  FADD.FTZ R0, R99, R38 ;  /* 0x0000002663007221 */ /* 0x000fe20000010000 */
[----:B------:R1:W-:Y:S06]  /*ef30*/  MEMBAR.ALL.CTA ;  /* 0x0000000000007992 */ /* 0x0003ec0000008000 */
[----:B-1----:R-:W1:Y:S01]  /*ef40*/  FENCE.VIEW.ASYNC.S ;  /* 0x00000000000073c6 */ /* 0x002e620000000000 */
[----:B------:R-:W-:Y:S01]  /*ef50*/  ISETP.GE.AND P2, PT, R109, 0x91, PT ;  /* 0x000000916d00780c */ /* 0x000fe20003f46270 */
[----:B0-----:R-:W-:-:S05]  /*ef60*/  FADD.FTZ R20, R33, R32 ;  /* 0x0000002021147221 */ /* 0x001fca0000010000 */
[----:B------:R0:W-:Y:S04]  /*ef70*/  STL [R1+0x34], R20 ;  /* 0x0000341401007387 */ /* 0x0001e80000100800 */
[----:B------:R0:W-:Y:S01]  /*ef80*/  STL [R1+0x38], R0 ;  /* 0x0000380001007387 */ /* 0x0001e20000100800 */
[----:B------:R-:W-:-:S04]  /*ef90*/  IMAD.MOV.U32 R71, RZ, RZ, RZ ;  /* 0x000000ffff477224 */ /* 0x000fc800078e00ff */
[--C-:B------:R-:W-:Y:S02]  /*efa0*/  IMAD.MOV.U32 R70, RZ, RZ, R71.reuse ;  /* 0x000000ffff467224 */ /* 0x100fe400078e0047 */
[--C-:B------:R-:W-:Y:S02]  /*efb0*/  IMAD.MOV.U32 R69, RZ, RZ, R71.reuse ;  /* 0x000000ffff457224 */ /* 0x100fe400078e0047 */
[--C-:B------:R-:W-:Y:S02]  /*efc0*/  IMAD.MOV.U32 R68, RZ, RZ, R71.reuse ;  /* 0x000000ffff447224 */ /* 0x100fe400078e0047 */
[--C-:B------:R-:W-:Y:S02]  /*efd0*/  IMAD.MOV.U32 R67, RZ, RZ, R71.reuse ;  /* 0x000000ffff437224 */ /* 0x100fe400078e0047 */
[--C-:B------:R-:W-:Y:S02]  /*efe0*/  IMAD.MOV.U32 R66, RZ, RZ, R71.reuse ;  /* 0x000000ffff427224 */ /* 0x100fe400078e0047 */
[----:B------:R-:W-:-:S02]  /*eff0*/  IMAD.MOV.U32 R65, RZ, RZ, R71 ;  /* 0x000000ffff417224 */ /* 0x000fc400078e0047 */
        /* <DEDUP_REMOVED lines=40> */
[----:B------:R-:W-:Y:S01]  /*f280*/  IMAD.MOV.U32 R24, RZ, RZ, R71 ;  /* 0x000000ffff187224 */ /* 0x000fe200078e0047 */
[----:B-1----:R-:W-:Y:S01]  /*f290*/  NOP ;  /* 0x0000000000007918 */ /* 0x002fe20000000000 */
[----:B0-----:R-:W-:Y:S05]  /*f2a0*/  @!P2 BRA `(.L_x_515) ;  /* 0x00000048009ca947 */ /* 0x001fea0003800000 */
[----:B------:R-:W-:Y:S02]  /*f2b0*/  VIADD R0, R113, 0xfffffffe ;  /* 0xfffffffe71007836 */ /* 0x000fe40000000000 */
[----:B------:R-:W-:Y:S02]  /*f2c0*/  IMAD.MOV.U32 R155, RZ, RZ, R72 ;  /* 0x000000ffff9b7224 */ /* 0x000fe400078e0048 */
[----:B------:R-:W-:Y:S01]  /*f2d0*/  IMAD.MOV.U32 R154, RZ, RZ, R15 ;  /* 0x000000ffff9a7224 */ /* 0x000fe200078e000f */
[----:B------:R0:W-:Y:S04]  /*f2e0*/  STL [R1+0x30], R0 ;  /* 0x0000300001007387 */ /* 0x0001e80000100800 */
[----:B------:R1:W5:Y:S01]  /*f2f0*/  LDL.LU R156, [R1+0x58] ;  /* 0x00005800019c7983 */ /* 0x0003620000300800 */
[----:B------:R-:W-:-:S02]  /*f300*/  CS2R R70, SRZ ;  /* 0x0000000000467805 */ /* 0x000fc4000001ff00 */
[----:B------:R-:W-:Y:S02]  /*f310*/  CS2R R68, SRZ ;  /* 0x0000000000447805 */ /* 0x000fe4000001ff00 */
[----:B------:R-:W-:Y:S02]  /*f320*/  CS2R R66, SRZ ;  /* 0x0000000000427805 */ /* 0x000fe4000001ff00 */
[----:B------:R-:W-:Y:S02]  /*f330*/  CS2R R64, SRZ ;  /* 0x0000000000407805 */ /* 0x000fe4000001ff00 */
[----:B------:R-:W-:Y:S01]  /*f340*/  CS2R R62, SRZ ;  /* 0x00000000003e7805 */ /* 0x000fe2000001ff00 */
[----:B0-----:R-:W-:Y:S01]  /*f350*/  IMAD.MOV.U32 R0, RZ, RZ, R152 ;  /* 0x000000ffff007224 */ /* 0x001fe200078e0098 */
        /* <DEDUP_REMOVED lines=18> */
[----:B-1----:R-:W-:-:S07]  /*f480*/  CS2R R24, SRZ ;  /* 0x0000000000187805 */ /* 0x002fce000001ff00 */
.L_x_526:
[----:B------:R-:W2:Y:S01]  /*f490*/  LDL R14, [R1+0x70] ;  /* 0x00007000010e7983 */ /* 0x000ea20000100800 */
[----:B------:R-:W-:Y:S01]  /*f4a0*/  VIADD R152, R0, 0x1 ;  /* 0x0000000100987836 */ /* 0x000fe20000000000 */
[----:B------:R-:W-:Y:S05]  /*f4b0*/  YIELD ;  /* 0x0000000000007946 */ /* 0x000fea0003800000 */
[----:B------:R-:W-:-:S04]  /*f4c0*/  ISETP.NE.AND P3, PT, R152, 0x2, PT ;  /* 0x000000029800780c */ /* 0x000fc80003f65270 */
[----:B------:R-:W-:Y:S02]  /*f4d0*/  SEL R15, RZ, 0x1, P3 ;  /* 0x00000001ff0f7807 */ /* 0x000fe40001800000 */
[----:B------:R-:W-:Y:S02]  /*f4e0*/  SEL R152, R152, RZ, P3 ;  /* 0x000000ff98987207 */ /* 0x000fe40001800000 */
[----:B-----5:R-:W-:-:S05]  /*f4f0*/  LOP3.LUT R15, R156, R15, RZ, 0x3c, !PT ;  /* 0x0000000f9c0f7212 */ /* 0x020fca00078e3cff */
[----:B------:R0:W-:Y:S01]  /*f500*/  STL [R1+0x58], R15 ;  /* 0x0000580f01007387 */ /* 0x0001e20000100800 */
[----:B--2---:R-:W-:-:S13]  /*f510*/  ISETP.NE.AND P2, PT, R14, RZ, PT ;  /* 0x000000ff0e00720c */ /* 0x004fda0003f45270 */
[----:B0-----:R-:W-:Y:S05]  /*f520*/  @P2 BRA `(.L_x_516) ;  /* 0x0000000000302947 */ /* 0x001fea0003800000 */
[----:B------:R-:W-:Y:S05]  /*f530*/  @!P0 BRA `(.L_x_517) ;  /* 0x0000000000048947 */ /* 0x000fea0003800000 */
[----:B------:R-:W-:Y:S01]  /*f540*/  BPT.TRAP 0x1 ;  /* 0x000000040000795c */ /* 0x000fe20000300000 */
.L_x_517:
[----:B------:R-:W-:Y:S01]  /*f550*/  IMAD R14, R152, 0x8, R16 ;  /* 0x00000008980e7824 */ /* 0x000fe200078e0210 */
[----:B------:R-:W-:-:S04]  /*f560*/  SHF.L.U32 R15, R15, 0x1f, RZ ;  /* 0x0000001f0f0f7819 */ /* 0x000fc800000006ff */
[----:B------:R0:W1:Y:S01]  /*f570*/  SYNCS.PHASECHK.TRANS64.TRYWAIT P3, [R14+URZ+0x31c30], R15 ;  /* 0x031c300f0e0075a7 */ /* 0x000062000806017f */
[----:B------:R-:W-:Y:S05]  /*f580*/  @!P0 BRA `(.L_x_518) ;  /* 0x0000000000048947 */ /* 0x000fea0003800000 */
[----:B------:R-:W-:Y:S01]  /*f590*/  BPT.TRAP 0x1 ;  /* 0x000000040000795c */ /* 0x000fe20000300000 */
.L_x_518:
[----:B------:R-:W-:Y:S04]  /*f5a0*/  BSSY B0, `(.L_x_516) ;  /* 0x0000004000007945 */ /* 0x000fe80003800000 */
[----:B-1----:R-:W-:Y:S05]  /*f5b0*/  @P3 BRA `(.L_x_519) ;  /* 0x0000000000083947 */ /* 0x002fea0003800000 */
[----:B------:R-:W1:Y:S02]  /*f5c0*/  SYNCS.PHASECHK.TRANS64.TRYWAIT P3, [R14+URZ+0x31c30], R15 ;  /* 0x031c300f0e0075a7 */ /* 0x000e64000806017f */
[----:B-1----:R-:W-:Y:S05]  /*f5d0*/  @!P3 BRA `(.L_x_520) ;  /* 0x000000ec0070b947 */ /* 0x002fea0003800000 */
.L_x_519:
[----:B------:R-:W-:Y:S05]  /*f5e0*/  BSYNC B0 ;  /* 0x0000000000007941 */ /* 0x000fea0003800000 */
.L_x_516:
[----:B01----:R-:W2:Y:S01]  /*f5f0*/  LDL R14, [R1+0x74] ;  /* 0x00007400010e7983 */ /* 0x003ea20000100800 */
[----:B------:R-:W-:Y:S05]  /*f600*/  WARPSYNC.ALL ;  /* 0x0000000000007948 */ /* 0x000fea0003800000 */
[----:B------:R-:W0:Y:S01]  /*f610*/  S2R R20, SR_TID.X ;  /* 0x0000000000147919 */ /* 0x000e220000002100 */
[----:B------:R-:W-:Y:S01]  /*f620*/  IMAD.MOV.U32 R21, RZ, RZ, -0x7fffffe0 ;  /* 0x80000020ff157424 */ /* 0x000fe200078e00ff */
[----:B------:R-:W-:Y:S01]  /*f630*/  R2UR UR52, R2 ;  /* 0x00000000023472ca */ /* 0x000fe200000e0000 */
[----:B------:R-:W-:Y:S01]  /*f640*/  IMAD.MOV.U32 R23, RZ, RZ, -0x7fffffe0 ;  /* 0x80000020ff177424 */ /* 0x000fe200078e00ff */
[----:B------:R-:W-:Y:S01]  /*f650*/  R2UR UR53, R3 ;  /* 0x00000000033572ca */ /* 0x000fe200000e0000 */
[----:B------:R-:W-:Y:S01]  /*f660*/  IMAD.MOV.U32 R149, RZ, RZ, -0x7fffffe0 ;  /* 0x80000020ff957424 */ /* 0x000fe200078e00ff */
[C---:B------:R-:W-:Y:S01]  /*f670*/  R2UR UR7, R21.reuse ;  /* 0x00000000150772ca */ /* 0x040fe200000e0000 */
[----:B------:R-:W-:Y:S01]  /*f680*/  IMAD.MOV.U32 R15, RZ, RZ, -0x7fffffe0 ;  /* 0x80000020ff0f7424 */ /* 0x000fe200078e00ff */
[----:B------:R-:W-:Y:S01]  /*f690*/  R2UR UR11, R21 ;  /* 0x00000000150b72ca */ /* 0x000fe200000e0000 */
[----:B------:R-:W-:Y:S01]  /*f6a0*/  IMAD.MOV.U32 R81, RZ, RZ, -0x7fffffe0 ;  /* 0x80000020ff517424 */ /* 0x000fe200078e00ff */
[----:B------:R-:W-:Y:S01]  /*f6b0*/  R2UR UR55, R23 ;  /* 0x00000000173772ca */ /* 0x000fe200000e0000 */
[----:B------:R-:W-:Y:S01]  /*f6c0*/  STL [R1+0xe4], R29 ;  /* 0x0000e41d01007387 */ /* 0x000fe20000100800 */
[----:B------:R-:W-:Y:S01]  /*f6d0*/  R2UR UR5, R21 ;  /* 0x00000000150572ca */ /* 0x000fe200000e0000 */
[----:B------:R-:W-:Y:S01]  /*f6e0*/  IMAD.MOV.U32 R151, RZ, RZ, -0x7fffffe0 ;  /* 0x80000020ff977424 */ /* 0x000fe200078e00ff */
[C---:B------:R-:W-:Y:S01]  /*f6f0*/  R2UR UR59, R15.reuse ;  /* 0x000000000f3b72ca */ /* 0x040fe200000e0000 */
[----:B------:R-:W-:Y:S01]  /*f700*/  STL [R1+0xe0], R28 ;  /* 0x0000e01c01007387 */ /* 0x000fe20000100800 */
[----:B------:R-:W-:-:S02]  /*f710*/  R2UR UR9, R15 ;  /* 0x000000000f0972ca */ /* 0x000fc400000e0000 */
[----:B------:R-:W-:Y:S01]  /*f720*/  R2UR UR56, R2 ;  /* 0x00000000023872ca */ /* 0x000fe200000e0000 */
[----:B------:R-:W-:Y:S01]  /*f730*/  STL [R1+0xdc], R27 ;  /* 0x0000dc1b01007387 */ /* 0x000fe20000100800 */
[----:B------:R-:W-:Y:S01]  /*f740*/  MOV R75, UR7 ;  /* 0x00000007004b7c02 */ /* 0x000fe20008000f00 */
[----:B------:R-:W-:Y:S01]  /*f750*/  UMOV UR7, UR11 ;  /* 0x0000000b00077c82 */ /* 0x000fe20008000000 */
[----:B------:R-:W-:Y:S01]  /*f760*/  R2UR UR57, R3 ;  /* 0x00000000033972ca */ /* 0x000fe200000e0000 */
[----:B------:R-:W-:Y:S01]  /*f770*/  STL [R1+0xd8], R26 ;  /* 0x0000d81a01007387 */ /* 0x000fe20000100800 */
[----:B------:R-:W-:Y:S01]  /*f780*/  MOV R78, UR55 ;  /* 0x00000037004e7c02 */ /* 0x000fe20008000f00 */
[----:B------:R-:W-:Y:S01]  /*f790*/  UMOV UR55, UR5 ;  /* 0x0000000500377c82 */ /* 0x000fe20008000000 */
[----:B------:R-:W-:Y:S01]  /*f7a0*/  MOV R73, UR7 ;  /* 0x0000000700497c02 */ /* 0x000fe20008000f00 */
[----:B------:R-:W-:Y:S01]  /*f7b0*/  STL [R1+0xd4], R25 ;  /* 0x0000d41901007387 */ /* 0x000fe20000100800 */
[----:B------:R-:W-:-:S02]  /*f7c0*/  R2UR UR7, R149 ;  /* 0x00000000950772ca */ /* 0x000fc400000e0000 */
[----:B------:R-:W-:Y:S01]  /*f7d0*/  R2UR UR5, R3 ;  /* 0x00000000030572ca */ /* 0x000fe200000e0000 */
[----:B------:R-:W-:Y:S01]  /*f7e0*/  STL [R1+0xd0], R24 ;  /* 0x0000d01801007387 */ /* 0x000fe20000100800 */
[----:B0-----:R-:W-:Y:S02]  /*f7f0*/  SHF.R.U32.HI R20, RZ, 0x7, R20 ;  /* 0x00000007ff147819 */ /* 0x001fe40000011614 */
[----:B------:R-:W-:Y:S01]  /*f800*/  MOV R74, UR59 ;  /* 0x0000003b004a7c02 */ /* 0x000fe20008000f00 */
[----:B------:R-:W-:Y:S01]  /*f810*/  UMOV UR59, UR9 ;  /* 0x00000009003b7c82 */ /* 0x000fe20008000000 */
[C---:B------:R-:W-:Y:S01]  /*f820*/  R2UR UR9, R21.reuse ;  /* 0x00000000150972ca */ /* 0x040fe200000e0000 */
[----:B------:R-:W-:Y:S01]  /*f830*/  VIADD R72, R20, 0x8 ;  /* 0x0000000814487836 */ /* 0x000fe20000000000 */
[C---:B------:R-:W-:Y:S01]  /*f840*/  R2UR UR19, R21.reuse ;  /* 0x00000000151372ca */ /* 0x040fe200000e0000 */
[----:B------:R-:W-:Y:S01]  /*f850*/  STL [R1+0xcc], R19 ;  /* 0x0000cc1301007387 */ /* 0x000fe20000100800 */
[----:B------:R-:W-:-:S02]  /*f860*/  R2UR UR27, R21 ;  /* 0x00000000151b72ca */ /* 0x000fc400000e0000 */
[C---:B------:R-:W-:Y:S01]  /*f870*/  R2UR UR43, R21.reuse ;  /* 0x00000000152b72ca */ /* 0x040fe200000e0000 */
[----:B------:R0:W-:Y:S01]  /*f880*/  BAR.SYNC.DEFER_BLOCKING R72, 0x100 ;  /* 0x000400480000751d */ /* 0x0001e20000010000 */
[----:B------:R-:W-:Y:S02]  /*f890*/  R2UR UR21, R21 ;  /* 0x00000000151572ca */ /* 0x000fe400000e0000 */
[C---:B------:R-:W-:Y:S02]  /*f8a0*/  R2UR UR11, R15.reuse ;  /* 0x000000000f0b72ca */ /* 0x040fe400000e0000 */
[C---:B------:R-:W-:Y:S01]  /*f8b0*/  R2UR UR23, R15.reuse ;  /* 0x000000000f1772ca */ /* 0x040fe200000e0000 */
[----:B------:R-:W-:Y:S01]  /*f8c0*/  IMAD.U32 R21, RZ, RZ, UR9 ;  /* 0x00000009ff157e24 */ /* 0x000fe2000f8e00ff */
[C---:B------:R-:W-:Y:S01]  /*f8d0*/  R2UR UR9, R15.reuse ;  /* 0x000000000f0972ca */ /* 0x040fe200000e0000 */
[----:B------:R-:W-:Y:S01]  /*f8e0*/  STL [R1+0xc8], R18 ;  /* 0x0000c81201007387 */ /* 0x000fe20000100800 */
[----:B------:R-:W-:-:S02]  /*f8f0*/  R2UR UR35, R15 ;  /* 0x000000000f2372ca */ /* 0x000fc400000e0000 */
[C---:B------:R-:W-:Y:S01]  /*f900*/  R2UR UR47, R15.reuse ;  /* 0x000000000f2f72ca */ /* 0x040fe200000e0000 */
[----:B------:R1:W-:Y:S01]  /*f910*/  STL [R1+0xc4], R17 ;  /* 0x0000c41101007387 */ /* 0x0003e20000100800 */
[C---:B------:R-:W-:Y:S02]  /*f920*/  R2UR UR33, R15.reuse ;  /* 0x000000000f2172ca */ /* 0x040fe400000e0000 */
[----:B------:R-:W-:Y:S01]  /*f930*/  R2UR UR29, R15 ;  /* 0x000000000f1d72ca */ /* 0x000fe200000e0000 */
[----:B------:R-:W-:Y:S01]  /*f940*/  STL [R1+0xc0], R16 ;  /* 0x0000c01001007387 */ /* 0x000fe20000100800 */
[----:B------:R-:W-:Y:S02]  /*f950*/  R2UR UR17, R81 ;  /* 0x00000000511172ca */ /* 0x000fe400000e0000 */
[C---:B------:R-:W-:Y:S01]  /*f960*/  R2UR UR15, R23.reuse ;  /* 0x00000000170f72ca */ /* 0x040fe200000e0000 */
[----:B------:R-:W-:Y:S01]  /*f970*/  IMAD.U32 R15, RZ, RZ, UR9 ;  /* 0x00000009ff0f7e24 */ /* 0x000fe2000f8e00ff */
[C---:B------:R-:W-:Y:S01]  /*f980*/  R2UR UR31, R23.reuse ;  /* 0x00000000171f72ca */ /* 0x040fe200000e0000 */
[----:B------:R3:W-:Y:S01]  /*f990*/  STL [R1+0xbc], R0 ;  /* 0x0000bc0001007387 */ /* 0x0007e20000100800 */
[C---:B------:R-:W-:Y:S01]  /*f9a0*/  R2UR UR39, R23.reuse ;  /* 0x00000000172772ca */ /* 0x040fe200000e0000 */
[----:B------:R-:W-:Y:S01]  /*f9b0*/  WARPGROUP.ARRIVE ;  /* 0x00000000000079c5 */ /* 0x000fe20000000000 */
[----:B------:R-:W-:-:S02]  /*f9c0*/  R2UR UR51, R23 ;  /* 0x00000000173372ca */ /* 0x000fc400000e0000 */
[C---:B------:R-:W-:Y:S02]  /*f9d0*/  R2UR UR25, R23.reuse ;  /* 0x00000000171972ca */ /* 0x040fe400000e0000 */
[----:B------:R-:W-:Y:S01]  /*f9e0*/  R2UR UR13, R23 ;  /* 0x00000000170d72ca */ /* 0x000fe200000e0000 */
[----:B------:R-:W-:Y:S01]  /*f9f0*/  IMAD.MOV.U32 R23, RZ, RZ, -0x7fffffe0 ;  /* 0x80000020ff177424 */ /* 0x000fe200078e00ff */
[----:B-1----:R-:W-:Y:S02]  /*fa00*/  MOV R17, UR61 ;  /* 0x0000003d00117c02 */ /* 0x002fe40008000f00 */
[----:B------:R-:W-:Y:S02]  /*fa10*/  MOV R29, UR60 ;  /* 0x0000003c001d7c02 */ /* 0x000fe40008000f00 */
[----:B------:R-:W-:Y:S02]  /*fa20*/  R2UR UR37, R23 ;  /* 0x00000000172572ca */ /* 0x000fe400000e0000 */
[----:B------:R-:W-:-:S02]  /*fa30*/  R2UR UR40, R8 ;  /* 0x00000000082872ca */ /* 0x000fc400000e0000 */
[C---:B------:R-:W-:Y:S02]  /*fa40*/  R2UR UR41, R9.reuse ;  /* 0x00000000092972ca */ /* 0x040fe400000e0000 */
[C---:B------:R-:W-:Y:S02]  /*fa50*/  R2UR UR44, R8.reuse ;  /* 0x00000000082c72ca */ /* 0x040fe400000e0000 */
[C---:B------:R-:W-:Y:S02]  /*fa60*/  R2UR UR45, R9.reuse ;  /* 0x00000000092d72ca */ /* 0x040fe400000e0000 */
[----:B------:R-:W-:Y:S02]  /*fa70*/  R2UR UR48, R8 ;  /* 0x00000000083072ca */ /* 0x000fe400000e0000 */
[----:B------:R-:W-:Y:S01]  /*fa80*/  R2UR UR49, R9 ;  /* 0x00000000093172ca */ /* 0x000fe200000e0000 */
[----:B------:R-:W-:Y:S02]  /*fa90*/  IMAD.U32 R23, RZ, RZ, UR37 ;  /* 0x00000025ff177e24 */ /* 0x000fe4000f8e00ff */
[----:B--2---:R-:W-:-:S04]  /*faa0*/  IMAD R148, R152, 0x6c0, R14 ;  /* 0x000006c098947824 */ /* 0x004fc800078e020e */
[C---:B------:R-:W-:Y:S02]  /*fab0*/  VIADD R20, R148.reuse, 0x40 ;  /* 0x0000004094147836 */ /* 0x040fe40000000000 */
[C---:B------:R-:W-:Y:S02]  /*fac0*/  VIADD R22, R148.reuse, 0x100 ;  /* 0x0000010094167836 */ /* 0x040fe40000000000 */
[----:B------:R-:W-:Y:S01]  /*fad0*/  VIADD R14, R148, 0x80 ;  /* 0x00000080940e7836 */ /* 0x000fe20000000000 */
[----:B------:R-:W-:Y:S01]  /*fae0*/  R2UR UR4, R20 ;  /* 0x00000000140472ca */ /* 0x000fe200000e0000 */
[----:B------:R-:W-:Y:S01]  /*faf0*/  VIADD R20, R148, 0xc0 ;  /* 0x000000c094147836 */ /* 0x000fe20000000000 */
[----:B------:R-:W-:Y:S01]  /*fb00*/  R2UR UR54, R22 ;  /* 0x00000000163672ca */ /* 0x000fe200000e0000 */
[----:B0-----:R-:W-:Y:S01]  /*fb10*/  VIADD R72, R148, 0x440 ;  /* 0x0000044094487836 */ /* 0x001fe20000000000 */
[----:B------:R-:W-:Y:S01]  /*fb20*/  R2UR UR8, R14 ;  /* 0x000000000e0872ca */ /* 0x000fe200000e0000 */
[----:B------:R-:W-:Y:S01]  /*fb30*/  VIADD R14, R148, 0x140 ;  /* 0x00000140940e7836 */ /* 0x000fe20000000000 */
[----:B------:R-:W-:Y:S01]  /*fb40*/  R2UR UR10, R20 ;  /* 0x00000000140a72ca */ /* 0x000fe200000e0000 */
[----:B------:R-:W-:-:S02]  /*fb50*/  VIADD R20, R148, 0x180 ;  /* 0x0000018094147836 */ /* 0x000fc40000000000 */
[----:B------:R-:W-:Y:S01]  /*fb60*/  VIADD R22, R148, 0x200 ;  /* 0x0000020094167836 */ /* 0x000fe20000000000 */
[----:B------:R-:W-:Y:S01]  /*fb70*/  R2UR UR58, R14 ;  /* 0x000000000e3a72ca */ /* 0x000fe200000e0000 */
[----:B------:R-:W-:Y:S01]  /*fb80*/  VIADD R14, R148, 0x1c0 ;  /* 0x000001c0940e7836 */ /* 0x000fe20000000000 */
[----:B------:R-:W-:Y:S01]  /*fb90*/  R2UR UR6, R20 ;  /* 0x00000000140672ca */ /* 0x000fe200000e0000 */
[----:B------:R-:W-:Y:S01]  /*fba0*/  VIADD R20, R148, 0x2 ;  /* 0x0000000294147836 */ /* 0x000fe20000000000 */
[----:B------:R-:W-:Y:S01]  /*fbb0*/  R2UR UR14, R22 ;  /* 0x00000000160e72ca */ /* 0x000fe200000e0000 */
[----:B------:R-:W-:Y:S01]  /*fbc0*/  VIADD R80, R148, 0x3c0 ;  /* 0x000003c094507836 */ /* 0x000fe20000000000 */
[----:B------:R-:W-:Y:S01]  /*fbd0*/  MOV R79, UR54 ;  /* 0x00000036004f7c02 */ /* 0x000fe20008000f00 */
[----:B------:R-:W-:Y:S01]  /*fbe0*/  UMOV UR54, UR4 ;  /* 0x0000000400367c82 */ /* 0x000fe20008000000 */
        /* <DEDUP_REMOVED lines=8> */
[----:B------:R-:W-:Y:S01]  /*fc70*/  MOV R76, UR6 ;  /* 0x00000006004c7c02 */ /* 0x000fe20008000f00 */
[----:B------:R-:W-:Y:S01]  /*fc80*/  UMOV UR6, UR10 ;  /* 0x0000000a00067c82 */ /* 0x000fe20008000000 */
[----:B------:R-:W-:Y:S01]  /*fc90*/  R2UR UR10, R14 ;  /* 0x000000000e0a72ca */ /* 0x000fe200000e0000 */
[----:B------:R-:W-:Y:S01]  /*fca0*/  VIADD R14, R148, 0x42 ;  /* 0x00000042940e7836 */ /* 0x000fe20000000000 */
[----:B------:R-:W-:-:S02]  /*fcb0*/  MOV R82, UR6 ;  /* 0x0000000600527c02 */ /* 0x000fc40008000f00 */
[----:B------:R-:W-:Y:S02]  /*fcc0*/  R2UR UR6, R148 ;  /* 0x00000000940672ca */ /* 0x000fe400000e0000 */
[----:B------:R-:W-:Y:S01]  /*fcd0*/  R2UR UR26, R20 ;  /* 0x00000000141a72ca */ /* 0x000fe200000e0000 */
[----:B------:R-:W-:Y:S01]  /*fce0*/  VIADD R20, R148, 0x182 ;  /* 0x0000018294147836 */ /* 0x000fe20000000000 */
        /* <DEDUP_REMOVED lines=9> */
[----:B------:R-:W-:Y:S01]  /*fd80*/  HGMMA.64x16x16.F32.BF16 R136, gdesc[UR4], RZ, !UPT, gsb0 ;  /* 0x00200000048879f0 */ /* 0x000fe2000c0018ff */
[----:B------:R-:W-:Y:S01]  /*fd90*/  R2UR UR7, R73 ;  /* 0x00000000490772ca */ /* 0x000fe200000e0000 */
[----:B------:R-:W-:Y:S01]  /*fda0*/  IMAD.MOV.U32 R73, RZ, RZ, -0x7fffffe0 ;  /* 0x80000020ff497424 */ /* 0x000fe200078e00ff */
[----:B------:R-:W-:Y:S01]  /*fdb0*/  R2UR UR6, R82 ;  /* 0x00000000520672ca */ /* 0x000fe200000e0000 */
[----:B------:R-:W-:Y:S01]  /*fdc0*/  VIADD R22, R148, 0x202 ;  /* 0x0000020294167836 */ /* 0x000fe20000000000 */
[----:B------:R-:W-:-:S02]  /*fdd0*/  R2UR UR4, R2 ;  /* 0x00000000020472ca */ /* 0x000fc400000e0000 */
[----:B------:R-:W-:Y:S02]  /*fde0*/  R2UR UR5, R3 ;  /* 0x00000000030572ca */ /* 0x000fe400000e0000 */
[----:B------:R-:W-:Y:S01]  /*fdf0*/  R2UR UR20, R20 ;  /* 0x00000000141472ca */ /* 0x000fe200000e0000 */
[----:B------:R-:W-:Y:S01]  /*fe00*/  VIADD R20, R148, 0x340 ;  /* 0x0000034094147836 */ /* 0x000fe20000000000 */
[----:B------:R-:W-:Y:S01]  /*fe10*/  R2UR UR46, R14 ;  /* 0x000000000e2e72ca */ /* 0x000fe200000e0000 */
[----:B------:R-:W-:Y:S01]  /*fe20*/  VIADD R14, R148, 0x240 ;  /* 0x00000240940e7836 */ /* 0x000fe20000000000 */
[----:B------:R-:W-:Y:S01]  /*fe30*/  R2UR UR9, R73 ;  /* 0x00000000490972ca */ /* 0x000fe200000e0000 */
[----:B------:R-:W-:Y:S01]  /*fe40*/  IMAD.MOV.U32 R73, RZ, RZ, -0x7fffffe0 ;  /* 0x80000020ff497424 */ /* 0x000fe200078e00ff */
[----:B------:R-:W-:Y:S02]  /*fe50*/  R2UR UR8, R20 ;  /* 0x00000000140872ca */ /* 0x000fe400000e0000 */
[----:B------:R-:W-:Y:S01]  /*fe60*/  R2UR UR32, R14 ;  /* 0x000000000e2072ca */ /* 0x000fe200000e0000 */
[----:B------:R-:W-:Y:S01]  /*fe70*/  VIADD R14, R148, 0x300 ;  /* 0x00000300940e7836 */ /* 0x000fe20000000000 */
[----:B------:R-:W-:Y:S01]  /*fe80*/  R2UR UR50, R22 ;  /* 0x00000000163272ca */ /* 0x000fe200000e0000 */
[----:B------:R-:W-:Y:S01]  /*fe90*/  VIADD R22, R148, 0x280 ;  /* 0x0000028094167836 */ /* 0x000fe20000000000 */
[----:B------:R-:W-:Y:S01]  /*fea0*/  R2UR UR37, R73 ;  /* 0x00000000492572ca */ /* 0x000fe200000e0000 */
[----:B------:R-:W-:Y:S01]  /*feb0*/  IMAD.MOV.U32 R73, RZ, RZ, -0x7fffffe0 ;  /* 0x80000020ff497424 */ /* 0x000fe200078e00ff */
[----:B------:R-:W-:Y:S01]  /*fec0*/  R2UR UR28, R14 ;  /* 0x000000000e1c72ca */ /* 0x000fe200000e0000 */
[----:B------:R-:W-:Y:S01]  /*fed0*/  VIADD R14, R148, 0x380 ;  /* 0x00000380940e7836 */ /* 0x000fe20000000000 */
[----:B------:R-:W-:Y:S01]  /*fee0*/  R2UR UR24, R22 ;  /* 0x00000000161872ca */ /* 0x000fe200000e0000 */
[----:B------:R-:W-:-:S02]  /*fef0*/  VIADD R22, R148, 0x400 ;  /* 0x0000040094167836 */ /* 0x000fc40000000000 */
[----:B------:R-:W-:Y:S01]  /*ff00*/  IMAD.U32 R20, RZ, RZ, UR8 ;  /* 0x00000008ff147e24 */ /* 0x000fe2000f8e00ff */
[----:B------:R-:W-:Y:S02]  /*ff10*/  R2UR UR8, R14 ;  /* 0x000000000e0872ca */ /* 0x000fe400000e0000 */
[----:B------:R-:W-:Y:S01]  /*ff20*/  R2UR UR12, R22 ;  /* 0x00000000160c72ca */ /* 0x000fe200000e0000 */
[----:B------:R-:W-:Y:S02]  /*ff30*/  VIADD R22, R148, 0x242 ;  /* 0x0000024294167836 */ /* 0x000fe40000000000 */
[----:B------:R-:W-:Y:S01]  /*ff40*/  IMAD.U32 R147, RZ, RZ, UR37 ;  /* 0x00000025ff937e24 */ /* 0x000fe2000f8e00ff */
[----:B------:R-:W-:Y:S02]  /*ff50*/  R2UR UR37, R9 ;  /* 0x00000000092572ca */ /* 0x000fe400000e0000 */
[----:B------:R-:W-:-:S05]  /*ff60*/  R2UR UR36, R22 ;  /* 0x00000000162472ca */ /* 0x000fca00000e0000 */
[----:B------:R-:W-:Y:S01]  /*ff70*/  IMAD.U32 R14, RZ, RZ, UR8 ;  /* 0x00000008ff0e7e24 */ /* 0x000fe2000f8e00ff */
[----:B------:R-:W-:Y:S01]  /*ff80*/  R2UR UR8, R72 ;  /* 0x00000000480872ca */ /* 0x000fe200000e0000 */
[----:B------:R-:W-:-:S06]  /*ff90*/  VIADD R72, R148, 0x282 ;  /* 0x0000028294487836 */ /* 0x000fcc0000000000 */
[----:B------:R-:W-:Y:S01]  /*ffa0*/  IMAD.U32 R22, RZ, RZ, UR36 ;  /* 0x00000024ff167e24 */ /* 0x000fe2000f8e00ff */
[----:B------:R-:W-:Y:S01]  /*ffb0*/  R2UR UR36, R72 ;  /* 0x00000000482472ca */ /* 0x000fe200000e0000 */
[----:B------:R-:W-:Y:S02]  /*ffc0*/  WARPGROUP.DEPBAR.LE gsb0, 0x0 ;  /* 0x00008000000079c5 */ /* 0x000fe40000010000 */
[----:B------:R-:W-:Y:S01]  /*ffd0*/  WARPGROUP.ARRIVE ;  /* 0x00000000000079c5 */ /* 0x000fe20000000000 */
[----:B------:R-:W-:-:S05]  /*ffe0*/  VIADD R72, R148, 0x302 ;  /* 0x0000030294487836 */ /* 0x000fca0000000000 */
[----:B------:R-:W-:Y:S01]  /*fff0*/  HGMMA.64x16x16.F32.BF16 R128, gdesc[UR52], RZ, !UPT, gsb0 ;  /* 0x00200000348079f0 */ /* 0x000fe2000c0018ff */
[----:B------:R-:W-:Y:S02]  /*10000*/  R2UR UR55, R78 ;  /* 0x000000004e3772ca */ /* 0x000fe400000e0000 */
[----:B------:R-:W-:Y:S01]  /*10010*/  R2UR UR54, R79 ;  /* 0x000000004f3672ca */ /* 0x000fe200000e0000 */
[----:B------:R-:W-:Y:S01]  /*10020*/  IMAD.U32 R146, RZ, RZ, UR36 ;  /* 0x00000024ff927e24 */ /* 0x000fe2000f8e00ff */
[----:B------:R-:W-:Y:S02]  /*10030*/  R2UR UR52, R2 ;  /* 0x00000000023472ca */ /* 0x000fe400000e0000 */
[----:B------:R-:W-:Y:S02]  /*10040*/  R2UR UR53, R3 ;  /* 0x00000000033572ca */ /* 0x000fe400000e0000 */
[----:B------:R-:W-:Y:S01]  /*10050*/  R2UR UR36, R8 ;  /* 0x00000000082472ca */ /* 0x000fe200000e0000 */
[----:B------:R-:W-:-:S02]  /*10060*/  WARPGROUP.DEPBAR.LE gsb0, 0x0 ;  /* 0x00008000000079c5 */ /* 0x000fc40000010000 */
[----:B------:R-:W-:-:S06]  /*10070*/  WARPGROUP.ARRIVE ;  /* 0x00000000000079c5 */ /* 0x000fcc0000000000 */
[----:B------:R-:W-:Y:S01]  /*10080*/  HGMMA.64x16x16.F32.BF16 R120, gdesc[UR56], RZ, !UPT, gsb0 ;  /* 0x00200000387879f0 */ /* 0x000fe2000c0018ff */
[----:B------:R-:W-:Y:S01]  /*10090*/  R2UR UR59, R74 ;  /* 0x000000004a3b72ca */ /* 0x000fe200000e0000 */
[----:B------:R-:W-:Y:S01]  /*100a0*/  VIADD R74, R148, 0x2c2 ;  /* 0x000002c2944a7836 */ /* 0x000fe20000000000 */
[----:B------:R-:W-:Y:S01]  /*100b0*/  R2UR UR58, R77 ;  /* 0x000000004d3a72ca */ /* 0x000fe200000e0000 */
[----:B------:R-:W-:Y:S01]  /*100c0*/  IMAD.MOV.U32 R77, RZ, RZ, -0x7fffffe0 ;  /* 0x80000020ff4d7424 */ /* 0x000fe200078e00ff */
[----:B------:R-:W-:Y:S02]  /*100d0*/  R2UR UR56, R2 ;  /* 0x00000000023872ca */ /* 0x000fe400000e0000 */
[----:B------:R-:W-:Y:S02]  /*100e0*/  R2UR UR57, R3 ;  /* 0x00000000033972ca */ /* 0x000fe400000e0000 */
[----:B------:R-:W-:Y:S01]  /*100f0*/  R2UR UR60, R74 ;  /* 0x000000004a3c72ca */ /* 0x000fe200000e0000 */
[----:B------:R-:W-:Y:S01]  /*10100*/  VIADD R74, R148, 0x342 ;  /* 0x00000342944a7836 */ /* 0x000fe20000000000 */
[----:B------:R-:W-:-:S02]  /*10110*/  WARPGROUP.DEPBAR.LE gsb0, 0x0 ;  /* 0x00008000000079c5 */ /* 0x000fc40000010000 */
[----:B------:R-:W-:-:S06]  /*10120*/  WARPGROUP.ARRIVE ;  /* 0x00000000000079c5 */ /* 0x000fcc0000000000 */
[----:B------:R-:W-:Y:S01]  /*10130*/  HGMMA.64x16x16.F32.BF16 R112, gdesc[UR4], RZ, !UPT, gsb0 ;  /* 0x00200000047079f0 */ /* 0x000fe2000c0018ff */
[----:B------:R-:W-:Y:S01]  /*10140*/  R2UR UR7, R75 ;  /* 0x000000004b0772ca */ /* 0x000fe200000e0000 */
[----:B------:R-:W-:Y:S01]  /*10150*/  IMAD.MOV.U32 R75, RZ, RZ, -0x7fffffe0 ;  /* 0x80000020ff4b7424 */ /* 0x000fe200078e00ff */
[----:B------:R-:W-:Y:S01]  /*10160*/  R2UR UR6, R76 ;  /* 0x000000004c0672ca */ /* 0x000fe200000e0000 */
[----:B------:R-:W-:Y:S01]  /*10170*/  VIADD R76, R148, 0x382 ;  /* 0x00000382944c7836 */ /* 0x000fe20000000000 */
[----:B------:R-:W-:Y:S02]  /*10180*/  R2UR UR4, R2 ;  /* 0x00000000020472ca */ /* 0x000fe400000e0000 */
[----:B------:R-:W-:Y:S02]  /*10190*/  R2UR UR5, R3 ;  /* 0x00000000030572ca */ /* 0x000fe400000e0000 */
[----:B------:R-:W-:Y:S01]  /*101a0*/  R2UR UR61, R75 ;  /* 0x000000004b3d72ca */ /* 0x000fe200000e0000 */
[----:B------:R-:W-:Y:S01]  /*101b0*/  IMAD.MOV.U32 R75, RZ, RZ, -0x7fffffe0 ;  /* 0x80000020ff4b7424 */ /* 0x000fe200078e00ff */
[----:B------:R-:W-:-:S02]  /*101c0*/  WARPGROUP.DEPBAR.LE gsb0, 0x0 ;  /* 0x00008000000079c5 */ /* 0x000fc40000010000 */
[----:B------:R-:W-:-:S06]  /*101d0*/  WARPGROUP.ARRIVE ;  /* 0x00000000000079c5 */ /* 0x000fcc0000000000 */
[----:B------:R-:W-:Y:S01]  /*101e0*/  HGMMA.64x16x16.F32.BF16 R104, gdesc[UR52], RZ, !UPT, gsb0 ;  /* 0x00200000346879f0 */ /* 0x000fe2000c0018ff */
[----:B------:R-:W-:Y:S01]  /*101f0*/  UMOV UR54, UR8 ;  /* 0x0000000800367c82 */ /* 0x000fe20008000000 */
[----:B------:R-:W-:Y:S01]  /*10200*/  UMOV UR55, UR9 ;  /* 0x0000000900377c82 */ /* 0x000fe20008000000 */
[----:B------:R-:W-:Y:S01]  /*10210*/  R2UR UR8, R2 ;  /* 0x00000000020872ca */ /* 0x000fe200000e0000 */
[----:B------:R-:W-:Y:S01]  /*10220*/  UMOV UR52, UR16 ;  /* 0x0000001000347c82 */ /* 0x000fe20008000000 */
[----:B------:R-:W-:Y:S01]  /*10230*/  R2UR UR9, R3 ;  /* 0x00000000030972ca */ /* 0x000fe200000e0000 */
[----:B------:R-:W-:Y:S01]  /*10240*/  UMOV UR53, UR17 ;  /* 0x0000001100357c82 */ /* 0x000fe20008000000 */
[C---:B------:R-:W-:Y:S02]  /*10250*/  R2UR UR16, R8.reuse ;  /* 0x00000000081072ca */ /* 0x040fe400000e0000 */
[----:B------:R-:W-:Y:S02]  /*10260*/  R2UR UR17, R9 ;  /* 0x00000000091172ca */ /* 0x000fe400000e0000 */
[----:B------:R-:W-:Y:S01]  /*10270*/  MOV R28, UR55 ;  /* 0x00000037001c7c02 */ /* 0x000fe20008000f00 */
[----:B------:R-:W-:Y:S01]  /*10280*/  UMOV UR55, UR25 ;  /* 0x0000001900377c82 */ /* 0x000fe20008000000 */
[----:B------:R-:W-:Y:S01]  /*10290*/  MOV R27, UR54 ;  /* 0x00000036001b7c02 */ /* 0x000fe20008000f00 */
[----:B------:R-:W-:Y:S01]  /*102a0*/  UMOV UR54, UR24 ;  /* 0x0000001800367c82 */ /* 0x000fe20008000000 */
[----:B------:R-:W-:-:S02]  /*102b0*/  R2UR UR24, R8 ;  /* 0x00000000081872ca */ /* 0x000fc400000e0000 */
[----:B------:R-:W-:Y:S01]  /*102c0*/  R2UR UR25, R9 ;  /* 0x00000000091972ca */ /* 0x000fe200000e0000 */
[----:B------:R-:W-:Y:S02]  /*102d0*/  WARPGROUP.DEPBAR.LE gsb0, 0x0 ;  /* 0x00008000000079c5 */ /* 0x000fe40000010000 */
[----:B------:R-:W-:-:S06]  /*102e0*/  WARPGROUP.ARRIVE ;  /* 0x00000000000079c5 */ /* 0x000fcc0000000000 */
[----:B------:R-:W-:Y:S01]  /*102f0*/  HGMMA.64x16x16.F32.BF16 R96, gdesc[UR56], RZ, !UPT, gsb0 ;  /* 0x00200000386079f0 */ /* 0x000fe2000c0018ff */
[----:B------:R-:W-:Y:S01]  /*10300*/  UMOV UR58, UR12 ;  /* 0x0000000c003a7c82 */ /* 0x000fe20008000000 */
[----:B------:R-:W-:Y:S01]  /*10310*/  UMOV UR59, UR13 ;  /* 0x0000000d003b7c82 */ /* 0x000fe20008000000 */
[----:B------:R-:W-:Y:S01]  /*10320*/  R2UR UR56, R72 ;  /* 0x00000000483872ca */ /* 0x000fe200000e0000 */
[----:B------:R-:W-:Y:S01]  /*10330*/  VIADD R72, R148, 0x3c2 ;  /* 0x000003c294487836 */ /* 0x000fe20000000000 */
[----:B------:R-:W-:Y:S01]  /*10340*/  R2UR UR57, R73 ;  /* 0x00000000493972ca */ /* 0x000fe200000e0000 */
[----:B------:R-:W-:Y:S01]  /*10350*/  IMAD.MOV.U32 R73, RZ, RZ, -0x7fffffe0 ;  /* 0x80000020ff497424 */ /* 0x000fe200078e00ff */
[----:B------:R-:W-:Y:S02]  /*10360*/  R2UR UR12, R2 ;  /* 0x00000000020c72ca */ /* 0x000fe400000e0000 */
[----:B------:R-:W-:Y:S01]  /*10370*/  R2UR UR13, R3 ;  /* 0x00000000030d72ca */ /* 0x000fe200000e0000 */
[----:B------:R-:W-:-:S02]  /*10380*/  WARPGROUP.DEPBAR.LE gsb0, 0x0 ;  /* 0x00008000000079c5 */ /* 0x000fc40000010000 */
[----:B------:R-:W-:-:S06]  /*10390*/  WARPGROUP.ARRIVE ;  /* 0x00000000000079c5 */ /* 0x000fcc0000000000 */
[----:B------:R-:W-:Y:S01]  /*103a0*/  HGMMA.64x16x16.F32.BF16 R88, gdesc[UR4], RZ, !UPT, gsb0 ;  /* 0x00200000045879f0 */ /* 0x000fe2000c0018ff */
[----:B------:R-:W-:Y:S02]  /*103b0*/  R2UR UR4, R74 ;  /* 0x000000004a0472ca */ /* 0x000fe400000e0000 */
[----:B------:R-:W-:Y:S02]  /*103c0*/  R2UR UR5, R75 ;  /* 0x000000004b0572ca */ /* 0x000fe400000e0000 */
[----:B------:R-:W-:Y:S02]  /*103d0*/  R2UR UR6, R76 ;  /* 0x000000004c0672ca */ /* 0x000fe400000e0000 */
[----:B------:R-:W-:-:S11]  /*103e0*/  R2UR UR7, R77 ;  /* 0x000000004d0772ca */ /* 0x000fd600000e0000 */
[----:B------:R-:W-:Y:S01]  /*103f0*/  MOV R19, UR6 ;  /* 0x0000000600137c02 */ /* 0x000fe20008000f00 */
[----:B------:R-:W-:Y:S01]  /*10400*/  UMOV UR6, UR20 ;  /* 0x0000001400067c82 */ /* 0x000fe20008000000 */
[----:B------:R-:W-:Y:S01]  /*10410*/  MOV R24, UR7 ;  /* 0x0000000700187c02 */ /* 0x000fe20008000f00 */
[----:B------:R-:W-:Y:S01]  /*10420*/  UMOV UR7, UR21 ;  /* 0x0000001500077c82 */ /* 0x000fe20008000000 */
[----:B------:R-:W-:Y:S02]  /*10430*/  R2UR UR20, R8 ;  /* 0x00000000081472ca */ /* 0x000fe400000e0000 */
[----:B------:R-:W-:Y:S01]  /*10440*/  R2UR UR21, R9 ;  /* 0x00000000091572ca */ /* 0x000fe200000e0000 */
[----:B------:R-:W-:Y:S02]  /*10450*/  WARPGROUP.DEPBAR.LE gsb0, 0x0 ;  /* 0x00008000000079c5 */ /* 0x000fe40000010000 */
[----:B------:R-:W-:-:S06]  /*10460*/  WARPGROUP.ARRIVE ;  /* 0x00000000000079c5 */ /* 0x000fcc0000000000 */
[----:B------:R-:W-:Y:S01]  /*10470*/  HGMMA.64x16x16.F32.BF16 R80, gdesc[UR8], RZ, !UPT, gsb0 ;  /* 0x00200000085079f0 */ /* 0x000fe2000c0018ff */
[----:B------:R-:W-:Y:S01]  /*10480*/  R2UR UR10, R72 ;  /* 0x00000000480a72ca */ /* 0x000fe200000e0000 */
[----:B------:R-:W-:Y:S01]  /*10490*/  UMOV UR8, UR32 ;  /* 0x0000002000087c82 */ /* 0x000fe20008000000 */
[----:B------:R-:W-:Y:S01]  /*104a0*/  R2UR UR11, R73 ;  /* 0x00000000490b72ca */ /* 0x000fe200000e0000 */
[----:B------:R-:W-:Y:S01]  /*104b0*/  UMOV UR9, UR33 ;  /* 0x0000002100097c82 */ /* 0x000fe20008000000 */
[----:B------:R-:W-:Y:S02]  /*104c0*/  R2UR UR32, R8 ;  /* 0x00000000082072ca */ /* 0x000fe400000e0000 */
[----:B------:R-:W-:-:S07]  /*104d0*/  R2UR UR33, R9 ;  /* 0x00000000092172ca */ /* 0x000fce00000e0000 */
        /* <DEDUP_REMOVED lines=10> */
[----:B------:R-:W-:Y:S01]  /*10580*/  VIADD R150, R148, 0x442 ;  /* 0x0000044294967836 */ /* 0x000fe20000000000 */
[----:B------:R-:W-:Y:S01]  /*10590*/  R2UR UR15, R151 ;  /* 0x00000000970f72ca */ /* 0x000fe200000e0000 */
[----:B------:R-:W-:Y:S01]  /*105a0*/  IMAD.MOV.U32 R151, RZ, RZ, -0x7fffffe0 ;  /* 0x80000020ff977424 */ /* 0x000fe200078e00ff */
[----:B------:R-:W-:Y:S02]  /*105b0*/  WARPGROUP.DEPBAR.LE gsb0, 0x0 ;  /* 0x00008000000079c5 */ /* 0x000fe40000010000 */
[----:B------:R-:W-:-:S06]  /*105c0*/  WARPGROUP.ARRIVE ;  /* 0x00000000000079c5 */ /* 0x000fcc0000000000 */
[----:B------:R-:W-:Y:S01]  /*105d0*/  HGMMA.64x16x16.F32.BF16 R136, gdesc[UR16], R136, gsb0 ;  /* 0x00200000108879f0 */ /* 0x000fe20008001888 */
[----:B------:R-:W-:Y:S01]  /*105e0*/  R2UR UR18, R150 ;  /* 0x00000000961272ca */ /* 0x000fe200000e0000 */
[----:B------:R-:W-:Y:S01]  /*105f0*/  VIADD R150, R148, 0x480 ;  /* 0x0000048094967836 */ /* 0x000fe20000000000 */
[----:B------:R-:W-:Y:S01]  /*10600*/  R2UR UR19, R151 ;  /* 0x00000000971372ca */ /* 0x000fe200000e0000 */
[----:B------:R-:W-:Y:S01]  /*10610*/  IMAD.MOV.U32 R151, RZ, RZ, -0x7fffffe0 ;  /* 0x80000020ff977424 */ /* 0x000fe200078e00ff */
[----:B------:R-:W-:Y:S02]  /*10620*/  WARPGROUP.DEPBAR.LE gsb0, 0x0 ;  /* 0x00008000000079c5 */ /* 0x000fe40000010000 */
[----:B------:R-:W-:-:S06]  /*10630*/  WARPGROUP.ARRIVE ;  /* 0x00000000000079c5 */ /* 0x000fcc0000000000 */
[----:B------:R-:W-:Y:S01]  /*10640*/  HGMMA.64x16x16.F32.BF16 R128, gdesc[UR20], R128, gsb0 ;  /* 0x00200000148079f0 */ /* 0x000fe20008001880 */
[----:B------:R-:W-:Y:S02]  /*10650*/  R2UR UR22, R150 ;  /* 0x00000000961672ca */ /* 0x000fe400000e0000 */
[----:B------:R-:W-:Y:S02]  /*10660*/  R2UR UR23, R151 ;  /* 0x00000000971772ca */ /* 0x000fe400000e0000 */
[----:B------:R-:W-:Y:S02]  /*10670*/  R2UR UR20, R12 ;  /* 0x000000000c1472ca */ /* 0x000fe400000e0000 */
[----:B------:R-:W-:-:S07]  /*10680*/  R2UR UR21, R13 ;  /* 0x000000000d1572ca */ /* 0x000fce00000e0000 */
[----:B---3--:R-:W-:Y:S01]  /*10690*/  MOV R0, UR22 ;  /* 0x0000001600007c02 */ /* 0x008fe20008000f00 */
[----:B------:R-:W-:Y:S01]  /*106a0*/  UMOV UR22, UR8 ;  /* 0x0000000800167c82 */ /* 0x000fe20008000000 */
[----:B------:R-:W-:Y:S01]  /*106b0*/  MOV R16, UR23 ;  /* 0x0000001700107c02 */ /* 0x000fe20008000f00 */
[----:B------:R-:W-:Y:S01]  /*106c0*/  UMOV UR23, UR9 ;  /* 0x0000000900177c82 */ /* 0x000fe20008000000 */
[----:B------:R-:W-:Y:S02]  /*106d0*/  R2UR UR8, R12 ;  /* 0x000000000c0872ca */ /* 0x000fe400000e0000 */
[----:B------:R-:W-:Y:S01]  /*106e0*/  R2UR UR9, R13 ;  /* 0x000000000d0972ca */ /* 0x000fe200000e0000 */
        /* <DEDUP_REMOVED lines=15> */
[----:B------:R-:W-:Y:S01]  /*107e0*/  R2UR UR40, R12 ;  /* 0x000000000c2872ca */ /* 0x000fe200000e0000 */
[----:B------:R-:W-:Y:S01]  /*107f0*/  UMOV UR42, UR6 ;  /* 0x00000006002a7c82 */ /* 0x000fe20008000000 */
[----:B------:R-:W-:Y:S01]  /*10800*/  R2UR UR41, R13 ;  /* 0x000000000d2972ca */ /* 0x000fe200000e0000 */
[----:B------:R-:W-:Y:S01]  /*10810*/  UMOV UR43, UR7 ;  /* 0x00000007002b7c82 */ /* 0x000fe20008000000 */
[----:B------:R-:W-:Y:S02]  /*10820*/  R2UR UR6, R20 ;  /* 0x00000000140672ca */ /* 0x000fe400000e0000 */
[----:B------:R-:W-:Y:S01]  /*10830*/  R2UR UR7, R21 ;  /* 0x00000000150772ca */ /* 0x000fe200000e0000 */
[----:B------:R-:W-:Y:S01]  /*10840*/  IMAD.MOV.U32 R21, RZ, RZ, R17 ;  /* 0x000000ffff157224 */ /* 0x000fe200078e0011 */
[----:B------:R-:W-:Y:S02]  /*10850*/  WARPGROUP.DEPBAR.LE gsb0, 0x0 ;  /* 0x00008000000079c5 */ /* 0x000fe40000010000 */
[----:B------:R-:W-:-:S06]  /*10860*/  WARPGROUP.ARRIVE ;  /* 0x00000000000079c5 */ /* 0x000fcc0000000000 */
[----:B------:R-:W-:Y:S01]  /*10870*/  HGMMA.64x16x16.F32.BF16 R80, gdesc[UR44], R80, gsb0 ;  /* 0x002000002c5079f0 */ /* 0x000fe20008001850 */
[----:B------:R-:W-:Y:S01]  /*10880*/  UMOV UR46, UR52 ;  /* 0x00000034002e7c82 */ /* 0x000fe20008000000 */
[----:B------:R-:W-:Y:S01]  /*10890*/  UMOV UR47, UR53 ;  /* 0x00000035002f7c82 */ /* 0x000fe20008000000 */
[----:B------:R-:W-:Y:S02]  /*108a0*/  R2UR UR52, R12 ;  /* 0x000000000c3472ca */ /* 0x000fe400000e0000 */
[----:B------:R-:W-:Y:S01]  /*108b0*/  R2UR UR53, R13 ;  /* 0x000000000d3572ca */ /* 0x000fe200000e0000 */
[----:B------:R-:W-:Y:S02]  /*108c0*/  WARPGROUP.DEPBAR.LE gsb0, 0x0 ;  /* 0x00008000000079c5 */ /* 0x000fe40000010000 */
[----:B------:R-:W-:-:S06]  /*108d0*/  WARPGROUP.ARRIVE ;  /* 0x00000000000079c5 */ /* 0x000fcc0000000000 */
[----:B------:R-:W-:Y:S01]  /*108e0*/  HGMMA.64x16x16.F32.BF16 R72, gdesc[UR48], R72, gsb0 ;  /* 0x00200000304879f0 */ /* 0x000fe20008001848 */
[----:B------:R-:W-:Y:S01]  /*108f0*/  R2UR UR50, R14 ;  /* 0x000000000e3272ca */ /* 0x000fe200000e0000 */
[----:B------:R-:W-:Y:S01]  /*10900*/  VIADD R14, R148, 0x4c0 ;  /* 0x000004c0940e7836 */ /* 0x000fe20000000000 */
[----:B------:R-:W-:Y:S01]  /*10910*/  R2UR UR51, R15 ;  /* 0x000000000f3372ca */ /* 0x000fe200000e0000 */
[----:B------:R-:W-:Y:S01]  /*10920*/  IMAD.MOV.U32 R15, RZ, RZ, -0x7fffffe0 ;  /* 0x80000020ff0f7424 */ /* 0x000fe200078e00ff */
[C---:B------:R-:W-:Y:S02]  /*10930*/  R2UR UR48, R12.reuse ;  /* 0x000000000c3072ca */ /* 0x040fe400000e0000 */
[C---:B------:R-:W-:Y:S02]  /*10940*/  R2UR UR49, R13.reuse ;  /* 0x000000000d3172ca */ /* 0x040fe400000e0000 */
[----:B------:R-:W-:Y:S02]  /*10950*/  R2UR UR44, R12 ;  /* 0x000000000c2c72ca */ /* 0x000fe400000e0000 */
[----:B------:R-:W-:-:S02]  /*10960*/  R2UR UR45, R13 ;  /* 0x000000000d2d72ca */ /* 0x000fc400000e0000 */
[----:B------:R-:W-:Y:S01]  /*10970*/  R2UR UR26, R14 ;  /* 0x000000000e1a72ca */ /* 0x000fe200000e0000 */
[----:B------:R-:W-:Y:S01]  /*10980*/  VIADD R14, R148, 0x500 ;  /* 0x00000500940e7836 */ /* 0x000fe20000000000 */
[----:B------:R-:W-:Y:S01]  /*10990*/  R2UR UR27, R15 ;  /* 0x000000000f1b72ca */ /* 0x000fe200000e0000 */
[----:B------:R-:W-:-:S03]  /*109a0*/  IMAD.MOV.U32 R15, RZ, RZ, -0x7fffffe0 ;  /* 0x80000020ff0f7424 */ /* 0x000fc600078e00ff */
[----:B------:R-:W-:Y:S01]  /*109b0*/  R2UR UR30, R14 ;  /* 0x000000000e1e72ca */ /* 0x000fe200000e0000 */
[----:B------:R-:W-:Y:S01]  /*109c0*/  VIADD R14, R148, 0x540 ;  /* 0x00000540940e7836 */ /* 0x000fe20000000000 */
[----:B------:R-:W-:Y:S01]  /*109d0*/  R2UR UR31, R15 ;  /* 0x000000000f1f72ca */ /* 0x000fe200000e0000 */
[----:B------:R-:W-:-:S03]  /*109e0*/  IMAD.MOV.U32 R15, RZ, RZ, -0x7fffffe0 ;  /* 0x80000020ff0f7424 */ /* 0x000fc600078e00ff */
[----:B------:R-:W-:Y:S01]  /*109f0*/  R2UR UR34, R14 ;  /* 0x000000000e2272ca */ /* 0x000fe200000e0000 */
[----:B------:R-:W-:Y:S01]  /*10a00*/  VIADD R14, R148, 0x580 ;  /* 0x00000580940e7836 */ /* 0x000fe20000000000 */
[----:B------:R-:W-:Y:S01]  /*10a10*/  MOV R17, UR26 ;  /* 0x0000001a00117c02 */ /* 0x000fe20008000f00 */
[----:B------:R-:W-:Y:S01]  /*10a20*/  UMOV UR26, UR56 ;  /* 0x00000038001a7c82 */ /* 0x000fe20008000000 */
[----:B------:R-:W-:Y:S01]  /*10a30*/  MOV R18, UR27 ;  /* 0x0000001b00127c02 */ /* 0x000fe20008000f00 */
[----:B------:R-:W-:Y:S01]  /*10a40*/  UMOV UR27, UR57 ;  /* 0x00000039001b7c82 */ /* 0x000fe20008000000 */
[----:B------:R-:W-:Y:S02]  /*10a50*/  WARPGROUP.DEPBAR.LE gsb0, 0x0 ;  /* 0x00008000000079c5 */ /* 0x000fe40000010000 */
[----:B------:R-:W-:Y:S01]  /*10a60*/  WARPGROUP.ARRIVE ;  /* 0x00000000000079c5 */ /* 0x000fe20000000000 */
[----:B------:R-:W-:Y:S01]  /*10a70*/  R2UR UR35, R15 ;  /* 0x000000000f2372ca */ /* 0x000fe200000e0000 */
[----:B------:R-:W-:Y:S01]  /*10a80*/  IMAD.MOV.U32 R15, RZ, RZ, -0x7fffffe0 ;  /* 0x80000020ff0f7424 */ /* 0x000fe200078e00ff */
[----:B------:R-:W-:Y:S01]  /*10a90*/  R2UR UR38, R14 ;  /* 0x000000000e2672ca */ /* 0x000fe200000e0000 */
[----:B------:R-:W-:Y:S01]  /*10aa0*/  IMAD.MOV.U32 R14, RZ, RZ, R21 ;  /* 0x000000ffff0e7224 */ /* 0x000fe200078e0015 */
[----:B------:R-:W-:Y:S01]  /*10ab0*/  R2UR UR36, R10 ;  /* 0x000000000a2472ca */ /* 0x000fe200000e0000 */
[----:B------:R-:W-:Y:S01]  /*10ac0*/  HGMMA.64x16x16.F32.BF16 R136, gdesc[UR20], R136, gsb0 ;  /* 0x00200000148879f0 */ /* 0x000fe20008001888 */
[----:B------:R-:W-:Y:S01]  /*10ad0*/  UMOV UR22, UR4 ;  /* 0x0000000400167c82 */ /* 0x000fe20008000000 */
[----:B------:R-:W-:Y:S01]  /*10ae0*/  UMOV UR23, UR5 ;  /* 0x0000000500177c82 */ /* 0x000fe20008000000 */
[----:B------:R-:W-:-:S02]  /*10af0*/  R2UR UR56, R12 ;  /* 0x000000000c3872ca */ /* 0x000fc400000e0000 */
[----:B------:R-:W-:Y:S02]  /*10b00*/  R2UR UR57, R13 ;  /* 0x000000000d3972ca */ /* 0x000fe400000e0000 */
[----:B------:R-:W-:Y:S02]  /*10b10*/  R2UR UR39, R15 ;  /* 0x000000000f2772ca */ /* 0x000fe400000e0000 */
[----:B------:R-:W-:Y:S02]  /*10b20*/  R2UR UR37, R11 ;  /* 0x000000000b2572ca */ /* 0x000fe400000e0000 */
[----:B------:R-:W-:Y:S02]  /*10b30*/  MOV R20, UR38 ;  /* 0x0000002600147c02 */ /* 0x000fe40008000f00 */
[----:B------:R-:W-:Y:S02]  /*10b40*/  MOV R150, UR35 ;  /* 0x0000002300967c02 */ /* 0x000fe40008000f00 */
[----:B------:R-:W-:-:S02]  /*10b50*/  MOV R149, UR34 ;  /* 0x0000002200957c02 */ /* 0x000fc40008000f00 */
[C---:B------:R-:W-:Y:S02]  /*10b60*/  R2UR UR32, R10.reuse ;  /* 0x000000000a2072ca */ /* 0x040fe400000e0000 */
[C---:B------:R-:W-:Y:S02]  /*10b70*/  R2UR UR33, R11.reuse ;  /* 0x000000000b2172ca */ /* 0x040fe400000e0000 */
[----:B------:R-:W-:Y:S02]  /*10b80*/  R2UR UR28, R10 ;  /* 0x000000000a1c72ca */ /* 0x000fe400000e0000 */
[----:B------:R-:W-:Y:S02]  /*10b90*/  R2UR UR29, R11 ;  /* 0x000000000b1d72ca */ /* 0x000fe400000e0000 */
[----:B------:R-:W-:Y:S01]  /*10ba0*/  MOV R157, UR31 ;  /* 0x0000001f009d7c02 */ /* 0x000fe20008000f00 */
[----:B------:R-:W-:Y:S01]  /*10bb0*/  UMOV UR31, UR61 ;  /* 0x0000003d001f7c82 */ /* 0x000fe20008000000 */
[----:B------:R-:W-:Y:S01]  /*10bc0*/  MOV R151, UR30 ;  /* 0x0000001e00977c02 */ /* 0x000fe20008000f00 */
[----:B------:R-:W-:Y:S01]  /*10bd0*/  UMOV UR30, UR60 ;  /* 0x0000003c001e7c82 */ /* 0x000fe20008000000 */
[----:B------:R-:W-:-:S02]  /*10be0*/  WARPGROUP.DEPBAR.LE gsb0, 0x0 ;  /* 0x00008000000079c5 */ /* 0x000fc40000010000 */
[----:B------:R-:W-:Y:S01]  /*10bf0*/  WARPGROUP.ARRIVE ;  /* 0x00000000000079c5 */ /* 0x000fe20000000000 */
[----:B------:R-:W-:Y:S02]  /*10c00*/  R2UR UR4, R12 ;  /* 0x000000000c0472ca */ /* 0x000fe400000e0000 */
[----:B------:R-:W-:Y:S02]  /*10c10*/  R2UR UR5, R13 ;  /* 0x000000000d0572ca */ /* 0x000fe400000e0000 */
[----:B------:R-:W-:Y:S01]  /*10c20*/  MOV R21, UR39 ;  /* 0x0000002700157c02 */ /* 0x000fe20008000f00 */
[----:B------:R-:W-:Y:S01]  /*10c30*/  HGMMA.64x16x16.F32.BF16 R128, gdesc[UR52], R128, gsb0 ;  /* 0x00200000348079f0 */ /* 0x000fe20008001880 */
[----:B------:R-:W-:Y:S02]  /*10c40*/  R2UR UR38, R22 ;  /* 0x00000000162672ca */ /* 0x000fe400000e0000 */
[----:B------:R-:W-:Y:S02]  /*10c50*/  R2UR UR39, R23 ;  /* 0x00000000172772ca */ /* 0x000fe400000e0000 */
[----:B------:R-:W-:-:S02]  /*10c60*/  R2UR UR34, R146 ;  /* 0x00000000922272ca */ /* 0x000fc400000e0000 */
[----:B------:R-:W-:Y:S02]  /*10c70*/  R2UR UR35, R147 ;  /* 0x00000000932372ca */ /* 0x000fe400000e0000 */
[C---:B------:R-:W-:Y:S02]  /*10c80*/  R2UR UR24, R10.reuse ;  /* 0x000000000a1872ca */ /* 0x040fe400000e0000 */
[C---:B------:R-:W-:Y:S02]  /*10c90*/  R2UR UR25, R11.reuse ;  /* 0x000000000b1972ca */ /* 0x040fe400000e0000 */
[C---:B------:R-:W-:Y:S02]  /*10ca0*/  R2UR UR20, R10.reuse ;  /* 0x000000000a1472ca */ /* 0x040fe400000e0000 */
[----:B------:R-:W-:Y:S02]  /*10cb0*/  R2UR UR21, R11 ;  /* 0x000000000b1572ca */ /* 0x000fe400000e0000 */
[----:B------:R-:W-:-:S02]  /*10cc0*/  R2UR UR12, R10 ;  /* 0x000000000a0c72ca */ /* 0x000fc400000e0000 */
[C---:B------:R-:W-:Y:S02]  /*10cd0*/  R2UR UR13, R11.reuse ;  /* 0x000000000b0d72ca */ /* 0x040fe400000e0000 */
[----:B------:R-:W-:Y:S02]  /*10ce0*/  R2UR UR16, R10 ;  /* 0x000000000a1072ca */ /* 0x000fe400000e0000 */
[----:B------:R-:W-:Y:S01]  /*10cf0*/  R2UR UR17, R11 ;  /* 0x000000000b1172ca */ /* 0x000fe200000e0000 */
[----:B------:R-:W-:Y:S01]  /*10d00*/  IMAD.MOV.U32 R15, RZ, RZ, -0x7fffffe0 ;  /* 0x80000020ff0f7424 */ /* 0x000fe200078e00ff */
[----:B------:R-:W-:Y:S02]  /*10d10*/  R2UR UR61, R14 ;  /* 0x000000000e3d72ca */ /* 0x000fe400000e0000 */
[----:B------:R-:W-:Y:S01]  /*10d20*/  R2UR UR60, R29 ;  /* 0x000000001d3c72ca */ /* 0x000fe200000e0000 */
[----:B------:R-:W-:Y:S02]  /*10d30*/  WARPGROUP.DEPBAR.LE gsb0, 0x0 ;  /* 0x00008000000079c5 */ /* 0x000fe40000010000 */
[----:B------:R-:W-:Y:S01]  /*10d40*/  WARPGROUP.ARRIVE ;  /* 0x00000000000079c5 */ /* 0x000fe20000000000 */
[----:B------:R-:W-:-:S02]  /*10d50*/  R2UR UR55, R28 ;  /* 0x000000001c3772ca */ /* 0x000fc400000e0000 */
[----:B------:R-:W-:Y:S02]  /*10d60*/  R2UR UR54, R27 ;  /* 0x000000001b3672ca */ /* 0x000fe400000e0000 */
[----:B------:R-:W-:Y:S01]  /*10d70*/  R2UR UR52, R12 ;  /* 0x000000000c3472ca */ /* 0x000fe200000e0000 */
[----:B------:R-:W-:Y:S01]  /*10d80*/  HGMMA.64x16x16.F32.BF16 R120, gdesc[UR40], R120, gsb0 ;  /* 0x00200000287879f0 */ /* 0x000fe20008001878 */
[----:B------:R-:W-:Y:S01]  /*10d90*/  R2UR UR53, R13 ;  /* 0x000000000d3572ca */ /* 0x000fe200000e0000 */
[----:B------:R-:W-:Y:S01]  /*10da0*/  VIADD R14, R148, 0x5c0 ;  /* 0x000005c0940e7836 */ /* 0x000fe20000000000 */
[----:B------:R0:W5:Y:S01]  /*10db0*/  LDL.LU R29, [R1+0xe4] ;  /* 0x0000e400011d7983 */ /* 0x0001620000300800 */
[----:B------:R-:W-:Y:S02]  /*10dc0*/  WARPGROUP.DEPBAR.LE gsb0, 0x0 ;  /* 0x00008000000079c5 */ /* 0x000fe40000010000 */
[----:B------:R-:W-:Y:S01]  /*10dd0*/  WARPGROUP.ARRIVE ;  /* 0x00000000000079c5 */ /* 0x000fe20000000000 */
[----:B------:R-:W-:Y:S01]  /*10de0*/  R2UR UR42, R14 ;  /* 0x000000000e2a72ca */ /* 0x000fe200000e0000 */
[----:B------:R0:W5:Y:S04]  /*10df0*/  LDL.LU R28, [R1+0xe0] ;  /* 0x0000e000011c7983 */ /* 0x0001680000300800 */
[----:B------:R-:W-:Y:S01]  /*10e00*/  HGMMA.64x16x16.F32.BF16 R112, gdesc[UR8], R112, gsb0 ;  /* 0x00200000087079f0 */ /* 0x000fe20008001870 */
[----:B------:R-:W-:-:S02]  /*10e10*/  R2UR UR43, R15 ;  /* 0x000000000f2b72ca */ /* 0x000fc400000e0000 */
[----:B------:R-:W-:Y:S02]  /*10e20*/  R2UR UR40, R6 ;  /* 0x00000000062872ca */ /* 0x000fe400000e0000 */
[----:B------:R-:W-:Y:S01]  /*10e30*/  R2UR UR41, R7 ;  /* 0x00000000072972ca */ /* 0x000fe200000e0000 */
[----:B------:R-:W-:Y:S01]  /*10e40*/  VIADD R14, R148, 0x600 ;  /* 0x00000600940e7836 */ /* 0x000fe20000000000 */
[----:B------:R0:W5:Y:S01]  /*10e50*/  LDL.LU R27, [R1+0xdc] ;  /* 0x0000dc00011b7983 */ /* 0x0001620000300800 */
[----:B------:R-:W-:Y:S01]  /*10e60*/  R2UR UR11, R26 ;  /* 0x000000001a0b72ca */ /* 0x000fe200000e0000 */
[----:B------:R-:W-:Y:S02]  /*10e70*/  WARPGROUP.DEPBAR.LE gsb0, 0x0 ;  /* 0x00008000000079c5 */ /* 0x000fe40000010000 */
[----:B------:R-:W-:Y:S01]  /*10e80*/  WARPGROUP.ARRIVE ;  /* 0x00000000000079c5 */ /* 0x000fe20000000000 */
[----:B------:R-:W-:Y:S02]  /*10e90*/  R2UR UR10, R25 ;  /* 0x00000000190a72ca */ /* 0x000fe400000e0000 */
[----:B------:R-:W-:-:S02]  /*10ea0*/  R2UR UR8, R10 ;  /* 0x000000000a0872ca */ /* 0x000fc400000e0000 */
[----:B------:R-:W-:Y:S01]  /*10eb0*/  R2UR UR9, R11 ;  /* 0x000000000b0972ca */ /* 0x000fe200000e0000 */
[----:B------:R-:W-:Y:S01]  /*10ec0*/  HGMMA.64x16x16.F32.BF16 R104, gdesc[UR4], R104, gsb0 ;  /* 0x00200000046879f0 */ /* 0x000fe20008001868 */
[----:B------:R-:W-:Y:S01]  /*10ed0*/  IMAD.MOV.U32 R15, RZ, RZ, -0x7fffffe0 ;  /* 0x80000020ff0f7424 */ /* 0x000fe200078e00ff */
[----:B------:R0:W5:Y:S01]  /*10ee0*/  LDL.LU R26, [R1+0xd8] ;  /* 0x0000d800011a7983 */ /* 0x0001620000300800 */
[----:B------:R-:W-:Y:S02]  /*10ef0*/  R2UR UR7, R24 ;  /* 0x00000000180772ca */ /* 0x000fe400000e0000 */
[----:B------:R-:W-:Y:S01]  /*10f00*/  R2UR UR6, R19 ;  /* 0x00000000130672ca */ /* 0x000fe200000e0000 */
[----:B------:R0:W5:Y:S01]  /*10f10*/  LDL.LU R25, [R1+0xd4] ;  /* 0x0000d40001197983 */ /* 0x0001620000300800 */
[----:B------:R-:W-:Y:S02]  /*10f20*/  R2UR UR4, R10 ;  /* 0x000000000a0472ca */ /* 0x000fe400000e0000 */
[----:B------:R-:W-:Y:S01]  /*10f30*/  R2UR UR5, R11 ;  /* 0x000000000b0572ca */ /* 0x000fe200000e0000 */
[----:B------:R0:W5:Y:S04]  /*10f40*/  LDL.LU R24, [R1+0xd0] ;  /* 0x0000d00001187983 */ /* 0x0001680000300800 */
[----:B------:R0:W5:Y:S01]  /*10f50*/  LDL.LU R19, [R1+0xcc] ;  /* 0x0000cc0001137983 */ /* 0x0001620000300800 */
[----:B------:R-:W-:-:S02]  /*10f60*/  WARPGROUP.DEPBAR.LE gsb0, 0x0 ;  /* 0x00008000000079c5 */ /* 0x000fc40000010000 */
        /* <DEDUP_REMOVED lines=38> */
[----:B------:R-:W-:Y:S02]  /*111d0*/  R2UR UR23, R16 ;  /* 0x00000000101772ca */ /* 0x000fe400000e0000 */
[----:B------:R-:W-:Y:S02]  /*111e0*/  R2UR UR22, R0 ;  /* 0x00000000001672ca */ /* 0x000fe400000e0000 */
[----:B------:R-:W-:Y:S02]  /*111f0*/  R2UR UR20, R6 ;  /* 0x00000000061472ca */ /* 0x000fe400000e0000 */
[----:B------:R-:W-:Y:S01]  /*11200*/  R2UR UR21, R7 ;  /* 0x00000000071572ca */ /* 0x000fe200000e0000 */
[----:B------:R-:W-:Y:S02]  /*11210*/  WARPGROUP.DEPBAR.LE gsb0, 0x0 ;  /* 0x00008000000079c5 */ /* 0x000fe40000010000 */
[----:B------:R-:W-:-:S10]  /*11220*/  WARPGROUP.ARRIVE ;  /* 0x00000000000079c5 */ /* 0x000fd40000000000 */
[----:B------:R-:W-:Y:S01]  /*11230*/  HGMMA.64x16x16.F32.BF16 R136, gdesc[UR20], R136, gsb0 ;  /* 0x00200000148879f0 */ /* 0x000fe20008001888 */
[----:B------:R-:W-:Y:S02]  /*11240*/  R2UR UR27, R18 ;  /* 0x00000000121b72ca */ /* 0x000fe400000e0000 */
[----:B------:R-:W-:Y:S01]  /*11250*/  R2UR UR26, R17 ;  /* 0x00000000111a72ca */ /* 0x000fe200000e0000 */
[----:B------:R0:W5:Y:S01]  /*11260*/  LDL.LU R18, [R1+0xc8] ;  /* 0x0000c80001127983 */ /* 0x0001620000300800 */
[C---:B------:R-:W-:Y:S02]  /*11270*/  R2UR UR24, R6.reuse ;  /* 0x00000000061872ca */ /* 0x040fe400000e0000 */
[----:B------:R-:W-:Y:S01]  /*11280*/  R2UR UR25, R7 ;  /* 0x00000000071972ca */ /* 0x000fe200000e0000 */
[----:B------:R0:W5:Y:S01]  /*11290*/  LDL.LU R17, [R1+0xc4] ;  /* 0x0000c40001117983 */ /* 0x0001620000300800 */
[----:B------:R-:W-:Y:S02]  /*112a0*/  R2UR UR31, R157 ;  /* 0x000000009d1f72ca */ /* 0x000fe400000e0000 */
[----:B------:R-:W-:Y:S01]  /*112b0*/  R2UR UR30, R151 ;  /* 0x00000000971e72ca */ /* 0x000fe200000e0000 */
[----:B------:R0:W5:Y:S01]  /*112c0*/  LDL.LU R16, [R1+0xc0] ;  /* 0x0000c00001107983 */ /* 0x0001620000300800 */
[----:B------:R-:W-:-:S02]  /*112d0*/  R2UR UR28, R6 ;  /* 0x00000000061c72ca */ /* 0x000fc400000e0000 */
[----:B------:R-:W-:Y:S01]  /*112e0*/  R2UR UR29, R7 ;  /* 0x00000000071d72ca */ /* 0x000fe200000e0000 */
[----:B------:R0:W5:Y:S01]  /*112f0*/  LDL.LU R0, [R1+0xbc] ;  /* 0x0000bc0001007983 */ /* 0x0001620000300800 */
        /* <DEDUP_REMOVED lines=14> */
[----:B------:R-:W-:Y:S02]  /*113e0*/  R2UR UR38, R20 ;  /* 0x00000000142672ca */ /* 0x000fe400000e0000 */
[----:B------:R-:W-:Y:S02]  /*113f0*/  R2UR UR36, R6 ;  /* 0x00000000062472ca */ /* 0x000fe400000e0000 */
[----:B------:R-:W-:Y:S01]  /*11400*/  R2UR UR37, R7 ;  /* 0x00000000072572ca */ /* 0x000fe200000e0000 */
[----:B------:R-:W-:Y:S02]  /*11410*/  WARPGROUP.DEPBAR.LE gsb0, 0x0 ;  /* 0x00008000000079c5 */ /* 0x000fe40000010000 */
[----:B------:R-:W-:-:S10]  /*11420*/  WARPGROUP.ARRIVE ;  /* 0x00000000000079c5 */ /* 0x000fd40000000000 */
        /* <DEDUP_REMOVED lines=109> */
[----:B------:R-:W-:Y:S03]  /*11b00*/  HGMMA.64x16x16.F32.BF16 R72, gdesc[UR32], R72, gsb0 ;  /* 0x00200000204879f0 */ /* 0x000fe60008001848 */
[----:B------:R-:W-:Y:S02]  /*11b10*/  WARPGROUP.DEPBAR.LE gsb0, 0x0 ;  /* 0x00008000000079c5 */ /* 0x000fe40000010000 */
[----:B0-----:R-:W-:Y:S05]  /*11b20*/  @P2 BRA `(.L_x_521) ;  /* 0x0000000000302947 */ /* 0x001fea0003800000 */
[----:B------:R-:W-:Y:S05]  /*11b30*/  @!P0 BRA `(.L_x_522) ;  /* 0x0000000000048947 */ /* 0x000fea0003800000 */
[----:B------:R-:W-:Y:S01]  /*11b40*/  BPT.TRAP 0x1 ;  /* 0x000000040000795c */ /* 0x000fe20000300000 */
.L_x_522:
[----:B------:R-:W-:Y:S01]  /*11b50*/  SHF.L.U32 R14, R156, 0x1f, RZ ;  /* 0x0000001f9c0e7819 */ /* 0x000fe200000006ff */
[----:B-----5:R-:W-:-:S04]  /*11b60*/  IMAD R15, R0, 0x8, R16 ;  /* 0x00000008000f7824 */ /* 0x020fc800078e0210 */
[----:B------:R0:W1:Y:S01]  /*11b70*/  SYNCS.PHASECHK.TRANS64.TRYWAIT P2, [R15+URZ+0x31c50], R14 ;  /* 0x031c500e0f0075a7 */ /* 0x000062000804017f */
[----:B------:R-:W-:Y:S05]  /*11b80*/  @!P0 BRA `(.L_x_523) ;  /* 0x0000000000048947 */ /* 0x000fea0003800000 */
[----:B------:R-:W-:Y:S01]  /*11b90*/  BPT.TRAP 0x1 ;  /* 0x000000040000795c */ /* 0x000fe20000300000 */
.L_x_523:
[----:B------:R-:W-:Y:S04]  /*11ba0*/  BSSY B0, `(.L_x_521) ;  /* 0x0000004000007945 */ /* 0x000fe80003800000 */
[----:B-1----:R-:W-:Y:S05]  /*11bb0*/  @P2 BRA `(.L_x_524) ;  /* 0x0000000000082947 */ /* 0x002fea0003800000 */
[----:B------:R-:W1:Y:S02]  /*11bc0*/  SYNCS.PHASECHK.TRANS64.TRYWAIT P2, [R15+URZ+0x31c50], R14 ;  /* 0x031c500e0f0075a7 */ /* 0x000e64000804017f */
[----:B-1----:R-:W-:Y:S05]  /*11bd0*/  @!P2 BRA `(.L_x_525) ;  /* 0x000000c80004a947 */ /* 0x002fea0003800000 */
.L_x_524:
[----:B------:R-:W-:Y:S05]  /*11be0*/  BSYNC B0 ;  /* 0x0000000000007941 */ /* 0x000fea0003800000 */
.L_x_521:
[----:B------:R-:W2:Y:S01]  /*11bf0*/  LDL.LU R22, [R1+0x34] ;  /* 0x0000340001167983 */ /* 0x000ea20000300800 */
[----:B01----:R-:W-:Y:S01]  /*11c00*/  FMNMX.FTZ R14, R136, R154, !PT ;  /* 0x0000009a880e7209 */ /* 0x003fe20007810000 */
[----:B------:R-:W-:Y:S05]  /*11c10*/  WARPSYNC.ALL ;  /* 0x0000000000007948 */ /* 0x000fea0003800000 */
[----:B------:R-:W-:Y:S01]  /*11c20*/  FMNMX.FTZ R14, R137, R14, !PT ;  /* 0x0000000e890e7209 */ /* 0x000fe20007810000 */
[----:B------:R-:W-:-:S03]  /*11c30*/  ULDC UR4, c[0x0][0x988] ;  /* 0x0002620000047ab9 */ /* 0x000fc60000000800 */
        /* <DEDUP_REMOVED lines=33> */
[----:B------:R-:W-:-:S05]  /*11e50*/  FMNMX.FTZ R14, R77, R14, !PT ;  /* 0x0000000e4d0e7209 */ /* 0x000fca0007810000 */
[----:B------:R-:W0:Y:S02]  /*11e60*/  SHFL.BFLY PT, R15, R14, 0x2, 0x1f ;  /* 0x0c401f000e0f7f89 */ /* 0x000e2400000e0000 */
[----:B0-----:R-:W-:-:S05]  /*11e70*/  FMNMX.FTZ R15, R14, R15, !PT ;  /* 0x0000000f0e0f7209 */ /* 0x001fca0007810000 */
[----:B------:R-:W0:Y:S02]  /*11e80*/  SHFL.BFLY PT, R14, R15, 0x1, 0x1f ;  /* 0x0c201f000f0e7f89 */ /* 0x000e2400000e0000 */
[----:B0-----:R-:W-:Y:S01]  /*11e90*/  FMNMX.FTZ R15, R15, R14, !PT ;  /* 0x0000000e0f0f7209 */ /* 0x001fe20007810000 */
[----:B------:R-:W-:-:S04]  /*11ea0*/  IMAD.U32 R14, RZ, RZ, UR4 ;  /* 0x00000004ff0e7e24 */ /* 0x000fc8000f8e00ff */
[C---:B------:R-:W-:Y:S01]  /*11eb0*/  FADD.FTZ R20, -R15.reuse, R154 ;  /* 0x0000009a0f147221 */ /* 0x040fe20000010100 */
[----:B------:R-:W-:-:S03]  /*11ec0*/  FMUL.FTZ R21, R15, R14 ;  /* 0x0000000e0f157220 */ /* 0x000fc60000410000 */
[-C--:B------:R-:W-:Y:S01]  /*11ed0*/  FMUL.FTZ R20, R20, R14.reuse ;  /* 0x0000000e14147220 */ /* 0x080fe20000410000 */
        /* <DEDUP_REMOVED lines=14> */
[----:B------:R0:W2:Y:S01]  /*11fc0*/  MUFU.EX2 R20, R136 ;  /* 0x0000008800147308 */ /* 0x0000a20000000800 */
        /* <DEDUP_REMOVED lines=8> */
[----:B0-----:R-:W3:Y:S01]  /*12050*/  LDL R136, [R1+0x78] ;  /* 0x0000780001887983 */ /* 0x001ee20000100800 */
        /* <DEDUP_REMOVED lines=15> */
[----:B------:R-:W-:Y:S01]  /*12150*/  FFMA.FTZ R88, R77, R14, -R21 ;  /* 0x0000000e4d587223 */ /* 0x000fe20000010815 */
[----:B------:R-:W-:Y:S01]  /*12160*/  MUFU.EX2 R141, R141 ;  /* 0x0000008d008d7308 */ /* 0x000fe20000000800 */
[----:B--2---:R-:W-:-:S07]  /*12170*/  FFMA.FTZ R21, R80, R22, R20 ;  /* 0x0000001650157223 */ /* 0x004fce0000010014 */
[----:B------:R-:W1:Y:S01]  /*12180*/  MUFU.EX2 R22, R140 ;  /* 0x0000008c00167308 */ /* 0x000e620000000800 */
[C---:B0-----:R-:W-:Y:S01]  /*12190*/  FADD.FTZ R21, R137.reuse, R21 ;  /* 0x0000001589157221 */ /* 0x041fe20000010000 */
[----:B------:R-:W-:-:S03]  /*121a0*/  F2FP.BF16.F32.PACK_AB R20, R137, R20 ;  /* 0x000000148914723e */ /* 0x000fc600000010ff */
[----:B-1----:R-:W-:-:S04]  /*121b0*/  FADD.FTZ R21, R22, R21 ;  /* 0x0000001516157221 */ /* 0x002fc80000010000 */
[----:B------:R-:W-:Y:S01]  /*121c0*/  FADD.FTZ R137, R141, R21 ;  /* 0x000000158d897221 */ /* 0x000fe20000010000 */
        /* <DEDUP_REMOVED lines=38> */
[----:B------:R-:W0:Y:S01]  /*12430*/  SHFL.BFLY PT, R72, R23, 0x1, 0x1f ;  /* 0x0c201f0017487f89 */ /* 0x000e2200000e0000 */
[----:B-----5:R-:W-:-:S05]  /*12440*/  VIADD R21, R16, 0x200 ;  /* 0x0000020010157836 */ /* 0x020fca0000000000 */
[----:B------:R-:W-:-:S04]  /*12450*/  SHF.R.U32.HI R21, RZ, 0x4, R21 ;  /* 0x00000004ff157819 */ /* 0x000fc80000011615 */
[----:B------:R-:W-:-:S04]  /*12460*/  LOP3.LUT R21, R21, 0x3fff, RZ, 0xc0, !PT ;  /* 0x00003fff15157812 */ /* 0x000fc800078ec0ff */
[----:B------:R-:W-:Y:S02]  /*12470*/  LOP3.LUT R21, R21, 0x2400000, RZ, 0xfc, !PT ;  /* 0x0240000015157812 */ /* 0x000fe400078efcff */
[----:B0-----:R-:W-:-:S05]  /*12480*/  FMNMX.FTZ R72, R23, R72, !PT ;  /* 0x0000004817487209 */ /* 0x001fca0007810000 */
[----:B------:R-:W-:-:S04]  /*12490*/  FMUL.FTZ R85, R72, R14 ;  /* 0x0000000e48557220 */ /* 0x000fc80000410000 */
[----:B------:R-:W-:Y:S01]  /*124a0*/  FFMA.FTZ R73, R74, R14, -R85 ;  /* 0x0000000e4a497223 */ /* 0x000fe20000010855 */
[----:B------:R-:W-:-:S04]  /*124b0*/  IMAD R74, R0, 0x6c0, R21 ;  /* 0x000006c0004a7824 */ /* 0x000fc800078e0215 */
[----:B------:R-:W-:-:S05]  /*124c0*/  VIADD R76, R74, 0x40 ;  /* 0x000000404a4c7836 */ /* 0x000fca0000000000 */
[----:B------:R-:W-:Y:S01]  /*124d0*/  R2UR UR10, R76 ;  /* 0x000000004c0a72ca */ /* 0x000fe200000e0000 */
        /* <DEDUP_REMOVED lines=8> */
[C---:B------:R-:W-:Y:S02]  /*12560*/  VIADD R76, R74.reuse, 0x180 ;  /* 0x000001804a4c7836 */ /* 0x040fe40000000000 */
[----:B------:R-:W-:Y:S01]  /*12570*/  FFMA.FTZ R81, R75, R14, -R85 ;  /* 0x0000000e4b517223 */ /* 0x000fe20000010855 */
[----:B------:R-:W-:Y:S01]  /*12580*/  IMAD.MOV.U32 R75, RZ, RZ, -0x7fffffe0 ;  /* 0x80000020ff4b7424 */ /* 0x000fe200078e00ff */
[----:B------:R-:W-:Y:S02]  /*12590*/  R2UR UR6, R74 ;  /* 0x000000004a0672ca */ /* 0x000fe400000e0000 */
[----:B------:R-:W-:Y:S01]  /*125a0*/  R2UR UR30, R76 ;  /* 0x000000004c1e72ca */ /* 0x000fe200000e0000 */
[C---:B------:R-:W-:Y:S02]  /*125b0*/  VIADD R76, R74.reuse, 0x1c0 ;  /* 0x000001c04a4c7836 */ /* 0x040fe40000000000 */
[----:B------:R-:W-:Y:S01]  /*125c0*/  VIADD R74, R74, 0x200 ;  /* 0x000002004a4a7836 */ /* 0x000fe20000000000 */
[----:B------:R-:W-:-:S02]  /*125d0*/  R2UR UR7, R75 ;  /* 0x000000004b0772ca */ /* 0x000fc400000e0000 */
[----:B------:R-:W-:Y:S01]  /*125e0*/  R2UR UR39, R75 ;  /* 0x000000004b2772ca */ /* 0x000fe200000e0000 */
[----:B------:R-:W-:Y:S01]  /*125f0*/  IMAD.MOV.U32 R75, RZ, RZ, -0x3ffffff0 ;  /* 0xc0000010ff4b7424 */ /* 0x000fe200078e00ff */
[----:B------:R-:W-:Y:S02]  /*12600*/  R2UR UR38, R74 ;  /* 0x000000004a2672ca */ /* 0x000fe400000e0000 */
[----:B---3--:R-:W-:Y:S02]  /*12610*/  LOP3.LUT R74, R136, 0x10000, RZ, 0xfc, !PT ;  /* 0x00010000884a7812 */ /* 0x008fe400078efcff */
[----:B------:R-:W-:Y:S02]  /*12620*/  R2UR UR5, R75 ;  /* 0x000000004b0572ca */ /* 0x000fe400000e0000 */
[----:B------:R-:W-:Y:S01]  /*12630*/  R2UR UR4, R74 ;  /* 0x000000004a0472ca */ /* 0x000fe200000e0000 */
[----:B------:R-:W-:-:S12]  /*12640*/  WARPGROUP.ARRIVE ;  /* 0x00000000000079c5 */ /* 0x000fd80000000000 */
[----:B------:R-:W-:Y:S01]  /*12650*/  HGMMA.64x96x16.F32.BF16 R24, gdesc[UR4].tnspB, R24, gsb0 ;  /* 0x41600000041879f0 */ /* 0x000fe20008001818 */
[----:B------:R-:W-:Y:S01]  /*12660*/  IMAD.MOV.U32 R77, RZ, RZ, -0x7fffffe0 ;  /* 0x80000020ff4d7424 */ /* 0x000fe200078e00ff */
[----:B------:R-:W-:Y:S01]  /*12670*/  R2UR UR34, R76 ;  /* 0x000000004c2272ca */ /* 0x000fe200000e0000 */
[----:B------:R-:W-:-:S03]  /*12680*/  VIADD R76, R74, 0x180 ;  /* 0x000001804a4c7836 */ /* 0x000fc60000000000 */
[C---:B------:R-:W-:Y:S02]  /*12690*/  R2UR UR11, R77.reuse ;  /* 0x000000004d0b72ca */ /* 0x040fe400000e0000 */
[C---:B------:R-:W-:Y:S02]  /*126a0*/  R2UR UR15, R77.reuse ;  /* 0x000000004d0f72ca */ /* 0x040fe400000e0000 */
[C---:B------:R-:W-:Y:S02]  /*126b0*/  R2UR UR19, R77.reuse ;  /* 0x000000004d1372ca */ /* 0x040fe400000e0000 */
[C---:B------:R-:W-:Y:S02]  /*126c0*/  R2UR UR23, R77.reuse ;  /* 0x000000004d1772ca */ /* 0x040fe400000e0000 */
[C---:B------:R-:W-:Y:S02]  /*126d0*/  R2UR UR27, R77.reuse ;  /* 0x000000004d1b72ca */ /* 0x040fe400000e0000 */
[----:B------:R-:W-:-:S02]  /*126e0*/  R2UR UR31, R77 ;  /* 0x000000004d1f72ca */ /* 0x000fc400000e0000 */
[----:B------:R-:W-:Y:S01]  /*126f0*/  R2UR UR35, R77 ;  /* 0x000000004d2372ca */ /* 0x000fe200000e0000 */
[----:B------:R-:W-:Y:S01]  /*12700*/  IMAD.MOV.U32 R77, RZ, RZ, -0x3ffffff0 ;  /* 0xc0000010ff4d7424 */ /* 0x000fe200078e00ff */
[----:B------:R-:W-:-:S04]  /*12710*/  R2UR UR8, R76 ;  /* 0x000000004c0872ca */ /* 0x000fc800000e0000 */
[----:B------:R-:W-:Y:S01]  /*12720*/  R2UR UR9, R77 ;  /* 0x000000004d0972ca */ /* 0x000fe200000e0000 */
[----:B------:R-:W-:Y:S02]  /*12730*/  WARPGROUP.DEPBAR.LE gsb0, 0x0 ;  /* 0x00008000000079c5 */ /* 0x000fe40000010000 */
[----:B------:R-:W-:-:S10]  /*12740*/  WARPGROUP.ARRIVE ;  /* 0x00000000000079c5 */ /* 0x000fd40000000000 */
[----:B------:R-:W-:Y:S01]  /*12750*/  HGMMA.64x96x16.F32.BF16 R24, gdesc[UR8].tnspB, R24, gsb0 ;  /* 0x41600000081879f0 */ /* 0x000fe20008001818 */
[----:B------:R-:W-:Y:S02]  /*12760*/  VIADD R76, R74, 0x300 ;  /* 0x000003004a4c7836 */ /* 0x000fe40000000000 */
[----:B------:R-:W-:-:S03]  /*12770*/  IMAD.MOV.U32 R77, RZ, RZ, -0x3ffffff0 ;  /* 0xc0000010ff4d7424 */ /* 0x000fc600078e00ff */
[----:B------:R-:W-:Y:S02]  /*12780*/  R2UR UR12, R76 ;  /* 0x000000004c0c72ca */ /* 0x000fe400000e0000 */
[----:B------:R-:W-:Y:S01]  /*12790*/  R2UR UR13, R77 ;  /* 0x000000004d0d72ca */ /* 0x000fe200000e0000 */
[----:B------:R-:W-:Y:S02]  /*127a0*/  VIADD R76, R74, 0x480 ;  /* 0x000004804a4c7836 */ /* 0x000fe40000000000 */
[----:B------:R-:W-:Y:S01]  /*127b0*/  IMAD.MOV.U32 R77, RZ, RZ, -0x3ffffff0 ;  /* 0xc0000010ff4d7424 */ /* 0x000fe200078e00ff */
[----:B------:R-:W-:Y:S02]  /*127c0*/  WARPGROUP.DEPBAR.LE gsb0, 0x0 ;  /* 0x00008000000079c5 */ /* 0x000fe40000010000 */
[----:B------:R-:W-:-:S07]  /*127d0*/  WARPGROUP.ARRIVE ;  /* 0x00000000000079c5 */ /* 0x000fce0000000000 */
[----:B------:R-:W-:Y:S01]  /*127e0*/  HGMMA.64x96x16.F32.BF16 R24, gdesc[UR12].tnspB, R24, gsb0 ;  /* 0x416000000c1879f0 */ /* 0x000fe20008001818 */
[----:B------:R-:W-:Y:S02]  /*127f0*/  R2UR UR16, R76 ;  /* 0x000000004c1072ca */ /* 0x000fe400000e0000 */
[----:B------:R-:W-:Y:S01]  /*12800*/  R2UR UR17, R77 ;  /* 0x000000004d1172ca */ /* 0x000fe200000e0000 */
[----:B------:R-:W-:Y:S02]  /*12810*/  VIADD R76, R74, 0x600 ;  /* 0x000006004a4c7836 */ /* 0x000fe40000000000 */
[----:B------:R-:W-:-:S03]  /*12820*/  IMAD.MOV.U32 R77, RZ, RZ, -0x3ffffff0 ;  /* 0xc0000010ff4d7424 */ /* 0x000fc600078e00ff */
[----:B------:R-:W-:Y:S01]  /*12830*/  R2UR UR20, R76 ;  /* 0x000000004c1472ca */ /* 0x000fe200000e0000 */
[----:B------:R-:W-:Y:S02]  /*12840*/  WARPGROUP.DEPBAR.LE gsb0, 0x0 ;  /* 0x00008000000079c5 */ /* 0x000fe40000010000 */
[----:B------:R-:W-:-:S06]  /*12850*/  WARPGROUP.ARRIVE ;  /* 0x00000000000079c5 */ /* 0x000fcc0000000000 */
[----:B------:R-:W-:Y:S01]  /*12860*/  HGMMA.64x96x16.F32.BF16 R24, gdesc[UR16].tnspB, R24, gsb0 ;  /* 0x41600000101879f0 */ /* 0x000fe20008001818 */
[----:B------:R-:W-:Y:S01]  /*12870*/  R2UR UR21, R77 ;  /* 0x000000004d1572ca */ /* 0x000fe200000e0000 */
[----:B------:R-:W-:Y:S02]  /*12880*/  VIADD R76, R74, 0x780 ;  /* 0x000007804a4c7836 */ /* 0x000fe40000000000 */
[----:B------:R-:W-:-:S03]  /*12890*/  IMAD.MOV.U32 R77, RZ, RZ, -0x3ffffff0 ;  /* 0xc0000010ff4d7424 */ /* 0x000fc600078e00ff */
[----:B------:R-:W-:Y:S02]  /*128a0*/  R2UR UR24, R76 ;  /* 0x000000004c1872ca */ /* 0x000fe400000e0000 */
[----:B------:R-:W-:Y:S01]  /*128b0*/  R2UR UR25, R77 ;  /* 0x000000004d1972ca */ /* 0x000fe200000e0000 */
[----:B------:R-:W-:Y:S02]  /*128c0*/  WARPGROUP.DEPBAR.LE gsb0, 0x0 ;  /* 0x00008000000079c5 */ /* 0x000fe40000010000 */
[----:B------:R-:W-:-:S06]  /*128d0*/  WARPGROUP.ARRIVE ;  /* 0x00000000000079c5 */ /* 0x000fcc0000000000 */
[----:B------:R-:W-:Y:S01]  /*128e0*/  HGMMA.64x96x16.F32.BF16 R24, gdesc[UR20].tnspB, R24, gsb0 ;  /* 0x41600000141879f0 */ /* 0x000fe20008001818 */
[----:B------:R-:W-:Y:S02]  /*128f0*/  VIADD R76, R74, 0x900 ;  /* 0x000009004a4c7836 */ /* 0x000fe40000000000 */
[----:B------:R-:W-:Y:S02]  /*12900*/  IMAD.MOV.U32 R77, RZ, RZ, -0x3ffffff0 ;  /* 0xc0000010ff4d7424 */ /* 0x000fe400078e00ff */
[----:B------:R-:W-:Y:S01]  /*12910*/  FFMA.FTZ R84, R78, R14, -R85 ;  /* 0x0000000e4e547223 */ /* 0x000fe20000010855 */
[----:B------:R-:W-:Y:S01]  /*12920*/  R2UR UR28, R76 ;  /* 0x000000004c1c72ca */ /* 0x000fe200000e0000 */
[----:B------:R-:W2:Y:S01]  /*12930*/  LDL.LU R78, [R1+0x38] ;  /* 0x00003800014e7983 */ /* 0x000ea20000300800 */
[----:B------:R-:W-:Y:S01]  /*12940*/  R2UR UR29, R77 ;  /* 0x000000004d1d72ca */ /* 0x000fe200000e0000 */
[----:B------:R-:W-:Y:S02]  /*12950*/  WARPGROUP.DEPBAR.LE gsb0, 0x0 ;  /* 0x00008000000079c5 */ /* 0x000fe40000010000 */
[----:B------:R-:W-:-:S06]  /*12960*/  WARPGROUP.ARRIVE ;  /* 0x00000000000079c5 */ /* 0x000fcc0000000000 */
[----:B------:R-:W-:Y:S01]  /*12970*/  HGMMA.64x96x16.F32.BF16 R24, gdesc[UR24].tnspB, R24, gsb0 ;  /* 0x41600000181879f0 */ /* 0x000fe20008001818 */
        /* <DEDUP_REMOVED lines=13> */
[----:B------:R-:W-:Y:S03]  /*12a50*/  HGMMA.64x96x16.F32.BF16 R24, gdesc[UR32].tnspB, R24, gsb0 ;  /* 0x41600000201879f0 */ /* 0x000fe60008001818 */
[----:B------:R-:W0:Y:S01]  /*12a60*/  S2R R140, SR_TID.X ;  /* 0x00000000008c7919 */ /* 0x000e220000002100 */
[----:B------:R-:W-:Y:S01]  /*12a70*/  FADD.FTZ R21, -R72, R155 ;  /* 0x0000009b48157221 */ /* 0x000fe20000010100 */
[----:B------:R-:W-:-:S03]  /*12a80*/  FFMA.FTZ R138, R138, R14, -R85 ;  /* 0x0000000e8a8a7223 */ /* 0x000fc60000010855 */
[-C--:B------:R-:W-:Y:S01]  /*12a90*/  FMUL.FTZ R21, R21, R14.reuse ;  /* 0x0000000e15157220 */ /* 0x080fe20000410000 */
[----:B------:R-:W-:-:S03]  /*12aa0*/  FFMA.FTZ R139, R139, R14, -R85 ;  /* 0x0000000e8b8b7223 */ /* 0x000fc60000010855 */
[----:B------:R-:W-:Y:S01]  /*12ab0*/  MUFU.EX2 R136, R21 ;  /* 0x0000001500887308 */ /* 0x000fe20000000800 */
[-CC-:B------:R-:W-:Y:S01]  /*12ac0*/  FFMA.FTZ R142, R142, R14.reuse, -R85.reuse ;  /* 0x0000000e8e8e7223 */ /* 0x180fe20000010855 */
[-CC-:B------:R-:W-:Y:S01]  /*12ad0*/  FFMA.FTZ R143, R143, R14.reuse, -R85.reuse ;  /* 0x0000000e8f8f7223 */ /* 0x180fe20000010855 */
[-CC-:B------:R-:W-:Y:S01]  /*12ae0*/  FFMA.FTZ R130, R130, R14.reuse, -R85.reuse ;  /* 0x0000000e82827223 */ /* 0x180fe20000010855 */
[-CC-:B------:R-:W-:Y:S01]  /*12af0*/  FFMA.FTZ R131, R131, R14.reuse, -R85.reuse ;  /* 0x0000000e83837223 */ /* 0x180fe20000010855 */
[----:B------:R-:W-:-:S03]  /*12b00*/  FFMA.FTZ R134, R134, R14, -R85 ;  /* 0x0000000e86867223 */ /* 0x000fc60000010855 */
[----:B------:R-:W2:Y:S01]  /*12b10*/  MUFU.EX2 R21, R138 ;  /* 0x0000008a00157308 */ /* 0x000ea20000000800 */
[----:B------:R-:W-:Y:S01]  /*12b20*/  FFMA.FTZ R135, R135, R14, -R85 ;  /* 0x0000000e87877223 */ /* 0x000fe20000010855 */
[----:B------:R-:W-:Y:S02]  /*12b30*/  WARPGROUP.DEPBAR.LE gsb0, 0x0 ;  /* 0x00008000000079c5 */ /* 0x000fe40000010000 */
[----:B------:R-:W-:-:S06]  /*12b40*/  WARPGROUP.ARRIVE ;  /* 0x00000000000079c5 */ /* 0x000fcc0000000000 */
[----:B------:R-:W-:Y:S01]  /*12b50*/  HGMMA.64x96x16.F32.BF16 R24, gdesc[UR36].tnspB, R24, gsb0 ;  /* 0x41600000241879f0 */ /* 0x000fe20008001818 */
        /* <DEDUP_REMOVED lines=26> */
[----:B0-----:R-:W-:-:S02]  /*12d00*/  SHF.R.U32.HI R79, RZ, 0x7, R140 ;  /* 0x00000007ff4f7819 */ /* 0x001fc4000001168c */
[----:B------:R-:W-:-:S03]  /*12d10*/  ISETP.GE.U32.AND P2, PT, R140, 0x180, PT ;  /* 0x000001808c00780c */ /* 0x000fc60003f46070 */
[----:B------:R-:W-:Y:S02]  /*12d20*/  VIADD R74, R79, 0x9 ;  /* 0x000000094f4a7836 */ /* 0x000fe40000000000 */
[----:B------:R-:W-:Y:S01]  /*12d30*/  MUFU.EX2 R23, R142 ;  /* 0x0000008e00177308 */ /* 0x000fe20000000800 */
[----:B--2---:R-:W-:Y:S02]  /*12d40*/  FFMA.FTZ R75, R136, R78, R21 ;  /* 0x0000004e884b7223 */ /* 0x004fe40000010015 */
[----:B------:R-:W-:-:S05]  /*12d50*/  SEL R74, R74, 0x9, !P2 ;  /* 0x000000094a4a7807 */ /* 0x000fca0005000000 */
[----:B------:R-:W-:Y:S01]  /*12d60*/  MUFU.EX2 R143, R143 ;  /* 0x0000008f008f7308 */ /* 0x000fe20000000800 */
[----:B------:R-:W-:-:S04]  /*12d70*/  @!P1 IMAD R76, R152, 0x8, R16 ;  /* 0x00000008984c9824 */ /* 0x000fc800078e0210 */
[----:B------:R-:W-:Y:S01]  /*12d80*/  @!P1 VIADD R76, R76, 0x31c40 ;  /* 0x00031c404c4c9836 */ /* 0x000fe20000000000 */
[----:B------:R-:W-:Y:S02]  /*12d90*/  F2FP.BF16.F32.PACK_AB R22, R141, R22 ;  /* 0x000000168d16723e */ /* 0x000fe400000010ff */
[----:B-1----:R-:W-:Y:S02]  /*12da0*/  F2FP.BF16.F32.PACK_AB R21, R139, R21 ;  /* 0x000000158b15723e */ /* 0x002fe400000010ff */
[----:B------:R-:W-:Y:S01]  /*12db0*/  @!P1 PRMT R76, RZ, 0x654, R76 ;  /* 0x00000654ff4c9816 */ /* 0x000fe2000000004c */
[----:B------:R-:W0:Y:S08]  /*12dc0*/  MUFU.EX2 R156, R156 ;  /* 0x0000009c009c7308 */ /* 0x000e300000000800 */
[----:B------:R-:W-:Y:S08]  /*12dd0*/  MUFU.EX2 R151, R151 ;  /* 0x0000009700977308 */ /* 0x000ff00000000800 */
[----:B------:R-:W-:Y:S01]  /*12de0*/  MUFU.EX2 R131, R131 ;  /* 0x0000008300837308 */ /* 0x000fe20000000800 */
[----:B0-----:R-:W-:Y:S01]  /*12df0*/  FADD.FTZ R137, R156, R137 ;  /* 0x000000899c897221 */ /* 0x001fe20000010000 */
[----:B------:R-:W-:-:S02]  /*12e00*/  WARPGROUP.DEPBAR.LE gsb0, 0x0 ;  /* 0x00008000000079c5 */ /* 0x000fc40000010000 */
[----:B------:R0:W-:Y:S06]  /*12e10*/  BAR.ARV R74, 0x100 ;  /* 0x0004004a0000751d */ /* 0x0001ec0000002000 */
[----:B------:R1:W-:Y:S01]  /*12e20*/  @!P1 SYNCS.ARRIVE.TRANS64.RED.A1T0 RZ, [R76+URZ], RZ ;  /* 0x000000ff4cff99a7 */ /* 0x0003e2000810043f */
[----:B0-----:R-:W-:Y:S01]  /*12e30*/  FADD.FTZ R74, R139, R75 ;  /* 0x0000004b8b4a7221 */ /* 0x001fe20000010000 */
[----:B------:R-:W-:-:S04]  /*12e40*/  @!P1 IMAD R75, R0, 0x8, R16 ;  /* 0x00000008004b9824 */ /* 0x000fc800078e0210 */
[----:B------:R-:W-:Y:S02]  /*12e50*/  @!P1 VIADD R75, R75, 0x31c60 ;  /* 0x00031c604b4b9836 */ /* 0x000fe40000000000 */
[----:B------:R-:W-:Y:S01]  /*12e60*/  FADD.FTZ R0, R23, R74 ;  /* 0x0000004a17007221 */ /* 0x000fe20000010000 */
[----:B------:R-:W-:Y:S02]  /*12e70*/  F2FP.BF16.F32.PACK_AB R23, R143, R23 ;  /* 0x000000178f17723e */ /* 0x000fe400000010ff */
[----:B------:R-:W-:-:S04]  /*12e80*/  @!P1 PRMT R75, RZ, 0x654, R75 ;  /* 0x00000654ff4b9816 */ /* 0x000fc8000000004b */
[----:B------:R0:W-:Y:S01]  /*12e90*/  @!P1 SYNCS.ARRIVE.TRANS64.RED.A1T0 RZ, [R75+URZ], RZ ;  /* 0x000000ff4bff99a7 */ /* 0x0001e2000810043f */
[----:B------:R2:W-:Y:S01]  /*12ea0*/  STSM.16.M88.4 [R18+0x24300], R20 ;  /* 0x0243001412007844 */ /* 0x0005e20000000200 */
[----:B------:R-:W-:Y:S01]  /*12eb0*/  MUFU.EX2 R149, R149 ;  /* 0x0000009500957308 */ /* 0x000fe20000000800 */
[----:B------:R-:W-:-:S07]  /*12ec0*/  FADD.FTZ R0, R143, R0 ;  /* 0x000000008f007221 */ /* 0x000fce0000010000 */
[----:B--2---:R-:W2:Y:S08]  /*12ed0*/  MUFU.EX2 R20, R154 ;  /* 0x0000009a00147308 */ /* 0x004eb00000000800 */
[----:B------:R-:W3:Y:S08]  /*12ee0*/  MUFU.EX2 R21, R130 ;  /* 0x0000008200157308 */ /* 0x000ef00000000800 */
[----:B------:R-:W4:Y:S08]  /*12ef0*/  MUFU.EX2 R22, R150 ;  /* 0x0000009600167308 */ /* 0x000f300000000800 */
[----:B------:R-:W0:Y:S01]  /*12f00*/  MUFU.EX2 R23, R134 ;  /* 0x0000008600177308 */ /* 0x000e220000000800 */
[----:B--2---:R-:W-:Y:S01]  /*12f10*/  FADD.FTZ R137, R20, R137 ;  /* 0x0000008914897221 */ /* 0x004fe20000010000 */
[----:B---3--:R-:W-:-:S06]  /*12f20*/  FADD.FTZ R0, R21, R0 ;  /* 0x0000000015007221 */ /* 0x008fcc0000010000 */
[----:B------:R-:W-:Y:S01]  /*12f30*/  MUFU.EX2 R135, R135 ;  /* 0x0000008700877308 */ /* 0x000fe20000000800 */
[----:B------:R-:W-:Y:S01]  /*12f40*/  FADD.FTZ R137, R151, R137 ;  /* 0x0000008997897221 */ /* 0x000fe20000010000 */
[----:B------:R-:W-:-:S06]  /*12f50*/  FADD.FTZ R0, R131, R0 ;  /* 0x0000000083007221 */ /* 0x000fcc0000010000 */
[----:B-1----:R-:W1:Y:S08]  /*12f60*/  MUFU.EX2 R76, R148 ;  /* 0x00000094004c7308 */ /* 0x002e700000000800 */
[----:B------:R-:W2:Y:S01]  /*12f70*/  MUFU.EX2 R77, R122 ;  /* 0x0000007a004d7308 */ /* 0x000ea20000000800 */
[----:B----4-:R-:W-:Y:S01]  /*12f80*/  FADD.FTZ R137, R22, R137 ;  /* 0x0000008916897221 */ /* 0x010fe20000010000 */
[----:B0-----:R-:W-:-:S06]  /*12f90*/  FADD.FTZ R0, R23, R0 ;  /* 0x0000000017007221 */ /* 0x001fcc0000010000 */
[----:B------:R-:W-:Y:S08]  /*12fa0*/  MUFU.EX2 R147, R147 ;  /* 0x0000009300937308 */ /* 0x000ff00000000800 */
[----:B------:R-:W0:Y:S01]  /*12fb0*/  MUFU.EX2 R123, R123 ;  /* 0x0000007b007b7308 */ /* 0x000e220000000800 */
[----:B------:R-:W-:-:S07]  /*12fc0*/  FADD.FTZ R137, R149, R137 ;  /* 0x0000008995897221 */ /* 0x000fce0000010000 */
[----:B------:R-:W-:Y:S08]  /*12fd0*/  MUFU.EX2 R78, R146 ;  /* 0x00000092004e7308 */ /* 0x000ff00000000800 */
[----:B------:R-:W3:Y:S01]  /*12fe0*/  MUFU.EX2 R79, R126 ;  /* 0x0000007e004f7308 */ /* 0x000ee20000000800 */
[----:B-1----:R-:W-:-:S07]  /*12ff0*/  FADD.FTZ R137, R76, R137 ;  /* 0x000000894c897221 */ /* 0x002fce0000010000 */
[----:B------:R-:W1:Y:S08]  /*13000*/  MUFU.EX2 R133, R133 ;  /* 0x0000008500857308 */ /* 0x000e700000000800 */
[----:B------:R4:W-:Y:S08]  /*13010*/  MUFU.EX2 R75, R88 ;  /* 0x00000058004b7308 */ /* 0x0009f00000000800 */
[----:B------:R-:W1:Y:S01]  /*13020*/  MUFU.EX2 R127, R127 ;  /* 0x0000007f007f7308 */ /* 0x000e620000000800 */
[----:B----4-:R-:W-:-:S04]  /*13030*/  FADD.FTZ R88, R135, R0 ;  /* 0x0000000087587221 */ /* 0x010fc80000010000 */
[----:B--2---:R-:W-:-:S03]  /*13040*/  FADD.FTZ R88, R77, R88 ;  /* 0x000000584d587221 */ /* 0x004fc60000010000 */
[----:B------:R-:W2:Y:S01]  /*13050*/  MUFU.EX2 R132, R132 ;  /* 0x0000008400847308 */ /* 0x000ea20000000800 */
[----:B0-----:R-:W-:-:S07]  /*13060*/  FADD.FTZ R88, R123, R88 ;  /* 0x000000587b587221 */ /* 0x001fce0000010000 */
[----:B------:R-:W-:Y:S08]  /*13070*/  MUFU.EX2 R74, R89 ;  /* 0x00000059004a7308 */ /* 0x000ff00000000800 */
[----:B------:R-:W0:Y:S01]  /*13080*/  MUFU.EX2 R89, R114 ;  /* 0x0000007200597308 */ /* 0x000e220000000800 */
[----:B---3--:R-:W-:-:S07]  /*13090*/  FADD.FTZ R88, R79, R88 ;  /* 0x000000584f587221 */ /* 0x008fce0000010000 */
[----:B------:R-:W3:Y:S08]  /*130a0*/  MUFU.EX2 R129, R129 ;  /* 0x0000008100817308 */ /* 0x000ef00000000800 */
[----:B------:R4:W-:Y:S08]  /*130b0*/  MUFU.EX2 R0, R90 ;  /* 0x0000005a00007308 */ /* 0x0009f00000000800 */
[----:B------:R-:W3:Y:S01]  /*130c0*/  MUFU.EX2 R115, R115 ;  /* 0x0000007300737308 */ /* 0x000ee20000000800 */
[----:B----4-:R-:W-:-:S04]  /*130d0*/  FADD.FTZ R90, R147, R137 ;  /* 0x00000089935a7221 */ /* 0x010fc80000010000 */
[----:B------:R-:W-:-:S03]  /*130e0*/  FADD.FTZ R90, R78, R90 ;  /* 0x0000005a4e5a7221 */ /* 0x000fc60000010000 */
[----:B------:R-:W4:Y:S01]  /*130f0*/  MUFU.EX2 R128, R128 ;  /* 0x0000008000807308 */ /* 0x000f220000000800 */
[----:B-1----:R-:W-:Y:S01]  /*13100*/  FADD.FTZ R90, R133, R90 ;  /* 0x0000005a855a7221 */ /* 0x002fe20000010000 */
[----:B------:R-:W-:-:S06]  /*13110*/  FADD.FTZ R88, R127, R88 ;  /* 0x000000587f587221 */ /* 0x000fcc0000010000 */
[----:B------:R-:W1:Y:S01]  /*13120*/  MUFU.EX2 R118, R118 ;  /* 0x0000007600767308 */ /* 0x000e620000000800 */
[----:B--2---:R-:W-:Y:S01]  /*13130*/  FADD.FTZ R90, R132, R90 ;  /* 0x0000005a845a7221 */ /* 0x004fe20000010000 */
[----:B0-----:R-:W-:-:S06]  /*13140*/  FADD.FTZ R88, R89, R88 ;  /* 0x0000005859587221 */ /* 0x001fcc0000010000 */
[----:B------:R-:W0:Y:S08]  /*13150*/  MUFU.EX2 R125, R125 ;  /* 0x0000007d007d7308 */ /* 0x000e300000000800 */
[----:B------:R-:W2:Y:S01]  /*13160*/  MUFU.EX2 R119, R119 ;  /* 0x0000007700777308 */ /* 0x000ea20000000800 */
[----:B---3--:R-:W-:Y:S01]  /*13170*/  FADD.FTZ R90, R129, R90 ;  /* 0x0000005a815a7221 */ /* 0x008fe20000010000 */
[----:B------:R-:W-:-:S06]  /*13180*/  FADD.FTZ R88, R115, R88 ;  /* 0x0000005873587221 */ /* 0x000fcc0000010000 */
[----:B------:R-:W3:Y:S08]  /*13190*/  MUFU.EX2 R124, R124 ;  /* 0x0000007c007c7308 */ /* 0x000ef00000000800 */
[----:B------:R-:W3:Y:S01]  /*131a0*/  MUFU.EX2 R106, R106 ;  /* 0x0000006a006a7308 */ /* 0x000ee20000000800 */
[----:B----4-:R-:W-:Y:S01]  /*131b0*/  FADD.FTZ R90, R128, R90 ;  /* 0x0000005a805a7221 */ /* 0x010fe20000010000 */
[----:B-1----:R-:W-:-:S06]  /*131c0*/  FADD.FTZ R88, R118, R88 ;  /* 0x0000005876587221 */ /* 0x002fcc0000010000 */
[----:B------:R-:W1:Y:S08]  /*131d0*/  MUFU.EX2 R121, R121 ;  /* 0x0000007900797308 */ /* 0x000e700000000800 */
[----:B------:R-:W4:Y:S01]  /*131e0*/  MUFU.EX2 R107, R107 ;  /* 0x0000006b006b7308 */ /* 0x000f220000000800 */
[----:B0-----:R-:W-:Y:S01]  /*131f0*/  FADD.FTZ R90, R125, R90 ;  /* 0x0000005a7d5a7221 */ /* 0x001fe20000010000 */
[----:B--2---:R-:W-:-:S06]  /*13200*/  FADD.FTZ R88, R119, R88 ;  /* 0x0000005877587221 */ /* 0x004fcc0000010000 */
[----:B------:R-:W0:Y:S08]  /*13210*/  MUFU.EX2 R120, R120 ;  /* 0x0000007800787308 */ /* 0x000e300000000800 */
[----:B------:R-:W2:Y:S01]  /*13220*/  MUFU.EX2 R110, R110 ;  /* 0x0000006e006e7308 */ /* 0x000ea20000000800 */
[----:B---3--:R-:W-:Y:S01]  /*13230*/  FADD.FTZ R90, R124, R90 ;  /* 0x0000005a7c5a7221 */ /* 0x008fe20000010000 */
[----:B------:R-:W-:-:S06]  /*13240*/  FADD.FTZ R88, R106, R88 ;  /* 0x000000586a587221 */ /* 0x000fcc0000010000 */
[----:B------:R-:W3:Y:S01]  /*13250*/  MUFU.EX2 R117, R117 ;  /* 0x0000007500757308 */ /* 0x000ee20000000800 */
[----:B------:R-:W-:-:S07]  /*13260*/  F2FP.BF16.F32.PACK_AB R20, R20, R156 ;  /* 0x0000009c1414723e */ /* 0x000fce00000010ff */
[----:B------:R-:W3:Y:S01]  /*13270*/  MUFU.EX2 R111, R111 ;  /* 0x0000006f006f7308 */ /* 0x000ee20000000800 */
[----:B------:R-:W-:Y:S01]  /*13280*/  F2FP.BF16.F32.PACK_AB R21, R131, R21 ;  /* 0x000000158315723e */ /* 0x000fe200000010ff */
[----:B-1----:R-:W-:Y:S01]  /*13290*/  FADD.FTZ R90, R121, R90 ;  /* 0x0000005a795a7221 */ /* 0x002fe20000010000 */
[----:B------:R-:W-:-:S05]  /*132a0*/  F2FP.BF16.F32.PACK_AB R22, R22, R151 ;  /* 0x000000971616723e */ /* 0x000fca00000010ff */
[----:B------:R-:W1:Y:S01]  /*132b0*/  MUFU.EX2 R116, R116 ;  /* 0x0000007400747308 */ /* 0x000e620000000800 */
[----:B------:R-:W-:Y:S01]  /*132c0*/  F2FP.BF16.F32.PACK_AB R23, R135, R23 ;  /* 0x000000178717723e */ /* 0x000fe200000010ff */
[----:B----4-:R-:W-:-:S06]  /*132d0*/  FADD.FTZ R88, R107, R88 ;  /* 0x000000586b587221 */ /* 0x010fcc0000010000 */
[----:B------:R-:W4:Y:S01]  /*132e0*/  MUFU.EX2 R98, R98 ;  /* 0x0000006200627308 */ /* 0x000f220000000800 */
[----:B------:R2:W-:Y:S01]  /*132f0*/  STSM.16.M88.4 [R18+0x25b00], R20 ;  /* 0x025b001412007844 */ /* 0x0005e20000000200 */
[----:B0-----:R-:W-:-:S06]  /*13300*/  FADD.FTZ R90, R120, R90 ;  /* 0x0000005a785a7221 */ /* 0x001fcc0000010000 */
[----:B------:R-:W0:Y:S08]  /*13310*/  MUFU.EX2 R113, R113 ;  /* 0x0000007100717308 */ /* 0x000e300000000800 */
[----:B------:R-:W0:Y:S01]  /*13320*/  MUFU.EX2 R99, R99 ;  /* 0x0000006300637308 */ /* 0x000e220000000800 */
[----:B--2---:R-:W-:Y:S01]  /*13330*/  FADD.FTZ R20, R110, R88 ;  /* 0x000000586e147221 */ /* 0x004fe20000010000 */
[----:B---3--:R-:W-:-:S06]  /*13340*/  FADD.FTZ R90, R117, R90 ;  /* 0x0000005a755a7221 */ /* 0x008fcc0000010000 */
[----:B------:R-:W2:Y:S01]  /*13350*/  MUFU.EX2 R112, R112 ;  /* 0x0000007000707308 */ /* 0x000ea20000000800 */
[----:B------:R-:W-:-:S07]  /*13360*/  FADD.FTZ R20, R111, R20 ;  /* 0x000000146f147221 */ /* 0x000fce0000010000 */
[----:B------:R-:W3:Y:S01]  /*13370*/  MUFU.EX2 R102, R102 ;  /* 0x0000006600667308 */ /* 0x000ee20000000800 */
[----:B-1----:R-:W-:Y:S01]  /*13380*/  FADD.FTZ R21, R116, R90 ;  /* 0x0000005a74157221 */ /* 0x002fe20000010000 */
[----:B----4-:R-:W-:-:S06]  /*13390*/  FADD.FTZ R20, R98, R20 ;  /* 0x0000001462147221 */ /* 0x010fcc0000010000 */
[----:B------:R-:W1:Y:S08]  /*133a0*/  MUFU.EX2 R109, R109 ;  /* 0x0000006d006d7308 */ /* 0x000e700000000800 */
[----:B------:R-:W4:Y:S01]  /*133b0*/  MUFU.EX2 R103, R103 ;  /* 0x0000006700677308 */ /* 0x000f220000000800 */
[----:B0-----:R-:W-:Y:S01]  /*133c0*/  FADD.FTZ R21, R113, R21 ;  /* 0x0000001571157221 */ /* 0x001fe20000010000 */
[----:B------:R-:W-:-:S06]  /*133d0*/  FADD.FTZ R20, R99, R20 ;  /* 0x0000001463147221 */ /* 0x000fcc0000010000 */
[----:B------:R-:W0:Y:S01]  /*133e0*/  MUFU.EX2 R108, R108 ;  /* 0x0000006c006c7308 */ /* 0x000e220000000800 */
[----:B--2---:R-:W-:Y:S01]  /*133f0*/  FADD.FTZ R21, R112, R21 ;  /* 0x0000001570157221 */ /* 0x004fe20000010000 */
[----:B---3--:R-:W-:-:S06]  /*13400*/  FADD.FTZ R20, R102, R20 ;  /* 0x0000001466147221 */ /* 0x008fcc0000010000 */
[----:B------:R-:W2:Y:S08]  /*13410*/  MUFU.EX2 R105, R105 ;  /* 0x0000006900697308 */ /* 0x000eb00000000800 */
[----:B------:R-:W3:Y:S01]  /*13420*/  MUFU.EX2 R114, R91 ;  /* 0x0000005b00727308 */ /* 0x000ee20000000800 */
[----:B-1----:R-:W-:Y:S01]  /*13430*/  FADD.FTZ R21, R109, R21 ;  /* 0x000000156d157221 */ /* 0x002fe20000010000 */
[----:B----4-:R-:W-:-:S06]  /*13440*/  FADD.FTZ R20, R103, R20 ;  /* 0x0000001467147221 */ /* 0x010fcc0000010000 */
[----:B------:R-:W1:Y:S01]  /*13450*/  MUFU.EX2 R94, R94 ;  /* 0x0000005e005e7308 */ /* 0x000e620000000800 */
[----:B0-----:R-:W-:Y:S01]  /*13460*/  FADD.FTZ R21, R108, R21 ;  /* 0x000000156c157221 */ /* 0x001fe20000010000 */
[----:B------:R-:W-:-:S06]  /*13470*/  FADD.FTZ R20, R0, R20 ;  /* 0x0000001400147221 */ /* 0x000fcc0000010000 */
[----:B------:R-:W0:Y:S01]  /*13480*/  MUFU.EX2 R104, R104 ;  /* 0x0000006800687308 */ /* 0x000e220000000800 */
[----:B------:R-:W-:-:S07]  /*13490*/  F2FP.BF16.F32.PACK_AB R76, R76, R149 ;  /* 0x000000954c4c723e */ /* 0x000fce00000010ff */
[----:B------:R-:W4:Y:S01]  /*134a0*/  MUFU.EX2 R95, R95 ;  /* 0x0000005f005f7308 */ /* 0x000f220000000800 */
[----:B------:R-:W-:Y:S01]  /*134b0*/  F2FP.BF16.F32.PACK_AB R77, R123, R77 ;  /* 0x0000004d7b4d723e */ /* 0x000fe200000010ff */
[----:B--2---:R-:W-:Y:S01]  /*134c0*/  FADD.FTZ R23, R105, R21 ;  /* 0x0000001569177221 */ /* 0x004fe20000010000 */
[----:B------:R-:W-:-:S05]  /*134d0*/  F2FP.BF16.F32.PACK_AB R78, R78, R147 ;  /* 0x000000934e4e723e */ /* 0x000fca00000010ff */
[----:B------:R-:W2:Y:S01]  /*134e0*/  MUFU.EX2 R101, R101 ;  /* 0x0000006500657308 */ /* 0x000ea20000000800 */
[----:B------:R-:W-:Y:S01]  /*134f0*/  F2FP.BF16.F32.PACK_AB R79, R127, R79 ;  /* 0x0000004f7f4f723e */ /* 0x000fe200000010ff */
[----:B---3--:R-:W-:-:S06]  /*13500*/  FADD.FTZ R21, R114, R20 ;  /* 0x0000001472157221 */ /* 0x008fcc0000010000 */
[----:B------:R-:W3:Y:S01]  /*13510*/  MUFU.EX2 R82, R82 ;  /* 0x0000005200527308 */ /* 0x000ee20000000800 */
[----:B------:R1:W-:Y:S07]  /*13520*/  STSM.16.M88.4 [R18+0x27300], R76 ;  /* 0x0273004c12007844 */ /* 0x0003ee0000000200 */
[----:B------:R-:W3:Y:S08]  /*13530*/  MUFU.EX2 R100, R100 ;  /* 0x0000006400647308 */ /* 0x000ef00000000800 */
[----:B------:R-:W3:Y:S01]  /*13540*/  MUFU.EX2 R83, R83 ;  /* 0x0000005300537308 */ /* 0x000ee20000000800 */
[----:B-1----:R-:W-:Y:S01]  /*13550*/  FADD.FTZ R76, R94, R21 ;  /* 0x000000155e4c7221 */ /* 0x002fe20000010000 */
[----:B0-----:R-:W-:-:S06]  /*13560*/  FADD.FTZ R22, R104, R23 ;  /* 0x0000001768167221 */ /* 0x001fcc0000010000 */
[----:B------:R-:W0:Y:S01]  /*13570*/  MUFU.EX2 R86, R86 ;  /* 0x0000005600567308 */ /* 0x000e220000000800 */
[----:B----4-:R-:W-:Y:S01]  /*13580*/  FADD.FTZ R77, R95, R76 ;  /* 0x0000004c5f4d7221 */ /* 0x010fe20000010000 */
[----:B------:R-:W-:Y:S02]  /*13590*/  F2FP.BF16.F32.PACK_AB R88, R132, R133 ;  /* 0x000000858458723e */ /* 0x000fe400000010ff */
[----:B------:R-:W-:Y:S02]  /*135a0*/  F2FP.BF16.F32.PACK_AB R89, R115, R89 ;  /* 0x000000597359723e */ /* 0x000fe400000010ff */
[----:B------:R-:W-:Y:S02]  /*135b0*/  F2FP.BF16.F32.PACK_AB R90, R128, R129 ;  /* 0x00000081805a723e */ /* 0x000fe400000010ff */
[----:B------:R-:W1:Y:S01]  /*135c0*/  MUFU.EX2 R87, R87 ;  /* 0x0000005700577308 */ /* 0x000e620000000800 */
[----:B------:R-:W-:Y:S01]  /*135d0*/  F2FP.BF16.F32.PACK_AB R91, R119, R118 ;  /* 0x00000076775b723e */ /* 0x000fe200000010ff */
[----:B--2---:R-:W-:Y:S01]  /*135e0*/  FADD.FTZ R79, R101, R22 ;  /* 0x00000016654f7221 */ /* 0x004fe20000010000 */
[----:B---3--:R-:W-:-:S05]  /*135f0*/  FADD.FTZ R78, R82, R77 ;  /* 0x0000004d524e7221 */ /* 0x008fca0000010000 */
[----:B------:R-:W2:Y:S01]  /*13600*/  MUFU.EX2 R73, R73 ;  /* 0x0000004900497308 */ /* 0x000ea20000000800 */
[----:B------:R3:W-:Y:S01]  /*13610*/  STSM.16.M88.4 [R18+0x28b00], R88 ;  /* 0x028b005812007844 */ /* 0x0007e20000000200 */
[----:B------:R-:W-:-:S06]  /*13620*/  F2FP.BF16.F32.PACK_AB R77, R114, R0 ;  /* 0x00000000724d723e */ /* 0x000fcc00000010ff */
[----:B------:R-:W4:Y:S01]  /*13630*/  MUFU.EX2 R81, R81 ;  /* 0x0000005100517308 */ /* 0x000f220000000800 */
[----:B---3--:R-:W-:Y:S01]  /*13640*/  FADD.FTZ R88, R100, R79 ;  /* 0x0000004f64587221 */ /* 0x008fe20000010000 */
[----:B------:R-:W-:-:S04]  /*13650*/  FADD.FTZ R79, R83, R78 ;  /* 0x0000004e534f7221 */ /* 0x000fc80000010000 */
[----:B0-----:R-:W-:-:S04]  /*13660*/  FADD.FTZ R0, R86, R79 ;  /* 0x0000004f56007221 */ /* 0x001fc80000010000 */
[----:B-1----:R-:W-:Y:S01]  /*13670*/  FADD.FTZ R0, R87, R0 ;  /* 0x0000000057007221 */ /* 0x002fe20000010000 */
[----:B------:R-:W-:-:S03]  /*13680*/  F2FP.BF16.F32.PACK_AB R100, R100, R101 ;  /* 0x000000656464723e */ /* 0x000fc600000010ff */
[----:B--2---:R-:W-:Y:S01]  /*13690*/  FADD.FTZ R0, R73, R0 ;  /* 0x0000000049007221 */ /* 0x004fe20000010000 */
[----:B------:R-:W-:-:S03]  /*136a0*/  F2FP.BF16.F32.PACK_AB R101, R83, R82 ;  /* 0x000000525365723e */ /* 0x000fc600000010ff */
[----:B----4-:R-:W-:Y:S02]  /*136b0*/  FADD.FTZ R83, R81, R0 ;  /* 0x0000000051537221 */ /* 0x010fe40000010000 */
[----:B------:R-:W2:Y:S01]  /*136c0*/  LDL.LU R0, [R1+0x30] ;  /* 0x0000300001007983 */ /* 0x000ea20000300800 */
[----:B------:R-:W0:Y:S08]  /*136d0*/  MUFU.EX2 R97, R97 ;  /* 0x0000006100617308 */ /* 0x000e300000000800 */
[----:B------:R-:W1:Y:S08]  /*136e0*/  MUFU.EX2 R96, R96 ;  /* 0x0000006000607308 */ /* 0x000e700000000800 */
[----:B------:R-:W3:Y:S01]  /*136f0*/  MUFU.EX2 R93, R93 ;  /* 0x0000005d005d7308 */ /* 0x000ee20000000800 */
[----:B0-----:R-:W-:-:S07]  /*13700*/  FADD.FTZ R89, R97, R88 ;  /* 0x0000005861597221 */ /* 0x001fce0000010000 */
[----:B------:R-:W0:Y:S01]  /*13710*/  MUFU.EX2 R92, R92 ;  /* 0x0000005c005c7308 */ /* 0x000e220000000800 */
[----:B-1----:R-:W-:-:S07]  /*13720*/  FADD.FTZ R88, R96, R89 ;  /* 0x0000005960587221 */ /* 0x002fce0000010000 */
[----:B------:R-:W-:Y:S08]  /*13730*/  MUFU.EX2 R84, R84 ;  /* 0x0000005400547308 */ /* 0x000ff00000000800 */
[----:B------:R-:W1:Y:S01]  /*13740*/  MUFU.EX2 R85, R85 ;  /* 0x0000005500557308 */ /* 0x000e620000000800 */
[----:B---3--:R-:W-:Y:S01]  /*13750*/  FADD.FTZ R89, R93, R88 ;  /* 0x000000585d597221 */ /* 0x008fe20000010000 */
[----:B------:R-:W-:-:S02]  /*13760*/  F2FP.BF16.F32.PACK_AB R124, R124, R125 ;  /* 0x0000007d7c7c723e */ /* 0x000fc400000010ff */
[----:B------:R-:W-:Y:S02]  /*13770*/  F2FP.BF16.F32.PACK_AB R125, R107, R106 ;  /* 0x0000006a6b7d723e */ /* 0x000fe400000010ff */
[----:B------:R-:W-:Y:S02]  /*13780*/  F2FP.BF16.F32.PACK_AB R126, R120, R121 ;  /* 0x00000079787e723e */ /* 0x000fe400000010ff */
[----:B------:R-:W-:Y:S01]  /*13790*/  F2FP.BF16.F32.PACK_AB R127, R111, R110 ;  /* 0x0000006e6f7f723e */ /* 0x000fe200000010ff */
[----:B0-----:R-:W-:Y:S01]  /*137a0*/  FADD.FTZ R89, R92, R89 ;  /* 0x000000595c597221 */ /* 0x001fe20000010000 */
[----:B------:R-:W-:Y:S02]  /*137b0*/  F2FP.BF16.F32.PACK_AB R20, R116, R117 ;  /* 0x000000757414723e */ /* 0x000fe400000010ff */
[----:B------:R-:W-:Y:S02]  /*137c0*/  F2FP.BF16.F32.PACK_AB R21, R99, R98 ;  /* 0x000000626315723e */ /* 0x000fe400000010ff */
        /* <DEDUP_REMOVED lines=8> */
[----:B------:R-:W-:Y:S01]  /*13850*/  STSM.16.M88.4 [R18+0x2a300], R124 ;  /* 0x02a3007c12007844 */ /* 0x000fe20000000200 */
[----:B------:R-:W-:Y:S02]  /*13860*/  F2FP.BF16.F32.PACK_AB R93, R81, R73 ;  /* 0x00000049515d723e */ /* 0x000fe400000010ff */
[----:B------:R-:W-:Y:S02]  /*13870*/  F2FP.BF16.F32.PACK_AB R94, R75, R74 ;  /* 0x0000004a4b5e723e */ /* 0x000fe400000010ff */
[----:B-1----:R-:W-:Y:S01]  /*13880*/  F2FP.BF16.F32.PACK_AB R95, R85, R84 ;  /* 0x00000054555f723e */ /* 0x002fe200000010ff */
[----:B------:R0:W-:Y:S04]  /*13890*/  STSM.16.M88.4 [R18+0x2bb00], R20 ;  /* 0x02bb001412007844 */ /* 0x0001e80000000200 */
[----:B------:R-:W-:Y:S04]  /*138a0*/  STSM.16.M88.4 [R18+0x2d300], R76 ;  /* 0x02d3004c12007844 */ /* 0x000fe80000000200 */
[----:B------:R-:W-:Y:S04]  /*138b0*/  STSM.16.M88.4 [R18+0x2eb00], R100 ;  /* 0x02eb006412007844 */ /* 0x000fe80000000200 */
[----:B------:R-:W-:Y:S01]  /*138c0*/  STSM.16.M88.4 [R18+0x30300], R92 ;  /* 0x0303005c12007844 */ /* 0x000fe20000000200 */
[----:B------:R-:W-:Y:S01]  /*138d0*/  @!PT LDS RZ, [RZ] ;  /* 0x00000000fffff984 */ /* 0x000fe20000000800 */
[----:B------:R-:W-:Y:S01]  /*138e0*/  @!PT LDS RZ, [RZ] ;  /* 0x00000000fffff984 */ /* 0x000fe20000000800 */
[----:B------:R-:W-:Y:S01]  /*138f0*/  @!PT LDS RZ, [RZ] ;  /* 0x00000000fffff984 */ /* 0x000fe20000000800 */
[----:B------:R-:W-:Y:S01]  /*13900*/  @!PT LDS RZ, [RZ] ;  /* 0x00000000fffff984 */ /* 0x000fe20000000800 */
[----:B------:R1:W-:Y:S06]  /*13910*/  MEMBAR.ALL.CTA ;  /* 0x0000000000007992 */ /* 0x0003ec0000008000 */
[----:B-1----:R-:W1:Y:S01]  /*13920*/  FENCE.VIEW.ASYNC.S ;  /* 0x00000000000073c6 */ /* 0x002e620000000000 */
[----:B------:R-:W-:Y:S01]  /*13930*/  FADD.FTZ R82, R74, R89 ;  /* 0x000000594a527221 */ /* 0x000fe20000010000 */
[----:B------:R-:W-:-:S03]  /*13940*/  FADD.FTZ R84, R84, R83 ;  /* 0x0000005354547221 */ /* 0x000fc60000010000 */
[----:B------:R-:W-:Y:S01]  /*13950*/  FADD.FTZ R73, R75, R82 ;  /* 0x000000524b497221 */ /* 0x000fe20000010000 */
[----:B0-----:R-:W-:-:S04]  /*13960*/  FADD.FTZ R20, R85, R84 ;  /* 0x0000005455147221 */ /* 0x001fc80000010000 */
[----:B------:R-:W-:Y:S01]  /*13970*/  STL [R1+0x34], R73 ;  /* 0x0000344901007387 */ /* 0x000fe20000100800 */
[----:B------:R-:W-:-:S03]  /*13980*/  FMUL.FTZ R24, R24, R80 ;  /* 0x0000005018187220 */ /* 0x000fc60000410000 */
[----:B------:R-:W-:Y:S01]  /*13990*/  STL [R1+0x38], R20 ;  /* 0x0000381401007387 */ /* 0x000fe20000100800 */
[-C--:B------:R-:W-:Y:S01]  /*139a0*/  FMUL.FTZ R25, R25, R80.reuse ;  /* 0x0000005019197220 */ /* 0x080fe20000410000 */
[-C--:B------:R-:W-:Y:S02]  /*139b0*/  FMUL.FTZ R28, R28, R80.reuse ;  /* 0x000000501c1c7220 */ /* 0x080fe40000410000 */
[----:B------:R0:W5:Y:S01]  /*139c0*/  LDL R156, [R1+0x58] ;  /* 0x00005800019c7983 */ /* 0x0001620000100800 */
        /* <DEDUP_REMOVED lines=45> */
[----:B------:R-:W-:-:S02]  /*13ca0*/  IMAD.MOV.U32 R155, RZ, RZ, R72 ;  /* 0x000000ffff9b7224 */ /* 0x000fc400078e0048 */
[----:B------:R-:W-:Y:S01]  /*13cb0*/  IMAD.MOV.U32 R154, RZ, RZ, R15 ;  /* 0x000000ffff9a7224 */ /* 0x000fe200078e000f */
[C---:B--2---:R-:W-:Y:S01]  /*13cc0*/  ISETP.GT.AND P2, PT, R0.reuse, RZ, PT ;  /* 0x000000ff0000720c */ /* 0x044fe20003f44270 */
[----:B------:R-:W-:-:S05]  /*13cd0*/  VIADD R0, R0, 0xffffffff ;  /* 0xffffffff00007836 */ /* 0x000fca0000000000 */
[----:B------:R2:W-:Y:S02]  /*13ce0*/  STL [R1+0x30], R0 ;  /* 0x0000300001007387 */ /* 0x0005e40000100800 */
[----:B--2---:R-:W-:Y:S01]  /*13cf0*/  IMAD.MOV.U32 R0, RZ, RZ, R152 ;  /* 0x000000ffff007224 */ /* 0x004fe200078e0098 */
[----:B-1----:R-:W-:-:S04]  /*13d00*/  NOP ;  /* 0x0000000000007918 */ /* 0x002fc80000000000 */
[----:B0-----:R-:W-:Y:S05]  /*13d10*/  @P2 BRA `(.L_x_526) ;  /* 0xffffffb400dc2947 */ /* 0x001fea000383ffff */
.L_x_515:
[----:B------:R-:W-:Y:S05]  /*13d20*/  WARPSYNC.ALL ;  /* 0x0000000000007948 */ /* 0x000fea0003800000 */
[----:B------:R-:W-:Y:S06]  /*13d30*/  BAR.ARV 0x8, 0x200 ;  /* 0x0208000000007b1d */ /* 0x000fec0000002000 */
[----:B------:R-:W-:Y:S05]  /*13d40*/  @!P0 BRA `(.L_x_527) ;  /* 0x0000000000048947 */ /* 0x000fea0003800000 */
[----:B------:R-:W-:Y:S01]  /*13d50*/  BPT.TRAP 0x1 ;  /* 0x000000040000795c */ /* 0x000fe20000300000 */
.L_x_527:
[----:B------:R-:W2:Y:S01]  /*13d60*/  LDL R0, [R1+0x58] ;  /* 0x0000580001007983 */ /* 0x000ea20000100800 */
[----:B------:R-:W-:Y:S01]  /*13d70*/  IMAD R9, R152, 0x8, R16 ;  /* 0x0000000898097824 */ /* 0x000fe200078e0210 */
[----:B--2---:R-:W-:-:S04]  /*13d80*/  SHF.L.U32 R0, R0, 0x1f, RZ ;  /* 0x0000001f00007819 */ /* 0x004fc800000006ff */
[----:B------:R0:W1:Y:S01]  /*13d90*/  SYNCS.PHASECHK.TRANS64.TRYWAIT P2, [R9+URZ+0x31c50], R0 ;  /* 0x031c5000090075a7 */ /* 0x000062000804017f */
[----:B------:R-:W-:Y:S05]  /*13da0*/  @!P0 BRA `(.L_x_528) ;  /* 0x0000000000048947 */ /* 0x000fea0003800000 */
[----:B------:R-:W-:Y:S01]  /*13db0*/  BPT.TRAP 0x1 ;  /* 0x000000040000795c */ /* 0x000fe20000300000 */
.L_x_528:
[----:B------:R-:W2:Y:S01]  /*13dc0*/  LDL.LU R2, [R1+0x78] ;  /* 0x0000780001027983 */ /* 0x000ea20000300800 */
[----:B------:R-:W-:Y:S02]  /*13dd0*/  VIADD R16, R16, 0x200 ;  /* 0x0000020010107836 */ /* 0x000fe40000000000 */
[----:B------:R-:W-:-:S03]  /*13de0*/  IMAD.MOV.U32 R3, RZ, RZ, -0x3ffffff0 ;  /* 0xc0000010ff037424 */ /* 0x000fc600078e00ff */
[----:B------:R-:W-:-:S04]  /*13df0*/  SHF.R.U32.HI R16, RZ, 0x4, R16 ;  /* 0x00000004ff107819 */ /* 0x000fc80000011610 */
[----:B------:R-:W-:-:S04]  /*13e00*/  LOP3.LUT R16, R16, 0x3fff, RZ, 0xc0, !PT ;  /* 0x00003fff10107812 */ /* 0x000fc800078ec0ff */
[----:B------:R-:W-:Y:S02]  /*13e10*/  LOP3.LUT R5, R16, 0x2400000, RZ, 0xfc, !PT ;  /* 0x0240000010057812 */ /* 0x000fe400078efcff */
[----:B--2---:R-:W-:Y:S01]  /*13e20*/  LOP3.LUT R2, R2, 0x10000, RZ, 0xfc, !PT ;  /* 0x0001000002027812 */ /* 0x004fe200078efcff */
[----:B-1----:R-:W-:Y:S06]  /*13e30*/  @P2 BRA `(.L_x_529) ;  /* 0x0000000000082947 */ /* 0x002fec0003800000 */
[----:B------:R-:W1:Y:S02]  /*13e40*/  SYNCS.PHASECHK.TRANS64.TRYWAIT P0, [R9+URZ+0x31c50], R0 ;  /* 0x031c5000090075a7 */ /* 0x000e64000800017f */
[----:B-1----:R-:W-:Y:S05]  /*13e50*/  @!P0 BRA `(.L_x_530) ;  /* 0x000000a400788947 */ /* 0x002fea0003800000 */
.L_x_529:
[----:B------:R-:W-:Y:S01]  /*13e60*/  IMAD R4, R152, 0x6c0, R5 ;  /* 0x000006c098047824 */ /* 0x000fe200078e0205 */
[----:B------:R-:W0:Y:S01]  /*13e70*/  LDL.LU R13, [R1+0x34] ;  /* 0x00003400010d7983 */ /* 0x000e220000300800 */
[----:B------:R-:W-:Y:S01]  /*13e80*/  IMAD.MOV.U32 R5, RZ, RZ, -0x7fffffe0 ;  /* 0x80000020ff057424 */ /* 0x000fe200078e00ff */
[----:B------:R-:W-:Y:S05]  /*13e90*/  WARPSYNC.ALL ;  /* 0x0000000000007948 */ /* 0x000fea0003800000 */
[C---:B------:R-:W-:Y:S01]  /*13ea0*/  R2UR UR4, R2.reuse ;  /* 0x00000000020472ca */ /* 0x040fe200000e0000 */
[----:B------:R-:W-:Y:S01]  /*13eb0*/  VIADD R10, R2, 0x180 ;  /* 0x00000180020a7836 */ /* 0x000fe20000000000 */
[----:B------:R-:W-:Y:S01]  /*13ec0*/  R2UR UR5, R3 ;  /* 0x00000000030572ca */ /* 0x000fe200000e0000 */
[C---:B------:R-:W-:Y:S01]  /*13ed0*/  VIADD R6, R4.reuse, 0x40 ;  /* 0x0000004004067836 */ /* 0x040fe20000000000 */
[----:B------:R-:W-:Y:S01]  /*13ee0*/  R2UR UR6, R4 ;  /* 0x00000000040672ca */ /* 0x000fe200000e0000 */
[----:B------:R-:W-:Y:S01]  /*13ef0*/  IMAD.MOV.U32 R11, RZ, RZ, -0x3ffffff0 ;  /* 0xc0000010ff0b7424 */ /* 0x000fe200078e00ff */
[----:B------:R-:W-:Y:S01]  /*13f00*/  R2UR UR7, R5 ;  /* 0x00000000050772ca */ /* 0x000fe200000e0000 */
[----:B------:R-:W-:Y:S01]  /*13f10*/  WARPGROUP.ARRIVE ;  /* 0x00000000000079c5 */ /* 0x000fe20000000000 */
[----:B------:R-:W-:Y:S01]  /*13f20*/  IMAD.MOV.U32 R7, RZ, RZ, -0x7fffffe0 ;  /* 0x80000020ff077424 */ /* 0x000fe200078e00ff */
[----:B------:R-:W2:Y:S01]  /*13f30*/  LDL.LU R12, [R1+0x38] ;  /* 0x00003800010c7983 */ /* 0x000ea20000300800 */
[----:B------:R-:W-:-:S02]  /*13f40*/  IMAD.MOV.U32 R3, RZ, RZ, -0x3ffffff0 ;  /* 0xc0000010ff037424 */ /* 0x000fc400078e00ff */
[----:B------:R-:W-:Y:S01]  /*13f50*/  IMAD.MOV.U32 R5, RZ, RZ, -0x7fffffe0 ;  /* 0x80000020ff057424 */ /* 0x000fe200078e00ff */
[----:B------:R-:W3:Y:S01]  /*13f60*/  LDL.LU R8, [R1+0x58] ;  /* 0x0000580001087983 */ /* 0x000ee20000300800 */
[----:B------:R-:W-:-:S05]  /*13f70*/  VIADD R152, R152, 0x1 ;  /* 0x0000000198987836 */ /* 0x000fca0000000000 */
[----:B------:R-:W-:Y:S01]  /*13f80*/  HGMMA.64x96x16.F32.BF16 R24, gdesc[UR4].tnspB, R24, gsb0 ;  /* 0x41600000041879f0 */ /* 0x000fe20008001818 */
[----:B------:R-:W-:Y:S01]  /*13f90*/  R2UR UR4, R10 ;  /* 0x000000000a0472ca */ /* 0x000fe200000e0000 */
[----:B------:R-:W-:Y:S01]  /*13fa0*/  VIADD R10, R2, 0x300 ;  /* 0x00000300020a7836 */ /* 0x000fe20000000000 */
[----:B------:R-:W-:Y:S01]  /*13fb0*/  R2UR UR5, R11 ;  /* 0x000000000b0572ca */ /* 0x000fe200000e0000 */
[----:B------:R-:W-:Y:S01]  /*13fc0*/  IMAD.MOV.U32 R11, RZ, RZ, -0x3ffffff0 ;  /* 0xc0000010ff0b7424 */ /* 0x000fe200078e00ff */
[----:B------:R-:W-:Y:S01]  /*13fd0*/  R2UR UR6, R6 ;  /* 0x00000000060672ca */ /* 0x000fe200000e0000 */
[----:B------:R-:W-:Y:S01]  /*13fe0*/  VIADD R6, R4, 0x80 ;  /* 0x0000008004067836 */ /* 0x000fe20000000000 */
[----:B------:R-:W-:Y:S01]  /*13ff0*/  R2UR UR7, R7 ;  /* 0x00000000070772ca */ /* 0x000fe200000e0000 */
[----:B------:R-:W-:Y:S01]  /*14000*/  IMAD.MOV.U32 R7, RZ, RZ, -0x7fffffe0 ;  /* 0x80000020ff077424 */ /* 0x000fe200078e00ff */
[----:B------:R-:W-:Y:S01]  /*14010*/  ISETP.NE.AND P0, PT, R152, 0x2, PT ;  /* 0x000000029800780c */ /* 0x000fe20003f05270 */
[----:B------:R-:W-:-:S02]  /*14020*/  WARPGROUP.DEPBAR.LE gsb0, 0x0 ;  /* 0x00008000000079c5 */ /* 0x000fc40000010000 */
[----:B------:R-:W-:-:S08]  /*14030*/  WARPGROUP.ARRIVE ;  /* 0x00000000000079c5 */ /* 0x000fd00000000000 */
        /* <DEDUP_REMOVED lines=9> */
[----:B------:R-:W-:Y:S02]  /*140d0*/  WARPGROUP.DEPBAR.LE gsb0, 0x0 ;  /* 0x00008000000079c5 */ /* 0x000fe40000010000 */
[----:B------:R-:W-:-:S09]  /*140e0*/  WARPGROUP.ARRIVE ;  /* 0x00000000000079c5 */ /* 0x000fd20000000000 */
        /* <DEDUP_REMOVED lines=9> */
[----:B01----:R-:W0:Y:S02]  /*14180*/  SHFL.BFLY PT, R0, R13, 0x2, 0x1f ;  /* 0x0c401f000d007f89 */ /* 0x003e2400000e0000 */
[----:B0-----:R-:W-:Y:S01]  /*14190*/  FADD.FTZ R0, R0, R13 ;  /* 0x0000000d00007221 */ /* 0x001fe20000010000 */
[----:B------:R-:W-:-:S02]  /*141a0*/  WARPGROUP.DEPBAR.LE gsb0, 0x0 ;  /* 0x00008000000079c5 */ /* 0x000fc40000010000 */
[----:B------:R-:W-:-:S06]  /*141b0*/  WARPGROUP.ARRIVE ;  /* 0x00000000000079c5 */ /* 0x000fcc0000000000 */
        /* <DEDUP_REMOVED lines=30> */
[----:B------:R-:W-:Y:S02]  /*143a0*/  IMAD.MOV.U32 R7, RZ, RZ, -0x7fffffe0 ;  /* 0x80000020ff077424 */ /* 0x000fe400078e00ff */
[----:B------:R-:W-:-:S02]  /*143b0*/  VIADD R2, R2, 0xc00 ;  /* 0x00000c0002027836 */ /* 0x000fc40000000000 */
[----:B------:R-:W-:Y:S01]  /*143c0*/  VIADD R4, R4, 0x200 ;  /* 0x0000020004047836 */ /* 0x000fe20000000000 */
[----:B------:R-:W-:Y:S02]  /*143d0*/  WARPGROUP.DEPBAR.LE gsb0, 0x0 ;  /* 0x00008000000079c5 */ /* 0x000fe40000010000 */
[----:B------:R-:W-:-:S06]  /*143e0*/  WARPGROUP.ARRIVE ;  /* 0x00000000000079c5 */ /* 0x000fcc0000000000 */
[----:B------:R-:W-:Y:S01]  /*143f0*/  HGMMA.64x96x16.F32.BF16 R24, gdesc[UR4].tnspB, R24, gsb0 ;  /* 0x41600000041879f0 */ /* 0x000fe20008001818 */
[----:B------:R-:W-:Y:S02]  /*14400*/  R2UR UR4, R10 ;  /* 0x000000000a0472ca */ /* 0x000fe400000e0000 */
[----:B------:R-:W-:Y:S02]  /*14410*/  R2UR UR5, R11 ;  /* 0x000000000b0572ca */ /* 0x000fe400000e0000 */
[----:B------:R-:W-:Y:S02]  /*14420*/  R2UR UR6, R6 ;  /* 0x00000000060672ca */ /* 0x000fe400000e0000 */
[----:B------:R-:W-:Y:S01]  /*14430*/  R2UR UR7, R7 ;  /* 0x00000000070772ca */ /* 0x000fe200000e0000 */
[----:B------:R-:W-:Y:S02]  /*14440*/  WARPGROUP.DEPBAR.LE gsb0, 0x0 ;  /* 0x00008000000079c5 */ /* 0x000fe40000010000 */
[----:B------:R-:W-:-:S10]  /*14450*/  WARPGROUP.ARRIVE ;  /* 0x00000000000079c5 */ /* 0x000fd40000000000 */
[----:B------:R-:W-:Y:S01]  /*14460*/  HGMMA.64x96x16.F32.BF16 R24, gdesc[UR4].tnspB, R24, gsb0 ;  /* 0x41600000041879f0 */ /* 0x000fe20008001818 */
[----:B------:R-:W-:Y:S02]  /*14470*/  R2UR UR4, R2 ;  /* 0x00000000020472ca */ /* 0x000fe400000e0000 */
[----:B--2---:R-:W0:Y:S01]  /*14480*/  SHFL.BFLY PT, R2, R12, 0x2, 0x1f ;  /* 0x0c401f000c027f89 */ /* 0x004e2200000e0000 */
[----:B------:R-:W-:Y:S02]  /*14490*/  R2UR UR5, R3 ;  /* 0x00000000030572ca */ /* 0x000fe400000e0000 */
[----:B------:R-:W-:Y:S01]  /*144a0*/  R2UR UR7, R5 ;  /* 0x00000000050772ca */ /* 0x000fe200000e0000 */
[----:B------:R-:W1:Y:S01]  /*144b0*/  SHFL.BFLY PT, R3, R0, 0x1, 0x1f ;  /* 0x0c201f0000037f89 */ /* 0x000e6200000e0000 */
[----:B------:R-:W-:Y:S01]  /*144c0*/  R2UR UR6, R4 ;  /* 0x00000000040672ca */ /* 0x000fe200000e0000 */
[----:B0-----:R-:W-:Y:S01]  /*144d0*/  FADD.FTZ R2, R2, R12 ;  /* 0x0000000c02027221 */ /* 0x001fe20000010000 */
[----:B-1----:R-:W-:-:S04]  /*144e0*/  FADD.FTZ R10, R0, R3 ;  /* 0x00000003000a7221 */ /* 0x002fc80000010000 */
[----:B------:R-:W0:Y:S01]  /*144f0*/  SHFL.BFLY PT, R5, R2, 0x1, 0x1f ;  /* 0x0c201f0002057f89 */ /* 0x000e2200000e0000 */
[----:B------:R-:W-:Y:S02]  /*14500*/  SEL R0, RZ, 0x1, P0 ;  /* 0x00000001ff007807 */ /* 0x000fe40000000000 */
[----:B------:R-:W-:Y:S02]  /*14510*/  FSETP.NE.FTZ.AND P2, PT, R10, RZ, PT ;  /* 0x000000ff0a00720b */ /* 0x000fe40003f55000 */
[----:B---3--:R-:W-:-:S11]  /*14520*/  LOP3.LUT R8, R8, R0, RZ, 0x3c, !PT ;  /* 0x0000000008087212 */ /* 0x008fd600078e3cff */
[----:B------:R-:W1:Y:S01]  /*14530*/  @P2 MUFU.LG2 R3, R10 ;  /* 0x0000000a00032308 */ /* 0x000e620000000c00 */
[----:B0-----:R-:W-:Y:S01]  /*14540*/  FADD.FTZ R11, R2, R5 ;  /* 0x00000005020b7221 */ /* 0x001fe20000010000 */
[----:B------:R-:W-:-:S04]  /*14550*/  CS2R R4, SRZ ;  /* 0x0000000000047805 */ /* 0x000fc8000001ff00 */
[----:B------:R-:W-:Y:S02]  /*14560*/  FSETP.NE.FTZ.AND P3, PT, R11, RZ, PT ;  /* 0x000000ff0b00720b */ /* 0x000fe40003f75000 */
[----:B------:R0:W-:Y:S02]  /*14570*/  @P2 MUFU.RCP R4, R10 ;  /* 0x0000000a00042308 */ /* 0x0001e40000001000 */
[----:B0-----:R-:W2:Y:S09]  /*14580*/  LDL.LU R10, [R1+0x90] ;  /* 0x00009000010a7983 */ /* 0x001eb20000300800 */
[----:B------:R-:W0:Y:S01]  /*14590*/  @P3 MUFU.LG2 R7, R11 ;  /* 0x0000000b00073308 */ /* 0x000e220000000c00 */
[----:B------:R-:W-:-:S02]  /*145a0*/  WARPGROUP.DEPBAR.LE gsb0, 0x0 ;  /* 0x00008000000079c5 */ /* 0x000fc40000010000 */
[----:B------:R-:W-:-:S06]  /*145b0*/  WARPGROUP.ARRIVE ;  /* 0x00000000000079c5 */ /* 0x000fcc0000000000 */
[----:B------:R-:W-:Y:S01]  /*145c0*/  HGMMA.64x96x16.F32.BF16 R24, gdesc[UR4].tnspB, R24, gsb0 ;  /* 0x41600000041879f0 */ /* 0x000fe20008001818 */
[----:B------:R3:W-:Y:S01]  /*145d0*/  STL [R1+0x58], R8 ;  /* 0x0000580801007387 */ /* 0x0007e20000100800 */
[----:B------:R-:W4:Y:S01]  /*145e0*/  @P3 MUFU.RCP R5, R11 ;  /* 0x0000000b00053308 */ /* 0x000f220000001000 */
[C---:B------:R-:W-:Y:S01]  /*145f0*/  @P2 FMUL.FTZ R6, R14.reuse, 0.69314718246459960938 ;  /* 0x3f3172180e062820 */ /* 0x040fe20000410000 */
[----:B-1----:R-:W-:Y:S01]  /*14600*/  @P2 FMUL.FTZ R3, R3, 0.69314718246459960938 ;  /* 0x3f31721803032820 */ /* 0x002fe20000410000 */
[----:B------:R-:W-:Y:S01]  /*14610*/  @P3 FMUL.FTZ R14, R14, 0.69314718246459960938 ;  /* 0x3f3172180e0e3820 */ /* 0x000fe20000410000 */
[----:B0-----:R-:W-:Y:S01]  /*14620*/  @P3 FMUL.FTZ R7, R7, 0.69314718246459960938 ;  /* 0x3f31721807073820 */ /* 0x001fe20000410000 */
[----:B---3--:R-:W-:Y:S02]  /*14630*/  @!P1 VIADD R8, R9, 0x31c60 ;  /* 0x00031c6009089836 */ /* 0x008fe40000000000 */
[----:B------:R-:W-:Y:S02]  /*14640*/  IMAD.MOV.U32 R0, RZ, RZ, -0x800000 ;  /* 0xff800000ff007424 */ /* 0x000fe400078e00ff */
[----:B------:R-:W-:Y:S01]  /*14650*/  @P2 FFMA.FTZ R0, R6, R15, R3 ;  /* 0x0000000f06002223 */ /* 0x000fe20000010003 */
[----:B------:R-:W-:Y:S01]  /*14660*/  @!P1 PRMT R8, RZ, 0x654, R8 ;  /* 0x00000654ff089816 */ /* 0x000fe20000000008 */
[----:B------:R-:W-:-:S02]  /*14670*/  IMAD.MOV.U32 R2, RZ, RZ, -0x800000 ;  /* 0xff800000ff027424 */ /* 0x000fc400078e00ff */
[----:B------:R-:W-:Y:S01]  /*14680*/  @P3 FFMA.FTZ R2, R14, R72, R7 ;  /* 0x000000480e023223 */ /* 0x000fe20000010007 */
[----:B------:R-:W-:Y:S01]  /*14690*/  SEL R152, R152, RZ, P0 ;  /* 0x000000ff98987207 */ /* 0x000fe20000000000 */
[----:B------:R-:W-:Y:S02]  /*146a0*/  WARPGROUP.DEPBAR.LE gsb0, 0x0 ;  /* 0x00008000000079c5 */ /* 0x000fe40000010000 */
        /* <DEDUP_REMOVED lines=15> */
[-C--:B----4-:R-:W-:Y:S01]  /*147a0*/  FMUL.FTZ R68, R47, R5.reuse ;  /* 0x000000052f447220 */ /* 0x090fe20000410000 */
        /* <DEDUP_REMOVED lines=18> */
[----:B------:R-:W-:Y:S01]  /*148d0*/  PLOP3.LUT P1, PT, PT, PT, PT, 0x8, 0x0 ;  /* 0x000000000000781c */ /* 0x000fe20003f2e170 */
        /* <DEDUP_REMOVED lines=15> */
[----:B--2---:R-:W-:-:S05]  /*149d0*/  VIADD R10, R10, 0x1 ;  /* 0x000000010a0a7836 */ /* 0x004fca0000000000 */
[----:B------:R1:W-:Y:S02]  /*149e0*/  STL [R1+0x90], R10 ;  /* 0x0000900a01007387 */ /* 0x0003e40000100800 */
.L_x_474:
[----:B------:R-:W2:Y:S01]  /*149f0*/  LDL R70, [R1+0x84] ;  /* 0x0000840001467983 */ /* 0x000ea20000100800 */
[----:B------:R-:W3:Y:S01]  /*14a00*/  S2R R4, SR_TID.X ;  /* 0x0000000000047919 */ /* 0x000ee20000002100 */
[----:B------:R-:W-:Y:S05]  /*14a10*/  WARPSYNC.ALL ;  /* 0x0000000000007948 */ /* 0x000fea0003800000 */
[----:B------:R-:W4:Y:S01]  /*14a20*/  S2UR UR5, SR_CgaCtaId ;  /* 0x00000000000579c3 */ /* 0x000f220000008800 */
[----:B------:R-:W-:Y:S01]  /*14a30*/  UMOV UR4, 0x400 ;  /* 0x0000040000047882 */ /* 0x000fe20000000000 */
[----:B---3--:R-:W-:-:S05]  /*14a40*/  VIADD R71, R4, 0xffffff80 ;  /* 0xffffff8004477836 */ /* 0x008fca0000000000 */
[----:B------:R-:W-:-:S04]  /*14a50*/  SHF.R.S32.HI R66, RZ, 0x1f, R71 ;  /* 0x0000001fff427819 */ /* 0x000fc80000011447 */
[----:B------:R-:W-:Y:S01]  /*14a60*/  LEA.HI R66, R66, R71, RZ, 0x2 ;  /* 0x0000004742427211 */ /* 0x000fe200078f10ff */
[----:B----4-:R-:W-:-:S03]  /*14a70*/  ULEA UR4, UR5, UR4, 0x18 ;  /* 0x0000000405047291 */ /* 0x010fc6000f8ec03f */
[----:B------:R-:W-:-:S05]  /*14a80*/  LOP3.LUT R66, R66, 0xfffffffc, RZ, 0xc0, !PT ;  /* 0xfffffffc42427812 */ /* 0x000fca00078ec0ff */
[----:B------:R-:W-:Y:S02]  /*14a90*/  IMAD.IADD R66, R71, 0x1, -R66 ;  /* 0x0000000147427824 */ /* 0x000fe400078e0a42 */
[----:B------:R-:W-:Y:S01]  /*14aa0*/  IMAD.U32 R16, RZ, RZ, UR4 ;  /* 0x00000004ff107e24 */ /* 0x000fe2000f8e00ff */
[----:B------:R-:W-:Y:S01]  /*14ab0*/  BAR.SYNC.DEFER_BLOCKING 0x5, 0x200 ;  /* 0x0148000000007b1d */ /* 0x000fe20000010000 */
[----:B------:R-:W-:-:S04]  /*14ac0*/  IMAD.SHL.U32 R32, R66, 0x8, RZ ;  /* 0x0000000842207824 */ /* 0x000fc800078e00ff */
[C---:B------:R-:W-:Y:S02]  /*14ad0*/  VIADD R33, R32.reuse, 0x40 ;  /* 0x0000004020217836 */ /* 0x040fe40000000000 */
[----:B------:R-:W-:Y:S01]  /*14ae0*/  VIADD R34, R32, 0x20 ;  /* 0x0000002020227836 */ /* 0x000fe20000000000 */
[----:B------:R-:W-:Y:S02]  /*14af0*/  BSSY B0, `(.L_x_531) ;  /* 0x00001b9000007945 */ /* 0x000fe40003800000 */
[----:B------:R-:W-:Y:S02]  /*14b00*/  SHF.R.S32.HI R36, RZ, 0x1f, R33 ;  /* 0x0000001fff247819 */ /* 0x000fe40000011421 */
[----:B------:R-:W-:Y:S01]  /*14b10*/  SHF.R.S32.HI R35, RZ, 0x1f, R34 ;  /* 0x0000001fff237819 */ /* 0x000fe20000011422 */
[----:B-----5:R3:W4:Y:S01]  /*14b20*/  LDS.128 R104, [R16+0x31cd0] ;  /* 0x031cd00010687984 */ /* 0x0207220000000c00 */
[----:B------:R-:W-:Y:S06]  /*14b30*/  BAR.ARV 0x4, 0x200 ;  /* 0x0108000000007b1d */ /* 0x000fec0000002000 */
[----:B--2---:R-:W-:Y:S01]  /*14b40*/  SHF.R.S32.HI R26, RZ, 0x1f, R70 ;  /* 0x0000001fff1a7819 */ /* 0x004fe20000011446 */
[----:B------:R-:W-:-:S03]  /*14b50*/  IMAD.SHL.U32 R38, R70, 0x4, RZ ;  /* 0x0000000446267824 */ /* 0x000fc600078e00ff */
[----:B------:R-:W-:Y:S01]  /*14b60*/  SHF.L.U64.HI R27, R70, 0x2, R26 ;  /* 0x00000002461b7819 */ /* 0x000fe2000001021a */
[----:B---34-:R-:W-:Y:S06]  /*14b70*/  @P1 BRA `(.L_x_532) ;  /* 0x0000001000481947 */ /* 0x018fec0003800000 */
[----:B------:R-:W2:Y:S01]  /*14b80*/  LDL R4, [R1+0xb8] ;  /* 0x0000b80001047983 */ /* 0x000ea20000100800 */
[----:B------:R-:W-:Y:S05]  /*14b90*/  WARPSYNC.ALL ;  /* 0x0000000000007948 */ /* 0x000fea0003800000 */
[----:B------:R-:W3:Y:S01]  /*14ba0*/  S2R R5, SR_SWINHI ;  /* 0x0000000000057919 */ /* 0x000ee20000002f00 */
[----:B------:R-:W-:Y:S01]  /*14bb0*/  F2FP.BF16.F32.PACK_AB R6, R79, R6 ;  /* 0x000000064f06723e */ /* 0x000fe200000010ff */
[----:B------:R-:W-:Y:S01]  /*14bc0*/  ULDC.64 UR4, c[0x0][0xc00] ;  /* 0x0003000000047ab9 */ /* 0x000fe20000000a00 */
[----:B------:R-:W-:Y:S02]  /*14bd0*/  F2FP.BF16.F32.PACK_AB R22, R75, R22 ;  /* 0x000000164b16723e */ /* 0x000fe400000010ff */
[----:B------:R-:W-:-:S02]  /*14be0*/  MOV R24, R16 ;  /* 0x0000001000187202 */ /* 0x000fc40000000f00 */
[----:B---3--:R-:W-:Y:S01]  /*14bf0*/  MOV R25, R5 ;  /* 0x0000000500197202 */ /* 0x008fe20000000f00 */
[----:B------:R-:W-:Y:S02]  /*14c00*/  BAR.SYNC.DEFER_BLOCKING 0x1, 0x180 ;  /* 0x0046000000007b1d */ /* 0x000fe40000010000 */
[----:B--2---:R-:W-:-:S03]  /*14c10*/  IMAD.WIDE R4, R4, 0x2, R24 ;  /* 0x0000000204047825 */ /* 0x004fc600078e0218 */
[C---:B------:R-:W-:Y:S02]  /*14c20*/  IADD3 R55, P4, R4.reuse, 0x20, RZ ;  /* 0x0000002004377810 */ /* 0x040fe40007f9e0ff */
[C---:B------:R-:W-:Y:S02]  /*14c30*/  IADD3 R59, P3, R4.reuse, 0x3000, RZ ;  /* 0x00003000043b7810 */ /* 0x040fe40007f7e0ff */
[----:B-1----:R-:W-:Y:S01]  /*14c40*/  LOP3.LUT R8, R55, 0x180, RZ, 0xc0, !PT ;  /* 0x0000018037087812 */ /* 0x002fe200078ec0ff */
[--C-:B------:R-:W-:Y:S01]  /*14c50*/  IMAD.X R13, RZ, RZ, R5.reuse, P4 ;  /* 0x000000ffff0d7224 */ /* 0x100fe200020e0605 */
[----:B------:R-:W-:Y:S01]  /*14c60*/  IADD3 R63, P2, R4, 0x3020, RZ ;  /* 0x00003020043f7810 */ /* 0x000fe20007f5e0ff */
[--C-:B------:R-:W-:Y:S01]  /*14c70*/  IMAD.X R15, RZ, RZ, R5.reuse, P3 ;  /* 0x000000ffff0f7224 */ /* 0x100fe200018e0605 */
[----:B------:R-:W-:Y:S02]  /*14c80*/  SHF.R.U64 R8, R8, 0x3, RZ ;  /* 0x0000000308087819 */ /* 0x000fe400000012ff */
[C---:B------:R-:W-:Y:S01]  /*14c90*/  IADD3 R58, P1, R4.reuse, 0x6000, RZ ;  /* 0x00006000043a7810 */ /* 0x040fe20007f3e0ff */
[----:B0-----:R-:W-:Y:S01]  /*14ca0*/  IMAD.X R21, RZ, RZ, R5, P2 ;  /* 0x000000ffff157224 */ /* 0x001fe200010e0605 */
[----:B------:R-:W-:-:S02]  /*14cb0*/  LOP3.LUT R9, R4, 0x180, RZ, 0xc0, !PT ;  /* 0x0000018004097812 */ /* 0x000fc400078ec0ff */
[----:B------:R-:W-:Y:S02]  /*14cc0*/  IADD3 R67, P0, R4, 0x6020, RZ ;  /* 0x0000602004437810 */ /* 0x000fe40007f1e0ff */
[----:B------:R-:W-:Y:S02]  /*14cd0*/  LOP3.LUT R12, R8, R55, RZ, 0x3c, !PT ;  /* 0x00000037080c7212 */ /* 0x000fe400078e3cff */
[----:B------:R-:W-:Y:S01]  /*14ce0*/  LOP3.LUT R8, R59, 0x180, RZ, 0xc0, !PT ;  /* 0x000001803b087812 */ /* 0x000fe200078ec0ff */
[----:B------:R-:W-:Y:S01]  /*14cf0*/  IMAD.X R11, RZ, RZ, R5, P0 ;  /* 0x000000ffff0b7224 */ /* 0x000fe200000e0605 */
[----:B------:R-:W-:Y:S02]  /*14d00*/  LOP3.LUT R10, R63, 0x180, RZ, 0xc0, !PT ;  /* 0x000001803f0a7812 */ /* 0x000fe400078ec0ff */
[----:B------:R-:W-:Y:S02]  /*14d10*/  LOP3.LUT R55, R58, 0x180, RZ, 0xc0, !PT ;  /* 0x000001803a377812 */ /* 0x000fe400078ec0ff */
[----:B------:R-:W-:-:S02]  /*14d20*/  SHF.R.U64 R9, R9, 0x3, RZ ;  /* 0x0000000309097819 */ /* 0x000fc400000012ff */
[----:B------:R-:W-:Y:S02]  /*14d30*/  LOP3.LUT R62, R67, 0x180, RZ, 0xc0, !PT ;  /* 0x00000180433e7812 */ /* 0x000fe400078ec0ff */
[----:B------:R-:W-:Y:S02]  /*14d40*/  SHF.R.U64 R8, R8, 0x3, RZ ;  /* 0x0000000308087819 */ /* 0x000fe400000012ff */
[----:B------:R-:W-:Y:S02]  /*14d50*/  SHF.R.U64 R10, R10, 0x3, RZ ;  /* 0x000000030a0a7819 */ /* 0x000fe400000012ff */
[----:B------:R-:W-:Y:S02]  /*14d60*/  SHF.R.U64 R55, R55, 0x3, RZ ;  /* 0x0000000337377819 */ /* 0x000fe400000012ff */
[----:B------:R-:W-:Y:S01]  /*14d70*/  LOP3.LUT R4, R9, R4, RZ, 0x3c, !PT ;  /* 0x0000000409047212 */ /* 0x000fe200078e3cff */
[----:B------:R-:W-:Y:S01]  /*14d80*/  IMAD.X R9, RZ, RZ, R5, P1 ;  /* 0x000000ffff097224 */ /* 0x000fe200008e0605 */
[----:B------:R-:W-:-:S02]  /*14d90*/  SHF.R.U64 R62, R62, 0x3, RZ ;  /* 0x000000033e3e7819 */ /* 0x000fc400000012ff */
[----:B------:R-:W-:Y:S02]  /*14da0*/  LOP3.LUT R14, R8, R59, RZ, 0x3c, !PT ;  /* 0x0000003b080e7212 */ /* 0x000fe400078e3cff */
[----:B------:R-:W-:Y:S02]  /*14db0*/  LOP3.LUT R20, R10, R63, RZ, 0x3c, !PT ;  /* 0x0000003f0a147212 */ /* 0x000fe400078e3cff */
[----:B------:R-:W-:Y:S02]  /*14dc0*/  LOP3.LUT R8, R55, R58, RZ, 0x3c, !PT ;  /* 0x0000003a37087212 */ /* 0x000fe400078e3cff */
[----:B------:R-:W-:Y:S02]  /*14dd0*/  MOV R55, R4 ;  /* 0x0000000400377202 */ /* 0x000fe40000000f00 */
[----:B------:R-:W-:Y:S02]  /*14de0*/  LOP3.LUT R10, R62, R67, RZ, 0x3c, !PT ;  /* 0x000000433e0a7212 */ /* 0x000fe400078e3cff */
[----:B------:R-:W-:-:S02]  /*14df0*/  F2FP.BF16.F32.PACK_AB R4, R80, R7 ;  /* 0x000000075004723e */ /* 0x000fc400000010ff */
[----:B------:R-:W-:Y:S02]  /*14e00*/  F2FP.BF16.F32.PACK_AB R5, R84, R83 ;  /* 0x000000535405723e */ /* 0x000fe400000010ff */
[----:B------:R-:W-:Y:S02]  /*14e10*/  F2FP.BF16.F32.PACK_AB R7, R86, R81 ;  /* 0x000000515607723e */ /* 0x000fe400000010ff */
[----:B------:R-:W-:Y:S02]  /*14e20*/  MOV R62, R12 ;  /* 0x0000000c003e7202 */ /* 0x000fe40000000f00 */
[----:B------:R-:W-:Y:S01]  /*14e30*/  MOV R59, R14 ;  /* 0x0000000e003b7202 */ /* 0x000fe20000000f00 */
[----:B------:R0:W-:Y:S01]  /*14e40*/  STSM.16.M88.4 [R55], R4 ;  /* 0x0000000437007844 */ /* 0x0001e20000000200 */
[----:B------:R-:W-:Y:S02]  /*14e50*/  MOV R58, R20 ;  /* 0x00000014003a7202 */ /* 0x000fe40000000f00 */
[----:B------:R-:W-:-:S02]  /*14e60*/  F2FP.BF16.F32.PACK_AB R12, R78, R73 ;  /* 0x000000494e0c723e */ /* 0x000fc400000010ff */
[----:B------:R-:W-:Y:S02]  /*14e70*/  F2FP.BF16.F32.PACK_AB R13, R69, R64 ;  /* 0x00000040450d723e */ /* 0x000fe400000010ff */
[----:B------:R-:W-:Y:S02]  /*14e80*/  F2FP.BF16.F32.PACK_AB R14, R77, R72 ;  /* 0x000000484d0e723e */ /* 0x000fe400000010ff */
[----:B------:R-:W-:Y:S02]  /*14e90*/  F2FP.BF16.F32.PACK_AB R15, R82, R61 ;  /* 0x0000003d520f723e */ /* 0x000fe400000010ff */
[----:B------:R-:W-:Y:S02]  /*14ea0*/  F2FP.BF16.F32.PACK_AB R20, R76, R23 ;  /* 0x000000174c14723e */ /* 0x000fe400000010ff */
[----:B------:R-:W-:Y:S01]  /*14eb0*/  F2FP.BF16.F32.PACK_AB R21, R65, R60 ;  /* 0x0000003c4115723e */ /* 0x000fe200000010ff */
[----:B------:R-:W-:Y:S01]  /*14ec0*/  STSM.16.M88.4 [R62], R12 ;  /* 0x0000000c3e007844 */ /* 0x000fe20000000200 */
[----:B------:R-:W-:-:S02]  /*14ed0*/  F2FP.BF16.F32.PACK_AB R23, R68, R57 ;  /* 0x000000394417723e */ /* 0x000fc400000010ff */
[----:B------:R-:W-:Y:S02]  /*14ee0*/  ISETP.NE.U32.AND P0, PT, RZ, UR4, PT ;  /* 0x00000004ff007c0c */ /* 0x000fe4000bf05070 */
[----:B------:R-:W-:Y:S01]  /*14ef0*/  MOV R57, R8 ;  /* 0x0000000800397202 */ /* 0x000fe20000000f00 */
[----:B------:R1:W-:Y:S01]  /*14f00*/  STSM.16.M88.4 [R59], R20 ;  /* 0x000000143b007844 */ /* 0x0003e20000000200 */
[----:B0-----:R-:W-:Y:S02]  /*14f10*/  MOV R55, R10 ;  /* 0x0000000a00377202 */ /* 0x001fe40000000f00 */
[----:B------:R-:W-:Y:S02]  /*14f20*/  F2FP.BF16.F32.PACK_AB R4, R74, R41 ;  /* 0x000000294a04723e */ /* 0x000fe400000010ff */
[----:B------:R-:W-:Y:S02]  /*14f30*/  F2FP.BF16.F32.PACK_AB R5, R53, R50 ;  /* 0x000000323505723e */ /* 0x000fe400000010ff */
[----:B------:R-:W-:-:S02]  /*14f40*/  F2FP.BF16.F32.PACK_AB R6, R49, R40 ;  /* 0x000000283106723e */ /* 0x000fc400000010ff */
[----:B------:R-:W-:Y:S02]  /*14f50*/  F2FP.BF16.F32.PACK_AB R7, R56, R47 ;  /* 0x0000002f3807723e */ /* 0x000fe400000010ff */
[----:B------:R-:W-:Y:S01]  /*14f60*/  F2FP.BF16.F32.PACK_AB R8, R44, R37 ;  /* 0x000000252c08723e */ /* 0x000fe200000010ff */
[----:B------:R-:W-:Y:S01]  /*14f70*/  IMAD.MOV.U32 R37, RZ, RZ, RZ ;  /* 0x000000ffff257224 */ /* 0x000fe200078e00ff */
[----:B------:R-:W-:Y:S01]  /*14f80*/  F2FP.BF16.F32.PACK_AB R9, R51, R46 ;  /* 0x0000002e3309723e */ /* 0x000fe200000010ff */
[----:B------:R0:W-:Y:S01]  /*14f90*/  STSM.16.M88.4 [R58], R4 ;  /* 0x000000043a007844 */ /* 0x0001e20000000200 */
[----:B------:R-:W-:Y:S02]  /*14fa0*/  F2FP.BF16.F32.PACK_AB R10, R48, R3 ;  /* 0x00000003300a723e */ /* 0x000fe400000010ff */
[----:B-1----:R-:W-:Y:S01]  /*14fb0*/  IADD3 R20, P1, R38, UR4, RZ ;  /* 0x0000000426147c10 */ /* 0x002fe2000ff3e0ff */
[----:B------:R-:W1:Y:S01]  /*14fc0*/  LDC R3, c[0x0][0xbe8] ;  /* 0x0002fa00ff037b82 */ /* 0x000e620000000800 */
[----:B------:R-:W-:-:S02]  /*14fd0*/  F2FP.BF16.F32.PACK_AB R11, R54, R43 ;  /* 0x0000002b360b723e */ /* 0x000fc400000010ff */
[----:B------:R-:W-:Y:S02]  /*14fe0*/  F2FP.BF16.F32.PACK_AB R12, R45, R28 ;  /* 0x0000001c2d0c723e */ /* 0x000fe400000010ff */
[----:B------:R-:W-:Y:S01]  /*14ff0*/  F2FP.BF16.F32.PACK_AB R13, R39, R30 ;  /* 0x0000001e270d723e */ /* 0x000fe200000010ff */
[----:B------:R2:W-:Y:S01]  /*15000*/  STSM.16.M88.4 [R57], R8 ;  /* 0x0000000839007844 */ /* 0x0005e20000000200 */
[----:B------:R-:W-:Y:S02]  /*15010*/  F2FP.BF16.F32.PACK_AB R14, R52, R29 ;  /* 0x0000001d340e723e */ /* 0x000fe400000010ff */
[----:B------:R-:W-:Y:S02]  /*15020*/  F2FP.BF16.F32.PACK_AB R15, R42, R31 ;  /* 0x0000001f2a0f723e */ /* 0x000fe400000010ff */
[----:B------:R-:W-:Y:S02]  /*15030*/  ISETP.NE.AND.EX P0, PT, RZ, UR5, PT, P0 ;  /* 0x00000005ff007c0c */ /* 0x000fe4000bf05300 */
[----:B------:R-:W-:Y:S01]  /*15040*/  IADD3.X R21, R27, UR5, RZ, P1, !PT ;  /* 0x000000051b157c10 */ /* 0x000fe20008ffe4ff */
[----:B------:R-:W-:Y:S01]  /*15050*/  ULDC.64 UR4, c[0x0][0xc08] ;  /* 0x0003020000047ab9 */ /* 0x000fe20000000a00 */
[----:B------:R2:W-:Y:S01]  /*15060*/  STSM.16.M88.4 [R55], R12 ;  /* 0x0000000c37007844 */ /* 0x0005e20000000200 */
[----:B------:R-:W-:Y:S01]  /*15070*/  BAR.SYNC.DEFER_BLOCKING 0x1, 0x180 ;  /* 0x0046000000007b1d */ /* 0x000fe20000010000 */
[----:B------:R-:W-:-:S04]  /*15080*/  ISETP.NE.U32.AND P2, PT, RZ, UR4, PT ;  /* 0x00000004ff007c0c */ /* 0x000fc8000bf45070 */
[----:B------:R-:W-:-:S13]  /*15090*/  ISETP.NE.AND.EX P2, PT, RZ, UR5, PT, P2 ;  /* 0x00000005ff007c0c */ /* 0x000fda000bf45320 */
[----:B------:R-:W-:Y:S01]  /*150a0*/  @P2 IADD3 R38, P3, R38, UR4, RZ ;  /* 0x0000000426262c10 */ /* 0x000fe2000ff7e0ff */
[----:B------:R-:W-:Y:S02]  /*150b0*/  ULDC UR4, c[0x0][0xa88] ;  /* 0x0002a20000047ab9 */ /* 0x000fe40000000800 */
[----:B------:R-:W-:Y:S01]  /*150c0*/  IMAD.U32 R46, RZ, RZ, UR4 ;  /* 0x00000004ff2e7e24 */ /* 0x000fe2000f8e00ff */
[----:B------:R-:W-:Y:S01]  /*150d0*/  @P2 IADD3.X R39, R27, UR5, RZ, P3, !PT ;  /* 0x000000051b272c10 */ /* 0x000fe20009ffe4ff */
[----:B------:R2:W5:Y:S01]  /*150e0*/  @P0 LDG.E R37, desc[UR60][R20.64] ;  /* 0x0000003c14250981 */ /* 0x000562000c1e1900 */
[----:B-1----:R-:W-:-:S03]  /*150f0*/  ISETP.NE.AND P1, PT, R3, 0x1, PT ;  /* 0x000000010300780c */ /* 0x002fc60003f25270 */
[----:B------:R2:W5:Y:S10]  /*15100*/  @P2 LDG.E R46, desc[UR60][R38.64] ;  /* 0x0000003c262e2981 */ /* 0x000574000c1e1900 */
[----:B0-----:R-:W0:Y:S08]  /*15110*/  @P1 LDC R6, c[0x0][0xbec] ;  /* 0x0002fb00ff061b82 */ /* 0x001e300000000800 */
[----:B------:R-:W1:Y:S01]  /*15120*/  @P1 LDC R23, c[0x0][0xbf0] ;  /* 0x0002fc00ff171b82 */ /* 0x000e620000000800 */
[----:B--2---:R-:W-:Y:S05]  /*15130*/  @P2 BRA `(.L_x_533) ;  /* 0x0000000000102947 */ /* 0x004fea0003800000 */
[----:B------:R-:W-:Y:S05]  /*15140*/  @!P0 BRA `(.L_x_533) ;  /* 0x00000000000c8947 */ /* 0x000fea0003800000 */
[----:B------:R-:W2:Y:S04]  /*15150*/  LDG.E R5, desc[UR60][R20.64] ;  /* 0x0000003c14057981 */ /* 0x000ea8000c1e1900 */
[----:B-----5:R-:W2:Y:S02]  /*15160*/  LDG.E R46, desc[UR60][R20.64+0x4] ;  /* 0x0000043c142e7981 */ /* 0x020ea4000c1e1900 */
[----:B--2---:R-:W-:-:S07]  /*15170*/  IMAD.IADD R46, R46, 0x1, -R5 ;  /* 0x000000012e2e7824 */ /* 0x004fce00078e0a05 */
.L_x_533:
[----:B------:R-:W2:Y:S01]  /*15180*/  LDL R4, [R1+0xb4] ;  /* 0x0000b40001047983 */ /* 0x000ea20000100800 */
[----:B------:R-:W-:Y:S01]  /*15190*/  SHF.R.S32.HI R50, RZ, 0x1f, R71 ;  /* 0x0000001fff327819 */ /* 0x000fe20000011447 */
[----:B------:R-:W-:Y:S01]  /*151a0*/  ULDC.64 UR4, c[0x0][0xb90] ;  /* 0x0002e40000047ab9 */ /* 0x000fe20000000a00 */
[--C-:B-----5:R-:W-:Y:S01]  /*151b0*/  SHF.R.S32.HI R39, RZ, 0x1f, R37.reuse ;  /* 0x0000001fff277819 */ /* 0x120fe20000011425 */
[----:B------:R-:W3:Y:S01]  /*151c0*/  LDL.LU R51, [R1+0x88] ;  /* 0x0000880001337983 */ /* 0x000ee20000300800 */
[----:B------:R-:W-:Y:S01]  /*151d0*/  IMAD.MOV.U32 R38, RZ, RZ, R37 ;  /* 0x000000ffff267224 */ /* 0x000fe200078e0025 */
[----:B------:R-:W-:Y:S02]  /*151e0*/  SEL R44, R70, RZ, !P0 ;  /* 0x000000ff462c7207 */ /* 0x000fe40004000000 */
[----:B------:R-:W-:Y:S01]  /*151f0*/  SHF.R.S32.HI R14, RZ, 0x1f, R71 ;  /* 0x0000001fff0e7819 */ /* 0x000fe20000011447 */
[----:B------:R-:W2:Y:S01]  /*15200*/  LDL.LU R49, [R1+0x8c] ;  /* 0x00008c0001317983 */ /* 0x000ea20000300800 */
[----:B------:R-:W-:Y:S01]  /*15210*/  LEA.HI R50, R50, R71, RZ, 0x2 ;  /* 0x0000004732327211 */ /* 0x000fe200078f10ff */
[----:B------:R-:W-:Y:S01]  /*15220*/  IMAD R46, R46, R3, RZ ;  /* 0x000000032e2e7224 */ /* 0x000fe200078e02ff */
[----:B------:R-:W4:Y:S01]  /*15230*/  @P1 LDC R47, c[0x0][0xbec] ;  /* 0x0002fb00ff2f1b82 */ /* 0x000f220000000800 */
[----:B------:R-:W4:Y:S01]  /*15240*/  LDL R10, [R1+0xac] ;  /* 0x0000ac00010a7983 */ /* 0x000f220000100800 */
[----:B------:R-:W-:-:S05]  /*15250*/  SHF.R.S32.HI R50, RZ, 0x2, R50 ;  /* 0x00000002ff327819 */ /* 0x000fca0000011432 */
[----:B------:R-:W-:-:S04]  /*15260*/  IMAD R9, R50, 0x20, R32 ;  /* 0x0000002032097824 */ /* 0x000fc800078e0220 */
[----:B------:R-:W-:Y:S01]  /*15270*/  IMAD.WIDE R24, R9, 0x2, R24 ;  /* 0x0000000209187825 */ /* 0x000fe200078e0218 */
[----:B------:R-:W-:-:S04]  /*15280*/  LEA.HI R14, R14, R71, RZ, 0x7 ;  /* 0x000000470e0e7211 */ /* 0x000fc800078f38ff */
[----:B------:R-:W-:-:S05]  /*15290*/  LOP3.LUT R14, R14, 0xffffff80, RZ, 0xc0, !PT ;  /* 0xffffff800e0e7812 */ /* 0x000fca00078ec0ff */
[----:B------:R-:W-:Y:S01]  /*152a0*/  IMAD.IADD R14, R71, 0x1, -R14 ;  /* 0x00000001470e7824 */ /* 0x000fe200078e0a0e */
[C---:B------:R-:W-:Y:S02]  /*152b0*/  IADD3 R21, P5, R24.reuse, 0x4800, RZ ;  /* 0x0000480018157810 */ /* 0x040fe40007fbe0ff */
[----:B------:R-:W-:Y:S02]  /*152c0*/  IADD3 R27, P4, R24, 0x6000, RZ ;  /* 0x00006000181b7810 */ /* 0x000fe40007f9e0ff */
[----:B------:R-:W-:-:S04]  /*152d0*/  LOP3.LUT R20, R21, 0x180, RZ, 0xc0, !PT ;  /* 0x0000018015147812 */ /* 0x000fc800078ec0ff */
[----:B------:R-:W-:-:S04]  /*152e0*/  SHF.R.U64 R20, R20, 0x3, RZ ;  /* 0x0000000314147819 */ /* 0x000fc800000012ff */
[----:B------:R-:W-:Y:S01]  /*152f0*/  LOP3.LUT R20, R20, R21, RZ, 0x3c, !PT ;  /* 0x0000001514147212 */ /* 0x000fe200078e3cff */
[----:B------:R-:W-:Y:S01]  /*15300*/  IMAD.X R21, RZ, RZ, R25, P5 ;  /* 0x000000ffff157224 */ /* 0x000fe200028e0619 */
[----:B------:R-:W-:Y:S01]  /*15310*/  BSSY B1, `(.L_x_534) ;  /* 0x0000085000017945 */ /* 0x000fe20003800000 */
[----:B---3--:R-:W-:Y:S01]  /*15320*/  SHF.R.S32.HI R45, RZ, 0x1f, R51 ;  /* 0x0000001fff2d7819 */ /* 0x008fe20000011433 */
[----:B--2---:R-:W-:-:S04]  /*15330*/  IMAD R13, R49, 0xc0, R4 ;  /* 0x000000c0310d7824 */ /* 0x004fc800078e0204 */
[----:B------:R-:W-:Y:S02]  /*15340*/  IMAD R4, R45, UR4, RZ ;  /* 0x000000042d047c24 */ /* 0x000fe4000f8e02ff */
[----:B0-----:R-:W-:-:S04]  /*15350*/  @P1 IMAD.HI.U32 R6, R13, R6, RZ ;  /* 0x000000060d061227 */ /* 0x001fc800078e00ff */
[----:B------:R-:W-:Y:S01]  /*15360*/  IMAD.MOV.U32 R7, RZ, RZ, R13 ;  /* 0x000000ffff077224 */ /* 0x000fe200078e000d */
[----:B-1----:R-:W-:Y:S01]  /*15370*/  @P1 SHF.R.U32.HI R7, RZ, R23, R6 ;  /* 0x00000017ff071219 */ /* 0x002fe20000011606 */
[C---:B------:R-:W-:Y:S02]  /*15380*/  IMAD R11, R51.reuse, UR5, R4 ;  /* 0x00000005330b7c24 */ /* 0x040fe4000f8e0204 */
[----:B------:R-:W-:Y:S01]  /*15390*/  IMAD.WIDE.U32 R4, R51, UR4, R38 ;  /* 0x0000000433047c25 */ /* 0x000fe2000f8e0026 */
[----:B------:R-:W-:Y:S01]  /*153a0*/  SEL R38, R26, RZ, !P0 ;  /* 0x000000ff1a267207 */ /* 0x000fe20004000000 */
[----:B------:R-:W-:Y:S02]  /*153b0*/  ULDC.64 UR4, c[0x0][0xb98] ;  /* 0x0002e60000047ab9 */ /* 0x000fe40000000a00 */
[----:B------:R-:W-:Y:S02]  /*153c0*/  IMAD.IADD R5, R5, 0x1, R11 ;  /* 0x0000000105057824 */ /* 0x000fe400078e020b */
[----:B------:R-:W-:-:S02]  /*153d0*/  IMAD.MOV R6, RZ, RZ, -R7 ;  /* 0x000000ffff067224 */ /* 0x000fc400078e0a07 */
[----:B------:R-:W-:Y:S02]  /*153e0*/  IMAD R11, R38, UR4, RZ ;  /* 0x00000004260b7c24 */ /* 0x000fe4000f8e02ff */
[----:B------:R-:W-:-:S04]  /*153f0*/  IMAD.WIDE.U32 R4, R44, UR4, R4 ;  /* 0x000000042c047c25 */ /* 0x000fc8000f8e0004 */
[----:B------:R-:W-:Y:S01]  /*15400*/  IMAD R9, R3, R6, R13 ;  /* 0x0000000603097224 */ /* 0x000fe200078e020d */
[----:B------:R-:W-:Y:S01]  /*15410*/  IADD3 R4, P0, R7, R4, RZ ;  /* 0x0000000407047210 */ /* 0x000fe20007f1e0ff */
[----:B------:R-:W-:Y:S01]  /*15420*/  IMAD R8, R44, UR5, R11 ;  /* 0x000000052c087c24 */ /* 0x000fe2000f8e020b */
[----:B------:R-:W-:Y:S01]  /*15430*/  SHF.R.S32.HI R11, RZ, 0x1f, R7 ;  /* 0x0000001fff0b7819 */ /* 0x000fe20000011407 */
[----:B------:R-:W-:Y:S01]  /*15440*/  ULDC.64 UR4, c[0x0][0xb88] ;  /* 0x0002e20000047ab9 */ /* 0x000fe20000000a00 */
        /* <DEDUP_REMOVED lines=9> */
[----:B------:R-:W-:Y:S01]  /*154e0*/  SHFL.IDX PT, R42, R6, RZ, 0x1c1f ;  /* 0x001c1fff062a7589 */ /* 0x000fe200000e0000 */
[----:B------:R-:W-:Y:S01]  /*154f0*/  IADD3 R7, P2, R24, 0x1800, RZ ;  /* 0x0000180018077810 */ /* 0x000fe20007f5e0ff */
[----:B------:R-:W-:Y:S02]  /*15500*/  ULDC.64 UR4, c[0x0][0xaa0] ;  /* 0x0002a80000047ab9 */ /* 0x000fe40000000a00 */
[----:B------:R-:W0:Y:S01]  /*15510*/  SHFL.IDX PT, R43, R4, RZ, 0x1c1f ;  /* 0x001c1fff042b7589 */ /* 0x000e2200000e0000 */
[----:B----4-:R-:W-:Y:S01]  /*15520*/  IMAD R5, R49, 0xc0, R10 ;  /* 0x000000c031057824 */ /* 0x010fe200078e020a */
[----:B------:R-:W-:Y:S01]  /*15530*/  LOP3.LUT P0, RZ, R14, 0x3, RZ, 0xc0, !PT ;  /* 0x000000030eff7812 */ /* 0x000fe2000780c0ff */
[----:B------:R-:W-:Y:S01]  /*15540*/  IMAD.X R9, RZ, RZ, R25, P2 ;  /* 0x000000ffff097224 */ /* 0x000fe200010e0619 */
[----:B------:R-:W-:Y:S02]  /*15550*/  SHFL.IDX PT, R40, R6, 0x1, 0x1c1f ;  /* 0x003c1f0006287f89 */ /* 0x000fe400000e0000 */
[----:B------:R-:W-:-:S02]  /*15560*/  ISETP.GE.OR P2, PT, R5, R46, P0 ;  /* 0x0000002e0500720c */ /* 0x000fc40000746670 */
[----:B------:R-:W1:Y:S01]  /*15570*/  SHFL.IDX PT, R41, R4, 0x1, 0x1c1f ;  /* 0x003c1f0004297f89 */ /* 0x000e6200000e0000 */
[----:B------:R-:W-:-:S05]  /*15580*/  VIADD R5, R5, 0x8 ;  /* 0x0000000805057836 */ /* 0x000fca0000000000 */
[----:B------:R-:W-:Y:S02]  /*15590*/  ISETP.GE.OR P0, PT, R5, R46, P0 ;  /* 0x0000002e0500720c */ /* 0x000fe40000706670 */
[----:B------:R-:W-:-:S03]  /*155a0*/  IADD3 R13, P3, R24, 0x3000, RZ ;  /* 0x00003000180d7810 */ /* 0x000fc60007f7e0ff */
[----:B0-----:R0:W-:Y:S01]  /*155b0*/  @!P2 ST.E desc[UR60][R42.64], R0 ;  /* 0x000000002a00a985 */ /* 0x0011e2000c10193c */
[----:B------:R-:W-:Y:S01]  /*155c0*/  LOP3.LUT R12, R13, 0x180, RZ, 0xc0, !PT ;  /* 0x000001800d0c7812 */ /* 0x000fe200078ec0ff */
[----:B------:R-:W-:Y:S01]  /*155d0*/  IMAD R48, R39, UR4, RZ ;  /* 0x0000000427307c24 */ /* 0x000fe2000f8e02ff */
[----:B------:R-:W-:Y:S01]  /*155e0*/  LOP3.LUT R8, R7, 0x180, RZ, 0xc0, !PT ;  /* 0x0000018007087812 */ /* 0x000fe200078ec0ff */
[----:B0-----:R-:W0:Y:S04]  /*155f0*/  @P1 LDC R43, c[0x0][0xbf0] ;  /* 0x0002fc00ff2b1b82 */ /* 0x001e280000000800 */
[----:B-1----:R1:W-:Y:S01]  /*15600*/  @!P0 ST.E desc[UR60][R40.64], R2 ;  /* 0x0000000228008985 */ /* 0x0023e2000c10193c */
[----:B------:R-:W-:Y:S01]  /*15610*/  IMAD R0, R66, 0x60, R50 ;  /* 0x0000006042007824 */ /* 0x000fe200078e0232 */
[----:B------:R-:W-:Y:S01]  /*15620*/  SHF.R.U64 R12, R12, 0x3, RZ ;  /* 0x000000030c0c7819 */ /* 0x000fe200000012ff */
[----:B------:R-:W-:Y:S01]  /*15630*/  IMAD R39, R37, UR5, R48 ;  /* 0x0000000525277c24 */ /* 0x000fe2000f8e0230 */
[----:B------:R-:W-:Y:S01]  /*15640*/  SHF.R.U64 R8, R8, 0x3, RZ ;  /* 0x0000000308087819 */ /* 0x000fe200000012ff */
[----:B------:R-:W-:Y:S01]  /*15650*/  IMAD R42, R49, 0xc0, R0 ;  /* 0x000000c0312a7824 */ /* 0x000fe200078e0200 */
[----:B------:R-:W-:Y:S01]  /*15660*/  LOP3.LUT R12, R12, R13, RZ, 0x3c, !PT ;  /* 0x0000000d0c0c7212 */ /* 0x000fe200078e3cff */
[----:B------:R-:W-:-:S02]  /*15670*/  IMAD.X R13, RZ, RZ, R25, P3 ;  /* 0x000000ffff0d7224 */ /* 0x000fc400018e0619 */
[----:B-1----:R-:W-:Y:S01]  /*15680*/  IMAD.WIDE.U32 R40, R37, UR4, RZ ;  /* 0x0000000425287c25 */ /* 0x002fe2000f8e00ff */
[----:B------:R-:W-:Y:S01]  /*15690*/  ULDC.64 UR4, c[0x0][0xae8] ;  /* 0x0002ba0000047ab9 */ /* 0x000fe20000000a00 */
[----:B------:R-:W-:Y:S02]  /*156a0*/  LOP3.LUT R8, R8, R7, RZ, 0x3c, !PT ;  /* 0x0000000708087212 */ /* 0x000fe400078e3cff */
[----:B------:R-:W5:Y:S01]  /*156b0*/  LD.E.128 R12, desc[UR60][R12.64] ;  /* 0x0000003c0c0c7980 */ /* 0x000f62000c101d00 */
[----:B------:R-:W-:Y:S02]  /*156c0*/  IMAD.IADD R41, R41, 0x1, R39 ;  /* 0x0000000129297824 */ /* 0x000fe400078e0227 */
[----:B------:R-:W-:Y:S01]  /*156d0*/  IMAD R45, R45, UR4, RZ ;  /* 0x000000042d2d7c24 */ /* 0x000fe2000f8e02ff */
[----:B------:R-:W-:Y:S01]  /*156e0*/  IADD3 R7, P3, R24, 0x7800, RZ ;  /* 0x0000780018077810 */ /* 0x000fe20007f7e0ff */
[----:B------:R-:W-:Y:S01]  /*156f0*/  @P1 IMAD.HI.U32 R0, R42, R47, RZ ;  /* 0x0000002f2a001227 */ /* 0x000fe200078e00ff */
[----:B------:R-:W-:Y:S01]  /*15700*/  LOP3.LUT R26, R27, 0x180, RZ, 0xc0, !PT ;  /* 0x000001801b1a7812 */ /* 0x000fe200078ec0ff */
[----:B------:R-:W5:Y:S02]  /*15710*/  LD.E.128 R20, desc[UR60][R20.64] ;  /* 0x0000003c14147980 */ /* 0x000f64000c101d00 */
[----:B------:R-:W-:-:S02]  /*15720*/  IMAD R45, R51, UR5, R45 ;  /* 0x00000005332d7c24 */ /* 0x000fc4000f8e022d */
[----:B------:R-:W-:Y:S01]  /*15730*/  IMAD.WIDE.U32 R40, R51, UR4, R40 ;  /* 0x0000000433287c25 */ /* 0x000fe2000f8e0028 */
[----:B------:R-:W-:Y:S01]  /*15740*/  ULDC.64 UR4, c[0x0][0xaf0] ;  /* 0x0002bc0000047ab9 */ /* 0x000fe20000000a00 */
[----:B------:R-:W-:Y:S02]  /*15750*/  LOP3.LUT R11, R24, 0x180, RZ, 0xc0, !PT ;  /* 0x00000180180b7812 */ /* 0x000fe400078ec0ff */
[----:B------:R-:W-:Y:S01]  /*15760*/  LOP3.LUT R6, R7, 0x180, RZ, 0xc0, !PT ;  /* 0x0000018007067812 */ /* 0x000fe200078ec0ff */
[----:B------:R-:W-:Y:S01]  /*15770*/  IMAD.MOV.U32 R37, RZ, RZ, R42 ;  /* 0x000000ffff257224 */ /* 0x000fe200078e002a */
[----:B0-----:R-:W-:Y:S01]  /*15780*/  @P1 SHF.R.U32.HI R37, RZ, R43, R0 ;  /* 0x0000002bff251219 */ /* 0x001fe20000011600 */
[----:B------:R-:W-:Y:S01]  /*15790*/  IMAD R39, R38, UR4, RZ ;  /* 0x0000000426277c24 */ /* 0x000fe2000f8e02ff */
[----:B------:R-:W-:Y:S01]  /*157a0*/  SHF.R.U64 R26, R26, 0x3, RZ ;  /* 0x000000031a1a7819 */ /* 0x000fe200000012ff */
[----:B------:R-:W-:Y:S01]  /*157b0*/  IMAD.IADD R41, R41, 0x1, R45 ;  /* 0x0000000129297824 */ /* 0x000fe200078e022d */
[----:B------:R-:W-:Y:S01]  /*157c0*/  SHF.R.U64 R11, R11, 0x3, RZ ;  /* 0x000000030b0b7819 */ /* 0x000fe200000012ff */
[----:B------:R-:W-:Y:S01]  /*157d0*/  IMAD R39, R44, UR5, R39 ;  /* 0x000000052c277c24 */ /* 0x000fe2000f8e0227 */
[----:B------:R-:W-:Y:S01]  /*157e0*/  SHF.R.U64 R6, R6, 0x3, RZ ;  /* 0x0000000306067819 */ /* 0x000fe200000012ff */
[----:B------:R-:W-:Y:S01]  /*157f0*/  IMAD.WIDE.U32 R44, R44, UR4, R40 ;  /* 0x000000042c2c7c25 */ /* 0x000fe2000f8e0028 */
[--C-:B------:R-:W-:Y:S01]  /*15800*/  SHF.R.S32.HI R0, RZ, 0x1f, R37.reuse ;  /* 0x0000001fff007819 */ /* 0x100fe20000011425 */
[----:B------:R-:W-:Y:S01]  /*15810*/  ULDC.64 UR4, c[0x0][0xae0] ;  /* 0x0002b80000047ab9 */ /* 0x000fe20000000a00 */
[----:B------:R-:W-:Y:S01]  /*15820*/  LOP3.LUT R26, R26, R27, RZ, 0x3c, !PT ;  /* 0x0000001b1a1a7212 */ /* 0x000fe200078e3cff */
[----:B------:R-:W-:Y:S01]  /*15830*/  IMAD.MOV R2, RZ, RZ, -R37 ;  /* 0x000000ffff027224 */ /* 0x000fe200078e0a25 */
[----:B------:R-:W-:Y:S01]  /*15840*/  LOP3.LUT R4, R11, R24, RZ, 0x3c, !PT ;  /* 0x000000180b047212 */ /* 0x000fe200078e3cff */
[--C-:B------:R-:W-:Y:S01]  /*15850*/  IMAD.X R27, RZ, RZ, R25.reuse, P4 ;  /* 0x000000ffff1b7224 */ /* 0x100fe200020e0619 */
[----:B------:R-:W-:Y:S01]  /*15860*/  LOP3.LUT R28, R6, R7, RZ, 0x3c, !PT ;  /* 0x00000007061c7212 */ /* 0x000fe200078e3cff */
[--C-:B------:R-:W-:Y:S01]  /*15870*/  IMAD.X R29, RZ, RZ, R25.reuse, P3 ;  /* 0x000000ffff1d7224 */ /* 0x100fe200018e0619 */
[----:B------:R-:W5:Y:S01]  /*15880*/  LD.E.128 R8, desc[UR60][R8.64] ;  /* 0x0000003c08087980 */ /* 0x000f62000c101d00 */
[----:B------:R-:W-:-:S02]  /*15890*/  IMAD.MOV.U32 R5, RZ, RZ, R25 ;  /* 0x000000ffff057224 */ /* 0x000fc400078e0019 */
[----:B------:R-:W-:Y:S01]  /*158a0*/  IMAD.IADD R45, R45, 0x1, R39 ;  /* 0x000000012d2d7824 */ /* 0x000fe200078e0227 */
[----:B------:R-:W5:Y:S01]  /*158b0*/  LD.E.128 R24, desc[UR60][R26.64] ;  /* 0x0000003c1a187980 */ /* 0x000f62000c101d00 */
[----:B------:R-:W-:Y:S02]  /*158c0*/  IMAD R0, R0, UR4, RZ ;  /* 0x0000000400007c24 */ /* 0x000fe4000f8e02ff */
[----:B------:R-:W-:Y:S01]  /*158d0*/  IMAD R39, R3, R2, R42 ;  /* 0x0000000203277224 */ /* 0x000fe200078e022a */
[----:B------:R-:W5:Y:S01]  /*158e0*/  LD.E.128 R4, desc[UR60][R4.64] ;  /* 0x0000003c04047980 */ /* 0x000f62000c101d00 */
[----:B------:R-:W-:-:S03]  /*158f0*/  IMAD R41, R37, UR5, R0 ;  /* 0x0000000525297c24 */ /* 0x000fc6000f8e0200 */
[----:B------:R-:W5:Y:S01]  /*15900*/  LD.E.128 R28, desc[UR60][R28.64] ;  /* 0x0000003c1c1c7980 */ /* 0x000f62000c101d00 */
[----:B------:R-:W-:Y:S01]  /*15910*/  SHF.R.S32.HI R0, RZ, 0x1f, R39 ;  /* 0x0000001fff007819 */ /* 0x000fe20000011427 */
[----:B------:R-:W-:Y:S01]  /*15920*/  IMAD.WIDE.U32 R2, R37, UR4, R44 ;  /* 0x0000000425027c25 */ /* 0x000fe2000f8e002c */
[----:B------:R-:W-:Y:S01]  /*15930*/  ULDC.64 UR4, c[0x0][0xad8] ;  /* 0x0002b60000047ab9 */ /* 0x000fe20000000a00 */
[----:B------:R-:W-:Y:S01]  /*15940*/  @!PT LDS RZ, [RZ] ;  /* 0x00000000fffff984 */ /* 0x000fe20000000800 */
[----:B------:R-:W-:Y:S01]  /*15950*/  @!PT LDS RZ, [RZ] ;  /* 0x00000000fffff984 */ /* 0x000fe20000000800 */
[----:B------:R-:W-:Y:S01]  /*15960*/  @!PT LDS RZ, [RZ] ;  /* 0x00000000fffff984 */ /* 0x000fe20000000800 */
[----:B------:R-:W-:Y:S01]  /*15970*/  @!PT LDS RZ, [RZ] ;  /* 0x00000000fffff984 */ /* 0x000fe20000000800 */
[----:B------:R0:W-:Y:S06]  /*15980*/  MEMBAR.ALL.CTA ;  /* 0x0000000000007992 */ /* 0x0001ec0000008000 */
[----:B0-----:R-:W0:Y:S01]  /*15990*/  FENCE.VIEW.ASYNC.S ;  /* 0x00000000000073c6 */ /* 0x001e220000000000 */
[----:B------:R-:W-:-:S02]  /*159a0*/  IMAD.IADD R3, R3, 0x1, R41 ;  /* 0x0000000103037824 */ /* 0x000fc400078e0229 */
[----:B------:R-:W-:Y:S02]  /*159b0*/  IMAD R0, R0, UR4, RZ ;  /* 0x0000000400007c24 */ /* 0x000fe4000f8e02ff */
[----:B------:R-:W-:Y:S02]  /*159c0*/  IMAD R45, R49, 0xc0, R50 ;  /* 0x000000c0312d7824 */ /* 0x000fe400078e0232 */
[C---:B------:R-:W-:Y:S02]  /*159d0*/  IMAD R37, R39.reuse, UR5, R0 ;  /* 0x0000000527257c24 */ /* 0x040fe4000f8e0200 */
[----:B------:R-:W-:Y:S01]  /*159e0*/  IMAD.WIDE.U32 R2, R39, UR4, R2 ;  /* 0x0000000427027c25 */ /* 0x000fe2000f8e0002 */
[----:B------:R-:W-:Y:S01]  /*159f0*/  ISETP.GE.AND P0, PT, R45, R46, PT ;  /* 0x0000002e2d00720c */ /* 0x000fe20003f06270 */
[----:B------:R-:W-:Y:S02]  /*15a00*/  ULDC.64 UR4, c[0x0][0xa80] ;  /* 0x0002a00000047ab9 */ /* 0x000fe40000000a00 */
[----:B------:R-:W-:Y:S01]  /*15a10*/  IMAD.IADD R3, R3, 0x1, R37 ;  /* 0x0000000103037824 */ /* 0x000fe200078e0225 */
[----:B------:R-:W-:Y:S01]  /*15a20*/  LEA R37, P1, R2, UR4, 0x1 ;  /* 0x0000000402257c11 */ /* 0x000fe2000f8208ff */
[----:B------:R-:W-:-:S03]  /*15a30*/  VIADD R0, R16, 0x31c20 ;  /* 0x00031c2010007836 */ /* 0x000fc60000000000 */
[----:B------:R-:W-:Y:S02]  /*15a40*/  LEA.HI.X R44, R2, UR5, R3, 0x1, P1 ;  /* 0x00000005022c7c11 */ /* 0x000fe400088f0c03 */
[----:B------:R-:W-:Y:S01]  /*15a50*/  PRMT R0, RZ, 0x654, R0 ;  /* 0x00000654ff007816 */ /* 0x000fe20000000000 */
[----:B0-----:R0:W1:Y:S03]  /*15a60*/  SHFL.IDX PT, R38, R37, RZ, 0x1c1f ;  /* 0x001c1fff25267589 */ /* 0x00106600000e0000 */
[----:B------:R0:W-:Y:S01]  /*15a70*/  SYNCS.ARRIVE.TRANS64.RED.A1T0 RZ, [R0+URZ], RZ ;  /* 0x000000ff00ff79a7 */ /* 0x0001e2000810043f */
[----:B------:R0:W2:Y:S01]  /*15a80*/  SHFL.IDX PT, R39, R44, RZ, 0x1c1f ;  /* 0x001c1fff2c277589 */ /* 0x0000a200000e0000 */
        /* <DEDUP_REMOVED lines=13> */
.L_x_535:
[----:B------:R-:W-:Y:S05]  /*15b60*/  BSYNC B1 ;  /* 0x0000000000017941 */ /* 0x000fea0003800000 */
.L_x_534:
[----:B---3--:R-:W-:Y:S01]  /*15b70*/  VIADD R3, R45, 0x60 ;  /* 0x000000602d037836 */ /* 0x008fe20000000000 */
[----:B-----5:R3:W4:Y:S04]  /*15b80*/  SHFL.IDX PT, R5, R44, 0x1, 0x1c1f ;  /* 0x003c1f002c057f89 */ /* 0x02072800000e0000 */
        /* <DEDUP_REMOVED lines=13> */
[----:B---3--:R-:W-:-:S04]  /*15c60*/  LEA R2, P0, R33, R4, 0x1 ;  /* 0x0000000421027211 */ /* 0x008fc800078008ff */
[----:B------:R-:W-:-:S05]  /*15c70*/  LEA.HI.X R3, R33, R5, R36, 0x1, P0 ;  /* 0x0000000521037211 */ /* 0x000fca00000f0c24 */
[----:B------:R0:W-:Y:S01]  /*15c80*/  ST.E.128 desc[UR60][R2.64], R28 ;  /* 0x0000001c02007985 */ /* 0x0001e2000c101d3c */
[----:B------:R-:W-:Y:S05]  /*15c90*/  BRA `(.L_x_536) ;  /* 0x0000000800787947 */ /* 0x000fea0003800000 */
.L_x_532:
[----:B------:R-:W-:Y:S01]  /*15ca0*/  ULDC.64 UR4, c[0x0][0xc00] ;  /* 0x0003000000047ab9 */ /* 0x000fe20000000a00 */
[----:B------:R-:W-:Y:S01]  /*15cb0*/  IMAD.MOV.U32 R0, RZ, RZ, RZ ;  /* 0x000000ffff007224 */ /* 0x000fe200078e00ff */
[----:B------:R-:W-:Y:S01]  /*15cc0*/  ISETP.NE.U32.AND P0, PT, RZ, UR4, PT ;  /* 0x00000004ff007c0c */ /* 0x000fe2000bf05070 */
[----:B------:R-:W2:Y:S01]  /*15cd0*/  LDC R23, c[0x0][0xbe8] ;  /* 0x0002fa00ff177b82 */ /* 0x000ea20000000800 */
[----:B------:R-:W-:Y:S02]  /*15ce0*/  IADD3 R2, P1, R38, UR4, RZ ;  /* 0x0000000426027c10 */ /* 0x000fe4000ff3e0ff */
[----:B------:R-:W-:Y:S02]  /*15cf0*/  ISETP.NE.AND.EX P0, PT, RZ, UR5, PT, P0 ;  /* 0x00000005ff007c0c */ /* 0x000fe4000bf05300 */
[----:B------:R-:W-:Y:S01]  /*15d00*/  IADD3.X R3, R27, UR5, RZ, P1, !PT ;  /* 0x000000051b037c10 */ /* 0x000fe20008ffe4ff */
[----:B------:R-:W-:Y:S02]  /*15d10*/  ULDC.64 UR4, c[0x0][0xc08] ;  /* 0x0003020000047ab9 */ /* 0x000fe40000000a00 */
[----:B------:R-:W-:-:S04]  /*15d20*/  ISETP.NE.U32.AND P1, PT, RZ, UR4, PT ;  /* 0x00000004ff007c0c */ /* 0x000fc8000bf25070 */
[----:B------:R-:W-:-:S04]  /*15d30*/  ISETP.NE.AND.EX P1, PT, RZ, UR5, PT, P1 ;  /* 0x00000005ff007c0c */ /* 0x000fc8000bf25310 */
[----:B------:R3:W5:Y:S01]  /*15d40*/  @P0 LDG.E R0, desc[UR60][R2.64] ;  /* 0x0000003c02000981 */ /* 0x000762000c1e1900 */
[----:B------:R-:W4:Y:S08]  /*15d50*/  S2R R4, SR_TID.X ;  /* 0x0000000000047919 */ /* 0x000f300000002100 */
[----:B------:R-:W-:Y:S01]  /*15d60*/  @P1 IADD3 R38, P2, R38, UR4, RZ ;  /* 0x0000000426261c10 */ /* 0x000fe2000ff5e0ff */
[----:B------:R-:W-:-:S02]  /*15d70*/  ULDC UR4, c[0x0][0xa88] ;  /* 0x0002a20000047ab9 */ /* 0x000fc40000000800 */
[----:B------:R-:W-:Y:S01]  /*15d80*/  IMAD.U32 R6, RZ, RZ, UR4 ;  /* 0x00000004ff067e24 */ /* 0x000fe2000f8e00ff */
[----:B------:R-:W-:-:S05]  /*15d90*/  @P1 IADD3.X R39, R27, UR5, RZ, P2, !PT ;  /* 0x000000051b271c10 */ /* 0x000fca00097fe4ff */
[----:B------:R3:W5:Y:S01]  /*15da0*/  @P1 LDG.E R6, desc[UR60][R38.64] ;  /* 0x0000003c26061981 */ /* 0x000762000c1e1900 */
[----:B--2---:R-:W-:-:S13]  /*15db0*/  ISETP.NE.AND P2, PT, R23, 0x1, PT ;  /* 0x000000011700780c */ /* 0x004fda0003f45270 */
[----:B------:R-:W2:Y:S01]  /*15dc0*/  @P2 LDC R12, c[0x0][0xbec] ;  /* 0x0002fb00ff0c2b82 */ /* 0x000ea20000000800 */
[----:B----4-:R-:W-:-:S07]  /*15dd0*/  VIADD R22, R4, 0xffffff80 ;  /* 0xffffff8004167836 */ /* 0x010fce0000000000 */
[----:B------:R-:W4:Y:S01]  /*15de0*/  @P2 LDC R25, c[0x0][0xbf0] ;  /* 0x0002fc00ff192b82 */ /* 0x000f220000000800 */
[----:B------:R-:W-:Y:S01]  /*15df0*/  ISETP.GE.AND P3, PT, R22, 0xc0, PT ;  /* 0x000000c01600780c */ /* 0x000fe20003f66270 */
[----:B---3--:R-:W-:-:S12]  /*15e00*/  @P1 BRA `(.L_x_537) ;  /* 0x0000000000101947 */ /* 0x008fd80003800000 */
[----:B------:R-:W-:Y:S05]  /*15e10*/  @!P0 BRA `(.L_x_537) ;  /* 0x00000000000c8947 */ /* 0x000fea0003800000 */
[----:B------:R-:W3:Y:S04]  /*15e20*/  LDG.E R5, desc[UR60][R2.64] ;  /* 0x0000003c02057981 */ /* 0x000ee8000c1e1900 */
[----:B-----5:R-:W3:Y:S02]  /*15e30*/  LDG.E R6, desc[UR60][R2.64+0x4] ;  /* 0x0000043c02067981 */ /* 0x020ee4000c1e1900 */
[----:B---3--:R-:W-:-:S07]  /*15e40*/  IMAD.IADD R6, R6, 0x1, -R5 ;  /* 0x0000000106067824 */ /* 0x008fce00078e0a05 */
.L_x_537:
[----:B------:R-:W1:Y:S04]  /*15e50*/  LDL R14, [R1+0x88] ;  /* 0x00008800010e7983 */ /* 0x000e680000100800 */
[----:B------:R3:W5:Y:S01]  /*15e60*/  LDL R20, [R1+0x8c] ;  /* 0x00008c0001147983 */ /* 0x0007620000100800 */
[----:B------:R-:W-:Y:S01]  /*15e70*/  BSSY B1, `(.L_x_538) ;  /* 0x000002d000017945 */ /* 0x000fe20003800000 */
[----:B------:R-:W-:Y:S02]  /*15e80*/  SEL R13, R70, RZ, !P0 ;  /* 0x000000ff460d7207 */ /* 0x000fe40004000000 */
[----:B------:R-:W-:Y:S02]  /*15e90*/  SEL R26, R26, RZ, !P0 ;  /* 0x000000ff1a1a7207 */ /* 0x000fe40004000000 */
[----:B-----5:R-:W-:-:S02]  /*15ea0*/  SHF.R.S32.HI R11, RZ, 0x1f, R0 ;  /* 0x0000001fff0b7819 */ /* 0x020fc40000011400 */
[----:B-1----:R-:W-:Y:S01]  /*15eb0*/  SHF.R.S32.HI R10, RZ, 0x1f, R14 ;  /* 0x0000001fff0a7819 */ /* 0x002fe2000001140e */
[----:B---3--:R-:W-:Y:S06]  /*15ec0*/  @P3 BRA `(.L_x_539) ;  /* 0x00000000009c3947 */ /* 0x008fec0003800000 */
[----:B------:R-:W1:Y:S01]  /*15ed0*/  LDC R9, c[0x0][0xbe8] ;  /* 0x0002fa00ff097b82 */ /* 0x000e620000000800 */
[----:B------:R-:W-:-:S04]  /*15ee0*/  IMAD R2, R20, 0xc0, R4 ;  /* 0x000000c014027824 */ /* 0x000fc800078e0204 */
[----:B------:R-:W-:Y:S02]  /*15ef0*/  VIADD R8, R2, 0xffffff80 ;  /* 0xffffff8002087836 */ /* 0x000fe40000000000 */
[----:B-1----:R-:W-:-:S05]  /*15f00*/  IMAD R3, R6, R9, RZ ;  /* 0x0000000906037224 */ /* 0x002fca00078e02ff */
        /* <DEDUP_REMOVED lines=9> */
[----:B------:R-:W1:Y:S01]  /*15fa0*/  @P0 LDC R15, c[0x0][0xbec] ;  /* 0x0002fb00ff0f0b82 */ /* 0x000e620000000800 */
[----:B------:R-:W-:Y:S01]  /*15fb0*/  IMAD R7, R14, UR5, R7 ;  /* 0x000000050e077c24 */ /* 0x000fe2000f8e0207 */
[----:B------:R-:W-:-:S03]  /*15fc0*/  ULDC.64 UR4, c[0x0][0xb98] ;  /* 0x0002e60000047ab9 */ /* 0x000fc60000000a00 */
[----:B------:R-:W-:-:S03]  /*15fd0*/  IMAD.IADD R3, R3, 0x1, R7 ;  /* 0x0000000103037824 */ /* 0x000fc600078e0207 */
[----:B0-----:R-:W0:Y:S01]  /*15fe0*/  @P0 LDC R21, c[0x0][0xbf0] ;  /* 0x0002fc00ff150b82 */ /* 0x001e220000000800 */
[----:B------:R-:W-:-:S04]  /*15ff0*/  IMAD.WIDE.U32 R2, R13, UR4, R2 ;  /* 0x000000040d027c25 */ /* 0x000fc8000f8e0002 */
[----:B-1----:R-:W-:-:S05]  /*16000*/  @P0 IMAD.HI.U32 R4, R8, R15, RZ ;  /* 0x0000000f08040227 */ /* 0x002fca00078e00ff */
[----:B0-----:R-:W-:Y:S01]  /*16010*/  @P0 SHF.R.U32.HI R5, RZ, R21, R4 ;  /* 0x00000015ff050219 */ /* 0x001fe20000011604 */
        /* <DEDUP_REMOVED lines=18> */
.L_x_539:
[----:B------:R-:W-:Y:S05]  /*16140*/  BSYNC B1 ;  /* 0x0000000000017941 */ /* 0x000fea0003800000 */
.L_x_538:
[----:B------:R-:W-:Y:S01]  /*16150*/  SHF.R.S32.HI R8, RZ, 0x1f, R22 ;  /* 0x0000001fff087819 */ /* 0x000fe20000011416 */
[----:B------:R-:W-:Y:S02]  /*16160*/  ULDC.64 UR4, c[0x0][0xaa0] ;  /* 0x0002a80000047ab9 */ /* 0x000fe40000000a00 */
[----:B-1----:R-:W-:Y:S01]  /*16170*/  IMAD R3, R11, UR4, RZ ;  /* 0x000000040b037c24 */ /* 0x002fe2000f8e02ff */
[----:B------:R-:W-:-:S03]  /*16180*/  LEA.HI R8, R8, R22, RZ, 0x2 ;  /* 0x0000001608087211 */ /* 0x000fc600078f10ff */
[C---:B------:R-:W-:Y:S01]  /*16190*/  IMAD R5, R0.reuse, UR5, R3 ;  /* 0x0000000500057c24 */ /* 0x040fe2000f8e0203 */
[----:B------:R-:W-:Y:S01]  /*161a0*/  SHF.R.S32.HI R8, RZ, 0x2, R8 ;  /* 0x00000002ff087819 */ /* 0x000fe20000011408 */
[----:B------:R-:W-:Y:S01]  /*161b0*/  IMAD.WIDE.U32 R2, R0, UR4, RZ ;  /* 0x0000000400027c25 */ /* 0x000fe2000f8e00ff */
[----:B------:R-:W-:-:S03]  /*161c0*/  ULDC.64 UR4, c[0x0][0xae8] ;  /* 0x0002ba0000047ab9 */ /* 0x000fc60000000a00 */
[----:B------:R-:W-:Y:S02]  /*161d0*/  IMAD R0, R66, 0x60, R8 ;  /* 0x0000006042007824 */ /* 0x000fe400078e0208 */
[----:B------:R-:W-:Y:S02]  /*161e0*/  IMAD.IADD R3, R3, 0x1, R5 ;  /* 0x0000000103037824 */ /* 0x000fe400078e0205 */
[----:B------:R-:W-:Y:S02]  /*161f0*/  IMAD R9, R20, 0xc0, R0 ;  /* 0x000000c014097824 */ /* 0x000fe400078e0200 */
[----:B------:R-:W-:Y:S02]  /*16200*/  IMAD R4, R10, UR4, RZ ;  /* 0x000000040a047c24 */ /* 0x000fe4000f8e02ff */
[----:B--2---:R-:W-:-:S04]  /*16210*/  @P2 IMAD.HI.U32 R0, R9, R12, RZ ;  /* 0x0000000c09002227 */ /* 0x004fc800078e00ff */
[C---:B------:R-:W-:Y:S02]  /*16220*/  IMAD R7, R14.reuse, UR5, R4 ;  /* 0x000000050e077c24 */ /* 0x040fe4000f8e0204 */
[----:B------:R-:W-:Y:S01]  /*16230*/  IMAD.WIDE.U32 R2, R14, UR4, R2 ;  /* 0x000000040e027c25 */ /* 0x000fe2000f8e0002 */
[----:B------:R-:W-:-:S03]  /*16240*/  ULDC.64 UR4, c[0x0][0xaf0] ;  /* 0x0002bc0000047ab9 */ /* 0x000fc60000000a00 */
[----:B------:R-:W-:Y:S01]  /*16250*/  IMAD.MOV.U32 R5, RZ, RZ, R9 ;  /* 0x000000ffff057224 */ /* 0x000fe200078e0009 */
[----:B----4-:R-:W-:Y:S01]  /*16260*/  @P2 SHF.R.U32.HI R5, RZ, R25, R0 ;  /* 0x00000019ff052219 */ /* 0x010fe20000011600 */
[----:B------:R-:W-:Y:S02]  /*16270*/  IMAD R4, R26, UR4, RZ ;  /* 0x000000041a047c24 */ /* 0x000fe4000f8e02ff */
[----:B------:R-:W-:Y:S01]  /*16280*/  IMAD.IADD R3, R3, 0x1, R7 ;  /* 0x0000000103037824 */ /* 0x000fe200078e0207 */
[----:B------:R-:W-:Y:S01]  /*16290*/  SHF.R.S32.HI R0, RZ, 0x1f, R5 ;  /* 0x0000001fff007819 */ /* 0x000fe20000011405 */
[C---:B------:R-:W-:Y:S02]  /*162a0*/  IMAD R7, R13.reuse, UR5, R4 ;  /* 0x000000050d077c24 */ /* 0x040fe4000f8e0204 */
[----:B------:R-:W-:Y:S01]  /*162b0*/  IMAD.WIDE.U32 R2, R13, UR4, R2 ;  /* 0x000000040d027c25 */ /* 0x000fe2000f8e0002 */
[----:B------:R-:W-:-:S03]  /*162c0*/  ULDC.64 UR4, c[0x0][0xae0] ;  /* 0x0002b80000047ab9 */ /* 0x000fc60000000a00 */
[----:B------:R-:W-:Y:S02]  /*162d0*/  IMAD.MOV R4, RZ, RZ, -R5 ;  /* 0x000000ffff047224 */ /* 0x000fe400078e0a05 */
[----:B------:R-:W-:Y:S02]  /*162e0*/  IMAD.IADD R3, R3, 0x1, R7 ;  /* 0x0000000103037824 */ /* 0x000fe400078e0207 */
[----:B------:R-:W-:Y:S02]  /*162f0*/  IMAD R0, R0, UR4, RZ ;  /* 0x0000000400007c24 */ /* 0x000fe4000f8e02ff */
[----:B------:R-:W-:Y:S02]  /*16300*/  IMAD R7, R23, R4, R9 ;  /* 0x0000000417077224 */ /* 0x000fe400078e0209 */
[C---:B------:R-:W-:Y:S02]  /*16310*/  IMAD R9, R5.reuse, UR5, R0 ;  /* 0x0000000505097c24 */ /* 0x040fe4000f8e0200 */
[----:B------:R-:W-:Y:S01]  /*16320*/  IMAD.WIDE.U32 R2, R5, UR4, R2 ;  /* 0x0000000405027c25 */ /* 0x000fe2000f8e0002 */
[----:B------:R-:W-:Y:S01]  /*16330*/  SHF.R.S32.HI R0, RZ, 0x1f, R7 ;  /* 0x0000001fff007819 */ /* 0x000fe20000011407 */
[----:B------:R-:W-:-:S02]  /*16340*/  ULDC.64 UR4, c[0x0][0xad8] ;  /* 0x0002b60000047ab9 */ /* 0x000fc40000000a00 */
[----:B------:R-:W-:Y:S02]  /*16350*/  IMAD.IADD R3, R3, 0x1, R9 ;  /* 0x0000000103037824 */ /* 0x000fe400078e0209 */
[----:B------:R-:W-:Y:S02]  /*16360*/  IMAD R0, R0, UR4, RZ ;  /* 0x0000000400007c24 */ /* 0x000fe4000f8e02ff */
[----:B------:R-:W-:-:S04]  /*16370*/  IMAD.WIDE.U32 R2, R7, UR4, R2 ;  /* 0x0000000407027c25 */ /* 0x000fc8000f8e0002 */
[----:B------:R-:W-:Y:S01]  /*16380*/  IMAD R7, R7, UR5, R0 ;  /* 0x0000000507077c24 */ /* 0x000fe2000f8e0200 */
[----:B------:R-:W-:Y:S02]  /*16390*/  ULDC.64 UR4, c[0x0][0xa80] ;  /* 0x0002a00000047ab9 */ /* 0x000fe40000000a00 */
[----:B------:R-:W-:Y:S01]  /*163a0*/  LEA R0, P0, R2, UR4, 0x1 ;  /* 0x0000000402007c11 */ /* 0x000fe2000f8008ff */
[----:B------:R-:W-:Y:S01]  /*163b0*/  IMAD.IADD R3, R3, 0x1, R7 ;  /* 0x0000000103037824 */ /* 0x000fe200078e0207 */
[----:B------:R-:W-:-:S04]  /*163c0*/  UMOV UR4, 0xffffffff ;  /* 0xffffffff00047882 */ /* 0x000fc80000000000 */
[----:B------:R-:W-:Y:S01]  /*163d0*/  LEA.HI.X R2, R2, UR5, R3, 0x1, P0 ;  /* 0x0000000502027c11 */ /* 0x000fe200080f0c03 */
[----:B------:R-:W-:Y:S06]  /*163e0*/  BRA.DIV UR4, `(.L_x_540) ;  /* 0x0000008204287947 */ /* 0x000fec000b800000 */
[----:B------:R1:W2:Y:S04]  /*163f0*/  SHFL.IDX PT, R3, R2, RZ, 0x1c1f ;  /* 0x001c1fff02037589 */ /* 0x0002a800000e0000 */
[----:B------:R1:W3:Y:S02]  /*16400*/  SHFL.IDX PT, R14, R0, RZ, 0x1c1f ;  /* 0x001c1fff000e7589 */ /* 0x0002e400000e0000 */
.L_x_732:
[----:B------:R-:W-:Y:S01]  /*16410*/  IMAD R23, R6, R23, RZ ;  /* 0x0000001706177224 */ /* 0x000fe200078e02ff */
[----:B------:R-:W-:Y:S01]  /*16420*/  BSSY B1, `(.L_x_541) ;  /* 0x0000011000017945 */ /* 0x000fe20003800000 */
[----:B------:R-:W-:-:S05]  /*16430*/  IMAD R4, R20, 0xc0, R8 ;  /* 0x000000c014047824 */ /* 0x000fca00078e0208 */
[----:B------:R-:W-:-:S13]  /*16440*/  ISETP.GE.AND P0, PT, R4, R23, PT ;  /* 0x000000170400720c */ /* 0x000fda0003f06270 */
[----:B------:R-:W-:Y:S05]  /*16450*/  @P0 BRA `(.L_x_542) ;  /* 0x0000000000340947 */ /* 0x000fea0003800000 */
[----:B------:R-:W-:Y:S02]  /*16460*/  ULDC UR4, c[0x0][0xac8] ;  /* 0x0002b20000047ab9 */ /* 0x000fe40000000800 */
[----:B------:R-:W-:Y:S02]  /*16470*/  ISETP.GE.AND P2, PT, R32, UR4, PT ;  /* 0x0000000420007c0c */ /* 0x000fe4000bf46270 */
[----:B------:R-:W-:Y:S02]  /*16480*/  ISETP.GE.AND P3, PT, R34, UR4, PT ;  /* 0x0000000422007c0c */ /* 0x000fe4000bf66270 */
[----:B------:R-:W-:-:S09]  /*16490*/  ISETP.GE.AND P4, PT, R33, UR4, PT ;  /* 0x0000000421007c0c */ /* 0x000fd2000bf86270 */
[----:B--2---:R-:W-:Y:S02]  /*164a0*/  @!P2 IMAD.MOV.U32 R15, RZ, RZ, R3 ;  /* 0x000000ffff0fa224 */ /* 0x004fe400078e0003 */
[-C--:B---3--:R-:W-:Y:S02]  /*164b0*/  @!P3 LEA R8, P0, R34, R14.reuse, 0x1 ;  /* 0x0000000e2208b211 */ /* 0x088fe400078008ff */
[C---:B------:R-:W-:Y:S01]  /*164c0*/  @!P4 LEA R10, P1, R33.reuse, R14, 0x1 ;  /* 0x0000000e210ac211 */ /* 0x040fe200078208ff */
[----:B------:R-:W-:Y:S01]  /*164d0*/  @!P2 IMAD.WIDE R6, R32, 0x2, R14 ;  /* 0x000000022006a825 */ /* 0x000fe200078e020e */
[-C--:B------:R-:W-:Y:S02]  /*164e0*/  @!P3 LEA.HI.X R9, R34, R3.reuse, R35, 0x1, P0 ;  /* 0x000000032209b211 */ /* 0x080fe400000f0c23 */
[----:B------:R-:W-:Y:S02]  /*164f0*/  @!P4 LEA.HI.X R11, R33, R3, R36, 0x1, P1 ;  /* 0x00000003210bc211 */ /* 0x000fe400008f0c24 */
[----:B------:R4:W-:Y:S04]  /*16500*/  @!P2 ST.E.128 desc[UR60][R6.64], RZ ;  /* 0x000000ff0600a985 */ /* 0x0009e8000c101d3c */
[----:B------:R4:W-:Y:S04]  /*16510*/  @!P3 ST.E.128 desc[UR60][R8.64], RZ ;  /* 0x000000ff0800b985 */ /* 0x0009e8000c101d3c */
[----:B------:R4:W-:Y:S02]  /*16520*/  @!P4 ST.E.128 desc[UR60][R10.64], RZ ;  /* 0x000000ff0a00c985 */ /* 0x0009e4000c101d3c */
.L_x_542:
[----:B------:R-:W-:Y:S05]  /*16530*/  BSYNC B1 ;  /* 0x0000000000017941 */ /* 0x000fea0003800000 */
.L_x_541:
[----:B------:R-:W-:-:S03]  /*16540*/  UMOV UR4, 0xffffffff ;  /* 0xffffffff00047882 */ /* 0x000fc60000000000 */
[----:B------:R-:W-:Y:S05]  /*16550*/  BRA.DIV UR4, `(.L_x_543) ;  /* 0x0000008204007947 */ /* 0x000fea000b800000 */
[----:B--2---:R2:W0:Y:S04]  /*16560*/  SHFL.IDX PT, R3, R2, 0x1, 0x1c1f ;  /* 0x003c1f0002037f89 */ /* 0x00442800000e0000 */
[----:B---3--:R2:W3:Y:S02]  /*16570*/  SHFL.IDX PT, R14, R0, 0x1, 0x1c1f ;  /* 0x003c1f00000e7f89 */ /* 0x0084e400000e0000 */
.L_x_736:
[----:B-12---:R-:W-:-:S05]  /*16580*/  VIADD R0, R4, 0x60 ;  /* 0x0000006004007836 */ /* 0x006fca0000000000 */
[----:B------:R-:W-:-:S13]  /*16590*/  ISETP.GE.AND P0, PT, R0, R23, PT ;  /* 0x000000170000720c */ /* 0x000fda0003f06270 */
[----:B------:R-:W-:Y:S05]  /*165a0*/  @P0 BRA `(.L_x_536) ;  /* 0x0000000000340947 */ /* 0x000fea0003800000 */
[----:B------:R-:W-:Y:S02]  /*165b0*/  ULDC UR4, c[0x0][0xac8] ;  /* 0x0002b20000047ab9 */ /* 0x000fe40000000800 */
[----:B------:R-:W-:Y:S02]  /*165c0*/  ISETP.GE.AND P2, PT, R32, UR4, PT ;  /* 0x0000000420007c0c */ /* 0x000fe4000bf46270 */
[----:B------:R-:W-:Y:S02]  /*165d0*/  ISETP.GE.AND P3, PT, R34, UR4, PT ;  /* 0x0000000422007c0c */ /* 0x000fe4000bf66270 */
[----:B------:R-:W-:-:S09]  /*165e0*/  ISETP.GE.AND P4, PT, R33, UR4, PT ;  /* 0x0000000421007c0c */ /* 0x000fd2000bf86270 */
[----:B0-----:R-:W-:Y:S02]  /*165f0*/  @!P2 IMAD.MOV.U32 R15, RZ, RZ, R3 ;  /* 0x000000ffff0fa224 */ /* 0x001fe400078e0003 */
[-C--:B---34-:R-:W-:Y:S02]  /*16600*/  @!P3 LEA R6, P0, R34, R14.reuse, 0x1 ;  /* 0x0000000e2206b211 */ /* 0x098fe400078008ff */
[C---:B------:R-:W-:Y:S01]  /*16610*/  @!P4 LEA R2, P1, R33.reuse, R14, 0x1 ;  /* 0x0000000e2102c211 */ /* 0x040fe200078208ff */
[----:B------:R-:W-:Y:S01]  /*16620*/  @!P2 IMAD.WIDE R4, R32, 0x2, R14 ;  /* 0x000000022004a825 */ /* 0x000fe200078e020e */
[-C--:B------:R-:W-:Y:S02]  /*16630*/  @!P3 LEA.HI.X R7, R34, R3.reuse, R35, 0x1, P0 ;  /* 0x000000032207b211 */ /* 0x080fe400000f0c23 */
[----:B------:R-:W-:Y:S02]  /*16640*/  @!P4 LEA.HI.X R3, R33, R3, R36, 0x1, P1 ;  /* 0x000000032103c211 */ /* 0x000fe400008f0c24 */
[----:B------:R0:W-:Y:S04]  /*16650*/  @!P2 ST.E.128 desc[UR60][R4.64], RZ ;  /* 0x000000ff0400a985 */ /* 0x0001e8000c101d3c */
[----:B------:R0:W-:Y:S04]  /*16660*/  @!P3 ST.E.128 desc[UR60][R6.64], RZ ;  /* 0x000000ff0600b985 */ /* 0x0001e8000c101d3c */
[----:B------:R0:W-:Y:S02]  /*16670*/  @!P4 ST.E.128 desc[UR60][R2.64], RZ ;  /* 0x000000ff0200c985 */ /* 0x0001e4000c101d3c */
.L_x_536:
[----:B------:R-:W-:Y:S05]  /*16680*/  BSYNC B0 ;  /* 0x0000000000007941 */ /* 0x000fea0003800000 */
.L_x_531:
[----:B------:R-:W-:Y:S02]  /*16690*/  ULDC UR4, c[0x0][0xc3c] ;  /* 0x00030f0000047ab9 */ /* 0x000fe40000000800 */
[----:B------:R-:W-:-:S13]  /*166a0*/  ISETP.GE.AND P0, PT, R107, UR4, PT ;  /* 0x000000046b007c0c */ /* 0x000fda000bf06270 */
[----:B------:R-:W-:Y:S05]  /*166b0*/  @!P0 BRA `(.L_x_544) ;  /* 0xfffffeac00608947 */ /* 0x000fea000383ffff */
[----:B------:R-:W-:Y:S05]  /*166c0*/  BRA `(.L_x_408) ;  /* 0x0000007400787947 */ /* 0x000fea0003800000 */
.L_x_406:
[----:B------:R-:W-:-:S08]  /*166d0*/  NOP ;  /* 0x0000000000007918 */ /* 0x000fd00000000000 */
[----:B--2---:R-:W0:-:S00]  /*166e0*/  USETMAXREG.DEALLOC.CTAPOOL 0x20 ;  /* 0x00000020000079c8 */ /* 0x004e0000080e0500 */
[----:B0-----:R-:W2:Y:S01]  /*166f0*/  LDL.LU R2, [R1+0x4c] ;  /* 0x00004c0001027983 */ /* 0x001ea20000300800 */
[----:B------:R-:W-:-:S06]  /*16700*/  LOP3.LUT R0, R0, 0x3, RZ, 0xc0, !PT ;  /* 0x0000000300007812 */ /* 0x000fcc00078ec0ff */
[----:B------:R-:W0:Y:S02]  /*16710*/  SHFL.IDX PT, R0, R0, RZ, 0x1f ;  /* 0x00001fff00007589 */ /* 0x000e2400000e0000 */
[----:B0-----:R-:W-:Y:S01]  /*16720*/  ISETP.NE.AND P0, PT, R0, RZ, PT ;  /* 0x000000ff0000720c */ /* 0x001fe20003f05270 */
[----:B------:R-:W-:Y:S01]  /*16730*/  IMAD.MOV.U32 R0, RZ, RZ, RZ ;  /* 0x000000ffff007224 */ /* 0x000fe200078e00ff */
[----:B--2---:R-:W-:-:S11]  /*16740*/  LOP3.LUT R2, R2, 0xfffffffd, RZ, 0xc0, !PT ;  /* 0xfffffffd02027812 */ /* 0x004fd600078ec0ff */
[----:B------:R-:W-:-:S05]  /*16750*/  @P0 LOP3.LUT R2, R2, 0x2, RZ, 0xfc, !PT ;  /* 0x0000000202020812 */ /* 0x000fca00078efcff */
[----:B------:R0:W-:Y:S01]  /*16760*/  STL [R1+0x4c], R2 ;  /* 0x00004c0201007387 */ /* 0x0001e20000100800 */
[----:B------:R-:W-:Y:S05]  /*16770*/  @!P0 BRA `(.L_x_545) ;  /* 0x00000000001c8947 */ /* 0x000fea0003800000 */
[----:B------:R-:W1:Y:S08]  /*16780*/  S2UR UR5, SR_CgaCtaId ;  /* 0x00000000000579c3 */ /* 0x000e700000008800 */
[----:B------:R-:W-:Y:S06]  /*16790*/  BAR.SYNC.DEFER_BLOCKING 0x5, 0x200 ;  /* 0x0148000000007b1d */ /* 0x000fec0000010000 */
[----:B------:R-:W-:-:S02]  /*167a0*/  UMOV UR4, 0x400 ;  /* 0x0000040000047882 */ /* 0x000fc40000000000 */
[----:B-1----:R-:W-:-:S09]  /*167b0*/  ULEA UR4, UR5, UR4, 0x18 ;  /* 0x0000000405047291 */ /* 0x002fd2000f8ec03f */
[----:B------:R-:W1:Y:S01]  /*167c0*/  LDS.128 R16, [UR4+0x31cd0] ;  /* 0x031cd004ff107984 */ /* 0x000e620008000c00 */
[----:B------:R-:W-:Y:S06]  /*167d0*/  BAR.ARV 0x4, 0x200 ;  /* 0x0108000000007b1d */ /* 0x000fec0000002000 */
[----:B------:R-:W-:Y:S05]  /*167e0*/  BRA `(.L_x_546) ;  /* 0x0000000800007947 */ /* 0x000fea0003800000 */
.L_x_545:
[----:B0-----:R-:W0:Y:S01]  /*167f0*/  S2R R2, SR_TID.X ;  /* 0x0000000000027919 */ /* 0x001e220000002100 */
        /* <DEDUP_REMOVED lines=41> */
.L_x_551:
        /* <DEDUP_REMOVED lines=12> */
.L_x_550:
[----:B------:R-:W-:Y:S05]  /*16b50*/  BSYNC B0 ;  /* 0x0000000000007941 */ /* 0x000fea0003800000 */
.L_x_549:
        /* <DEDUP_REMOVED lines=21> */
.L_x_547:
        /* <DEDUP_REMOVED lines=15> */
.L_x_552:
        /* <DEDUP_REMOVED lines=28> */
.L_x_548:
[----:B------:R-:W-:Y:S02]  /*16f60*/  IMAD.MOV.U32 R17, RZ, RZ, RZ ;  /* 0x000000ffff117224 */ /* 0x000fe400078e00ff */
[----:B------:R-:W-:Y:S02]  /*16f70*/  IMAD.U32 R16, RZ, RZ, UR6 ;  /* 0x00000006ff107e24 */ /* 0x000fe4000f8e00ff */
[----:B------:R-:W-:-:S07]  /*16f80*/  IMAD.MOV.U32 R18, RZ, RZ, RZ ;  /* 0x000000ffff127224 */ /* 0x000fce00078e00ff */
.L_x_553:
[----:B------:R-:W-:-:S13]  /*16f90*/  ISETP.NE.AND P0, PT, R5, RZ, PT ;  /* 0x000000ff0500720c */ /* 0x000fda0003f05270 */
[----:B------:R-:W0:Y:S01]  /*16fa0*/  @!P0 S2R R3, SR_CgaCtaId ;  /* 0x0000000000038919 */ /* 0x000e220000008800 */
[----:B------:R-:W-:-:S04]  /*16fb0*/  @!P0 MOV R0, 0x400 ;  /* 0x0000040000008802 */ /* 0x000fc80000000f00 */
[----:B0-----:R-:W-:-:S05]  /*16fc0*/  @!P0 LEA R0, R3, R0, 0x18 ;  /* 0x0000000003008211 */ /* 0x001fca00078ec0ff */
[----:B------:R2:W-:Y:S01]  /*16fd0*/  @!P0 STS.128 [R0+0x31cd0], R16 ;  /* 0x031cd01000008388 */ /* 0x0005e20000000c00 */
[----:B------:R-:W-:Y:S06]  /*16fe0*/  BAR.ARV 0x5, 0x200 ;  /* 0x0148000000007b1d */ /* 0x000fec0000002000 */
.L_x_546:
[----:B------:R3:W-:Y:S01]  /*16ff0*/  STL [R1+0x28], RZ ;  /* 0x000028ff01007387 */ /* 0x0007e20000100800 */
[----:B------:R-:W-:Y:S01]  /*17000*/  ULDC UR4, c[0x0][0xc3c] ;  /* 0x00030f0000047ab9 */ /* 0x000fe20000000800 */
[----:B------:R-:W-:Y:S01]  /*17010*/  IMAD.MOV.U32 R26, RZ, RZ, 0x1 ;  /* 0x00000001ff1a7424 */ /* 0x000fe200078e00ff */
[----:B-1----:R-:W-:Y:S01]  /*17020*/  ISETP.GE.AND P0, PT, R19, UR4, PT ;  /* 0x0000000413007c0c */ /* 0x002fe2000bf06270 */
[----:B------:R-:W-:-:S12]  /*17030*/  IMAD.MOV.U32 R23, RZ, RZ, RZ ;  /* 0x000000ffff177224 */ /* 0x000fd800078e00ff */
[----:B---3--:R-:W-:Y:S05]  /*17040*/  @P0 BRA `(.L_x_554) ;  /* 0x00000068003c0947 */ /* 0x008fea0003800000 */
[----:B------:R-:W1:Y:S01]  /*17050*/  S2R R6, SR_TID.X ;  /* 0x0000000000067919 */ /* 0x000e620000002100 */
[----:B------:R-:W3:Y:S01]  /*17060*/  S2UR UR5, SR_CgaCtaId ;  /* 0x00000000000579c3 */ /* 0x000ee20000008800 */
[----:B------:R-:W-:Y:S01]  /*17070*/  UMOV UR4, 0x400 ;  /* 0x0000040000047882 */ /* 0x000fe20000000000 */
[----:B------:R-:W-:Y:S01]  /*17080*/  BSSY B8, `(.L_x_554) ;  /* 0x000068b000087945 */ /* 0x000fe20003800000 */
[----:B------:R-:W-:Y:S01]  /*17090*/  IMAD.MOV.U32 R26, RZ, RZ, 0x1 ;  /* 0x00000001ff1a7424 */ /* 0x000fe200078e00ff */
[----:B------:R-:W-:Y:S01]  /*170a0*/  ULDC.64 UR36, c[0x0][0x198] ;  /* 0x0000660000247ab9 */ /* 0x000fe20000000a00 */
[----:B------:R-:W-:Y:S01]  /*170b0*/  IMAD.MOV.U32 R23, RZ, RZ, RZ ;  /* 0x000000ffff177224 */ /* 0x000fe200078e00ff */
[----:B------:R-:W-:Y:S01]  /*170c0*/  ULDC UR38, c[0x0][0xc] ;  /* 0x0000030000267ab9 */ /* 0x000fe20000000800 */
[----:B------:R-:W-:Y:S01]  /*170d0*/  IMAD.MOV.U32 R29, RZ, RZ, RZ ;  /* 0x000000ffff1d7224 */ /* 0x000fe200078e00ff */
[----:B---3--:R-:W-:-:S06]  /*170e0*/  ULEA UR4, UR5, UR4, 0x18 ;  /* 0x0000000405047291 */ /* 0x008fcc000f8ec03f */
[----:B------:R-:W-:Y:S01]  /*170f0*/  IMAD.U32 R22, RZ, RZ, UR4 ;  /* 0x00000004ff167e24 */ /* 0x000fe2000f8e00ff */
[C---:B-1----:R-:W-:Y:S01]  /*17100*/  LOP3.LUT R5, R6.reuse, 0x7f, RZ, 0xc0, !PT ;  /* 0x0000007f06057812 */ /* 0x042fe200078ec0ff */
[----:B--2---:R-:W-:-:S04]  /*17110*/  IMAD.SHL.U32 R0, R6, 0x8, RZ ;  /* 0x0000000806007824 */ /* 0x004fc800078e00ff */
[----:B------:R-:W-:Y:S01]  /*17120*/  IMAD.SHL.U32 R4, R5, 0x8, RZ ;  /* 0x0000000805047824 */ /* 0x000fe200078e00ff */
[C---:B------:R-:W-:Y:S02]  /*17130*/  LOP3.LUT R3, R0.reuse, 0x20, RZ, 0xc0, !PT ;  /* 0x0000002000037812 */ /* 0x040fe400078ec0ff */
[----:B0-----:R-:W-:Y:S02]  /*17140*/  LOP3.LUT R2, R0, 0xd8, RZ, 0xc0, !PT ;  /* 0x000000d800027812 */ /* 0x001fe400078ec0ff */
[----:B------:R-:W-:Y:S02]  /*17150*/  LOP3.LUT R3, R3, 0x300, R4, 0xf8, !PT ;  /* 0x0000030003037812 */ /* 0x000fe400078ef804 */
[----:B------:R-:W-:Y:S02]  /*17160*/  LOP3.LUT R2, R2, 0x18, R6, 0x78, !PT ;  /* 0x0000001802027812 */ /* 0x000fe400078e7806 */
[----:B------:R-:W-:Y:S01]  /*17170*/  SHF.R.U32.HI R4, RZ, 0x2, R5 ;  /* 0x00000002ff047819 */ /* 0x000fe20000011605 */
[----:B------:R-:W-:Y:S01]  /*17180*/  IMAD.MOV.U32 R5, RZ, RZ, 0x1 ;  /* 0x00000001ff057424 */ /* 0x000fe200078e00ff */
[----:B------:R-:W-:Y:S01]  /*17190*/  LOP3.LUT R3, R3, R2, RZ, 0xfc, !PT ;  /* 0x0000000203037212 */ /* 0x000fe200078efcff */
[----:B------:R-:W-:Y:S01]  /*171a0*/  IMAD.SHL.U32 R2, R6, 0x20, RZ ;  /* 0x0000002006027824 */ /* 0x000fe200078e00ff */
[----:B------:R-:W-:-:S02]  /*171b0*/  LOP3.LUT R0, R0, 0x18, RZ, 0xc0, !PT ;  /* 0x0000001800007812 */ /* 0x000fc400078ec0ff */
[----:B------:R-:W-:Y:S02]  /*171c0*/  STL [R1], R5 ;  /* 0x0000000501007387 */ /* 0x000fe40000100800 */
[----:B------:R-:W-:Y:S01]  /*171d0*/  LOP3.LUT R4, R4, 0x60, R2, 0xf8, !PT ;  /* 0x0000006004047812 */ /* 0x000fe200078ef802 */
[----:B------:R-:W-:-:S05]  /*171e0*/  IMAD R2, R3, 0x2, R22 ;  /* 0x0000000203027824 */ /* 0x000fca00078e0216 */
[----:B------:R0:W-:Y:S04]  /*171f0*/  STL [R1+0x8], R2 ;  /* 0x0000080201007387 */ /* 0x0001e80000100800 */
[----:B------:R1:W-:Y:S01]  /*17200*/  STL [R1+0x28], RZ ;  /* 0x000028ff01007387 */ /* 0x0003e20000100800 */
[C---:B0-----:R-:W-:Y:S02]  /*17210*/  LOP3.LUT R2, R0.reuse, 0x20, RZ, 0xfc, !PT ;  /* 0x0000002000027812 */ /* 0x041fe400078efcff */
[----:B-1----:R-:W-:-:S07]  /*17220*/  LOP3.LUT R0, R0, 0x40, RZ, 0xfc, !PT ;  /* 0x0000004000007812 */ /* 0x002fce00078efcff */
.L_x_698:
[----:B0-----:R-:W0:Y:S02]  /*17230*/  LDC.64 R2, c[0x0][0xc88] ;  /* 0x00032200ff027b82 */ /* 0x001e240000000a00 */
[----:B0-----:R-:W-:-:S05]  /*17240*/  IMAD.WIDE R2, R19, 0x4, R2 ;  /* 0x0000000413027825 */ /* 0x001fca00078e0202 */
[----:B--2---:R-:W2:Y:S01]  /*17250*/  LDG.E R13, desc[UR60][R2.64] ;  /* 0x0000003c020d7981 */ /* 0x004ea2000c1e1900 */
[----:B------:R-:W-:Y:S05]  /*17260*/  YIELD ;  /* 0x0000000000007946 */ /* 0x000fea0003800000 */
[----:B------:R-:W-:Y:S01]  /*17270*/  ULDC.64 UR4, c[0x0][0xa28] ;  /* 0x00028a0000047ab9 */ /* 0x000fe20000000a00 */
[----:B------:R-:W-:Y:S01]  /*17280*/  ULDC.64 UR6, c[0x0][0xa00] ;  /* 0x0002800000067ab9 */ /* 0x000fe20000000a00 */
[----:B------:R-:W-:Y:S02]  /*17290*/  ISETP.NE.U32.AND P0, PT, RZ, UR4, PT ;  /* 0x00000004ff007c0c */ /* 0x000fe4000bf05070 */
[----:B------:R-:W-:Y:S01]  /*172a0*/  CS2R R8, SRZ ;  /* 0x0000000000087805 */ /* 0x000fe2000001ff00 */
[----:B------:R-:W-:Y:S01]  /*172b0*/  ULDC.64 UR8, c[0x0][0xa18] ;  /* 0x0002860000087ab9 */ /* 0x000fe20000000a00 */
[----:B------:R-:W-:-:S02]  /*172c0*/  ISETP.NE.AND.EX P1, PT, RZ, UR5, PT, P0 ;  /* 0x00000005ff007c0c */ /* 0x000fc4000bf25300 */
[----:B------:R-:W-:-:S04]  /*172d0*/  ISETP.NE.U32.AND P0, PT, RZ, UR6, PT ;  /* 0x00000006ff007c0c */ /* 0x000fc8000bf05070 */
[----:B------:R-:W-:Y:S02]  /*172e0*/  ISETP.NE.AND.EX P0, PT, RZ, UR7, PT, P0 ;  /* 0x00000007ff007c0c */ /* 0x000fe4000bf05300 */
[----:B--2---:R-:W-:Y:S01]  /*172f0*/  SHF.R.S32.HI R0, RZ, 0x1f, R13 ;  /* 0x0000001fff007819 */ /* 0x004fe2000001140d */
[----:B------:R-:W-:-:S04]  /*17300*/  IMAD.SHL.U32 R24, R13, 0x4, RZ ;  /* 0x000000040d187824 */ /* 0x000fc800078e00ff */
[C---:B------:R-:W-:Y:S01]  /*17310*/  @P1 LEA R4, P2, R13.reuse, UR4, 0x2 ;  /* 0x000000040d041c11 */ /* 0x040fe2000f8410ff */
[----:B------:R-:W-:Y:S01]  /*17320*/  STL [R1+0xc], R13 ;  /* 0x00000c0d01007387 */ /* 0x000fe20000100800 */
[C-C-:B------:R-:W-:Y:S02]  /*17330*/  SHF.L.U64.HI R12, R13.reuse, 0x2, R0.reuse ;  /* 0x000000020d0c7819 */ /* 0x140fe40000010200 */
[----:B------:R-:W-:Y:S01]  /*17340*/  @P1 LEA.HI.X R5, R13, UR5, R0, 0x2, P2 ;  /* 0x000000050d051c11 */ /* 0x000fe200090f1400 */
[----:B------:R-:W-:Y:S01]  /*17350*/  ULDC.64 UR4, c[0x0][0xa08] ;  /* 0x0002820000047ab9 */ /* 0x000fe20000000a00 */
[----:B------:R-:W-:Y:S01]  /*17360*/  IADD3 R2, P2, R24, UR6, RZ ;  /* 0x0000000618027c10 */ /* 0x000fe2000ff5e0ff */
[----:B------:R0:W-:Y:S03]  /*17370*/  STL [R1+0x2c], R0 ;  /* 0x00002c0001007387 */ /* 0x0001e60000100800 */
[----:B------:R-:W-:Y:S01]  /*17380*/  IADD3.X R3, R12, UR7, RZ, P2, !PT ;  /* 0x000000070c037c10 */ /* 0x000fe200097fe4ff */
[----:B------:R-:W-:Y:S01]  /*17390*/  ULDC.64 UR6, c[0x0][0xa10] ;  /* 0x0002840000067ab9 */ /* 0x000fe20000000a00 */
[----:B------:R-:W-:Y:S01]  /*173a0*/  ISETP.NE.U32.AND P3, PT, RZ, UR8, PT ;  /* 0x00000008ff007c0c */ /* 0x000fe2000bf65070 */
[----:B-1----:R1:W5:Y:S04]  /*173b0*/  @P1 LDG.E R8, desc[UR60][R4.64] ;  /* 0x0000003c04081981 */ /* 0x002368000c1e1900 */
[----:B------:R-:W2:Y:S01]  /*173c0*/  @P0 LDG.E R9, desc[UR60][R2.64] ;  /* 0x0000003c02090981 */ /* 0x000ea2000c1e1900 */
[----:B------:R-:W-:-:S02]  /*173d0*/  ISETP.NE.AND.EX P3, PT, RZ, UR9, PT, P3 ;  /* 0x00000009ff007c0c */ /* 0x000fc4000bf65330 */
[----:B------:R-:W-:Y:S01]  /*173e0*/  IADD3 R6, P4, R24, UR4, RZ ;  /* 0x0000000418067c10 */ /* 0x000fe2000ff9e0ff */
[----:B------:R-:W-:Y:S03]  /*173f0*/  STL [R1+0x4], R12 ;  /* 0x0000040c01007387 */ /* 0x000fe60000100800 */
[----:B------:R-:W-:Y:S02]  /*17400*/  IADD3.X R7, R12, UR5, RZ, P4, !PT ;  /* 0x000000050c077c10 */ /* 0x000fe4000a7fe4ff */
[----:B-1----:R-:W-:Y:S02]  /*17410*/  IADD3 R4, P4, R24, UR6, RZ ;  /* 0x0000000618047c10 */ /* 0x002fe4000ff9e0ff */
[----:B------:R-:W-:Y:S02]  /*17420*/  ISETP.NE.U32.AND P1, PT, RZ, UR4, PT ;  /* 0x00000004ff007c0c */ /* 0x000fe4000bf25070 */
[----:B------:R-:W-:Y:S01]  /*17430*/  IADD3.X R5, R12, UR7, RZ, P4, !PT ;  /* 0x000000070c057c10 */ /* 0x000fe2000a7fe4ff */
[----:B------:R-:W-:Y:S01]  /*17440*/  ULDC UR4, c[0x0][0x288] ;  /* 0x0000a20000047ab9 */ /* 0x000fe20000000800 */
[----:B------:R-:W-:-:S02]  /*17450*/  ISETP.NE.U32.AND P2, PT, RZ, UR6, PT ;  /* 0x00000006ff007c0c */ /* 0x000fc4000bf45070 */
[----:B------:R-:W-:Y:S02]  /*17460*/  @P3 IADD3 R10, P4, R24, UR8, RZ ;  /* 0x00000008180a3c10 */ /* 0x000fe4000ff9e0ff */
[----:B------:R-:W-:Y:S02]  /*17470*/  ISETP.NE.AND.EX P1, PT, RZ, UR5, PT, P1 ;  /* 0x00000005ff007c0c */ /* 0x000fe4000bf25310 */
[----:B------:R-:W-:Y:S02]  /*17480*/  ISETP.NE.AND.EX P2, PT, RZ, UR7, PT, P2 ;  /* 0x00000007ff007c0c */ /* 0x000fe4000bf45320 */
[----:B------:R-:W-:Y:S01]  /*17490*/  @P3 IADD3.X R11, R12, UR9, RZ, P4, !PT ;  /* 0x000000090c0b3c10 */ /* 0x000fe2000a7fe4ff */
[----:B------:R-:W-:Y:S02]  /*174a0*/  IMAD.MOV.U32 R28, RZ, RZ, RZ ;  /* 0x000000ffff1c7224 */ /* 0x000fe400078e00ff */
[----:B0-----:R-:W-:-:S06]  /*174b0*/  IMAD.MOV.U32 R0, RZ, RZ, RZ ;  /* 0x000000ffff007224 */ /* 0x001fcc00078e00ff */
[----:B------:R-:W5:Y:S04]  /*174c0*/  @P1 LDG.E R28, desc[UR60][R6.64] ;  /* 0x0000003c061c1981 */ /* 0x000f68000c1e1900 */
[----:B------:R-:W5:Y:S04]  /*174d0*/  @P2 LDG.E R0, desc[UR60][R4.64] ;  /* 0x0000003c04002981 */ /* 0x000f68000c1e1900 */
[----:B--2---:R0:W-:Y:S02]  /*174e0*/  STL [R1+0x18], R9 ;  /* 0x0000180901007387 */ /* 0x0041e40000100800 */
[----:B0-----:R-:W-:Y:S01]  /*174f0*/  IMAD.U32 R9, RZ, RZ, UR4 ;  /* 0x00000004ff097e24 */ /* 0x001fe2000f8e00ff */
[----:B------:R-:W-:-:S05]  /*17500*/  ULDC.64 UR4, c[0x0][0x418] ;  /* 0x0001060000047ab9 */ /* 0x000fca0000000a00 */
[----:B------:R0:W2:Y:S01]  /*17510*/  @P3 LDG.E R9, desc[UR60][R10.64] ;  /* 0x0000003c0a093981 */ /* 0x0000a2000c1e1900 */
[----:B------:R-:W-:-:S03]  /*17520*/  UISETP.NE.U32.AND UP0, UPT, UR4, URZ, UPT ;  /* 0x0000003f0400728c */ /* 0x000fc6000bf05070 */
[----:B------:R-:W-:Y:S01]  /*17530*/  ULDC UR4, c[0x0][0x424] ;  /* 0x0001090000047ab9 */ /* 0x000fe20000000800 */
[----:B------:R-:W-:-:S03]  /*17540*/  UISETP.NE.AND.EX UP0, UPT, UR5, URZ, UPT, UP0 ;  /* 0x0000003f0500728c */ /* 0x000fc6000bf05300 */
[----:B------:R-:W-:Y:S01]  /*17550*/  ULDC UR5, c[0x0][0x2f0] ;  /* 0x0000bc0000057ab9 */ /* 0x000fe20000000800 */
[----:B------:R-:W-:-:S04]  /*17560*/  USEL UR4, UR4, 0x1, UP0 ;  /* 0x0000000104047887 */ /* 0x000fc80008000000 */
[----:B------:R-:W-:-:S03]  /*17570*/  UIMAD UR4, UR4, UR5, URZ ;  /* 0x00000005040472a4 */ /* 0x000fc6000f8e023f */
[----:B------:R-:W-:-:S03]  /*17580*/  ULDC UR5, c[0x0][0x348] ;  /* 0x0000d20000057ab9 */ /* 0x000fc60000000800 */
[----:B0-----:R-:W-:Y:S01]  /*17590*/  IMAD.U32 R10, RZ, RZ, UR4 ;  /* 0x00000004ff0a7e24 */ /* 0x001fe2000f8e00ff */
[----:B--2---:R0:W-:Y:S02]  /*175a0*/  STL [R1+0x34], R9 ;  /* 0x0000340901007387 */ /* 0x0041e40000100800 */
[----:B0-----:R-:W-:Y:S01]  /*175b0*/  IMAD.U32 R9, RZ, RZ, UR5 ;  /* 0x00000005ff097e24 */ /* 0x001fe2000f8e00ff */
[----:B----4-:R-:W-:Y:S06]  /*175c0*/  @P3 BRA `(.L_x_555) ;  /* 0x0000000000143947 */ /* 0x010fec0003800000 */
[----:B------:R-:W-:Y:S05]  /*175d0*/  @!P0 BRA `(.L_x_555) ;  /* 0x0000000000108947 */ /* 0x000fea0003800000 */
[----:B------:R-:W2:Y:S04]  /*175e0*/  LDG.E R11, desc[UR60][R2.64] ;  /* 0x0000003c020b7981 */ /* 0x000ea8000c1e1900 */
[----:B------:R-:W2:Y:S02]  /*175f0*/  LDG.E R2, desc[UR60][R2.64+0x4] ;  /* 0x0000043c02027981 */ /* 0x000ea4000c1e1900 */
[----:B--2---:R-:W-:-:S05]  /*17600*/  IMAD.IADD R2, R2, 0x1, -R11 ;  /* 0x0000000102027824 */ /* 0x004fca00078e0a0b */
[----:B------:R0:W-:Y:S02]  /*17610*/  STL [R1+0x34], R2 ;  /* 0x0000340201007387 */ /* 0x0001e40000100800 */
.L_x_555:
[----:B------:R-:W-:Y:S01]  /*17620*/  ULDC.64 UR4, c[0x0][0xa20] ;  /* 0x0002880000047ab9 */ /* 0x000fe20000000a00 */
[----:B-----5:R-:W-:Y:S01]  /*17630*/  IMAD.IADD R28, R28, 0x1, R8 ;  /* 0x000000011c1c7824 */ /* 0x020fe200078e0208 */
[----:B------:R-:W-:Y:S01]  /*17640*/  ISETP.NE.U32.AND P0, PT, RZ, UR4, PT ;  /* 0x00000004ff007c0c */ /* 0x000fe2000bf05070 */
[----:B------:R-:W-:-:S03]  /*17650*/  IMAD.MOV.U32 R25, RZ, RZ, R13 ;  /* 0x000000ffff197224 */ /* 0x000fc600078e000d */
[----:B------:R-:W-:-:S13]  /*17660*/  ISETP.NE.AND.EX P0, PT, RZ, UR5, PT, P0 ;  /* 0x00000005ff007c0c */ /* 0x000fda000bf05300 */
[----:B------:R-:W-:Y:S05]  /*17670*/  @!P0 BRA `(.L_x_556) ;  /* 0x0000000000108947 */ /* 0x000fea0003800000 */
[----:B0-----:R-:W-:-:S04]  /*17680*/  IADD3 R2, P0, R24, UR4, RZ ;  /* 0x0000000418027c10 */ /* 0x001fc8000ff1e0ff */
[----:B------:R-:W-:-:S05]  /*17690*/  IADD3.X R3, R12, UR5, RZ, P0, !PT ;  /* 0x000000050c037c10 */ /* 0x000fca00087fe4ff */
[----:B------:R0:W5:Y:S01]  /*176a0*/  LDG.E R10, desc[UR60][R2.64] ;  /* 0x0000003c020a7981 */ /* 0x000162000c1e1900 */
[----:B------:R-:W-:Y:S05]  /*176b0*/  BRA `(.L_x_557) ;  /* 0x0000000000107947 */ /* 0x000fea0003800000 */
.L_x_556:
[----:B------:R-:W-:Y:S05]  /*176c0*/  @!P1 BRA `(.L_x_557) ;  /* 0x00000000000c9947 */ /* 0x000fea0003800000 */
[----:B------:R-:W2:Y:S04]  /*176d0*/  LDG.E R10, desc[UR60][R6.64] ;  /* 0x0000003c060a7981 */ /* 0x000ea8000c1e1900 */
[----:B------:R-:W2:Y:S02]  /*176e0*/  LDG.E R6, desc[UR60][R6.64+0x4] ;  /* 0x0000043c06067981 */ /* 0x000ea4000c1e1900 */
[----:B--2---:R-:W-:-:S07]  /*176f0*/  IMAD.IADD R10, R6, 0x1, -R10 ;  /* 0x00000001060a7824 */ /* 0x004fce00078e0a0a */
.L_x_557:
[----:B0-----:R-:W2:Y:S01]  /*17700*/  @P2 LDG.E R2, desc[UR60][R4.64] ;  /* 0x0000003c04022981 */ /* 0x001ea2000c1e1900 */
[----:B-----5:R-:W-:-:S03]  /*17710*/  IMAD.IADD R10, R10, 0x1, -R8 ;  /* 0x000000010a0a7824 */ /* 0x020fc600078e0a08 */
[----:B------:R-:W2:Y:S01]  /*17720*/  @P2 LDG.E R4, desc[UR60][R4.64+0x4] ;  /* 0x0000043c04042981 */ /* 0x000ea2000c1e1900 */
[----:B------:R-:W-:Y:S01]  /*17730*/  BSSY B0, `(.L_x_558) ;  /* 0x000015e000007945 */ /* 0x000fe20003800000 */
[----:B--2---:R-:W-:-:S04]  /*17740*/  @P2 IMAD.IADD R9, R4, 0x1, -R2 ;  /* 0x0000000104092824 */ /* 0x004fc800078e0a02 */
[----:B------:R-:W-:-:S04]  /*17750*/  IMAD.IADD R3, R10, 0x1, R9 ;  /* 0x000000010a037824 */ /* 0x000fc800078e0209 */
[----:B------:R-:W-:-:S04]  /*17760*/  VIADD R2, R3, 0x8f ;  /* 0x0000008f03027836 */ /* 0x000fc80000000000 */
[----:B------:R-:W-:Y:S01]  /*17770*/  IMAD.HI R2, R2, 0x38e38e39, RZ ;  /* 0x38e38e3902027827 */ /* 0x000fe200078e02ff */
[----:B------:R0:W-:Y:S04]  /*17780*/  STL [R1+0x30], R3 ;  /* 0x0000300301007387 */ /* 0x0001e80000100800 */
[----:B0-----:R-:W-:-:S04]  /*17790*/  SHF.R.U32.HI R3, RZ, 0x1f, R2 ;  /* 0x0000001fff037819 */ /* 0x001fc80000011602 */
[----:B------:R-:W-:-:S05]  /*177a0*/  LEA.HI.SX32 R4, R2, R3, 0x1b ;  /* 0x0000000302047211 */ /* 0x000fca00078fdaff */
[--C-:B------:R-:W-:Y:S02]  /*177b0*/  IMAD R2, R4, 0x90, -R10.reuse ;  /* 0x0000009004027824 */ /* 0x100fe400078e0a0a */
[----:B------:R-:W-:-:S03]  /*177c0*/  IMAD.MOV R10, RZ, RZ, -R10 ;  /* 0x000000ffff0a7224 */ /* 0x000fc600078e0a0a */
[----:B------:R-:W-:Y:S02]  /*177d0*/  VIMNMX R2, R2, R9, PT ;  /* 0x0000000902027248 */ /* 0x000fe40003fe0100 */
[----:B------:R-:W-:-:S04]  /*177e0*/  VIMNMX R10, RZ, R10, !PT ;  /* 0x0000000aff0a7248 */ /* 0x000fc80007fe0100 */
[----:B------:R-:W-:Y:S01]  /*177f0*/  ISETP.GT.AND P0, PT, R2, R10, PT ;  /* 0x0000000a0200720c */ /* 0x000fe20003f04270 */
[----:B------:R0:W-:-:S12]  /*17800*/  STL [R1+0x10], R4 ;  /* 0x0000100401007387 */ /* 0x0001d80000100800 */
[----:B0-----:R-:W-:Y:S02]  /*17810*/  @P0 VIADD R4, R2, 0x8f ;  /* 0x0000008f02040836 */ /* 0x001fe40000000000 */
[----:B------:R-:W-:-:S04]  /*17820*/  IMAD.WIDE.U32 R2, R10, 0x38e38e39, RZ ;  /* 0x38e38e390a027825 */ /* 0x000fc800078e00ff */
[----:B------:R-:W-:Y:S01]  /*17830*/  @P0 IMAD.HI R2, R4, 0x38e38e39, RZ ;  /* 0x38e38e3904020827 */ /* 0x000fe200078e02ff */
[----:B------:R-:W-:-:S04]  /*17840*/  SHF.R.U32.HI R3, RZ, 0x5, R3 ;  /* 0x00000005ff037819 */ /* 0x000fc80000011603 */
[----:B------:R-:W-:Y:S01]  /*17850*/  @P0 SHF.R.U32.HI R5, RZ, 0x1f, R2 ;  /* 0x0000001fff050819 */ /* 0x000fe20000011602 */
[----:B------:R-:W-:-:S03]  /*17860*/  IMAD.MOV.U32 R4, RZ, RZ, R3 ;  /* 0x000000ffff047224 */ /* 0x000fc600078e0003 */
[----:B------:R-:W-:-:S04]  /*17870*/  @P0 LEA.HI.SX32 R4, R2, R5, 0x1b ;  /* 0x0000000502040211 */ /* 0x000fc800078fdaff */
[----:B------:R-:W-:Y:S02]  /*17880*/  ISETP.GT.AND P1, PT, R4, R3, PT ;  /* 0x000000030400720c */ /* 0x000fe40003f24270 */
[----:B------:R-:W-:-:S11]  /*17890*/  PLOP3.LUT P0, PT, PT, PT, PT, 0x80, 0x0 ;  /* 0x000000000000781c */ /* 0x000fd60003f0f070 */
[----:B------:R-:W-:Y:S05]  /*178a0*/  @!P1 BRA `(.L_x_559) ;  /* 0x0000001400189947 */ /* 0x000fea0003800000 */
[----:B------:R-:W-:Y:S01]  /*178b0*/  UMOV UR4, 0xffffffff ;  /* 0xffffffff00047882 */ /* 0x000fe20000000000 */
[----:B------:R-:W-:Y:S02]  /*178c0*/  SEL R2, R25, RZ, !P2 ;  /* 0x000000ff19027207 */ /* 0x000fe40005000000 */
[----:B------:R-:W-:Y:S05]  /*178d0*/  BRA.DIV UR4, `(.L_x_560) ;  /* 0x0000006e04687947 */ /* 0x000fea000b800000 */
[----:B------:R-:W0:Y:S02]  /*178e0*/  S2R R5, SR_TID.X ;  /* 0x0000000000057919 */ /* 0x000e240000002100 */
[----:B0-----:R-:W-:-:S04]  /*178f0*/  SHF.R.U32.HI R5, RZ, 0x5, R5 ;  /* 0x00000005ff057819 */ /* 0x001fc80000011605 */
[----:B------:R-:W-:-:S05]  /*17900*/  LOP3.LUT R5, R5, 0x3, RZ, 0xc0, !PT ;  /* 0x0000000305057812 */ /* 0x000fca00078ec0ff */
[----:B------:R0:W1:Y:S02]  /*17910*/  SHFL.IDX PT, R14, R5, RZ, 0x1f ;  /* 0x00001fff050e7589 */ /* 0x00006400000e0000 */
.L_x_739:
[----:B-1----:R-:W-:Y:S02]  /*17920*/  ISETP.NE.AND P0, PT, R14, RZ, PT ;  /* 0x000000ff0e00720c */ /* 0x002fe40003f05270 */
[----:B------:R-:W-:-:S11]  /*17930*/  PLOP3.LUT P6, PT, PT, PT, PT, 0x8, 0x0 ;  /* 0x000000000000781c */ /* 0x000fd60003fce170 */
[----:B------:R-:W-:Y:S05]  /*17940*/  @P0 BRA `(.L_x_561) ;  /* 0x00000000000c0947 */ /* 0x000fea0003800000 */
[----:B------:R-:W-:-:S03]  /*17950*/  UMOV UR4, 0xffffffff ;  /* 0xffffffff00047882 */ /* 0x000fc60000000000 */
[----:B------:R-:W-:Y:S05]  /*17960*/  BRA.DIV UR4, `(.L_x_562) ;  /* 0x0000006e04787947 */ /* 0x000fea000b800000 */
[----:B------:R-:W-:-:S13]  /*17970*/  ELECT P6, URZ, PT ;  /* 0x00000000003f782f */ /* 0x000fda00038c0000 */
.L_x_561:
[----:B0-----:R-:W2:Y:S01]  /*17980*/  LDL R5, [R1+0x28] ;  /* 0x0000280001057983 */ /* 0x001ea20000100800 */
[----:B------:R-:W-:Y:S01]  /*17990*/  BSSY B1, `(.L_x_563) ;  /* 0x0000008000017945 */ /* 0x000fe20003800000 */
[----:B--2---:R-:W-:-:S05]  /*179a0*/  VIADD R5, R5, 0x1 ;  /* 0x0000000105057836 */ /* 0x004fca0000000000 */
[----:B------:R-:W-:-:S04]  /*179b0*/  LEA.HI R6, R5, R5, RZ, 0x1 ;  /* 0x0000000505067211 */ /* 0x000fc800078f08ff */
[----:B------:R-:W-:-:S05]  /*179c0*/  LOP3.LUT R6, R6, 0xfffffffe, RZ, 0xc0, !PT ;  /* 0xfffffffe06067812 */ /* 0x000fca00078ec0ff */
[----:B------:R-:W-:-:S05]  /*179d0*/  IMAD.IADD R5, R5, 0x1, -R6 ;  /* 0x0000000105057824 */ /* 0x000fca00078e0a06 */
[----:B------:R-:W-:-:S04]  /*179e0*/  SHF.L.U32 R5, R5, 0x1f, RZ ;  /* 0x0000001f05057819 */ /* 0x000fc800000006ff */
[----:B------:R-:W0:Y:S02]  /*179f0*/  SYNCS.PHASECHK.TRANS64.TRYWAIT P0, [R22+URZ+0x31c20], R5 ;  /* 0x031c2005160075a7 */ /* 0x000e24000800017f */
[----:B0-----:R-:W-:Y:S05]  /*17a00*/  @!P0 BRA `(.L_x_564) ;  /* 0x0000006c00708947 */ /* 0x001fea0003800000 */
.L_x_742:
[----:B------:R-:W-:Y:S05]  /*17a10*/  BSYNC B1 ;  /* 0x0000000000017941 */ /* 0x000fea0003800000 */
.L_x_563:
[----:B------:R-:W-:Y:S04]  /*17a20*/  BSSY B1, `(.L_x_565) ;  /* 0x000008c000017945 */ /* 0x000fe80003800000 */
[----:B------:R-:W-:Y:S05]  /*17a30*/  @!P6 BRA `(.L_x_566) ;  /* 0x000000080028e947 */ /* 0x000fea0003800000 */
[----:B------:R-:W2:Y:S01]  /*17a40*/  LDL R7, [R1] ;  /* 0x0000000001077983 */ /* 0x000ea20000100800 */
[----:B------:R-:W-:Y:S01]  /*17a50*/  IMAD R8, R29, 0x8, R22 ;  /* 0x000000081d087824 */ /* 0x000fe200078e0216 */
[----:B------:R-:W1:Y:S01]  /*17a60*/  S2R R6, SR_TID.X ;  /* 0x0000000000067919 */ /* 0x000e620000002100 */
[----:B------:R-:W-:Y:S01]  /*17a70*/  BSSY B2, `(.L_x_567) ;  /* 0x0000006000027945 */ /* 0x000fe20003800000 */
[----:B-1----:R-:W-:-:S04]  /*17a80*/  LOP3.LUT R6, R6, 0x7f, RZ, 0xc0, !PT ;  /* 0x0000007f06067812 */ /* 0x002fc800078ec0ff */
[----:B------:R-:W-:Y:S02]  /*17a90*/  ISETP.NE.AND P1, PT, R6, RZ, PT ;  /* 0x000000ff0600720c */ /* 0x000fe40003f25270 */
[----:B--2---:R-:W-:-:S04]  /*17aa0*/  SHF.L.U32 R10, R7, 0x1f, RZ ;  /* 0x0000001f070a7819 */ /* 0x004fc800000006ff */
[----:B------:R-:W1:Y:S02]  /*17ab0*/  SYNCS.PHASECHK.TRANS64.TRYWAIT P0, [R8+URZ+0x31ca0], R10 ;  /* 0x031ca00a080075a7 */ /* 0x000e64000800017f */
[----:B-1----:R-:W-:Y:S05]  /*17ac0*/  @!P0 BRA `(.L_x_568) ;  /* 0x0000006c00548947 */ /* 0x002fea0003800000 */
.L_x_743:
[----:B------:R-:W-:Y:S05]  /*17ad0*/  BSYNC B2 ;  /* 0x0000000000027941 */ /* 0x000fea0003800000 */
.L_x_567:
[----:B------:R-:W-:Y:S04]  /*17ae0*/  BSSY B2, `(.L_x_569) ;  /* 0x0000009000027945 */ /* 0x000fe80003800000 */
[----:B------:R-:W-:Y:S05]  /*17af0*/  @P1 BRA `(.L_x_570) ;  /* 0x00000000001c1947 */ /* 0x000fea0003800000 */
[----:B0-----:R-:W0:Y:S02]  /*17b00*/  S2R R5, SR_TID.X ;  /* 0x0000000000057919 */ /* 0x001e240000002100 */
[----:B0-----:R-:W-:Y:S01]  /*17b10*/  LOP3.LUT R6, R5, 0x1f, RZ, 0xc0, !PT ;  /* 0x0000001f05067812 */ /* 0x001fe200078ec0ff */
[----:B------:R-:W-:-:S03]  /*17b20*/  IMAD.MOV.U32 R5, RZ, RZ, 0x6c00 ;  /* 0x00006c00ff057424 */ /* 0x000fc600078e00ff */
[----:B------:R-:W-:Y:S01]  /*17b30*/  ISETP.NE.AND P0, PT, R6, RZ, PT ;  /* 0x000000ff0600720c */ /* 0x000fe20003f05270 */
[----:B------:R2:W-:-:S12]  /*17b40*/  SYNCS.ARRIVE.TRANS64 RZ, [R8+URZ+0x31c90], R5 ;  /* 0x031c900508ff79a7 */ /* 0x0005d8000800003f */
[----:B--2---:R-:W-:Y:S05]  /*17b50*/  @!P0 BRA `(.L_x_570) ;  /* 0x0000000000048947 */ /* 0x004fea0003800000 */
[----:B------:R-:W-:Y:S01]  /*17b60*/  BPT.TRAP 0x1 ;  /* 0x000000040000795c */ /* 0x000fe20000300000 */
.L_x_570:
[----:B------:R-:W-:Y:S05]  /*17b70*/  BSYNC B2 ;  /* 0x0000000000027941 */ /* 0x000fea0003800000 */
.L_x_569:
[----:B------:R-:W-:Y:S01]  /*17b80*/  IMAD.MOV.U32 R14, RZ, RZ, RZ ;  /* 0x000000ffff0e7224 */ /* 0x000fe200078e00ff */
[----:B------:R-:W-:Y:S01]  /*17b90*/  UIADD3 UR4, UP0, UR36, 0x570, URZ ;  /* 0x0000057024047890 */ /* 0x000fe2000ff1e03f */
[----:B------:R-:W-:Y:S01]  /*17ba0*/  IMAD R6, R4, 0x90, R0 ;  /* 0x0000009004067824 */ /* 0x000fe200078e0200 */
[----:B------:R-:W-:Y:S01]  /*17bb0*/  PLOP3.LUT P0, PT, PT, PT, PT, 0x80, 0x0 ;  /* 0x000000000000781c */ /* 0x000fe20003f0f070 */
[----:B------:R-:W-:Y:S01]  /*17bc0*/  IMAD R7, R29, 0x6c00, R22 ;  /* 0x00006c001d077824 */ /* 0x000fe200078e0216 */
[----:B------:R-:W-:Y:S01]  /*17bd0*/  R2UR UR10, R14 ;  /* 0x000000000e0a72ca */ /* 0x000fe200000e0000 */
[----:B------:R-:W-:Y:S01]  /*17be0*/  VIADD R6, R6, 0xffffff70 ;  /* 0xffffff7006067836 */ /* 0x000fe20000000000 */
[----:B------:R-:W-:Y:S01]  /*17bf0*/  UIADD3.X UR5, URZ, UR37, URZ, UP0, !UPT ;  /* 0x000000253f057290 */ /* 0x000fe200087fe43f */
[----:B0-----:R-:W-:Y:S01]  /*17c00*/  VIADD R5, R8, 0x31c90 ;  /* 0x00031c9008057836 */ /* 0x001fe20000000000 */
[----:B------:R-:W-:Y:S01]  /*17c10*/  UMOV UR6, 0x0 ;  /* 0x0000000000067882 */ /* 0x000fe20000000000 */
[----:B------:R-:W-:Y:S01]  /*17c20*/  VIADD R9, R7, 0x16a00 ;  /* 0x00016a0007097836 */ /* 0x000fe20000000000 */
[----:B------:R-:W-:-:S09]  /*17c30*/  UMOV UR7, 0x12f00000 ;  /* 0x12f0000000077882 */ /* 0x000fd20000000000 */
.L_x_571:
        /* <DEDUP_REMOVED lines=16> */
.L_x_572:
        /* <DEDUP_REMOVED lines=16> */
.L_x_573:
        /* <DEDUP_REMOVED lines=10> */
[----:B------:R-:W0:Y:S01]  /*17ee0*/  SYNCS.PHASECHK.TRANS64.TRYWAIT P0, [R8+URZ+0x31cc0], R10 ;  /* 0x031cc00a080075a7 */ /* 0x000e22000800017f */
[----:B------:R-:W-:Y:S04]  /*17ef0*/  BSSY B2, `(.L_x_574) ;  /* 0x0000002000027945 */ /* 0x000fe80003800000 */
[----:B0-----:R-:W-:Y:S05]  /*17f00*/  @!P0 BRA `(.L_x_575) ;  /* 0x0000006800588947 */ /* 0x001fea0003800000 */
.L_x_744:
[----:B------:R-:W-:Y:S05]  /*17f10*/  BSYNC B2 ;  /* 0x0000000000027941 */ /* 0x000fea0003800000 */
.L_x_574:
[----:B------:R-:W-:Y:S01]  /*17f20*/  BSSY B2, `(.L_x_576) ;  /* 0x000000b000027945 */ /* 0x000fe20003800000 */
[----:B01----:R-:W-:Y:S02]  /*17f30*/  IMAD.MOV.U32 R10, RZ, RZ, 0x0 ;  /* 0x00000000ff0a7424 */ /* 0x003fe400078e00ff */
        /* <DEDUP_REMOVED lines=9> */
.L_x_577:
[----:B------:R-:W-:Y:S05]  /*17fd0*/  BSYNC B2 ;  /* 0x0000000000027941 */ /* 0x000fea0003800000 */
.L_x_576:
[----:B------:R-:W-:Y:S01]  /*17fe0*/  R2UR UR10, R14 ;  /* 0x000000000e0a72ca */ /* 0x000fe200000e0000 */
[----:B------:R-:W-:Y:S01]  /*17ff0*/  UIADD3 UR4, UP0, UR36, 0x670, URZ ;  /* 0x0000067024047890 */ /* 0x000fe2000ff1e03f */
[----:B------:R-:W-:Y:S01]  /*18000*/  R2UR UR6, R10 ;  /* 0x000000000a0672ca */ /* 0x000fe200000e0000 */
[----:B------:R-:W-:Y:S01]  /*18010*/  VIADD R8, R8, 0x31cb0 ;  /* 0x00031cb008087836 */ /* 0x000fe20000000000 */
[----:B------:R-:W-:Y:S01]  /*18020*/  R2UR UR7, R11 ;  /* 0x000000000b0772ca */ /* 0x000fe200000e0000 */
[----:B------:R-:W-:Y:S01]  /*18030*/  VIADD R5, R7, 0x200 ;  /* 0x0000020007057836 */ /* 0x000fe20000000000 */
[----:B------:R-:W-:Y:S01]  /*18040*/  PLOP3.LUT P0, PT, PT, PT, PT, 0x80, 0x0 ;  /* 0x000000000000781c */ /* 0x000fe20003f0f070 */
[----:B------:R-:W-:-:S12]  /*18050*/  UIADD3.X UR5, URZ, UR37, URZ, UP0, !UPT ;  /* 0x000000253f057290 */ /* 0x000fd800087fe43f */
.L_x_578:
        /* <DEDUP_REMOVED lines=15> */
.L_x_579:
        /* <DEDUP_REMOVED lines=15> */
.L_x_580:
        /* <DEDUP_REMOVED lines=10> */
.L_x_566:
[----:B------:R-:W-:Y:S05]  /*182e0*/  BSYNC B1 ;  /* 0x0000000000017941 */ /* 0x000fea0003800000 */
.L_x_565:
[----:B0-----:R-:W2:Y:S01]  /*182f0*/  LDL.LU R5, [R1] ;  /* 0x0000000001057983 */ /* 0x001ea20000300800 */
[----:B------:R-:W-:Y:S01]  /*18300*/  VIADD R29, R29, 0x1 ;  /* 0x000000011d1d7836 */ /* 0x000fe20000000000 */
[----:B------:R-:W-:Y:S01]  /*18310*/  PLOP3.LUT P0, PT, PT, PT, PT, 0x8, 0x0 ;  /* 0x000000000000781c */ /* 0x000fe20003f0e170 */
[----:B------:R-:W-:-:S03]  /*18320*/  VIADD R9, R4, 0xfffffffe ;  /* 0xfffffffe04097836 */ /* 0x000fc60000000000 */
[----:B------:R-:W-:Y:S02]  /*18330*/  ISETP.NE.AND P1, PT, R29, 0x2, PT ;  /* 0x000000021d00780c */ /* 0x000fe40003f25270 */
[----:B------:R-:W-:Y:S02]  /*18340*/  ISETP.GE.AND P2, PT, R9, R3, PT ;  /* 0x000000030900720c */ /* 0x000fe40003f46270 */
[----:B------:R-:W-:Y:S02]  /*18350*/  SEL R4, RZ, 0x1, P1 ;  /* 0x00000001ff047807 */ /* 0x000fe40000800000 */
[----:B------:R-:W-:Y:S02]  /*18360*/  SEL R29, R29, RZ, P1 ;  /* 0x000000ff1d1d7207 */ /* 0x000fe40000800000 */
[----:B--2---:R-:W-:-:S05]  /*18370*/  LOP3.LUT R5, R5, R4, RZ, 0x3c, !PT ;  /* 0x0000000405057212 */ /* 0x004fca00078e3cff */
[----:B------:R0:W-:Y:S02]  /*18380*/  STL [R1], R5 ;  /* 0x0000000501007387 */ /* 0x0001e40000100800 */
[----:B------:R-:W-:Y:S05]  /*18390*/  @!P2 BRA `(.L_x_559) ;  /* 0x00000008005ca947 */ /* 0x000fea0003800000 */
.L_x_597:
[----:B------:R-:W-:Y:S05]  /*183a0*/  YIELD ;  /* 0x0000000000007946 */ /* 0x000fea0003800000 */
[----:B------:R-:W-:Y:S04]  /*183b0*/  BSSY B1, `(.L_x_581) ;  /* 0x000008b000017945 */ /* 0x000fe80003800000 */
[----:B-1----:R-:W-:Y:S05]  /*183c0*/  @!P6 BRA `(.L_x_582) ;  /* 0x000000080024e947 */ /* 0x002fea0003800000 */
[----:B0-----:R-:W2:Y:S01]  /*183d0*/  LDL R5, [R1] ;  /* 0x0000000001057983 */ /* 0x001ea20000100800 */
[----:B------:R-:W-:Y:S01]  /*183e0*/  IMAD R8, R29, 0x8, R22 ;  /* 0x000000081d087824 */ /* 0x000fe200078e0216 */
[----:B------:R-:W0:Y:S01]  /*183f0*/  S2R R4, SR_TID.X ;  /* 0x0000000000047919 */ /* 0x000e220000002100 */
[----:B------:R-:W-:Y:S01]  /*18400*/  BSSY B2, `(.L_x_583) ;  /* 0x0000006000027945 */ /* 0x000fe20003800000 */
[----:B0-----:R-:W-:-:S04]  /*18410*/  LOP3.LUT R4, R4, 0x7f, RZ, 0xc0, !PT ;  /* 0x0000007f04047812 */ /* 0x001fc800078ec0ff */
[----:B------:R-:W-:Y:S02]  /*18420*/  ISETP.NE.AND P2, PT, R4, RZ, PT ;  /* 0x000000ff0400720c */ /* 0x000fe40003f45270 */
[----:B--2---:R-:W-:-:S04]  /*18430*/  SHF.L.U32 R7, R5, 0x1f, RZ ;  /* 0x0000001f05077819 */ /* 0x004fc800000006ff */
[----:B------:R-:W0:Y:S02]  /*18440*/  SYNCS.PHASECHK.TRANS64.TRYWAIT P1, [R8+URZ+0x31ca0], R7 ;  /* 0x031ca007080075a7 */ /* 0x000e24000802017f */
[----:B0-----:R-:W-:Y:S05]  /*18450*/  @!P1 BRA `(.L_x_584) ;  /* 0x0000006400189947 */ /* 0x001fea0003800000 */
.L_x_745:
[----:B------:R-:W-:Y:S05]  /*18460*/  BSYNC B2 ;  /* 0x0000000000027941 */ /* 0x000fea0003800000 */
.L_x_583:
[----:B------:R-:W-:Y:S04]  /*18470*/  BSSY B2, `(.L_x_585) ;  /* 0x0000009000027945 */ /* 0x000fe80003800000 */
[----:B------:R-:W-:Y:S05]  /*18480*/  @P2 BRA `(.L_x_586) ;  /* 0x00000000001c2947 */ /* 0x000fea0003800000 */
[----:B------:R-:W1:Y:S02]  /*18490*/  S2R R4, SR_TID.X ;  /* 0x0000000000047919 */ /* 0x000e640000002100 */
[----:B-1----:R-:W-:Y:S01]  /*184a0*/  LOP3.LUT R5, R4, 0x1f, RZ, 0xc0, !PT ;  /* 0x0000001f04057812 */ /* 0x002fe200078ec0ff */
[----:B------:R-:W-:-:S03]  /*184b0*/  IMAD.MOV.U32 R4, RZ, RZ, 0x6c00 ;  /* 0x00006c00ff047424 */ /* 0x000fc600078e00ff */
[----:B------:R-:W-:Y:S01]  /*184c0*/  ISETP.NE.AND P1, PT, R5, RZ, PT ;  /* 0x000000ff0500720c */ /* 0x000fe20003f25270 */
[----:B------:R1:W-:-:S12]  /*184d0*/  SYNCS.ARRIVE.TRANS64 RZ, [R8+URZ+0x31c90], R4 ;  /* 0x031c900408ff79a7 */ /* 0x0003d8000800003f */
[----:B-1----:R-:W-:Y:S05]  /*184e0*/  @!P1 BRA `(.L_x_586) ;  /* 0x0000000000049947 */ /* 0x002fea0003800000 */
[----:B------:R-:W-:Y:S01]  /*184f0*/  BPT.TRAP 0x1 ;  /* 0x000000040000795c */ /* 0x000fe20000300000 */
.L_x_586:
[----:B------:R-:W-:Y:S05]  /*18500*/  BSYNC B2 ;  /* 0x0000000000027941 */ /* 0x000fea0003800000 */
.L_x_585:
        /* <DEDUP_REMOVED lines=8> */
[----:B------:R-:W-:Y:S01]  /*18590*/  VIADD R10, R6, 0x16a00 ;  /* 0x00016a00060a7836 */ /* 0x000fe20000000000 */
[----:B------:R-:W-:Y:S01]  /*185a0*/  UMOV UR6, 0x0 ;  /* 0x0000000000067882 */ /* 0x000fe20000000000 */
[----:B------:R-:W-:-:S10]  /*185b0*/  UMOV UR7, 0x12f00000 ;  /* 0x12f0000000077882 */ /* 0x000fd40000000000 */
.L_x_587:
        /* <DEDUP_REMOVED lines=10> */
[----:B------:R-:W-:Y:S01]  /*18660*/  IMAD.MOV.U32 R14, RZ, RZ, 0x20 ;  /* 0x00000020ff0e7424 */ /* 0x000fe200078e00ff */
[----:B------:R-:W-:Y:S01]  /*18670*/  PLOP3.LUT P1, PT, PT, PT, PT, 0x80, 0x0 ;  /* 0x000000000000781c */ /* 0x000fe20003f2f070 */
[----:B------:R-:W-:Y:S01]  /*18680*/  VIADD R10, R6, 0x18e00 ;  /* 0x00018e00060a7836 */ /* 0x000fe20000000000 */
[----:B------:R-:W-:Y:S01]  /*18690*/  UMOV UR6, 0x0 ;  /* 0x0000000000067882 */ /* 0x000fe20000000000 */
[----:B------:R-:W-:Y:S01]  /*186a0*/  UMOV UR7, 0x12f00000 ;  /* 0x12f0000000077882 */ /* 0x000fe20000000000 */
[----:B------:R-:W-:-:S15]  /*186b0*/  R2UR UR10, R14 ;  /* 0x000000000e0a72ca */ /* 0x000fde00000e0000 */
.L_x_588:
        /* <DEDUP_REMOVED lines=16> */
.L_x_589:
        /* <DEDUP_REMOVED lines=10> */
[----:B------:R-:W1:Y:S01]  /*18860*/  SYNCS.PHASECHK.TRANS64.TRYWAIT P1, [R8+URZ+0x31cc0], R7 ;  /* 0x031cc007080075a7 */ /* 0x000e62000802017f */
[----:B------:R-:W-:Y:S04]  /*18870*/  BSSY B2, `(.L_x_590) ;  /* 0x0000002000027945 */ /* 0x000fe80003800000 */
[----:B-1----:R-:W-:Y:S05]  /*18880*/  @!P1 BRA `(.L_x_591) ;  /* 0x0000006000209947 */ /* 0x002fea0003800000 */
.L_x_746:
[----:B------:R-:W-:Y:S05]  /*18890*/  BSYNC B2 ;  /* 0x0000000000027941 */ /* 0x000fea0003800000 */
.L_x_590:
[----:B------:R-:W-:Y:S01]  /*188a0*/  BSSY B2, `(.L_x_592) ;  /* 0x000000b000027945 */ /* 0x000fe20003800000 */
[----:B------:R-:W-:Y:S02]  /*188b0*/  IMAD.MOV.U32 R10, RZ, RZ, 0x0 ;  /* 0x00000000ff0a7424 */ /* 0x000fe400078e00ff */
[----:B------:R-:W-:Y:S01]  /*188c0*/  IMAD.MOV.U32 R11, RZ, RZ, 0x12f00000 ;  /* 0x12f00000ff0b7424 */ /* 0x000fe200078e00ff */
[----:B------:R-:W-:Y:S06]  /*188d0*/  @P2 BRA `(.L_x_593) ;  /* 0x00000000001c2947 */ /* 0x000fec0003800000 */
[----:B------:R-:W2:Y:S02]  /*188e0*/  S2R R4, SR_TID.X ;  /* 0x0000000000047919 */ /* 0x000ea40000002100 */
[----:B--2---:R-:W-:Y:S01]  /*188f0*/  LOP3.LUT R15, R4, 0x1f, RZ, 0xc0, !PT ;  /* 0x0000001f040f7812 */ /* 0x004fe200078ec0ff */
[----:B------:R-:W-:-:S03]  /*18900*/  IMAD.MOV.U32 R4, RZ, RZ, 0x6c00 ;  /* 0x00006c00ff047424 */ /* 0x000fc600078e00ff */
[----:B------:R-:W-:Y:S01]  /*18910*/  ISETP.NE.AND P1, PT, R15, RZ, PT ;  /* 0x000000ff0f00720c */ /* 0x000fe20003f25270 */
[----:B------:R2:W-:-:S12]  /*18920*/  SYNCS.ARRIVE.TRANS64 RZ, [R8+URZ+0x31cb0], R4 ;  /* 0x031cb00408ff79a7 */ /* 0x0005d8000800003f */
[----:B--2---:R-:W-:Y:S05]  /*18930*/  @!P1 BRA `(.L_x_593) ;  /* 0x0000000000049947 */ /* 0x004fea0003800000 */
[----:B------:R-:W-:Y:S01]  /*18940*/  BPT.TRAP 0x1 ;  /* 0x000000040000795c */ /* 0x000fe20000300000 */
.L_x_593:
[----:B------:R-:W-:Y:S05]  /*18950*/  BSYNC B2 ;  /* 0x0000000000027941 */ /* 0x000fea0003800000 */
.L_x_592:
[----:B------:R-:W-:Y:S01]  /*18960*/  R2UR UR10, R12 ;  /* 0x000000000c0a72ca */ /* 0x000fe200000e0000 */
[----:B------:R-:W-:Y:S01]  /*18970*/  UIADD3 UR4, UP0, UR36, 0x670, URZ ;  /* 0x0000067024047890 */ /* 0x000fe2000ff1e03f */
[----:B------:R-:W-:Y:S01]  /*18980*/  R2UR UR6, R10 ;  /* 0x000000000a0672ca */ /* 0x000fe200000e0000 */
[----:B01----:R-:W-:Y:S01]  /*18990*/  VIADD R8, R8, 0x31cb0 ;  /* 0x00031cb008087836 */ /* 0x003fe20000000000 */
[----:B------:R-:W-:Y:S01]  /*189a0*/  R2UR UR7, R11 ;  /* 0x000000000b0772ca */ /* 0x000fe200000e0000 */
[----:B------:R-:W-:Y:S01]  /*189b0*/  VIADD R4, R6, 0x200 ;  /* 0x0000020006047836 */ /* 0x000fe20000000000 */
[----:B------:R-:W-:Y:S01]  /*189c0*/  PLOP3.LUT P1, PT, PT, PT, PT, 0x80, 0x0 ;  /* 0x000000000000781c */ /* 0x000fe20003f2f070 */
[----:B------:R-:W-:-:S12]  /*189d0*/  UIADD3.X UR5, URZ, UR37, URZ, UP0, !UPT ;  /* 0x000000253f057290 */ /* 0x000fd800087fe43f */
.L_x_594:
        /* <DEDUP_REMOVED lines=15> */
.L_x_595:
        /* <DEDUP_REMOVED lines=15> */
.L_x_596:
        /* <DEDUP_REMOVED lines=10> */
.L_x_582:
[----:B------:R-:W-:Y:S05]  /*18c60*/  BSYNC B1 ;  /* 0x0000000000017941 */ /* 0x000fea0003800000 */
.L_x_581:
[----:B------:R-:W2:Y:S01]  /*18c70*/  LDL.LU R7, [R1] ;  /* 0x0000000001077983 */ /* 0x000ea20000300800 */
[----:B------:R-:W-:Y:S01]  /*18c80*/  VIADD R29, R29, 0x1 ;  /* 0x000000011d1d7836 */ /* 0x000fe20000000000 */
[C---:B------:R-:W-:Y:S01]  /*18c90*/  ISETP.GT.AND P2, PT, R9.reuse, R3, PT ;  /* 0x000000030900720c */ /* 0x040fe20003f44270 */
[----:B------:R-:W-:-:S03]  /*18ca0*/  VIADD R9, R9, 0xffffffff ;  /* 0xffffffff09097836 */ /* 0x000fc60000000000 */
[----:B------:R-:W-:-:S04]  /*18cb0*/  ISETP.NE.AND P1, PT, R29, 0x2, PT ;  /* 0x000000021d00780c */ /* 0x000fc80003f25270 */
[----:B------:R-:W-:Y:S02]  /*18cc0*/  SEL R4, RZ, 0x1, P1 ;  /* 0x00000001ff047807 */ /* 0x000fe40000800000 */
[----:B------:R-:W-:Y:S02]  /*18cd0*/  SEL R29, R29, RZ, P1 ;  /* 0x000000ff1d1d7207 */ /* 0x000fe40000800000 */
[----:B--2---:R-:W-:-:S05]  /*18ce0*/  LOP3.LUT R7, R7, R4, RZ, 0x3c, !PT ;  /* 0x0000000407077212 */ /* 0x004fca00078e3cff */
[----:B------:R1:W-:Y:S01]  /*18cf0*/  STL [R1], R7 ;  /* 0x0000000701007387 */ /* 0x0003e20000100800 */
[----:B------:R-:W-:Y:S05]  /*18d00*/  @P2 BRA `(.L_x_597) ;  /* 0xfffffff400a42947 */ /* 0x000fea000383ffff */
.L_x_559:
[----:B------:R-:W-:Y:S05]  /*18d10*/  BSYNC B0 ;  /* 0x0000000000007941 */ /* 0x000fea0003800000 */
.L_x_558:
[----:B------:R-:W2:Y:S01]  /*18d20*/  LDL R4, [R1+0x30] ;  /* 0x0000300001047983 */ /* 0x000ea20000100800 */
[----:B------:R-:W-:Y:S05]  /*18d30*/  @!P0 WARPSYNC.ALL ;  /* 0x0000000000008948 */ /* 0x000fea0003800000 */
[----:B------:R-:W-:Y:S06]  /*18d40*/  @!P0 BAR.SYNC.DEFER_BLOCKING 0xc, 0x200 ;  /* 0x0308000000008b1d */ /* 0x000fec0000010000 */
[----:B------:R-:W-:Y:S01]  /*18d50*/  BSSY B7, `(.L_x_598) ;  /* 0x000041e000077945 */ /* 0x000fe20003800000 */
[----:B--2---:R-:W-:-:S13]  /*18d60*/  ISETP.GT.AND P0, PT, R4, RZ, PT ;  /* 0x000000ff0400720c */ /* 0x004fda0003f04270 */
[----:B------:R-:W-:Y:S05]  /*18d70*/  @P0 BRA `(.L_x_599) ;  /* 0x0000000000440947 */ /* 0x000fea0003800000 */
[----:B------:R-:W2:Y:S02]  /*18d80*/  S2R R4, SR_TID.X ;  /* 0x0000000000047919 */ /* 0x000ea40000002100 */
[----:B--2---:R-:W-:-:S04]  /*18d90*/  LOP3.LUT R4, R4, 0x7f, RZ, 0xc0, !PT ;  /* 0x0000007f04047812 */ /* 0x004fc800078ec0ff */
[----:B------:R-:W-:-:S13]  /*18da0*/  ISETP.NE.AND P0, PT, R4, RZ, PT ;  /* 0x000000ff0400720c */ /* 0x000fda0003f05270 */
[----:B------:R-:W-:Y:S05]  /*18db0*/  @P0 BRA `(.L_x_600) ;  /* 0x00000040005c0947 */ /* 0x000fea0003800000 */
[----:B0-----:R-:W0:Y:S01]  /*18dc0*/  S2R R5, SR_LANEID ;  /* 0x0000000000057919 */ /* 0x001e220000000000 */
[----:B------:R-:W-:Y:S01]  /*18dd0*/  VOTEU.ANY UR4, UPT, PT ;  /* 0x0000000000047886 */ /* 0x000fe200038e0100 */
[----:B------:R-:W2:Y:S01]  /*18de0*/  LDC.64 R2, c[0x0][0xc60] ;  /* 0x00031800ff027b82 */ /* 0x000ea20000000a00 */
[----:B------:R-:W0:Y:S02]  /*18df0*/  FLO.U32 R0, UR4 ;  /* 0x0000000400007d00 */ /* 0x000e2400080e0000 */
[----:B0-----:R-:W-:-:S06]  /*18e00*/  ISETP.EQ.U32.AND P0, PT, R0, R5, PT ;  /* 0x000000050000720c */ /* 0x001fcc0003f02070 */
[----:B------:R-:W2:Y:S07]  /*18e10*/  POPC R5, UR4 ;  /* 0x0000000400057d09 */ /* 0x000eae0008000000 */
[----:B--2---:R-:W2:Y:S01]  /*18e20*/  @P0 ATOMG.E.ADD.STRONG.GPU PT, R3, desc[UR60][R2.64], R5 ;  /* 0x00000005020309a8 */ /* 0x004ea200081ee1fc */
[----:B------:R-:W0:Y:S02]  /*18e30*/  S2R R4, SR_LTMASK ;  /* 0x0000000000047919 */ /* 0x000e240000003900 */
[----:B0-----:R-:W-:-:S04]  /*18e40*/  LOP3.LUT R4, R4, UR4, RZ, 0xc0, !PT ;  /* 0x0000000404047c12 */ /* 0x001fc8000f8ec0ff */
[----:B-1----:R-:W0:Y:S01]  /*18e50*/  POPC R7, R4 ;  /* 0x0000000400077309 */ /* 0x002e220000000000 */
[----:B--2---:R-:W0:Y:S02]  /*18e60*/  SHFL.IDX PT, R0, R3, R0, 0x1f ;  /* 0x00001f0003007589 */ /* 0x004e2400000e0000 */
[----:B0-----:R-:W-:Y:S01]  /*18e70*/  IADD3 R16, R0, UR38, R7 ;  /* 0x0000002600107c10 */ /* 0x001fe2000fffe007 */
[----:B------:R-:W-:Y:S06]  /*18e80*/  BRA `(.L_x_600) ;  /* 0x0000004000287947 */ /* 0x000fec0003800000 */
.L_x_599:
        /* <DEDUP_REMOVED lines=9> */
[----:B------:R-:W2:Y:S01]  /*18f20*/  LDC.64 R2, c[0x4][R2] ;  /* 0x0100000002027b82 */ /* 0x000ea20000000a00 */
[----:B0-----:R-:W-:Y:S02]  /*18f30*/  IMAD.U32 R5, RZ, RZ, UR7 ;  /* 0x00000007ff057e24 */ /* 0x001fe4000f8e00ff */
[----:B------:R-:W-:Y:S02]  /*18f40*/  IMAD.U32 R6, RZ, RZ, UR8 ;  /* 0x00000008ff067e24 */ /* 0x000fe4000f8e00ff */
[----:B-1----:R-:W-:-:S02]  /*18f50*/  IMAD.U32 R7, RZ, RZ, UR9 ;  /* 0x00000009ff077e24 */ /* 0x002fc4000f8e00ff */
[----:B------:R-:W-:Y:S02]  /*18f60*/  IMAD.U32 R10, RZ, RZ, UR4 ;  /* 0x00000004ff0a7e24 */ /* 0x000fe4000f8e00ff */
[----:B------:R-:W-:Y:S02]  /*18f70*/  IMAD.U32 R11, RZ, RZ, UR5 ;  /* 0x00000005ff0b7e24 */ /* 0x000fe4000f8e00ff */
[----:B------:R-:W-:Y:S02]  /*18f80*/  IMAD.MOV.U32 R8, RZ, RZ, 0x70 ;  /* 0x00000070ff087424 */ /* 0x000fe400078e00ff */
[----:B------:R-:W-:Y:S02]  /*18f90*/  IMAD.MOV.U32 R12, RZ, RZ, 0x1 ;  /* 0x00000001ff0c7424 */ /* 0x000fe400078e00ff */
[----:B------:R-:W-:-:S07]  /*18fa0*/  IMAD.MOV.U32 R13, RZ, RZ, RZ ;  /* 0x000000ffff0d7224 */ /* 0x000fce00078e00ff */
[----:B------:R-:W-:-:S07]  /*18fb0*/  LEPC R20, `(.L_x_602) ;  /* 0x000000001014794e */ /* 0x000fce0000000000 */
[----:B--2---:R-:W-:Y:S05]  /*18fc0*/  CALL.ABS.NOINC R2 ;  /* 0x0000000002007343 */ /* 0x004fea0003c00000 */
.L_x_602:
[----:B------:R-:W-:Y:S05]  /*18fd0*/  BSYNC B6 ;  /* 0x0000000000067941 */ /* 0x000fea0003800000 */
.L_x_601:
        /* <DEDUP_REMOVED lines=8> */
[----:B------:R2:W3:Y:S01]  /*19060*/  LDC.64 R2, c[0x4][R0] ;  /* 0x0100000000027b82 */ /* 0x0004e20000000a00 */
[----:B------:R-:W-:Y:S02]  /*19070*/  IMAD.U32 R4, RZ, RZ, UR6 ;  /* 0x00000006ff047e24 */ /* 0x000fe4000f8e00ff */
[----:B0-----:R-:W-:Y:S02]  /*19080*/  IMAD.U32 R5, RZ, RZ, UR7 ;  /* 0x00000007ff057e24 */ /* 0x001fe4000f8e00ff */
[----:B------:R-:W-:Y:S02]  /*19090*/  IMAD.U32 R6, RZ, RZ, UR8 ;  /* 0x00000008ff067e24 */ /* 0x000fe4000f8e00ff */
[----:B-1----:R-:W-:-:S02]  /*190a0*/  IMAD.U32 R7, RZ, RZ, UR9 ;  /* 0x00000009ff077e24 */ /* 0x002fc4000f8e00ff */
[----:B------:R-:W-:Y:S02]  /*190b0*/  IMAD.U32 R10, RZ, RZ, UR4 ;  /* 0x00000004ff0a7e24 */ /* 0x000fe4000f8e00ff */
[----:B------:R-:W-:Y:S02]  /*190c0*/  IMAD.U32 R11, RZ, RZ, UR5 ;  /* 0x00000005ff0b7e24 */ /* 0x000fe4000f8e00ff */
[----:B------:R-:W-:Y:S02]  /*190d0*/  IMAD.MOV.U32 R8, RZ, RZ, 0x70 ;  /* 0x00000070ff087424 */ /* 0x000fe400078e00ff */
[----:B------:R-:W-:Y:S02]  /*190e0*/  IMAD.MOV.U32 R12, RZ, RZ, 0x1 ;  /* 0x00000001ff0c7424 */ /* 0x000fe400078e00ff */
[----:B--2---:R-:W-:-:S07]  /*190f0*/  IMAD.MOV.U32 R13, RZ, RZ, RZ ;  /* 0x000000ffff0d7224 */ /* 0x004fce00078e00ff */
[----:B------:R-:W-:-:S07]  /*19100*/  LEPC R20, `(.L_x_605) ;  /* 0x000000001014794e */ /* 0x000fce0000000000 */
[----:B---3--:R-:W-:Y:S05]  /*19110*/  CALL.ABS.NOINC R2 ;  /* 0x0000000002007343 */ /* 0x008fea0003c00000 */
.L_x_605:
        /* <DEDUP_REMOVED lines=16> */
.L_x_604:
[----:B------:R-:W-:Y:S05]  /*19220*/  BSYNC B6 ;  /* 0x0000000000067941 */ /* 0x000fea0003800000 */
.L_x_603:
[----:B------:R-:W2:Y:S01]  /*19230*/  LDL.LU R21, [R1+0x4] ;  /* 0x0000040001157983 */ /* 0x000ea20000300800 */
[----:B------:R-:W-:Y:S02]  /*19240*/  ULDC.64 UR4, c[0x0][0x9f8] ;  /* 0x00027e0000047ab9 */ /* 0x000fe40000000a00 */
[----:B------:R-:W-:Y:S01]  /*19250*/  ISETP.NE.U32.AND P0, PT, RZ, UR4, PT ;  /* 0x00000004ff007c0c */ /* 0x000fe2000bf05070 */
[----:B------:R-:W3:Y:S03]  /*19260*/  LDL R20, [R1+0x10] ;  /* 0x0000100001147983 */ /* 0x000ee60000100800 */
[----:B------:R-:W-:-:S13]  /*19270*/  ISETP.NE.AND.EX P0, PT, RZ, UR5, PT, P0 ;  /* 0x00000005ff007c0c */ /* 0x000fda000bf05300 */
[----:B------:R-:W-:-:S04]  /*19280*/  @P0 IADD3 R2, P1, R24, UR4, RZ ;  /* 0x0000000418020c10 */ /* 0x000fc8000ff3e0ff */
[----:B--2---:R-:W-:Y:S01]  /*19290*/  @P0 IADD3.X R3, R21, UR5, RZ, P1, !PT ;  /* 0x0000000515030c10 */ /* 0x004fe20008ffe4ff */
[----:B------:R-:W-:-:S04]  /*192a0*/  ULDC.64 UR4, c[0x0][0xa08] ;  /* 0x0002820000047ab9 */ /* 0x000fc80000000a00 */
[----:B------:R2:W1:Y:S01]  /*192b0*/  @P0 LDG.E R25, desc[UR60][R2.64] ;  /* 0x0000003c02190981 */ /* 0x000462000c1e1900 */
[----:B---3--:R-:W-:-:S05]  /*192c0*/  VIADD R8, R20, 0xffffffff ;  /* 0xffffffff14087836 */ /* 0x008fca0000000000 */
[----:B------:R3:W-:Y:S01]  /*192d0*/  STL [R1+0x14], R8 ;  /* 0x0000140801007387 */ /* 0x0007e20000100800 */
[----:B--2---:R-:W2:Y:S02]  /*192e0*/  LDC.64 R2, c[0x0][0x418] ;  /* 0x00010600ff027b82 */ /* 0x004ea40000000a00 */
[----:B--2---:R-:W-:Y:S01]  /*192f0*/  LOP3.LUT P0, RZ, R2, UR4, RZ, 0xfc, !PT ;  /* 0x0000000402ff7c12 */ /* 0x004fe2000f80fcff */
[----:B------:R-:W-:-:S03]  /*19300*/  UMOV UR4, 0xffffffff ;  /* 0xffffffff00047882 */ /* 0x000fc60000000000 */
[----:B------:R-:W-:Y:S02]  /*19310*/  LOP3.LUT P0, RZ, R3, UR5, RZ, 0xfc, P0 ;  /* 0x0000000503ff7c12 */ /* 0x000fe4000800fcff */
[----:B-1----:R-:W-:Y:S02]  /*19320*/  SHF.R.S32.HI R7, RZ, 0x1f, R25 ;  /* 0x0000001fff077819 */ /* 0x002fe40000011419 */
[----:B------:R-:W-:-:S03]  /*19330*/  SEL R24, R25, RZ, !P0 ;  /* 0x000000ff19187207 */ /* 0x000fc60004000000 */
[----:B------:R3:W-:Y:S01]  /*19340*/  STL [R1+0x4], R7 ;  /* 0x0000040701007387 */ /* 0x0007e20000100800 */
[----:B------:R-:W-:Y:S05]  /*19350*/  BRA.DIV UR4, `(.L_x_606) ;  /* 0x0000005604807947 */ /* 0x000fea000b800000 */
[----:B------:R-:W1:Y:S02]  /*19360*/  S2R R0, SR_TID.X ;  /* 0x0000000000007919 */ /* 0x000e640000002100 */
[----:B-1----:R-:W-:-:S04]  /*19370*/  SHF.R.U32.HI R0, RZ, 0x5, R0 ;  /* 0x00000005ff007819 */ /* 0x002fc80000011600 */
[----:B------:R-:W-:-:S05]  /*19380*/  LOP3.LUT R0, R0, 0x3, RZ, 0xc0, !PT ;  /* 0x0000000300007812 */ /* 0x000fca00078ec0ff */
[----:B------:R1:W2:Y:S02]  /*19390*/  SHFL.IDX PT, R14, R0, RZ, 0x1f ;  /* 0x00001fff000e7589 */ /* 0x0002a400000e0000 */
.L_x_749:
[----:B-1----:R-:W4:Y:S01]  /*193a0*/  LDL.LU R0, [R1+0x4c] ;  /* 0x00004c0001007983 */ /* 0x002f220000300800 */
[----:B------:R-:W-:Y:S02]  /*193b0*/  PLOP3.LUT P1, PT, PT, PT, PT, 0x8, 0x0 ;  /* 0x000000000000781c */ /* 0x000fe40003f2e170 */
[----:B--2---:R-:W-:Y:S02]  /*193c0*/  ISETP.NE.AND P0, PT, R14, RZ, PT ;  /* 0x000000ff0e00720c */ /* 0x004fe40003f05270 */
[----:B----4-:R-:W-:-:S09]  /*193d0*/  LOP3.LUT R0, R0, 0xfffffffe, RZ, 0xc0, !PT ;  /* 0xfffffffe00007812 */ /* 0x010fd200078ec0ff */
[----:B------:R-:W-:-:S05]  /*193e0*/  @P1 LOP3.LUT R0, R0, 0x1, RZ, 0xfc, !PT ;  /* 0x0000000100001812 */ /* 0x000fca00078efcff */
[----:B------:R1:W-:Y:S01]  /*193f0*/  STL [R1+0x4c], R0 ;  /* 0x00004c0001007387 */ /* 0x0003e20000100800 */
[----:B------:R-:W-:Y:S05]  /*19400*/  @P0 BRA `(.L_x_607) ;  /* 0x0000000400280947 */ /* 0x000fea0003800000 */
[----:B------:R-:W-:-:S03]  /*19410*/  UMOV UR4, 0xffffffff ;  /* 0xffffffff00047882 */ /* 0x000fc60000000000 */
[----:B------:R-:W-:Y:S05]  /*19420*/  BRA.DIV UR4, `(.L_x_608) ;  /* 0x0000005604807947 */ /* 0x000fea000b800000 */
[----:B------:R-:W-:-:S13]  /*19430*/  ELECT P6, URZ, PT ;  /* 0x00000000003f782f */ /* 0x000fda00038c0000 */
.L_x_752:
[----:B------:R-:W-:Y:S05]  /*19440*/  @!P6 BRA `(.L_x_607) ;  /* 0x000000040018e947 */ /* 0x000fea0003800000 */
[----:B------:R-:W-:Y:S01]  /*19450*/  ISETP.NE.U32.AND P0, PT, R2, RZ, PT ;  /* 0x000000ff0200720c */ /* 0x000fe20003f05070 */
[----:B------:R-:W-:-:S03]  /*19460*/  IMAD.MOV.U32 R27, RZ, RZ, R8 ;  /* 0x000000ffff1b7224 */ /* 0x000fc600078e0008 */
[----:B------:R-:W-:-:S13]  /*19470*/  ISETP.NE.AND.EX P0, PT, R3, RZ, PT, P0 ;  /* 0x000000ff0300720c */ /* 0x000fda0003f05300 */
[----:B------:R-:W-:Y:S05]  /*19480*/  @!P0 BRA `(.L_x_609) ;  /* 0x0000000000488947 */ /* 0x000fea0003800000 */
[----:B------:R-:W2:Y:S01]  /*19490*/  LDC R6, c[0x0][0x43c] ;  /* 0x00010f00ff067b82 */ /* 0x000ea20000000800 */
[----:B-1----:R-:W-:Y:S01]  /*194a0*/  IMAD.MOV.U32 R0, RZ, RZ, R8 ;  /* 0x000000ffff007224 */ /* 0x002fe200078e0008 */
[----:B------:R-:W-:Y:S01]  /*194b0*/  ULDC.64 UR4, c[0x0][0x428] ;  /* 0x00010a0000047ab9 */ /* 0x000fe20000000a00 */
[----:B--2---:R-:W-:-:S13]  /*194c0*/  ISETP.NE.AND P0, PT, R6, 0x1, PT ;  /* 0x000000010600780c */ /* 0x004fda0003f05270 */
[----:B0-----:R-:W0:Y:S02]  /*194d0*/  @P0 LDC.64 R4, c[0x0][0x440] ;  /* 0x00011000ff040b82 */ /* 0x001e240000000a00 */
[----:B0-----:R-:W-:-:S05]  /*194e0*/  @P0 IMAD.HI.U32 R4, R8, R4, RZ ;  /* 0x0000000408040227 */ /* 0x001fca00078e00ff */
[----:B------:R-:W-:-:S04]  /*194f0*/  @P0 SHF.R.U32.HI R0, RZ, R5, R4 ;  /* 0x00000005ff000219 */ /* 0x000fc80000011604 */
[--C-:B------:R-:W-:Y:S01]  /*19500*/  SHF.R.S32.HI R5, RZ, 0x1f, R0.reuse ;  /* 0x0000001fff057819 */ /* 0x100fe20000011400 */
[--C-:B------:R-:W-:Y:S02]  /*19510*/  IMAD.MOV R27, RZ, RZ, -R0.reuse ;  /* 0x000000ffff1b7224 */ /* 0x100fe400078e0a00 */
[----:B------:R-:W-:Y:S02]  /*19520*/  IMAD.MOV.U32 R4, RZ, RZ, R0 ;  /* 0x000000ffff047224 */ /* 0x000fe400078e0000 */
[----:B------:R-:W-:Y:S02]  /*19530*/  IMAD R27, R6, R27, R8 ;  /* 0x0000001b061b7224 */ /* 0x000fe400078e0208 */
[----:B------:R-:W-:Y:S02]  /*19540*/  IMAD R6, R7, UR4, RZ ;  /* 0x0000000407067c24 */ /* 0x000fe4000f8e02ff */
[----:B------:R-:W-:-:S04]  /*19550*/  IMAD.WIDE.U32 R4, R25, UR4, R4 ;  /* 0x0000000419047c25 */ /* 0x000fc8000f8e0004 */
[----:B------:R-:W-:Y:S01]  /*19560*/  IMAD R0, R25, UR5, R6 ;  /* 0x0000000519007c24 */ /* 0x000fe2000f8e0206 */
[----:B------:R-:W-:-:S03]  /*19570*/  LEA R2, P0, R4, R2, 0x2 ;  /* 0x0000000204027211 */ /* 0x000fc600078010ff */
[----:B------:R-:W-:-:S05]  /*19580*/  IMAD.IADD R0, R5, 0x1, R0 ;  /* 0x0000000105007824 */ /* 0x000fca00078e0200 */
[----:B------:R-:W-:-:S05]  /*19590*/  LEA.HI.X R3, R4, R3, R0, 0x2, P0 ;  /* 0x0000000304037211 */ /* 0x000fca00000f1400 */
[----:B------:R2:W5:Y:S02]  /*195a0*/  LDG.E R24, desc[UR60][R2.64] ;  /* 0x0000003c02187981 */ /* 0x000564000c1e1900 */
.L_x_609:
[----:B-1----:R-:W-:Y:S01]  /*195b0*/  IMAD R0, R23, 0x8, R22 ;  /* 0x0000000817007824 */ /* 0x002fe200078e0216 */
[----:B--2---:R-:W-:-:S04]  /*195c0*/  SHF.L.U32 R2, R26, 0x1f, RZ ;  /* 0x0000001f1a027819 */ /* 0x004fc800000006ff */
[----:B------:R-:W1:Y:S02]  /*195d0*/  SYNCS.PHASECHK.TRANS64.TRYWAIT P0, [R0+URZ+0x31c40], R2 ;  /* 0x031c4002000075a7 */ /* 0x000e64000800017f */
[----:B-1----:R-:W-:Y:S05]  /*195e0*/  @!P0 BRA `(.L_x_610) ;  /* 0x0000005400308947 */ /* 0x002fea0003800000 */
.L_x_753:
        /* <DEDUP_REMOVED lines=11> */
.L_x_611:
[----:B-1----:R-:W2:Y:S01]  /*196a0*/  LDL.LU R2, [R1+0x4c] ;  /* 0x00004c0001027983 */ /* 0x002ea20000300800 */
[----:B------:R-:W-:Y:S01]  /*196b0*/  R2UR UR9, R0 ;  /* 0x00000000000972ca */ /* 0x000fe200000e0000 */
[----:B------:R-:W-:Y:S01]  /*196c0*/  IMAD R0, R23, 0x6c00, R22 ;  /* 0x00006c0017007824 */ /* 0x000fe200078e0216 */
        /* <DEDUP_REMOVED lines=11> */
[----:B------:R-:W-:-:S04]  /*19780*/  UIADD3 UR9, UR9, 0x31c30, URZ ;  /* 0x00031c3009097890 */ /* 0x000fc8000fffe03f */
[----:B------:R-:W-:Y:S02]  /*19790*/  UIMAD UR11, UR11, 0x90, UR5 ;  /* 0x000000900b0b78a4 */ /* 0x000fe4000f8e0205 */
[----:B------:R-:W-:Y:S02]  /*197a0*/  UIADD3 UR14, UR8, 0x16a00, URZ ;  /* 0x00016a00080e7890 */ /* 0x000fe4000fffe03f */
[----:B------:R-:W-:Y:S02]  /*197b0*/  UIADD3.X UR5, URZ, UR37, URZ, UP0, !UPT ;  /* 0x000000253f057290 */ /* 0x000fe400087fe43f */
[----:B------:R-:W-:Y:S02]  /*197c0*/  UIADD3 UR15, UR8, 0x18e00, URZ ;  /* 0x00018e00080f7890 */ /* 0x000fe4000fffe03f */
[----:B------:R-:W-:-:S03]  /*197d0*/  UIADD3 UR16, UR8, 0x1b200, URZ ;  /* 0x0001b20008107890 */ /* 0x000fc6000fffe03f */
        /* <DEDUP_REMOVED lines=8> */
[----:B------:R4:W-:Y:S01]  /*19860*/  UTMALDG.4D [UR8], [UR4], desc[UR6] ;  /* 0x00000608040075b4 */ /* 0x0009e20008019000 */
[----:B--2---:R-:W-:-:S04]  /*19870*/  LOP3.LUT R2, R2, 0xfffffffe, RZ, 0xc0, !PT ;  /* 0xfffffffe02027812 */ /* 0x004fc800078ec0ff */
[----:B------:R-:W-:-:S05]  /*19880*/  @P0 LOP3.LUT R2, R2, 0x1, RZ, 0xfc, !PT ;  /* 0x0000000102020812 */ /* 0x000fca00078efcff */
[----:B------:R4:W-:Y:S01]  /*19890*/  STL [R1+0x4c], R2 ;  /* 0x00004c0201007387 */ /* 0x0009e20000100800 */
[----:B------:R-:W-:Y:S01]  /*198a0*/  NOP ;  /* 0x0000000000007918 */ /* 0x000fe20000000000 */
.L_x_607:
[----:B------:R-:W2:Y:S04]  /*198b0*/  LDL.LU R4, [R1+0x18] ;  /* 0x0000180001047983 */ /* 0x000ea80000300800 */
[----:B------:R-:W5:Y:S04]  /*198c0*/  LDL.LU R6, [R1+0xc] ;  /* 0x00000c0001067983 */ /* 0x000f680000300800 */
[----:B------:R-:W3:Y:S01]  /*198d0*/  LDL.LU R3, [R1+0x2c] ;  /* 0x00002c0001037983 */ /* 0x000ee20000300800 */
[----:B------:R-:W-:Y:S05]  /*198e0*/  WARPSYNC.ALL ;  /* 0x0000000000007948 */ /* 0x000fea0003800000 */
[----:B----4-:R-:W-:Y:S01]  /*198f0*/  ULDC.64 UR6, c[0x0][0xa00] ;  /* 0x0002800000067ab9 */ /* 0x010fe20000000a00 */
        /* <DEDUP_REMOVED lines=9> */
[----:B---3--:R-:W-:-:S03]  /*19990*/  SEL R3, R3, RZ, !P0 ;  /* 0x000000ff03037207 */ /* 0x008fc60004000000 */
[----:B------:R-:W-:Y:S01]  /*199a0*/  IMAD R0, R4, UR5, R2 ;  /* 0x0000000504007c24 */ /* 0x000fe2000f8e0202 */
[----:B-----5:R-:W-:Y:S01]  /*199b0*/  SEL R2, R6, RZ, !P0 ;  /* 0x000000ff06027207 */ /* 0x020fe20004000000 */
[----:B0-----:R-:W-:-:S05]  /*199c0*/  IMAD.WIDE.U32 R4, R4, UR4, RZ ;  /* 0x0000000404047c25 */ /* 0x001fca000f8e00ff */
[----:B------:R-:W-:Y:S04]  /*199d0*/  STL.64 [R1+0x20], R4 ;  /* 0x0000200401007387 */ /* 0x000fe80000100a00 */
[----:B------:R0:W-:Y:S04]  /*199e0*/  STL [R1+0xc], R2 ;  /* 0x00000c0201007387 */ /* 0x0001e80000100800 */
[----:B------:R1:W-:Y:S01]  /*199f0*/  STL [R1+0x38], R3 ;  /* 0x0000380301007387 */ /* 0x0003e20000100800 */
[----:B0-----:R-:W-:Y:S01]  /*19a00*/  IMAD.IADD R2, R5, 0x1, R0 ;  /* 0x0000000105027824 */ /* 0x001fe200078e0200 */
[----:B------:R-:W-:-:S05]  /*19a10*/  SHF.R.S32.HI R0, RZ, 0x1f, R18 ;  /* 0x0000001fff007819 */ /* 0x000fca0000011412 */
[----:B------:R1:W-:Y:S04]  /*19a20*/  STL [R1+0x2c], R0 ;  /* 0x00002c0001007387 */ /* 0x0003e80000100800 */
[----:B------:R1:W-:Y:S01]  /*19a30*/  STL [R1+0x18], R2 ;  /* 0x0000180201007387 */ /* 0x0003e20000100800 */
[----:B------:R-:W-:Y:S05]  /*19a40*/  @!P1 BRA `(.L_x_613) ;  /* 0x0000000000409947 */ /* 0x000fea0003800000 */
[----:B-1----:R-:W-:Y:S01]  /*19a50*/  MOV R2, 0x0 ;  /* 0x0000000000027802 */ /* 0x002fe20000000f00 */
        /* <DEDUP_REMOVED lines=15> */
.L_x_613:
[----:B------:R-:W-:Y:S05]  /*19b50*/  BSYNC B6 ;  /* 0x0000000000067941 */ /* 0x000fea0003800000 */
.L_x_612:
[----:B-1----:R-:W2:Y:S01]  /*19b60*/  LDL.LU R0, [R1+0x18] ;  /* 0x0000180001007983 */ /* 0x002ea20000300800 */
[----:B------:R-:W0:Y:S01]  /*19b70*/  LDC R10, c[0x0][0x448] ;  /* 0x00011200ff0a7b82 */ /* 0x000e220000000800 */
[----:B------:R-:W-:Y:S01]  /*19b80*/  ULDC.64 UR4, c[0x0][0x2d8] ;  /* 0x0000b60000047ab9 */ /* 0x000fe20000000a00 */
[----:B------:R-:W-:Y:S01]  /*19b90*/  ULDC.64 UR6, c[0x0][0x2c8] ;  /* 0x0000b20000067ab9 */ /* 0x000fe20000000a00 */
[----:B------:R-:W2:Y:S01]  /*19ba0*/  LDL.LU.64 R2, [R1+0x20] ;  /* 0x0000200001027983 */ /* 0x000ea20000300a00 */
[----:B------:R-:W-:-:S03]  /*19bb0*/  ULDC.64 UR8, c[0x0][0x280] ;  /* 0x0000a00000087ab9 */ /* 0x000fc60000000a00 */
[----:B------:R-:W3:Y:S04]  /*19bc0*/  LDL.LU R20, [R1+0x2c] ;  /* 0x00002c0001147983 */ /* 0x000ee80000300800 */
[----:B------:R-:W4:Y:S04]  /*19bd0*/  LDL.LU R21, [R1+0x38] ;  /* 0x0000380001157983 */ /* 0x000f280000300800 */
[----:B------:R-:W4:Y:S01]  /*19be0*/  LDL.LU R4, [R1+0xc] ;  /* 0x00000c0001047983 */ /* 0x000f220000300800 */
[----:B------:R-:W1:Y:S01]  /*19bf0*/  S2R R12, SR_TID.X ;  /* 0x00000000000c7919 */ /* 0x000e620000002100 */
[----:B------:R-:W1:Y:S01]  /*19c00*/  S2R R11, SR_TID.X ;  /* 0x00000000000b7919 */ /* 0x000e620000002100 */
[----:B0-----:R-:W-:-:S13]  /*19c10*/  ISETP.NE.AND P0, PT, R10, 0x1, PT ;  /* 0x000000010a00780c */ /* 0x001fda0003f05270 */
[----:B------:R-:W0:Y:S01]  /*19c20*/  @P0 LDC R5, c[0x0][0x44c] ;  /* 0x00011300ff050b82 */ /* 0x000e220000000800 */
[----:B--2---:R-:W-:Y:S02]  /*19c30*/  IMAD.MOV.U32 R3, RZ, RZ, R0 ;  /* 0x000000ffff037224 */ /* 0x004fe400078e0000 */
[----:B---3--:R-:W-:Y:S02]  /*19c40*/  IMAD R0, R20, UR4, RZ ;  /* 0x0000000414007c24 */ /* 0x008fe4000f8e02ff */
[C---:B------:R-:W-:Y:S01]  /*19c50*/  IMAD.WIDE.U32 R2, R18.reuse, UR4, R2 ;  /* 0x0000000412027c25 */ /* 0x040fe2000f8e0002 */
[----:B------:R-:W2:Y:S03]  /*19c60*/  S2R R20, SR_TID.X ;  /* 0x0000000000147919 */ /* 0x000ea60000002100 */
[----:B------:R-:W-:Y:S01]  /*19c70*/  IMAD R0, R18, UR5, R0 ;  /* 0x0000000512007c24 */ /* 0x000fe2000f8e0200 */
[----:B------:R-:W-:-:S03]  /*19c80*/  ULDC.64 UR4, c[0x0][0x2e0] ;  /* 0x0000b80000047ab9 */ /* 0x000fc60000000a00 */
[----:B------:R-:W-:Y:S02]  /*19c90*/  IMAD.IADD R3, R3, 0x1, R0 ;  /* 0x0000000103037824 */ /* 0x000fe400078e0200 */
[----:B----4-:R-:W-:Y:S02]  /*19ca0*/  IMAD R0, R21, UR4, RZ ;  /* 0x0000000415007c24 */ /* 0x010fe4000f8e02ff */
[----:B------:R-:W3:Y:S01]  /*19cb0*/  S2R R21, SR_TID.X ;  /* 0x0000000000157919 */ /* 0x000ee20000002100 */
[----:B------:R-:W-:-:S04]  /*19cc0*/  IMAD.WIDE.U32 R2, R4, UR4, R2 ;  /* 0x0000000404027c25 */ /* 0x000fc8000f8e0002 */
[----:B------:R-:W-:Y:S01]  /*19cd0*/  IMAD R0, R4, UR5, R0 ;  /* 0x0000000504007c24 */ /* 0x000fe2000f8e0200 */
[----:B------:R-:W-:Y:S01]  /*19ce0*/  ULDC.64 UR4, c[0x0][0x2d0] ;  /* 0x0000b40000047ab9 */ /* 0x000fe20000000a00 */
[----:B------:R-:W4:Y:S02]  /*19cf0*/  @P0 LDC R4, c[0x0][0x450] ;  /* 0x00011400ff040b82 */ /* 0x000f240000000800 */
[----:B------:R-:W-:Y:S01]  /*19d00*/  IMAD.IADD R3, R3, 0x1, R0 ;  /* 0x0000000103037824 */ /* 0x000fe200078e0200 */
[----:B--2---:R-:W-:-:S04]  /*19d10*/  LOP3.LUT R20, R20, 0x7f, RZ, 0xc0, !PT ;  /* 0x0000007f14147812 */ /* 0x004fc800078ec0ff */
[----:B------:R-:W-:Y:S01]  /*19d20*/  SHF.R.U32.HI R20, RZ, 0x2, R20 ;  /* 0x00000002ff147819 */ /* 0x000fe20000011614 */
[----:B---3--:R-:W-:Y:S02]  /*19d30*/  IMAD.SHL.U32 R6, R21, 0x20, RZ ;  /* 0x0000002015067824 */ /* 0x008fe400078e00ff */
[----:B-1----:R-:W-:-:S03]  /*19d40*/  IMAD.SHL.U32 R21, R12, 0x8, RZ ;  /* 0x000000080c157824 */ /* 0x002fc600078e00ff */
[----:B------:R-:W-:Y:S01]  /*19d50*/  LOP3.LUT R6, R20, 0x60, R6, 0xf8, !PT ;  /* 0x0000006014067812 */ /* 0x000fe200078ef806 */
[----:B------:R-:W-:Y:S01]  /*19d60*/  IMAD.SHL.U32 R20, R11, 0x8, RZ ;  /* 0x000000080b147824 */ /* 0x000fe200078e00ff */
[----:B------:R-:W-:-:S03]  /*19d70*/  LOP3.LUT R21, R21, 0x18, RZ, 0xc0, !PT ;  /* 0x0000001815157812 */ /* 0x000fc600078ec0ff */
[----:B------:R-:W-:Y:S01]  /*19d80*/  IMAD R8, R17, 0xc0, R6 ;  /* 0x000000c011087824 */ /* 0x000fe200078e0206 */
[----:B------:R-:W-:Y:S02]  /*19d90*/  LOP3.LUT R20, R20, 0x18, RZ, 0xc0, !PT ;  /* 0x0000001814147812 */ /* 0x000fe400078ec0ff */
[C---:B------:R-:W-:Y:S01]  /*19da0*/  LOP3.LUT R13, R21.reuse, 0x20, RZ, 0xfc, !PT ;  /* 0x00000020150d7812 */ /* 0x040fe200078efcff */
[----:B0-----:R-:W-:Y:S01]  /*19db0*/  @P0 IMAD.HI.U32 R0, R8, R5, RZ ;  /* 0x0000000508000227 */ /* 0x001fe200078e00ff */
[----:B------:R-:W-:-:S03]  /*19dc0*/  LOP3.LUT R12, R21, 0x40, RZ, 0xfc, !PT ;  /* 0x00000040150c7812 */ /* 0x000fc600078efcff */
[----:B------:R-:W-:Y:S01]  /*19dd0*/  IMAD.MOV.U32 R5, RZ, RZ, R8 ;  /* 0x000000ffff057224 */ /* 0x000fe200078e0008 */
[----:B----4-:R-:W-:-:S04]  /*19de0*/  @P0 SHF.R.U32.HI R5, RZ, R4, R0 ;  /* 0x00000004ff050219 */ /* 0x010fc80000011600 */
[----:B------:R-:W-:-:S05]  /*19df0*/  SHF.R.S32.HI R0, RZ, 0x1f, R5 ;  /* 0x0000001fff007819 */ /* 0x000fca0000011405 */
[----:B------:R-:W-:-:S04]  /*19e00*/  IMAD R0, R0, UR4, RZ ;  /* 0x0000000400007c24 */ /* 0x000fc8000f8e02ff */
[C---:B------:R-:W-:Y:S02]  /*19e10*/  IMAD R6, R5.reuse, UR5, R0 ;  /* 0x0000000505067c24 */ /* 0x040fe4000f8e0200 */
[----:B------:R-:W-:Y:S02]  /*19e20*/  IMAD.MOV R0, RZ, RZ, -R5 ;  /* 0x000000ffff007224 */ /* 0x000fe400078e0a05 */
[----:B------:R-:W-:-:S04]  /*19e30*/  IMAD.WIDE.U32 R4, R5, UR4, R2 ;  /* 0x0000000405047c25 */ /* 0x000fc8000f8e0002 */
[----:B------:R-:W-:Y:S02]  /*19e40*/  IMAD R0, R10, R0, R8 ;  /* 0x000000000a007224 */ /* 0x000fe400078e0208 */
[----:B------:R-:W-:Y:S02]  /*19e50*/  IMAD.IADD R5, R5, 0x1, R6 ;  /* 0x0000000105057824 */ /* 0x000fe400078e0206 */
[----:B------:R-:W-:Y:S01]  /*19e60*/  VIADD R8, R8, 0x80 ;  /* 0x0000008008087836 */ /* 0x000fe20000000000 */
[----:B------:R-:W-:Y:S01]  /*19e70*/  SHF.R.S32.HI R9, RZ, 0x1f, R0 ;  /* 0x0000001fff097819 */ /* 0x000fe20000011400 */
[----:B------:R-:W-:Y:S02]  /*19e80*/  IMAD.WIDE.U32 R6, R0, UR6, R4 ;  /* 0x0000000600067c25 */ /* 0x000fe4000f8e0004 */
[----:B------:R-:W0:Y:S02]  /*19e90*/  @P0 LDC R5, c[0x0][0x44c] ;  /* 0x00011300ff050b82 */ /* 0x000e240000000800 */
[----:B------:R-:W-:Y:S01]  /*19ea0*/  IMAD R9, R9, UR6, RZ ;  /* 0x0000000609097c24 */ /* 0x000fe2000f8e02ff */
[----:B------:R-:W-:-:S03]  /*19eb0*/  LEA R4, P1, R6, UR8, 0x1 ;  /* 0x0000000806047c11 */ /* 0x000fc6000f8208ff */
[----:B------:R-:W-:Y:S02]  /*19ec0*/  IMAD R0, R0, UR7, R9 ;  /* 0x0000000700007c24 */ /* 0x000fe4000f8e0209 */
[----:B------:R1:W5:Y:S02]  /*19ed0*/  LDL R9, [R1+0x8] ;  /* 0x0000080001097983 */ /* 0x0003640000100800 */
[----:B------:R-:W-:Y:S02]  /*19ee0*/  IMAD.IADD R0, R7, 0x1, R0 ;  /* 0x0000000107007824 */ /* 0x000fe400078e0200 */
[----:B------:R-:W2:Y:S03]  /*19ef0*/  @P0 LDC R7, c[0x0][0x450] ;  /* 0x00011400ff070b82 */ /* 0x000ea60000000800 */
[----:B------:R-:W-:Y:S01]  /*19f00*/  LEA.HI.X R0, R6, UR9, R0, 0x1, P1 ;  /* 0x0000000906007c11 */ /* 0x000fe200088f0c00 */
[----:B------:R-:W-:-:S02]  /*19f10*/  IMAD.MOV.U32 R6, RZ, RZ, R8 ;  /* 0x000000ffff067224 */ /* 0x000fc400078e0008 */
[----:B0-----:R-:W-:-:S05]  /*19f20*/  @P0 IMAD.HI.U32 R5, R8, R5, RZ ;  /* 0x0000000508050227 */ /* 0x001fca00078e00ff */
[----:B--2---:R-:W-:-:S04]  /*19f30*/  @P0 SHF.R.U32.HI R6, RZ, R7, R5 ;  /* 0x00000007ff060219 */ /* 0x004fc80000011605 */
[--C-:B------:R-:W-:Y:S01]  /*19f40*/  SHF.R.S32.HI R7, RZ, 0x1f, R6.reuse ;  /* 0x0000001fff077819 */ /* 0x100fe20000011406 */
[----:B------:R-:W-:Y:S02]  /*19f50*/  IMAD.MOV R5, RZ, RZ, -R6 ;  /* 0x000000ffff057224 */ /* 0x000fe400078e0a06 */
[----:B------:R-:W-:-:S04]  /*19f60*/  IMAD.WIDE.U32 R2, R6, UR4, R2 ;  /* 0x0000000406027c25 */ /* 0x000fc8000f8e0002 */
[----:B------:R-:W-:Y:S02]  /*19f70*/  IMAD R5, R10, R5, R8 ;  /* 0x000000050a057224 */ /* 0x000fe400078e0208 */
        /* <DEDUP_REMOVED lines=8> */
[----:B------:R-:W-:-:S02]  /*1a000*/  IMAD R6, R6, UR6, RZ ;  /* 0x0000000606067c24 */ /* 0x000fc4000f8e02ff */
        /* <DEDUP_REMOVED lines=8> */
[----:B-1----:R-:W-:Y:S06]  /*1a090*/  BRA.DIV UR4, `(.L_x_614) ;  /* 0x0000004a04987947 */ /* 0x002fec000b800000 */
        /* <DEDUP_REMOVED lines=40> */
[----:B0-----:R-:W0:Y:S01]  /*1a320*/  SHFL.IDX PT, R2, R4, 0x3, 0x1c1f ;  /* 0x007c1f0004027f89 */ /* 0x001e2200000e0000 */
[----:B------:R-:W-:-:S03]  /*1a330*/  VIADD R3, R17, 0x80 ;  /* 0x0000008011037836 */ /* 0x000fc60000000000 */
[----:B------:R-:W1:Y:S02]  /*1a340*/  SHFL.IDX PT, R4, R7, RZ, 0x1c1f ;  /* 0x001c1fff07047589 */ /* 0x000e6400000e0000 */
[----:B------:R-:W-:Y:S01]  /*1a350*/  ISETP.GE.AND P3, PT, R3, R5, PT ;  /* 0x000000050300720c */ /* 0x000fe20003f66270 */
[----:B------:R-:W-:-:S05]  /*1a360*/  VIADD R3, R17, 0x60 ;  /* 0x0000006011037836 */ /* 0x000fca0000000000 */
[----:B------:R-:W-:-:S13]  /*1a370*/  ISETP.GE.AND P4, PT, R3, R5, PT ;  /* 0x000000050300720c */ /* 0x000fda0003f86270 */
[----:B0-----:R-:W-:-:S05]  /*1a380*/  @!P4 LEA R2, P5, R20, R2, 0x1 ;  /* 0x000000021402c211 */ /* 0x001fca00078a08ff */
[----:B------:R-:W-:Y:S01]  /*1a390*/  @!P4 IMAD.X R3, RZ, RZ, R0, P5 ;  /* 0x000000ffff03c224 */ /* 0x000fe200028e0600 */
[----:B-1----:R-:W-:Y:S01]  /*1a3a0*/  @!P3 LEA R4, P5, R20, R4, 0x1 ;  /* 0x000000041404b211 */ /* 0x002fe200078a08ff */
[----:B------:R-:W0:Y:S04]  /*1a3b0*/  SHFL.IDX PT, R0, R6, RZ, 0x1c1f ;  /* 0x001c1fff06007589 */ /* 0x000e2800000e0000 */
[----:B------:R-:W-:Y:S04]  /*1a3c0*/  @!P4 LDGSTS.E.BYPASS.LTC128B.128 [R9+0xf200], desc[UR60][R2.64], !P2 ;  /* 0x0f2000000209cfae */ /* 0x000fe8000d101d7c */
[----:B------:R-:W-:Y:S04]  /*1a3d0*/  @!P4 LDGSTS.E.BYPASS.LTC128B.128 [R9+0x12200], desc[UR60][R2.64+0x40], !P1 ;  /* 0x122000400209cfae */ /* 0x000fe8000c901d7c */
[----:B------:R1:W-:Y:S04]  /*1a3e0*/  @!P4 LDGSTS.E.BYPASS.LTC128B.128 [R9+0x15200], desc[UR60][R2.64+0x80], !P0 ;  /* 0x152000800209cfae */ /* 0x0003e8000c101d7c */
[----:B------:R-:W2:Y:S01]  /*1a3f0*/  SHFL.IDX PT, R6, R6, 0x1, 0x1c1f ;  /* 0x003c1f0006067f89 */ /* 0x000ea200000e0000 */
[----:B0-----:R-:W-:-:S02]  /*1a400*/  @!P3 IMAD.X R0, RZ, RZ, R0, P5 ;  /* 0x000000ffff00b224 */ /* 0x001fc400028e0600 */
[----:B-1----:R-:W-:Y:S02]  /*1a410*/  @!P3 IMAD.MOV.U32 R2, RZ, RZ, R4 ;  /* 0x000000ffff02b224 */ /* 0x002fe400078e0004 */
[----:B------:R-:W-:-:S05]  /*1a420*/  @!P3 IMAD.MOV.U32 R3, RZ, RZ, R0 ;  /* 0x000000ffff03b224 */ /* 0x000fca00078e0000 */
[----:B------:R-:W-:Y:S04]  /*1a430*/  @!P3 LDGSTS.E.BYPASS.LTC128B.128 [R9+0xfa00], desc[UR60][R2.64], !P2 ;  /* 0x0fa000000209bfae */ /* 0x000fe8000d101d7c */
[----:B------:R-:W-:Y:S04]  /*1a440*/  @!P3 LDGSTS.E.BYPASS.LTC128B.128 [R9+0x12a00], desc[UR60][R2.64+0x40], !P1 ;  /* 0x12a000400209bfae */ /* 0x000fe8000c901d7c */
[----:B------:R0:W-:Y:S04]  /*1a450*/  @!P3 LDGSTS.E.BYPASS.LTC128B.128 [R9+0x15a00], desc[UR60][R2.64+0x80], !P0 ;  /* 0x15a000800209bfae */ /* 0x0001e8000c101d7c */
[----:B0-2---:R0:W1:Y:S02]  /*1a460*/  SHFL.IDX PT, R2, R7, 0x1, 0x1c1f ;  /* 0x003c1f0007027f89 */ /* 0x00506400000e0000 */
.L_x_766:
        /* <DEDUP_REMOVED lines=13> */
.L_x_615:
        /* <DEDUP_REMOVED lines=8> */
[----:B------:R1:W-:Y:S01]  /*1a5c0*/  STL [R1+0x28], R2 ;  /* 0x0000280201007387 */ /* 0x0003e20000100800 */
[----:B------:R-:W-:-:S04]  /*1a5d0*/  LEA.HI R0, R2, R2, RZ, 0x1 ;  /* 0x0000000202007211 */ /* 0x000fc800078f08ff */
[----:B------:R-:W-:-:S05]  /*1a5e0*/  LOP3.LUT R0, R0, 0xfffffffe, RZ, 0xc0, !PT ;  /* 0xfffffffe00007812 */ /* 0x000fca00078ec0ff */
[----:B------:R-:W-:-:S05]  /*1a5f0*/  IMAD.IADD R0, R2, 0x1, -R0 ;  /* 0x0000000102007824 */ /* 0x000fca00078e0a00 */
[----:B------:R-:W-:Y:S01]  /*1a600*/  SHF.L.U32 R0, R0, 0x1f, RZ ;  /* 0x0000001f00007819 */ /* 0x000fe200000006ff */
[----:B------:R-:W-:Y:S01]  /*1a610*/  NOP ;  /* 0x0000000000007918 */ /* 0x000fe20000000000 */
[----:B------:R1:W-:Y:S01]  /*1a620*/  SYNCS.ARRIVE.TRANS64.A1T0 RZ, [R22+URZ+0x31c00], RZ ;  /* 0x031c00ff16ff79a7 */ /* 0x0003e2000810003f */
[----:B------:R-:W-:Y:S01]  /*1a630*/  BSSY B0, `(.L_x_616) ;  /* 0x0000003000007945 */ /* 0x000fe20003800000 */
[----:B------:R-:W2:Y:S03]  /*1a640*/  SYNCS.PHASECHK.TRANS64.TRYWAIT P0, [R22+URZ+0x31c20], R0 ;  /* 0x031c2000160075a7 */ /* 0x000ea6000800017f */
[----:B-12---:R-:W-:Y:S05]  /*1a650*/  @!P0 BRA `(.L_x_617) ;  /* 0x0000004c00388947 */ /* 0x006fea0003800000 */
.L_x_767:
[----:B------:R-:W-:Y:S05]  /*1a660*/  BSYNC B0 ;  /* 0x0000000000007941 */ /* 0x000fea0003800000 */
.L_x_616:
[----:B------:R-:W2:Y:S01]  /*1a670*/  LDL.LU R2, [R1+0x30] ;  /* 0x0000300001027983 */ /* 0x000ea20000300800 */
[----:B------:R-:W-:Y:S01]  /*1a680*/  BSSY B0, `(.L_x_618) ;  /* 0x000022b000007945 */ /* 0x000fe20003800000 */
[----:B--2---:R-:W-:-:S13]  /*1a690*/  ISETP.GE.AND P0, PT, R2, 0x91, PT ;  /* 0x000000910200780c */ /* 0x004fda0003f06270 */
[----:B------:R-:W-:Y:S05]  /*1a6a0*/  @!P0 BRA `(.L_x_619) ;  /* 0x0000002000a08947 */ /* 0x000fea0003800000 */
[----:B------:R-:W0:Y:S01]  /*1a6b0*/  LDL R2, [R1+0x10] ;  /* 0x0000100001027983 */ /* 0x000e220000100800 */
[----:B-1----:R-:W-:Y:S01]  /*1a6c0*/  IMAD.MOV.U32 R0, RZ, RZ, 0x1 ;  /* 0x00000001ff007424 */ /* 0x002fe200078e00ff */
[----:B------:R-:W-:Y:S01]  /*1a6d0*/  BSSY B2, `(.L_x_620) ;  /* 0x00000bd000027945 */ /* 0x000fe20003800000 */
[----:B0-----:R-:W-:-:S05]  /*1a6e0*/  IMAD.MOV R7, RZ, RZ, -R2 ;  /* 0x000000ffff077224 */ /* 0x001fca00078e0a02 */
[----:B------:R-:W-:-:S05]  /*1a6f0*/  VIADDMNMX R7, R7, R0, 0xffffffff, !PT ;  /* 0xffffffff07077446 */ /* 0x000fca0007800100 */
[----:B------:R-:W-:-:S05]  /*1a700*/  IMAD.IADD R0, R2, 0x1, R7 ;  /* 0x0000000102007824 */ /* 0x000fca00078e0207 */
[----:B------:R-:W-:-:S04]  /*1a710*/  LOP3.LUT R0, R0, 0x1, RZ, 0xc0, !PT ;  /* 0x0000000100007812 */ /* 0x000fc800078ec0ff */
[----:B------:R-:W-:Y:S01]  /*1a720*/  ISETP.NE.U32.AND P0, PT, R0, 0x1, PT ;  /* 0x000000010000780c */ /* 0x000fe20003f05070 */
[----:B------:R-:W-:-:S12]  /*1a730*/  VIADD R0, R2, 0xfffffffe ;  /* 0xfffffffe02007836 */ /* 0x000fd80000000000 */
[----:B------:R-:W-:Y:S05]  /*1a740*/  @P0 BRA `(.L_x_621) ;  /* 0x0000000800d40947 */ /* 0x000fea0003800000 */
[----:B------:R-:W2:Y:S01]  /*1a750*/  LDL R2, [R1+0x4c] ;  /* 0x00004c0001027983 */ /* 0x000ea20000100800 */
[----:B------:R-:W-:Y:S01]  /*1a760*/  VIADD R6, R23, 0x1 ;  /* 0x0000000117067836 */ /* 0x000fe20000000000 */
[----:B------:R-:W-:Y:S04]  /*1a770*/  BSSY B1, `(.L_x_622) ;  /* 0x00000ae000017945 */ /* 0x000fe80003800000 */
[----:B------:R-:W-:-:S04]  /*1a780*/  ISETP.NE.AND P0, PT, R6, 0x2, PT ;  /* 0x000000020600780c */ /* 0x000fc80003f05270 */
[----:B------:R-:W-:Y:S02]  /*1a790*/  SEL R9, RZ, 0x1, P0 ;  /* 0x00000001ff097807 */ /* 0x000fe40000000000 */
[----:B------:R-:W-:Y:S02]  /*1a7a0*/  SEL R6, R6, RZ, P0 ;  /* 0x000000ff06067207 */ /* 0x000fe40000000000 */
[----:B------:R-:W-:Y:S02]  /*1a7b0*/  LOP3.LUT R9, R26, R9, RZ, 0x3c, !PT ;  /* 0x000000091a097212 */ /* 0x000fe400078e3cff */
[----:B--2---:R-:W-:-:S13]  /*1a7c0*/  LOP3.LUT P1, RZ, R2, 0x1, RZ, 0xc0, !PT ;  /* 0x0000000102ff7812 */ /* 0x004fda000782c0ff */
[----:B------:R-:W-:Y:S05]  /*1a7d0*/  @!P1 BRA `(.L_x_623) ;  /* 0x00000008009c9947 */ /* 0x000fea0003800000 */
[----:B------:R-:W-:Y:S01]  /*1a7e0*/  ULDC.64 UR4, c[0x0][0x418] ;  /* 0x0001060000047ab9 */ /* 0x000fe20000000a00 */
[----:B------:R-:W-:Y:S01]  /*1a7f0*/  IMAD.MOV.U32 R5, RZ, RZ, R24 ;  /* 0x000000ffff057224 */ /* 0x000fe200078e0018 */
[----:B------:R-:W-:-:S04]  /*1a800*/  ISETP.NE.U32.AND P0, PT, RZ, UR4, PT ;  /* 0x00000004ff007c0c */ /* 0x000fc8000bf05070 */
[----:B------:R-:W-:-:S13]  /*1a810*/  ISETP.NE.AND.EX P0, PT, RZ, UR5, PT, P0 ;  /* 0x00000005ff007c0c */ /* 0x000fda000bf05300 */
[----:B------:R-:W-:Y:S05]  /*1a820*/  @!P0 BRA `(.L_x_624) ;  /* 0x0000000000488947 */ /* 0x000fea0003800000 */
[----:B------:R-:W2:Y:S01]  /*1a830*/  LDL R10, [R1+0x4] ;  /* 0x00000400010a7983 */ /* 0x000ea20000100800 */
        /* <DEDUP_REMOVED lines=17> */
.L_x_624:
[----:B------:R-:W-:Y:S01]  /*1a950*/  IMAD R3, R6, 0x8, R22 ;  /* 0x0000000806037824 */ /* 0x000fe200078e0216 */
[----:B------:R-:W-:Y:S01]  /*1a960*/  SHF.L.U32 R2, R9, 0x1f, RZ ;  /* 0x0000001f09027819 */ /* 0x000fe200000006ff */
[----:B------:R-:W-:Y:S03]  /*1a970*/  BSSY B3, `(.L_x_625) ;  /* 0x0000003000037945 */ /* 0x000fe60003800000 */
[----:B------:R-:W1:Y:S02]  /*1a980*/  SYNCS.PHASECHK.TRANS64.TRYWAIT P0, [R3+URZ+0x31c40], R2 ;  /* 0x031c4002030075a7 */ /* 0x000e64000800017f */
[----:B-1----:R-:W-:Y:S05]  /*1a990*/  @!P0 BRA `(.L_x_626) ;  /* 0x00000048007c8947 */ /* 0x002fea0003800000 */
.L_x_768:
[----:B------:R-:W-:Y:S05]  /*1a9a0*/  BSYNC B3 ;  /* 0x0000000000037941 */ /* 0x000fea0003800000 */
.L_x_625:
        /* <DEDUP_REMOVED lines=12> */
.L_x_628:
[----:B------:R-:W-:Y:S05]  /*1aa70*/  BSYNC B3 ;  /* 0x0000000000037941 */ /* 0x000fea0003800000 */
.L_x_627:
        /* <DEDUP_REMOVED lines=11> */
.L_x_629:
        /* <DEDUP_REMOVED lines=16> */
.L_x_630:
        /* <DEDUP_REMOVED lines=16> */
.L_x_631:
        /* <DEDUP_REMOVED lines=15> */
.L_x_769:
[----:B------:R-:W-:Y:S05]  /*1ae20*/  BSYNC B3 ;  /* 0x0000000000037941 */ /* 0x000fea0003800000 */
.L_x_632:
        /* <DEDUP_REMOVED lines=12> */
.L_x_635:
[----:B------:R-:W-:Y:S05]  /*1aef0*/  BSYNC B3 ;  /* 0x0000000000037941 */ /* 0x000fea0003800000 */
.L_x_634:
        /* <DEDUP_REMOVED lines=11> */
.L_x_636:
        /* <DEDUP_REMOVED lines=15> */
.L_x_637:
        /* <DEDUP_REMOVED lines=15> */
.L_x_638:
        /* <DEDUP_REMOVED lines=12> */
.L_x_623:
[----:B------:R-:W-:Y:S05]  /*1b250*/  BSYNC B1 ;  /* 0x0000000000017941 */ /* 0x000fea0003800000 */
.L_x_622:
[----:B------:R-:W2:Y:S01]  /*1b260*/  LDL.LU R0, [R1+0x10] ;  /* 0x0000100001007983 */ /* 0x000ea20000300800 */
[----:B------:R-:W-:Y:S02]  /*1b270*/  IMAD.MOV.U32 R23, RZ, RZ, R6 ;  /* 0x000000ffff177224 */ /* 0x000fe400078e0006 */
[----:B------:R-:W-:Y:S02]  /*1b280*/  IMAD.MOV.U32 R26, RZ, RZ, R9 ;  /* 0x000000ffff1a7224 */ /* 0x000fe400078e0009 */
[----:B--2---:R-:W-:-:S07]  /*1b290*/  VIADD R0, R0, 0xfffffffd ;  /* 0xfffffffd00007836 */ /* 0x004fce0000000000 */
.L_x_621:
[----:B------:R-:W-:Y:S05]  /*1b2a0*/  BSYNC B2 ;  /* 0x0000000000027941 */ /* 0x000fea0003800000 */
.L_x_620:
[----:B------:R-:W2:Y:S01]  /*1b2b0*/  LDL.LU R2, [R1+0x14] ;  /* 0x0000140001027983 */ /* 0x000ea20000300800 */
[----:B------:R-:W-:-:S05]  /*1b2c0*/  IMAD.MOV R7, RZ, RZ, -R7 ;  /* 0x000000ffff077224 */ /* 0x000fca00078e0a07 */
[----:B--2---:R-:W-:-:S13]  /*1b2d0*/  ISETP.NE.AND P0, PT, R2, R7, PT ;  /* 0x000000070200720c */ /* 0x004fda0003f05270 */
[----:B------:R-:W-:Y:S05]  /*1b2e0*/  @!P0 BRA `(.L_x_619) ;  /* 0x0000001400908947 */ /* 0x000fea0003800000 */
[----:B------:R-:W-:-:S07]  /*1b2f0*/  IMAD.MOV.U32 R4, RZ, RZ, R24 ;  /* 0x000000ffff047224 */ /* 0x000fce00078e0018 */
.L_x_673:
[----:B------:R-:W2:Y:S01]  /*1b300*/  LDL R2, [R1+0x4c] ;  /* 0x00004c0001027983 */ /* 0x000ea20000100800 */
[----:B------:R-:W-:Y:S01]  /*1b310*/  VIADD R6, R23, 0x1 ;  /* 0x0000000117067836 */ /* 0x000fe20000000000 */
[----:B------:R-:W-:Y:S05]  /*1b320*/  YIELD ;  /* 0x0000000000007946 */ /* 0x000fea0003800000 */
[----:B------:R-:W-:Y:S01]  /*1b330*/  ISETP.NE.AND P0, PT, R6, 0x2, PT ;  /* 0x000000020600780c */ /* 0x000fe20003f05270 */
[----:B------:R-:W-:Y:S03]  /*1b340*/  BSSY B1, `(.L_x_639) ;  /* 0x00000ab000017945 */ /* 0x000fe60003800000 */
[----:B------:R-:W-:-:S02]  /*1b350*/  SEL R7, RZ, 0x1, P0 ;  /* 0x00000001ff077807 */ /* 0x000fc40000000000 */
        /* <DEDUP_REMOVED lines=27> */
.L_x_641:
[----:B------:R-:W-:Y:S01]  /*1b510*/  IMAD R3, R6, 0x8, R22 ;  /* 0x0000000806037824 */ /* 0x000fe200078e0216 */
[----:B------:R-:W-:Y:S01]  /*1b520*/  SHF.L.U32 R2, R7, 0x1f, RZ ;  /* 0x0000001f07027819 */ /* 0x000fe200000006ff */
[----:B------:R-:W-:Y:S03]  /*1b530*/  BSSY B2, `(.L_x_642) ;  /* 0x0000003000027945 */ /* 0x000fe60003800000 */
[----:B------:R-:W1:Y:S02]  /*1b540*/  SYNCS.PHASECHK.TRANS64.TRYWAIT P0, [R3+URZ+0x31c40], R2 ;  /* 0x031c4002030075a7 */ /* 0x000e64000800017f */
[----:B-1----:R-:W-:Y:S05]  /*1b550*/  @!P0 BRA `(.L_x_643) ;  /* 0x0000003c00b48947 */ /* 0x002fea0003800000 */
.L_x_770:
[----:B------:R-:W-:Y:S05]  /*1b560*/  BSYNC B2 ;  /* 0x0000000000027941 */ /* 0x000fea0003800000 */
.L_x_642:
        /* <DEDUP_REMOVED lines=12> */
.L_x_645:
[----:B------:R-:W-:Y:S05]  /*1b630*/  BSYNC B2 ;  /* 0x0000000000027941 */ /* 0x000fea0003800000 */
.L_x_644:
        /* <DEDUP_REMOVED lines=11> */
.L_x_646:
        /* <DEDUP_REMOVED lines=16> */
.L_x_647:
        /* <DEDUP_REMOVED lines=16> */
.L_x_648:
        /* <DEDUP_REMOVED lines=15> */
.L_x_771:
[----:B------:R-:W-:Y:S05]  /*1b9e0*/  BSYNC B2 ;  /* 0x0000000000027941 */ /* 0x000fea0003800000 */
.L_x_649:
        /* <DEDUP_REMOVED lines=11> */
.L_x_652:
[----:B------:R-:W-:Y:S05]  /*1baa0*/  BSYNC B2 ;  /* 0x0000000000027941 */ /* 0x000fea0003800000 */
.L_x_651:
        /* <DEDUP_REMOVED lines=10> */
.L_x_653:
        /* <DEDUP_REMOVED lines=15> */
.L_x_654:
        /* <DEDUP_REMOVED lines=15> */
.L_x_655:
        /* <DEDUP_REMOVED lines=12> */
.L_x_640:
[----:B------:R-:W-:Y:S05]  /*1bdf0*/  BSYNC B1 ;  /* 0x0000000000017941 */ /* 0x000fea0003800000 */
.L_x_639:
        /* <DEDUP_REMOVED lines=10> */
[----:B------:R-:W-:Y:S01]  /*1bea0*/  VIADD R9, R0, 0xffffffff ;  /* 0xffffffff00097836 */ /* 0x000fe20000000000 */
        /* <DEDUP_REMOVED lines=21> */
.L_x_658:
[----:B------:R-:W-:Y:S01]  /*1c000*/  IMAD R2, R23, 0x8, R22 ;  /* 0x0000000817027824 */ /* 0x000fe200078e0216 */
[----:B------:R-:W-:Y:S01]  /*1c010*/  SHF.L.U32 R3, R26, 0x1f, RZ ;  /* 0x0000001f1a037819 */ /* 0x000fe200000006ff */
[----:B------:R-:W-:Y:S03]  /*1c020*/  BSSY B2, `(.L_x_659) ;  /* 0x0000003000027945 */ /* 0x000fe60003800000 */
[----:B------:R-:W1:Y:S02]  /*1c030*/  SYNCS.PHASECHK.TRANS64.TRYWAIT P0, [R2+URZ+0x31c40], R3 ;  /* 0x031c4003020075a7 */ /* 0x000e64000800017f */
[----:B-1----:R-:W-:Y:S05]  /*1c040*/  @!P0 BRA `(.L_x_660) ;  /* 0x0000003400208947 */ /* 0x002fea0003800000 */
.L_x_772:
[----:B------:R-:W-:Y:S05]  /*1c050*/  BSYNC B2 ;  /* 0x0000000000027941 */ /* 0x000fea0003800000 */
.L_x_659:
        /* <DEDUP_REMOVED lines=12> */
.L_x_662:
[----:B------:R-:W-:Y:S05]  /*1c120*/  BSYNC B2 ;  /* 0x0000000000027941 */ /* 0x000fea0003800000 */
.L_x_661:
        /* <DEDUP_REMOVED lines=12> */
.L_x_663:
        /* <DEDUP_REMOVED lines=16> */
.L_x_664:
        /* <DEDUP_REMOVED lines=16> */
.L_x_665:
        /* <DEDUP_REMOVED lines=15> */
.L_x_773:
[----:B------:R-:W-:Y:S05]  /*1c4e0*/  BSYNC B2 ;  /* 0x0000000000027941 */ /* 0x000fea0003800000 */
.L_x_666:
        /* <DEDUP_REMOVED lines=11> */
.L_x_669:
[----:B------:R-:W-:Y:S05]  /*1c5a0*/  BSYNC B2 ;  /* 0x0000000000027941 */ /* 0x000fea0003800000 */
.L_x_668:
        /* <DEDUP_REMOVED lines=10> */
.L_x_670:
        /* <DEDUP_REMOVED lines=15> */
.L_x_671:
        /* <DEDUP_REMOVED lines=15> */
.L_x_672:
        /* <DEDUP_REMOVED lines=12> */
.L_x_657:
[----:B------:R-:W-:Y:S05]  /*1c8f0*/  BSYNC B1 ;  /* 0x0000000000017941 */ /* 0x000fea0003800000 */
.L_x_656:
[C---:B------:R-:W-:Y:S01]  /*1c900*/  ISETP.GT.AND P0, PT, R0.reuse, 0x1, PT ;  /* 0x000000010000780c */ /* 0x040fe20003f04270 */
[----:B------:R-:W-:-:S12]  /*1c910*/  VIADD R0, R0, 0xfffffffe ;  /* 0xfffffffe00007836 */ /* 0x000fd80000000000 */
[----:B------:R-:W-:Y:S05]  /*1c920*/  @P0 BRA `(.L_x_673) ;  /* 0xffffffe800740947 */ /* 0x000fea000383ffff */
.L_x_619:
[----:B------:R-:W-:Y:S05]  /*1c930*/  BSYNC B0 ;  /* 0x0000000000007941 */ /* 0x000fea0003800000 */
.L_x_618:
[----:B------:R-:W2:Y:S01]  /*1c940*/  S2R R2, SR_TID.X ;  /* 0x0000000000027919 */ /* 0x000ea20000002100 */
[----:B------:R-:W-:Y:S01]  /*1c950*/  BSSY B0, `(.L_x_674) ;  /* 0x0000010000007945 */ /* 0x000fe20003800000 */
        /* <DEDUP_REMOVED lines=12> */
[----:B0-----:R-:W0:Y:S01]  /*1ca20*/  POPC R7, R4 ;  /* 0x0000000400077309 */ /* 0x001e220000000000 */
[----:B--2---:R-:W0:Y:S02]  /*1ca30*/  SHFL.IDX PT, R0, R3, R0, 0x1f ;  /* 0x00001f0003007589 */ /* 0x004e2400000e0000 */
[----:B0-----:R-:W-:-:S07]  /*1ca40*/  IADD3 R16, R0, UR38, R7 ;  /* 0x0000002600107c10 */ /* 0x001fce000fffe007 */
.L_x_675:
[----:B------:R-:W-:Y:S05]  /*1ca50*/  BSYNC B0 ;  /* 0x0000000000007941 */ /* 0x000fea0003800000 */
.L_x_674:
[----:B-1----:R-:W2:Y:S01]  /*1ca60*/  LDL R0, [R1+0x4c] ;  /* 0x00004c0001007983 */ /* 0x002ea20000100800 */
[----:B------:R-:W-:Y:S01]  /*1ca70*/  BSSY B0, `(.L_x_676) ;  /* 0x0000046000007945 */ /* 0x000fe20003800000 */
[----:B--2---:R-:W-:-:S13]  /*1ca80*/  LOP3.LUT P0, RZ, R0, 0x1, RZ, 0xc0, !PT ;  /* 0x0000000100ff7812 */ /* 0x004fda000780c0ff */
[----:B------:R-:W-:Y:S05]  /*1ca90*/  @!P0 BRA `(.L_x_677) ;  /* 0x00000004000c8947 */ /* 0x000fea0003800000 */
[----:B------:R-:W-:Y:S01]  /*1caa0*/  IMAD R3, R23, 0x8, R22 ;  /* 0x0000000817037824 */ /* 0x000fe200078e0216 */
[----:B------:R-:W-:Y:S01]  /*1cab0*/  SHF.L.U32 R0, R26, 0x1f, RZ ;  /* 0x0000001f1a007819 */ /* 0x000fe200000006ff */
[----:B------:R-:W-:Y:S01]  /*1cac0*/  BSSY B1, `(.L_x_678) ;  /* 0x0000004000017945 */ /* 0x000fe20003800000 */
[----:B------:R-:W-:Y:S02]  /*1cad0*/  ISETP.NE.AND P1, PT, R6, RZ, PT ;  /* 0x000000ff0600720c */ /* 0x000fe40003f25270 */
[----:B------:R-:W1:Y:S02]  /*1cae0*/  SYNCS.PHASECHK.TRANS64.TRYWAIT P0, [R3+URZ+0x31c60], R0 ;  /* 0x031c6000030075a7 */ /* 0x000e64000800017f */
[----:B-1----:R-:W-:Y:S09]  /*1caf0*/  @!P0 BRA `(.L_x_679) ;  /* 0x00000028009c8947 */ /* 0x002ff20003800000 */
.L_x_774:
[----:B------:R-:W-:Y:S05]  /*1cb00*/  BSYNC B1 ;  /* 0x0000000000017941 */ /* 0x000fea0003800000 */
.L_x_678:
        /* <DEDUP_REMOVED lines=9> */
.L_x_681:
[----:B------:R-:W-:Y:S05]  /*1cba0*/  BSYNC B1 ;  /* 0x0000000000017941 */ /* 0x000fea0003800000 */
.L_x_680:
        /* <DEDUP_REMOVED lines=10> */
.L_x_682:
        /* <DEDUP_REMOVED lines=15> */
.L_x_683:
        /* <DEDUP_REMOVED lines=15> */
.L_x_684:
        /* <DEDUP_REMOVED lines=10> */
.L_x_677:
[----:B------:R-:W-:Y:S05]  /*1ced0*/  BSYNC B0 ;  /* 0x0000000000007941 */ /* 0x000fea0003800000 */
.L_x_676:
[----:B------:R-:W-:-:S05]  /*1cee0*/  VIADD R23, R23, 0x1 ;  /* 0x0000000117177836 */ /* 0x000fca0000000000 */
[----:B------:R-:W-:-:S04]  /*1cef0*/  ISETP.NE.AND P0, PT, R23, 0x2, PT ;  /* 0x000000021700780c */ /* 0x000fc80003f05270 */
[----:B------:R-:W-:Y:S02]  /*1cf00*/  SEL R3, RZ, 0x1, P0 ;  /* 0x00000001ff037807 */ /* 0x000fe40000000000 */
[----:B------:R-:W-:Y:S02]  /*1cf10*/  SEL R23, R23, RZ, P0 ;  /* 0x000000ff17177207 */ /* 0x000fe40000000000 */
[----:B------:R-:W-:-:S07]  /*1cf20*/  LOP3.LUT R26, R26, R3, RZ, 0x3c, !PT ;  /* 0x000000031a1a7212 */ /* 0x000fce00078e3cff */
.L_x_600:
[----:B------:R-:W-:Y:S05]  /*1cf30*/  BSYNC B7 ;  /* 0x0000000000077941 */ /* 0x000fea0003800000 */
.L_x_598:
[----:B------:R-:W2:Y:S02]  /*1cf40*/  LDL R0, [R1+0x4c] ;  /* 0x00004c0001007983 */ /* 0x000ea40000100800 */
[----:B--2---:R-:W-:-:S13]  /*1cf50*/  LOP3.LUT P0, RZ, R0, 0x2, RZ, 0xc0, !PT ;  /* 0x0000000200ff7812 */ /* 0x004fda000780c0ff */
        /* <DEDUP_REMOVED lines=10> */
.L_x_685:
[----:B------:R-:W2:Y:S01]  /*1d000*/  S2R R0, SR_TID.X ;  /* 0x0000000000007919 */ /* 0x000ea20000002100 */
[----:B------:R-:W-:Y:S01]  /*1d010*/  UMOV UR4, 0xffffffff ;  /* 0xffffffff00047882 */ /* 0x000fe20000000000 */
[----:B--2---:R-:W-:-:S04]  /*1d020*/  LOP3.LUT R8, R0, 0x1f, RZ, 0xc0, !PT ;  /* 0x0000001f00087812 */ /* 0x004fc800078ec0ff */
[----:B------:R-:W-:Y:S01]  /*1d030*/  ISETP.NE.AND P0, PT, R8, 0x1f, PT ;  /* 0x0000001f0800780c */ /* 0x000fe20003f05270 */
[----:B------:R-:W-:-:S12]  /*1d040*/  BRA.DIV UR4, `(.L_x_687) ;  /* 0x00000026045c7947 */ /* 0x000fd8000b800000 */
[----:B0-----:R-:W-:Y:S01]  /*1d050*/  IMAD.IADD R5, R19, 0x1, R8 ;  /* 0x0000000113057824 */ /* 0x001fe200078e0208 */
[----:B------:R-:W-:-:S04]  /*1d060*/  ULDC UR4, c[0x0][0xc3c] ;  /* 0x00030f0000047ab9 */ /* 0x000fc80000000800 */
[----:B------:R-:W-:-:S13]  /*1d070*/  ISETP.GE.OR P1, PT, R5, UR4, !P0 ;  /* 0x0000000405007c0c */ /* 0x000fda000c726670 */
[----:B------:R-:W0:Y:S02]  /*1d080*/  @!P1 LDC.64 R2, c[0x0][0xc80] ;  /* 0x00032000ff029b82 */ /* 0x000e240000000a00 */
[----:B0-----:R-:W-:-:S06]  /*1d090*/  @!P1 IMAD.WIDE R2, R5, 0x4, R2 ;  /* 0x0000000405029825 */ /* 0x001fcc00078e0202 */
[----:B------:R0:W2:Y:S01]  /*1d0a0*/  @!P1 LDG.E R3, desc[UR60][R2.64] ;  /* 0x0000003c02039981 */ /* 0x0000a2000c1e1900 */
[C---:B------:R-:W-:Y:S02]  /*1d0b0*/  ISETP.GE.U32.AND P2, PT, R8.reuse, 0x2, PT ;  /* 0x000000020800780c */ /* 0x040fe40003f46070 */
[C---:B------:R-:W-:Y:S01]  /*1d0c0*/  ISETP.GE.U32.AND P3, PT, R8.reuse, 0x4, PT ;  /* 0x000000040800780c */ /* 0x040fe20003f66070 */
[----:B------:R-:W-:Y:S01]  /*1d0d0*/  SHFL.IDX PT, R0, R16, RZ, 0x1f ;  /* 0x00001fff10007589 */ /* 0x000fe200000e0000 */
[C---:B------:R-:W-:Y:S02]  /*1d0e0*/  ISETP.GE.U32.AND P4, PT, R8.reuse, 0x8, PT ;  /* 0x000000080800780c */ /* 0x040fe40003f86070 */
[C---:B------:R-:W-:Y:S01]  /*1d0f0*/  ISETP.GE.U32.AND P5, PT, R8.reuse, 0x10, PT ;  /* 0x000000100800780c */ /* 0x040fe20003fa6070 */
[----:B------:R-:W-:Y:S01]  /*1d100*/  SHFL.IDX PT, R4, R16, 0x1, 0x1f ;  /* 0x00201f0010047f89 */ /* 0x000fe200000e0000 */
[----:B0-----:R-:W-:Y:S02]  /*1d110*/  IMAD.MOV.U32 R2, RZ, RZ, RZ ;  /* 0x000000ffff027224 */ /* 0x001fe400078e00ff */
[----:B--2---:R-:W-:Y:S01]  /*1d120*/  @!P1 IMAD.MOV.U32 R2, RZ, RZ, R3 ;  /* 0x000000ffff029224 */ /* 0x004fe200078e0003 */
[----:B------:R-:W-:-:S04]  /*1d130*/  ISETP.NE.AND P1, PT, R8, RZ, PT ;  /* 0x000000ff0800720c */ /* 0x000fc80003f25270 */
[----:B------:R-:W0:Y:S02]  /*1d140*/  SHFL.UP PT, R14, R2, 0x1, RZ ;  /* 0x04200000020e7989 */ /* 0x000e2400000e00ff */
[----:B0-----:R-:W-:-:S05]  /*1d150*/  SEL R5, R14, RZ, P1 ;  /* 0x000000ff0e057207 */ /* 0x001fca0000800000 */
[----:B------:R-:W-:-:S05]  /*1d160*/  IMAD.IADD R5, R2, 0x1, R5 ;  /* 0x0000000102057824 */ /* 0x000fca00078e0205 */
[----:B------:R-:W0:Y:S02]  /*1d170*/  SHFL.UP PT, R14, R5, 0x2, RZ ;  /* 0x04400000050e7989 */ /* 0x000e2400000e00ff */
[----:B0-----:R-:W-:-:S05]  /*1d180*/  SEL R6, R14, RZ, P2 ;  /* 0x000000ff0e067207 */ /* 0x001fca0001000000 */
        /* <DEDUP_REMOVED lines=11> */
.L_x_784:
[----:B------:R-:W-:Y:S02]  /*1d240*/  ULDC UR4, c[0x0][0xc38] ;  /* 0x00030e0000047ab9 */ /* 0x000fe40000000800 */
[----:B------:R-:W-:-:S04]  /*1d250*/  IMAD.U32 R16, RZ, RZ, UR4 ;  /* 0x00000004ff107e24 */ /* 0x000fc8000f8e00ff */
[----:B-1----:R-:W-:-:S04]  /*1d260*/  IMAD R5, R14, R16, RZ ;  /* 0x000000100e057224 */ /* 0x002fc800078e02ff */
[----:B------:R-:W-:-:S05]  /*1d270*/  IMAD.IADD R4, R4, 0x1, R5 ;  /* 0x0000000104047824 */ /* 0x000fca00078e0205 */
[----:B------:R-:W-:-:S13]  /*1d280*/  ISETP.GT.AND P6, PT, R4, R0, PT ;  /* 0x000000000400720c */ /* 0x000fda0003fc4270 */
[----:B------:R-:W-:Y:S05]  /*1d290*/  @P6 BRA `(.L_x_688) ;  /* 0x00000000009c6947 */ /* 0x000fea0003800000 */
.L_x_693:
        /* <DEDUP_REMOVED lines=14> */
.L_x_691:
[----:B------:R-:W-:Y:S05]  /*1d380*/  BSYNC B0 ;  /* 0x0000000000007941 */ /* 0x000fea0003800000 */
.L_x_690:
        /* <DEDUP_REMOVED lines=18> */
.L_x_792:
[----:B------:R-:W-:Y:S02]  /*1d4b0*/  ULDC UR4, c[0x0][0xc38] ;  /* 0x00030e0000047ab9 */ /* 0x000fe40000000800 */
[----:B------:R-:W-:-:S04]  /*1d4c0*/  IMAD.U32 R16, RZ, RZ, UR4 ;  /* 0x00000004ff107e24 */ /* 0x000fc8000f8e00ff */
[----:B-1----:R-:W-:-:S04]  /*1d4d0*/  IMAD R5, R14, R16, RZ ;  /* 0x000000100e057224 */ /* 0x002fc800078e02ff */
[----:B------:R-:W-:-:S05]  /*1d4e0*/  IMAD.IADD R4, R5, 0x1, R4 ;  /* 0x0000000105047824 */ /* 0x000fca00078e0204 */
[----:B------:R-:W-:-:S13]  /*1d4f0*/  ISETP.GT.AND P6, PT, R4, R0, PT ;  /* 0x000000000400720c */ /* 0x000fda0003fc4270 */
[----:B------:R-:W-:Y:S05]  /*1d500*/  @!P6 BRA `(.L_x_693) ;  /* 0xfffffffc0064e947 */ /* 0x000fea000383ffff */
.L_x_688:
        /* <DEDUP_REMOVED lines=8> */
.L_x_796:
[----:B------:R-:W-:Y:S01]  /*1d590*/  ISETP.NE.AND P0, PT, R6, RZ, PT ;  /* 0x000000ff0600720c */ /* 0x000fe20003f05270 */
[----:B------:R-:W-:-:S12]  /*1d5a0*/  IMAD.MOV.U32 R14, RZ, RZ, RZ ;  /* 0x000000ffff0e7224 */ /* 0x000fd800078e00ff */
[----:B------:R-:W-:Y:S05]  /*1d5b0*/  @!P0 BRA `(.L_x_695) ;  /* 0x0000000000108947 */ /* 0x000fea0003800000 */
[----:B------:R-:W-:Y:S01]  /*1d5c0*/  UMOV UR4, 0xffffffff ;  /* 0xffffffff00047882 */ /* 0x000fe20000000000 */
[----:B------:R-:W-:Y:S02]  /*1d5d0*/  VIADD R12, R4, 0xffffffff ;  /* 0xffffffff040c7836 */ /* 0x000fe40000000000 */
[----:B------:R-:W-:Y:S05]  /*1d5e0*/  BRA.DIV UR4, `(.L_x_696) ;  /* 0x0000002a041c7947 */ /* 0x000fea000b800000 */
[----:B------:R3:W4:Y:S02]  /*1d5f0*/  SHFL.IDX PT, R14, R3, R12, 0x1f ;  /* 0x00001f0c030e7589 */ /* 0x00072400000e0000 */
.L_x_695:
[----:B--2---:R-:W-:Y:S01]  /*1d600*/  IABS R6, R17 ;  /* 0x0000001100067213 */ /* 0x004fe20000000000 */
[----:B----4-:R-:W-:Y:S02]  /*1d610*/  IMAD R16, R14, R16, R5 ;  /* 0x000000100e107224 */ /* 0x010fe400078e0205 */
[----:B-1----:R-:W-:Y:S01]  /*1d620*/  IMAD.MOV.U32 R2, RZ, RZ, RZ ;  /* 0x000000ffff027224 */ /* 0x002fe200078e00ff */
[----:B------:R-:W1:Y:S01]  /*1d630*/  I2F.RP R7, R6 ;  /* 0x0000000600077306 */ /* 0x000e620000209400 */
[----:B------:R-:W-:Y:S02]  /*1d640*/  IMAD.IADD R0, R0, 0x1, -R16 ;  /* 0x0000000100007824 */ /* 0x000fe400078e0a10 */
[----:B------:R-:W-:-:S05]  /*1d650*/  IMAD.IADD R19, R4, 0x1, R19 ;  /* 0x0000000104137824 */ /* 0x000fca00078e0213 */
[----:B-1----:R-:W0:Y:S02]  /*1d660*/  MUFU.RCP R7, R7 ;  /* 0x0000000700077308 */ /* 0x002e240000001000 */
[----:B0--3--:R-:W-:-:S06]  /*1d670*/  VIADD R3, R7, 0xffffffe ;  /* 0x0ffffffe07037836 */ /* 0x009fcc0000000000 */
[----:B------:R-:W0:Y:S02]  /*1d680*/  F2I.FTZ.U32.TRUNC.NTZ R3, R3 ;  /* 0x0000000300037305 */ /* 0x000e24000021f000 */
[----:B0-----:R-:W-:-:S04]  /*1d690*/  IMAD.MOV R5, RZ, RZ, -R3 ;  /* 0x000000ffff057224 */ /* 0x001fc800078e0a03 */
[----:B------:R-:W-:-:S04]  /*1d6a0*/  IMAD R5, R5, R6, RZ ;  /* 0x0000000605057224 */ /* 0x000fc800078e02ff */
[----:B------:R-:W-:Y:S01]  /*1d6b0*/  IMAD.HI.U32 R2, R3, R5, R2 ;  /* 0x0000000503027227 */ /* 0x000fe200078e0002 */
[----:B------:R-:W-:Y:S02]  /*1d6c0*/  IABS R5, R17 ;  /* 0x0000001100057213 */ /* 0x000fe40000000000 */
[----:B------:R-:W-:-:S03]  /*1d6d0*/  IABS R3, R0 ;  /* 0x0000000000037213 */ /* 0x000fc60000000000 */
[----:B------:R-:W-:Y:S02]  /*1d6e0*/  IMAD.MOV R5, RZ, RZ, -R5 ;  /* 0x000000ffff057224 */ /* 0x000fe400078e0a05 */
        /* <DEDUP_REMOVED lines=16> */
.L_x_689:
[----:B------:R-:W-:Y:S01]  /*1d7f0*/  UMOV UR4, URZ ;  /* 0x0000003f00047c82 */ /* 0x000fe20008000000 */
[----:B------:R-:W-:Y:S01]  /*1d800*/  UMOV UR5, URZ ;  /* 0x0000003f00057c82 */ /* 0x000fe20008000000 */
[----:B------:R-:W-:Y:S01]  /*1d810*/  ULDC UR6, c[0x0][0xc3c] ;  /* 0x00030f0000067ab9 */ /* 0x000fe20000000800 */
[----:B------:R-:W-:Y:S02]  /*1d820*/  IMAD.MOV.U32 R16, RZ, RZ, R0 ;  /* 0x000000ffff107224 */ /* 0x000fe400078e0000 */
[----:B------:R-:W-:Y:S02]  /*1d830*/  IMAD.U32 R17, RZ, RZ, UR4 ;  /* 0x00000004ff117e24 */ /* 0x000fe4000f8e00ff */
[----:B------:R-:W-:Y:S02]  /*1d840*/  IMAD.U32 R18, RZ, RZ, UR5 ;  /* 0x00000005ff127e24 */ /* 0x000fe4000f8e00ff */
[----:B------:R-:W-:-:S07]  /*1d850*/  IMAD.U32 R19, RZ, RZ, UR6 ;  /* 0x00000006ff137e24 */ /* 0x000fce000f8e00ff */
.L_x_697:
        /* <DEDUP_REMOVED lines=10> */
.L_x_686:
[----:B------:R-:W-:Y:S02]  /*1d900*/  ULDC UR4, c[0x0][0xc3c] ;  /* 0x00030f0000047ab9 */ /* 0x000fe40000000800 */
[----:B---3--:R-:W-:-:S13]  /*1d910*/  ISETP.GE.AND P0, PT, R19, UR4, PT ;  /* 0x0000000413007c0c */ /* 0x008fda000bf06270 */
[----:B------:R-:W-:Y:S05]  /*1d920*/  @!P0 BRA `(.L_x_698) ;  /* 0xffffff9800408947 */ /* 0x000fea000383ffff */
[----:B------:R-:W-:Y:S05]  /*1d930*/  BSYNC B8 ;  /* 0x0000000000087941 */ /* 0x000fea0003800000 */
.L_x_554:
[----:B--2---:R-:W2:Y:S01]  /*1d940*/  LDL.LU R0, [R1+0x28] ;  /* 0x0000280001007983 */ /* 0x004ea20000300800 */
[----:B------:R-:W-:Y:S01]  /*1d950*/  BSSY B0, `(.L_x_699) ;  /* 0x000000b000007945 */ /* 0x000fe20003800000 */
[----:B0-----:R-:W0:Y:S01]  /*1d960*/  S2R R5, SR_CgaCtaId ;  /* 0x0000000000057919 */ /* 0x001e220000008800 */
[----:B--2---:R-:W-:-:S05]  /*1d970*/  VIADD R0, R0, 0x1 ;  /* 0x0000000100007836 */ /* 0x004fca0000000000 */
[----:B------:R-:W-:-:S04]  /*1d980*/  LEA.HI R2, R0, R0, RZ, 0x1 ;  /* 0x0000000000027211 */ /* 0x000fc800078f08ff */
[----:B------:R-:W-:Y:S02]  /*1d990*/  LOP3.LUT R3, R2, 0xfffffffe, RZ, 0xc0, !PT ;  /* 0xfffffffe02037812 */ /* 0x000fe400078ec0ff */
[----:B------:R-:W-:-:S03]  /*1d9a0*/  MOV R2, 0x400 ;  /* 0x0000040000027802 */ /* 0x000fc60000000f00 */
[----:B------:R-:W-:Y:S01]  /*1d9b0*/  IMAD.IADD R0, R0, 0x1, -R3 ;  /* 0x0000000100007824 */ /* 0x000fe200078e0a03 */
[----:B0-----:R-:W-:-:S04]  /*1d9c0*/  LEA R9, R5, R2, 0x18 ;  /* 0x0000000205097211 */ /* 0x001fc800078ec0ff */
[----:B------:R-:W-:-:S04]  /*1d9d0*/  SHF.L.U32 R0, R0, 0x1f, RZ ;  /* 0x0000001f00007819 */ /* 0x000fc800000006ff */
[----:B------:R-:W0:Y:S02]  /*1d9e0*/  SYNCS.PHASECHK.TRANS64.TRYWAIT P0, [R9+URZ+0x31c20], R0 ;  /* 0x031c2000090075a7 */ /* 0x000e24000800017f */
[----:B0-----:R-:W-:Y:S05]  /*1d9f0*/  @!P0 BRA `(.L_x_700) ;  /* 0x00000024003c8947 */ /* 0x001fea0003800000 */
.L_x_799:
[----:B------:R-:W-:Y:S05]  /*1da00*/  BSYNC B0 ;  /* 0x0000000000007941 */ /* 0x000fea0003800000 */
.L_x_699:
[----:B------:R-:W-:-:S03]  /*1da10*/  UMOV UR4, 0xffffffff ;  /* 0xffffffff00047882 */ /* 0x000fc60000000000 */
[----:B------:R-:W-:Y:S05]  /*1da20*/  BRA.DIV UR4, `(.L_x_701) ;  /* 0x0000002604447947 */ /* 0x000fea000b800000 */
[----:B0-----:R-:W0:Y:S02]  /*1da30*/  S2R R0, SR_TID.X ;  /* 0x0000000000007919 */ /* 0x001e240000002100 */
[----:B0-----:R-:W-:-:S04]  /*1da40*/  SHF.R.U32.HI R0, RZ, 0x5, R0 ;  /* 0x00000005ff007819 */ /* 0x001fc80000011600 */
[----:B------:R-:W-:-:S05]  /*1da50*/  LOP3.LUT R0, R0, 0x3, RZ, 0xc0, !PT ;  /* 0x0000000300007812 */ /* 0x000fca00078ec0ff */
[----:B------:R0:W2:Y:S02]  /*1da60*/  SHFL.IDX PT, R14, R0, RZ, 0x1f ;  /* 0x00001fff000e7589 */ /* 0x0000a400000e0000 */
.L_x_802:
[----:B--2---:R-:W-:-:S13]  /*1da70*/  ISETP.NE.AND P0, PT, R14, RZ, PT ;  /* 0x000000ff0e00720c */ /* 0x004fda0003f05270 */
[----:B------:R-:W-:Y:S05]  /*1da80*/  @P0 BRA `(.L_x_408) ;  /* 0x0000000000880947 */ /* 0x000fea0003800000 */
[----:B------:R-:W-:-:S03]  /*1da90*/  UMOV UR4, 0xffffffff ;  /* 0xffffffff00047882 */ /* 0x000fc60000000000 */
[----:B------:R-:W-:Y:S05]  /*1daa0*/  BRA.DIV UR4, `(.L_x_702) ;  /* 0x0000002604587947 */ /* 0x000fea000b800000 */
[----:B------:R-:W-:-:S13]  /*1dab0*/  ELECT P6, URZ, PT ;  /* 0x00000000003f782f */ /* 0x000fda00038c0000 */
.L_x_805:
[----:B------:R-:W-:Y:S05]  /*1dac0*/  @!P6 BRA `(.L_x_408) ;  /* 0x000000000078e947 */ /* 0x000fea0003800000 */
[----:B0-----:R-:W2:Y:S02]  /*1dad0*/  LDL.LU R0, [R1+0x58] ;  /* 0x0000580001007983 */ /* 0x001ea40000300800 */
[----:B--2---:R-:W-:-:S04]  /*1dae0*/  LOP3.LUT R0, R0, 0x2, RZ, 0xfc, !PT ;  /* 0x0000000200007812 */ /* 0x004fc800078efcff */
[----:B------:R-:W-:-:S13]  /*1daf0*/  ISETP.NE.AND P2, PT, R0, 0x3, PT ;  /* 0x000000030000780c */ /* 0x000fda0003f45270 */
[----:B------:R-:W-:Y:S05]  /*1db00*/  @!P2 BRA `(.L_x_703) ;  /* 0x000000000004a947 */ /* 0x000fea0003800000 */
[----:B------:R-:W-:Y:S01]  /*1db10*/  BPT.TRAP 0x1 ;  /* 0x000000040000795c */ /* 0x000fe20000300000 */
.L_x_703:
[----:B------:R-:W-:Y:S01]  /*1db20*/  VIADD R0, R9, 0x31c40 ;  /* 0x00031c4009007836 */ /* 0x000fe20000000000 */
[----:B------:R-:W-:Y:S01]  /*1db30*/  SHF.L.U32 R4, R26, 0x1f, RZ ;  /* 0x0000001f1a047819 */ /* 0x000fe200000006ff */
[C---:B------:R-:W-:Y:S02]  /*1db40*/  VIADD R2, R23.reuse, 0x1 ;  /* 0x0000000117027836 */ /* 0x040fe40000000000 */
[----:B------:R-:W-:-:S03]  /*1db50*/  IMAD R5, R23, 0x8, R0 ;  /* 0x0000000817057824 */ /* 0x000fc600078e0200 */
[C---:B------:R-:W-:Y:S01]  /*1db60*/  ISETP.NE.AND P1, PT, R2.reuse, 0x2, PT ;  /* 0x000000020200780c */ /* 0x040fe20003f25270 */
[----:B------:R-:W0:Y:S03]  /*1db70*/  SYNCS.PHASECHK.TRANS64.TRYWAIT P0, [R5+URZ], R4 ;  /* 0x00000004050075a7 */ /* 0x000e26000800017f */
[----:B------:R-:W-:Y:S02]  /*1db80*/  SEL R3, RZ, 0x1, P1 ;  /* 0x00000001ff037807 */ /* 0x000fe40000800000 */
[----:B-1----:R-:W-:Y:S02]  /*1db90*/  SEL R7, R2, RZ, P1 ;  /* 0x000000ff02077207 */ /* 0x002fe40000800000 */
[----:B------:R-:W-:-:S03]  /*1dba0*/  LOP3.LUT R2, R26, R3, RZ, 0x3c, !PT ;  /* 0x000000031a027212 */ /* 0x000fc600078e3cff */
[----:B------:R-:W-:Y:S01]  /*1dbb0*/  IMAD R3, R7, 0x8, R0 ;  /* 0x0000000807037824 */ /* 0x000fe200078e0200 */
[----:B------:R-:W-:Y:S01]  /*1dbc0*/  SHF.L.U32 R2, R2, 0x1f, RZ ;  /* 0x0000001f02027819 */ /* 0x000fe200000006ff */
[----:B0-----:R-:W-:Y:S06]  /*1dbd0*/  @!P0 BRA `(.L_x_704) ;  /* 0x00000024002c8947 */ /* 0x001fec0003800000 */
.L_x_806:
[----:B------:R-:W1:Y:S02]  /*1dbe0*/  SYNCS.PHASECHK.TRANS64.TRYWAIT P0, [R3+URZ], R2 ;  /* 0x00000002030075a7 */ /* 0x000e64000800017f */
[----:B-1----:R-:W-:Y:S05]  /*1dbf0*/  @!P0 BRA `(.L_x_705) ;  /* 0x0000002400388947 */ /* 0x002fea0003800000 */
.L_x_807:
[----:B------:R-:W-:Y:S05]  /*1dc00*/  @!P2 BRA `(.L_x_706) ;  /* 0x000000000004a947 */ /* 0x000fea0003800000 */
[----:B------:R-:W-:Y:S01]  /*1dc10*/  BPT.TRAP 0x1 ;  /* 0x000000040000795c */ /* 0x000fe20000300000 */
.L_x_706:
[----:B------:R-:W-:-:S04]  /*1dc20*/  VIADD R0, R9, 0x31c60 ;  /* 0x00031c6009007836 */ /* 0x000fc80000000000 */
[----:B------:R-:W-:-:S04]  /*1dc30*/  IMAD R23, R23, 0x8, R0 ;  /* 0x0000000817177824 */ /* 0x000fc800078e0200 */
[----:B------:R-:W2:Y:S02]  /*1dc40*/  SYNCS.PHASECHK.TRANS64.TRYWAIT P0, [R23+URZ], R4 ;  /* 0x00000004170075a7 */ /* 0x000ea4000800017f */
[----:B--2---:R-:W-:Y:S05]  /*1dc50*/  @!P0 BRA `(.L_x_707) ;  /* 0x0000002400348947 */ /* 0x004fea0003800000 */
.L_x_808:
[----:B------:R-:W-:-:S07]  /*1dc60*/  IMAD R7, R7, 0x8, R0 ;  /* 0x0000000807077824 */ /* 0x000fce00078e0200 */
.L_x_708:
[----:B---3--:R3:W0:Y:S02]  /*1dc70*/  SYNCS.PHASECHK.TRANS64.TRYWAIT P0, [R7+URZ], R2 ;  /* 0x00000002070075a7 */ /* 0x008624000800017f */
[----:B0-----:R-:W-:Y:S05]  /*1dc80*/  @!P0 NANOSLEEP.SYNCS 0x989680 ;  /* 0x009896800000895d */ /* 0x001fea0003900000 */
[----:B------:R-:W0:Y:S02]  /*1dc90*/  @!P0 SYNCS.PHASECHK.TRANS64 P0, [R7+URZ], R2 ;  /* 0x00000002070085a7 */ /* 0x000e24000800007f */
[----:B0-----:R-:W-:Y:S05]  /*1dca0*/  @!P0 BRA `(.L_x_708) ;  /* 0xfffffffc00f08947 */ /* 0x001fea000383ffff */
.L_x_408:
[----:B------:R-:W-:Y:S05]  /*1dcb0*/  BSYNC B9 ;  /* 0x0000000000097941 */ /* 0x000fea0003800000 */
.L_x_405:
[----:B------:R-:W-:Y:S05]  /*1dcc0*/  EXIT ;  /* 0x000000000000794d */ /* 0x000fea0003800000 */
.L_x_424:
[----:B0-----:R0:W1:Y:S02]  /*1dcd0*/  SYNCS.PHASECHK.TRANS64.TRYWAIT P5, [R21+URZ+0x31c90], R87 ;  /* 0x031c9057150075a7 */ /* 0x00106400080a017f */
[----:B-1----:R-:W-:Y:S05]  /*1dce0*/  @!P5 NANOSLEEP.SYNCS 0x989680 ;  /* 0x009896800000d95d */ /* 0x002fea0003900000 */
[----:B------:R-:W1:Y:S02]  /*1dcf0*/  @!P5 SYNCS.PHASECHK.TRANS64 P5, [R21+URZ+0x31c90], R87 ;  /* 0x031c90571500d5a7 */ /* 0x000e6400080a007f */
[----:B-1----:R-:W-:Y:S05]  /*1dd00*/  @!P5 BRA `(.L_x_424) ;  /* 0xfffffffc00f0d947 */ /* 0x002fea000383ffff */
[----:B------:R-:W-:Y:S05]  /*1dd10*/  BRA `(.L_x_709) ;  /* 0xfffffe5400387947 */ /* 0x000fea000383ffff */
.L_x_452:
[----:B0-----:R0:W1:Y:S02]  /*1dd20*/  SYNCS.PHASECHK.TRANS64.TRYWAIT P5, [R21+URZ+0x31c90], R87 ;  /* 0x031c9057150075a7 */ /* 0x00106400080a017f */
[----:B-1----:R-:W-:Y:S05]  /*1dd30*/  @!P5 NANOSLEEP.SYNCS 0x989680 ;  /* 0x009896800000d95d */ /* 0x002fea0003900000 */
[----:B------:R-:W1:Y:S02]  /*1dd40*/  @!P5 SYNCS.PHASECHK.TRANS64 P5, [R21+URZ+0x31c90], R87 ;  /* 0x031c90571500d5a7 */ /* 0x000e6400080a007f */
[----:B-1----:R-:W-:Y:S05]  /*1dd50*/  @!P5 BRA `(.L_x_452) ;  /* 0xfffffffc00f0d947 */ /* 0x002fea000383ffff */
[----:B------:R-:W-:Y:S05]  /*1dd60*/  BRA `(.L_x_710) ;  /* 0xfffffe6c00dc7947 */ /* 0x000fea000383ffff */
.L_x_465:
[----:B0-----:R0:W1:Y:S02]  /*1dd70*/  SYNCS.PHASECHK.TRANS64.TRYWAIT P4, [R21+URZ+0x31c90], R87 ;  /* 0x031c9057150075a7 */ /* 0x001064000808017f */
[----:B-1----:R-:W-:Y:S05]  /*1dd80*/  @!P4 NANOSLEEP.SYNCS 0x989680 ;  /* 0x009896800000c95d */ /* 0x002fea0003900000 */
[----:B------:R-:W1:Y:S02]  /*1dd90*/  @!P4 SYNCS.PHASECHK.TRANS64 P4, [R21+URZ+0x31c90], R87 ;  /* 0x031c90571500c5a7 */ /* 0x000e64000808007f */
[----:B-1----:R-:W-:Y:S05]  /*1dda0*/  @!P4 BRA `(.L_x_465) ;  /* 0xfffffffc00f0c947 */ /* 0x002fea000383ffff */
[----:B------:R-:W-:Y:S05]  /*1ddb0*/  BRA `(.L_x_711) ;  /* 0xfffffe8800887947 */ /* 0x000fea000383ffff */
.L_x_469:
[----:B--2---:R2:W3:Y:S02]  /*1ddc0*/  SYNCS.PHASECHK.TRANS64.TRYWAIT P3, [R21+URZ+0x31cb0], R87 ;  /* 0x031cb057150075a7 */ /* 0x0044e4000806017f */
[----:B---3--:R-:W-:Y:S05]  /*1ddd0*/  @!P3 NANOSLEEP.SYNCS 0x989680 ;  /* 0x009896800000b95d */ /* 0x008fea0003900000 */
[----:B------:R-:W3:Y:S02]  /*1dde0*/  @!P3 SYNCS.PHASECHK.TRANS64 P3, [R21+URZ+0x31cb0], R87 ;  /* 0x031cb0571500b5a7 */ /* 0x000ee4000806007f */
[----:B---3--:R-:W-:Y:S05]  /*1ddf0*/  @!P3 BRA `(.L_x_469) ;  /* 0xfffffffc00f0b947 */ /* 0x008fea000383ffff */
[----:B------:R-:W-:Y:S05]  /*1de00*/  BRA `(.L_x_712) ;  /* 0xfffffe8c00207947 */ /* 0x000fea000383ffff */
.L_x_475:
[----:B------:R-:W1:Y:S01]  /*1de10*/  S2R R4, SR_TID.X ;  /* 0x0000000000047919 */ /* 0x000e620000002100 */
[----:B------:R-:W-:Y:S01]  /*1de20*/  BSSY B0, `(.L_x_713) ;  /* 0x000000c000007945 */ /* 0x000fe20003800000 */
[----:B------:R-:W-:Y:S02]  /*1de30*/  IMAD.MOV.U32 R12, RZ, RZ, RZ ;  /* 0x000000ffff0c7224 */ /* 0x000fe400078e00ff */
[----:B------:R-:W-:Y:S02]  /*1de40*/  IMAD.MOV.U32 R11, RZ, RZ, 0x1f ;  /* 0x0000001fff0b7424 */ /* 0x000fe400078e00ff */
[----:B------:R-:W-:Y:S02]  /*1de50*/  IMAD.MOV.U32 R15, RZ, RZ, -0x1 ;  /* 0xffffffffff0f7424 */ /* 0x000fe400078e00ff */
[----:B-1----:R-:W-:-:S05]  /*1de60*/  VIADD R5, R4, 0xffffff80 ;  /* 0xffffff8004057836 */ /* 0x002fca0000000000 */
[----:B------:R-:W-:-:S04]  /*1de70*/  SHF.R.S32.HI R4, RZ, 0x1f, R5 ;  /* 0x0000001fff047819 */ /* 0x000fc80000011405 */
[----:B------:R-:W-:-:S04]  /*1de80*/  LEA.HI R4, R4, R5, RZ, 0x7 ;  /* 0x0000000504047211 */ /* 0x000fc800078f38ff */
[----:B------:R-:W-:-:S05]  /*1de90*/  SHF.R.S32.HI R4, RZ, 0x7, R4 ;  /* 0x00000007ff047819 */ /* 0x000fca0000011404 */
[----:B------:R-:W-:-:S07]  /*1dea0*/  IMAD.MOV.U32 R13, RZ, RZ, R4 ;  /* 0x000000ffff0d7224 */ /* 0x000fce00078e0004 */
[----:B0----5:R-:W-:Y:S05]  /*1deb0*/  WARPSYNC.COLLECTIVE R15, `(.L_x_714) ;  /* 0x000000000f087348 */ /* 0x021fea0003c00000 */
[----:B------:R1:W2:Y:S02]  /*1dec0*/  SHFL.IDX P6, R14, R13, R12, R11 ;  /* 0x0000000c0d0e7389 */ /* 0x0002a400000c000b */
[----:B012--5:R-:W-:Y:S01]  /*1ded0*/  ENDCOLLECTIVE ;  /* 0x000000000000791b */ /* 0x027fe20003800000 */
.L_x_714:
[----:B------:R-:W-:Y:S05]  /*1dee0*/  BSYNC B0 ;  /* 0x0000000000007941 */ /* 0x000fea0003800000 */
.L_x_713:
[----:B------:R2:W-:Y:S01]  /*1def0*/  STL [R1+0x70], R14 ;  /* 0x0000700e01007387 */ /* 0x0005e20000100800 */
[----:B------:R-:W-:Y:S05]  /*1df00*/  BRA `(.L_x_715) ;  /* 0xfffffe9000787947 */ /* 0x000fea000383ffff */
.L_x_486:
[----:B------:R-:W-:Y:S01]  /*1df10*/  BSSY B1, `(.L_x_716) ;  /* 0x0000008000017945 */ /* 0x000fe20003800000 */
[----:B------:R-:W-:Y:S02]  /*1df20*/  IMAD.MOV.U32 R13, RZ, RZ, R23 ;  /* 0x000000ffff0d7224 */ /* 0x000fe400078e0017 */
[----:B------:R-:W-:Y:S02]  /*1df30*/  IMAD.MOV.U32 R12, RZ, RZ, RZ ;  /* 0x000000ffff0c7224 */ /* 0x000fe400078e00ff */
[----:B------:R-:W-:Y:S02]  /*1df40*/  IMAD.MOV.U32 R11, RZ, RZ, 0x1e1f ;  /* 0x00001e1fff0b7424 */ /* 0x000fe400078e00ff */
[----:B------:R-:W-:-:S07]  /*1df50*/  IMAD.MOV.U32 R15, RZ, RZ, -0x1 ;  /* 0xffffffffff0f7424 */ /* 0x000fce00078e00ff */
[----:B0-2---:R-:W-:Y:S05]  /*1df60*/  WARPSYNC.COLLECTIVE R15, `(.L_x_717) ;  /* 0x000000000f087348 */ /* 0x005fea0003c00000 */
[----:B--2---:R1:W2:Y:S02]  /*1df70*/  SHFL.IDX P6, R14, R13, R12, R11 ;  /* 0x0000000c0d0e7389 */ /* 0x0042a400000c000b */
[----:B012---:R-:W-:Y:S01]  /*1df80*/  ENDCOLLECTIVE ;  /* 0x000000000000791b */ /* 0x007fe20003800000 */
.L_x_717:
[----:B------:R-:W-:Y:S05]  /*1df90*/  BSYNC B1 ;  /* 0x0000000000017941 */ /* 0x000fea0003800000 */
.L_x_716:
[----:B------:R-:W-:Y:S02]  /*1dfa0*/  IMAD.MOV.U32 R13, RZ, RZ, R22 ;  /* 0x000000ffff0d7224 */ /* 0x000fe400078e0016 */
[----:B------:R-:W-:Y:S02]  /*1dfb0*/  IMAD.MOV.U32 R12, RZ, RZ, RZ ;  /* 0x000000ffff0c7224 */ /* 0x000fe400078e00ff */
[----:B------:R-:W-:Y:S02]  /*1dfc0*/  IMAD.MOV.U32 R11, RZ, RZ, 0x1e1f ;  /* 0x00001e1fff0b7424 */ /* 0x000fe400078e00ff */
[----:B------:R-:W-:Y:S02]  /*1dfd0*/  IMAD.MOV.U32 R15, RZ, RZ, -0x1 ;  /* 0xffffffffff0f7424 */ /* 0x000fe400078e00ff */
[----:B------:R-:W-:-:S07]  /*1dfe0*/  IMAD.MOV.U32 R3, RZ, RZ, R14 ;  /* 0x000000ffff037224 */ /* 0x000fce00078e000e */
[----:B------:R-:W-:Y:S05]  /*1dff0*/  WARPSYNC.COLLECTIVE R15, `(.L_x_718) ;  /* 0x000000000f087348 */ /* 0x000fea0003c00000 */
[----:B------:R0:W1:Y:S02]  /*1e000*/  SHFL.IDX P6, R14, R13, R12, R11 ;  /* 0x0000000c0d0e7389 */ /* 0x00006400000c000b */
[----:B01----:R-:W-:Y:S01]  /*1e010*/  ENDCOLLECTIVE ;  /* 0x000000000000791b */ /* 0x003fe20003800000 */
.L_x_718:
[----:B------:R-:W-:Y:S02]  /*1e020*/  IMAD.MOV.U32 R13, RZ, RZ, R25 ;  /* 0x000000ffff0d7224 */ /* 0x000fe400078e0019 */
[----:B------:R-:W-:-:S07]  /*1e030*/  IMAD.MOV.U32 R0, RZ, RZ, R14 ;  /* 0x000000ffff007224 */ /* 0x000fce00078e000e */
[----:B------:R-:W-:Y:S05]  /*1e040*/  WARPSYNC.COLLECTIVE R15, `(.L_x_719) ;  /* 0x000000000f087348 */ /* 0x000fea0003c00000 */
[----:B------:R0:W1:Y:S02]  /*1e050*/  SHFL.IDX P6, R14, R13, R12, R11 ;  /* 0x0000000c0d0e7389 */ /* 0x00006400000c000b */
[----:B01----:R-:W-:Y:S01]  /*1e060*/  ENDCOLLECTIVE ;  /* 0x000000000000791b */ /* 0x003fe20003800000 */
.L_x_719:
[----:B------:R-:W-:Y:S02]  /*1e070*/  IMAD.MOV.U32 R13, RZ, RZ, R24 ;  /* 0x000000ffff0d7224 */ /* 0x000fe400078e0018 */
[----:B------:R-:W-:-:S07]  /*1e080*/  IMAD.MOV.U32 R5, RZ, RZ, R14 ;  /* 0x000000ffff057224 */ /* 0x000fce00078e000e */
[----:B------:R-:W-:Y:S05]  /*1e090*/  WARPSYNC.COLLECTIVE R15, `(.L_x_720) ;  /* 0x000000000f087348 */ /* 0x000fea0003c00000 */
[----:B------:R0:W1:Y:S02]  /*1e0a0*/  SHFL.IDX P6, R14, R13, R12, R11 ;  /* 0x0000000c0d0e7389 */ /* 0x00006400000c000b */
[----:B01----:R-:W-:Y:S01]  /*1e0b0*/  ENDCOLLECTIVE ;  /* 0x000000000000791b */ /* 0x003fe20003800000 */
.L_x_720:
[----:B------:R-:W-:Y:S05]  /*1e0c0*/  BRA `(.L_x_721) ;  /* 0xfffffe9400847947 */ /* 0x000fea000383ffff */
.L_x_490:
[----:B0-----:R0:W1:Y:S02]  /*1e0d0*/  SYNCS.PHASECHK.TRANS64.TRYWAIT P1, [R16+URZ+0x31c00], R3 ;  /* 0x031c0003100075a7 */ /* 0x001064000802017f */
[----:B-1----:R-:W-:Y:S05]  /*1e0e0*/  @!P1 NANOSLEEP.SYNCS 0x989680 ;  /* 0x009896800000995d */ /* 0x002fea0003900000 */
[----:B------:R-:W1:Y:S02]  /*1e0f0*/  @!P1 SYNCS.PHASECHK.TRANS64 P1, [R16+URZ+0x31c00], R3 ;  /* 0x031c0003100095a7 */ /* 0x000e64000802007f */
[----:B-1----:R-:W-:Y:S05]  /*1e100*/  @!P1 BRA `(.L_x_490) ;  /* 0xfffffffc00f09947 */ /* 0x002fea000383ffff */
[----:B------:R-:W-:Y:S05]  /*1e110*/  BRA `(.L_x_722) ;  /* 0xfffffe9c00d07947 */ /* 0x000fea000383ffff */
.L_x_502:
        /* <DEDUP_REMOVED lines=8> */
.L_x_724:
[----:B------:R-:W-:Y:S05]  /*1e1a0*/  BSYNC B1 ;  /* 0x0000000000017941 */ /* 0x000fea0003800000 */
.L_x_723:
        /* <DEDUP_REMOVED lines=8> */
.L_x_725:
[----:B------:R-:W-:Y:S02]  /*1e230*/  IMAD.MOV.U32 R33, RZ, RZ, R3 ;  /* 0x000000ffff217224 */ /* 0x000fe400078e0003 */
[----:B------:R-:W-:Y:S02]  /*1e240*/  IMAD.MOV.U32 R13, RZ, RZ, R25 ;  /* 0x000000ffff0d7224 */ /* 0x000fe400078e0019 */
[----:B------:R-:W-:-:S07]  /*1e250*/  IMAD.MOV.U32 R0, RZ, RZ, R14 ;  /* 0x000000ffff007224 */ /* 0x000fce00078e000e */
[----:B------:R-:W-:Y:S05]  /*1e260*/  WARPSYNC.COLLECTIVE R15, `(.L_x_726) ;  /* 0x000000000f087348 */ /* 0x000fea0003c00000 */
[----:B------:R0:W1:Y:S02]  /*1e270*/  SHFL.IDX P6, R14, R13, R12, R11 ;  /* 0x0000000c0d0e7389 */ /* 0x00006400000c000b */
[----:B01----:R-:W-:Y:S01]  /*1e280*/  ENDCOLLECTIVE ;  /* 0x000000000000791b */ /* 0x003fe20003800000 */
.L_x_726:
[----:B------:R-:W-:Y:S02]  /*1e290*/  IMAD.MOV.U32 R32, RZ, RZ, R0 ;  /* 0x000000ffff207224 */ /* 0x000fe400078e0000 */
[----:B------:R-:W-:Y:S02]  /*1e2a0*/  IMAD.MOV.U32 R13, RZ, RZ, R24 ;  /* 0x000000ffff0d7224 */ /* 0x000fe400078e0018 */
[----:B------:R-:W-:-:S07]  /*1e2b0*/  IMAD.MOV.U32 R5, RZ, RZ, R14 ;  /* 0x000000ffff057224 */ /* 0x000fce00078e000e */
[----:B------:R-:W-:Y:S05]  /*1e2c0*/  WARPSYNC.COLLECTIVE R15, `(.L_x_727) ;  /* 0x000000000f087348 */ /* 0x000fea0003c00000 */
[----:B------:R0:W1:Y:S02]  /*1e2d0*/  SHFL.IDX P6, R14, R13, R12, R11 ;  /* 0x0000000c0d0e7389 */ /* 0x00006400000c000b */
[----:B01----:R-:W-:Y:S01]  /*1e2e0*/  ENDCOLLECTIVE ;  /* 0x000000000000791b */ /* 0x003fe20003800000 */
.L_x_727:
[----:B------:R-:W-:Y:S05]  /*1e2f0*/  BRA `(.L_x_728) ;  /* 0xfffffeb000687947 */ /* 0x000fea000383ffff */
.L_x_506:
[----:B0-----:R0:W1:Y:S02]  /*1e300*/  SYNCS.PHASECHK.TRANS64.TRYWAIT P1, [R16+URZ+0x31c00], R3 ;  /* 0x031c0003100075a7 */ /* 0x001064000802017f */
[----:B-1----:R-:W-:Y:S05]  /*1e310*/  @!P1 NANOSLEEP.SYNCS 0x989680 ;  /* 0x009896800000995d */ /* 0x002fea0003900000 */
[----:B------:R-:W1:Y:S02]  /*1e320*/  @!P1 SYNCS.PHASECHK.TRANS64 P1, [R16+URZ+0x31c00], R3 ;  /* 0x031c0003100095a7 */ /* 0x000e64000802007f */
[----:B-1----:R-:W-:Y:S05]  /*1e330*/  @!P1 BRA `(.L_x_506) ;  /* 0xfffffffc00f09947 */ /* 0x002fea000383ffff */
[----:B------:R-:W-:Y:S05]  /*1e340*/  BRA `(.L_x_729) ;  /* 0xfffffeb800107947 */ /* 0x000fea000383ffff */
.L_x_514:
[----:B-1----:R1:W3:Y:S02]  /*1e350*/  SYNCS.PHASECHK.TRANS64.TRYWAIT P1, [R0+URZ+0x31c30], R5 ;  /* 0x031c3005000075a7 */ /* 0x0022e4000802017f */
[----:B---3--:R-:W-:Y:S05]  /*1e360*/  @!P1 NANOSLEEP.SYNCS 0x989680 ;  /* 0x009896800000995d */ /* 0x008fea0003900000 */
[----:B------:R-:W3:Y:S02]  /*1e370*/  @!P1 SYNCS.PHASECHK.TRANS64 P1, [R0+URZ+0x31c30], R5 ;  /* 0x031c3005000095a7 */ /* 0x000ee4000802007f */
[----:B---3--:R-:W-:Y:S05]  /*1e380*/  @!P1 BRA `(.L_x_514) ;  /* 0xfffffffc00f09947 */ /* 0x008fea000383ffff */
[----:B------:R-:W-:Y:S05]  /*1e390*/  BRA `(.L_x_513) ;  /* 0xfffffecc00b87947 */ /* 0x000fea000383ffff */
.L_x_520:
[----:B-1----:R1:W2:Y:S02]  /*1e3a0*/  SYNCS.PHASECHK.TRANS64.TRYWAIT P3, [R14+URZ+0x31c30], R15 ;  /* 0x031c300f0e0075a7 */ /* 0x0022a4000806017f */
[----:B--2---:R-:W-:Y:S05]  /*1e3b0*/  @!P3 NANOSLEEP.SYNCS 0x989680 ;  /* 0x009896800000b95d */ /* 0x004fea0003900000 */
[----:B------:R-:W2:Y:S02]  /*1e3c0*/  @!P3 SYNCS.PHASECHK.TRANS64 P3, [R14+URZ+0x31c30], R15 ;  /* 0x031c300f0e00b5a7 */ /* 0x000ea4000806007f */
[----:B--2---:R-:W-:Y:S05]  /*1e3d0*/  @!P3 BRA `(.L_x_520) ;  /* 0xfffffffc00f0b947 */ /* 0x004fea000383ffff */
[----:B------:R-:W-:Y:S05]  /*1e3e0*/  BRA `(.L_x_519) ;  /* 0xffffff10007c7947 */ /* 0x000fea000383ffff */
.L_x_525:
[----:B-1----:R1:W2:Y:S02]  /*1e3f0*/  SYNCS.PHASECHK.TRANS64.TRYWAIT P2, [R15+URZ+0x31c50], R14 ;  /* 0x031c500e0f0075a7 */ /* 0x0022a4000804017f */
[----:B--2---:R-:W-:Y:S05]  /*1e400*/  @!P2 NANOSLEEP.SYNCS 0x989680 ;  /* 0x009896800000a95d */ /* 0x004fea0003900000 */
[----:B------:R-:W2:Y:S02]  /*1e410*/  @!P2 SYNCS.PHASECHK.TRANS64 P2, [R15+URZ+0x31c50], R14 ;  /* 0x031c500e0f00a5a7 */ /* 0x000ea4000804007f */
[----:B--2---:R-:W-:Y:S05]  /*1e420*/  @!P2 BRA `(.L_x_525) ;  /* 0xfffffffc00f0a947 */ /* 0x004fea000383ffff */
[----:B------:R-:W-:Y:S05]  /*1e430*/  BRA `(.L_x_524) ;  /* 0xffffff3400e87947 */ /* 0x000fea000383ffff */
.L_x_530:
[----:B-1----:R1:W2:Y:S02]  /*1e440*/  SYNCS.PHASECHK.TRANS64.TRYWAIT P0, [R9+URZ+0x31c50], R0 ;  /* 0x031c5000090075a7 */ /* 0x0022a4000800017f */
[----:B--2---:R-:W-:Y:S05]  /*1e450*/  @!P0 NANOSLEEP.SYNCS 0x989680 ;  /* 0x009896800000895d */ /* 0x004fea0003900000 */
[----:B------:R-:W2:Y:S02]  /*1e460*/  @!P0 SYNCS.PHASECHK.TRANS64 P0, [R9+URZ+0x31c50], R0 ;  /* 0x031c5000090085a7 */ /* 0x000ea4000800007f */
[----:B--2---:R-:W-:Y:S05]  /*1e470*/  @!P0 BRA `(.L_x_530) ;  /* 0xfffffffc00f08947 */ /* 0x004fea000383ffff */
[----:B------:R-:W-:Y:S05]  /*1e480*/  BRA `(.L_x_529) ;  /* 0xffffff5800747947 */ /* 0x000fea000383ffff */
.L_x_540:
[----:B------:R-:W-:Y:S02]  /*1e490*/  IMAD.MOV.U32 R13, RZ, RZ, R2 ;  /* 0x000000ffff0d7224 */ /* 0x000fe400078e0002 */
[----:B------:R-:W-:Y:S02]  /*1e4a0*/  IMAD.MOV.U32 R12, RZ, RZ, RZ ;  /* 0x000000ffff0c7224 */ /* 0x000fe400078e00ff */
[----:B------:R-:W-:Y:S02]  /*1e4b0*/  IMAD.MOV.U32 R11, RZ, RZ, 0x1c1f ;  /* 0x00001c1fff0b7424 */ /* 0x000fe400078e00ff */
[----:B------:R-:W-:-:S07]  /*1e4c0*/  IMAD.MOV.U32 R15, RZ, RZ, -0x1 ;  /* 0xffffffffff0f7424 */ /* 0x000fce00078e00ff */
[----:B0-----:R-:W-:Y:S05]  /*1e4d0*/  WARPSYNC.COLLECTIVE R15, `(.L_x_730) ;  /* 0x000000000f087348 */ /* 0x001fea0003c00000 */
[----:B------:R1:W2:Y:S02]  /*1e4e0*/  SHFL.IDX P6, R14, R13, R12, R11 ;  /* 0x0000000c0d0e7389 */ /* 0x0002a400000c000b */
[----:B012---:R-:W-:Y:S01]  /*1e4f0*/  ENDCOLLECTIVE ;  /* 0x000000000000791b */ /* 0x007fe20003800000 */
.L_x_730:
[----:B------:R-:W-:Y:S02]  /*1e500*/  IMAD.MOV.U32 R13, RZ, RZ, R0 ;  /* 0x000000ffff0d7224 */ /* 0x000fe400078e0000 */
[----:B------:R-:W-:-:S07]  /*1e510*/  IMAD.MOV.U32 R3, RZ, RZ, R14 ;  /* 0x000000ffff037224 */ /* 0x000fce00078e000e */
[----:B------:R-:W-:Y:S05]  /*1e520*/  WARPSYNC.COLLECTIVE R15, `(.L_x_731) ;  /* 0x000000000f087348 */ /* 0x000fea0003c00000 */
[----:B------:R0:W1:Y:S02]  /*1e530*/  SHFL.IDX P6, R14, R13, R12, R11 ;  /* 0x0000000c0d0e7389 */ /* 0x00006400000c000b */
[----:B01----:R-:W-:Y:S01]  /*1e540*/  ENDCOLLECTIVE ;  /* 0x000000000000791b */ /* 0x003fe20003800000 */
.L_x_731:
[----:B------:R-:W-:Y:S05]  /*1e550*/  BRA `(.L_x_732) ;  /* 0xffffff7c00ac7947 */ /* 0x000fea000383ffff */
.L_x_543:
[----:B------:R-:W-:Y:S01]  /*1e560*/  BSSY B1, `(.L_x_733) ;  /* 0x0000008000017945 */ /* 0x000fe20003800000 */
[----:B------:R-:W-:Y:S02]  /*1e570*/  IMAD.MOV.U32 R13, RZ, RZ, R2 ;  /* 0x000000ffff0d7224 */ /* 0x000fe400078e0002 */
[----:B------:R-:W-:Y:S02]  /*1e580*/  IMAD.MOV.U32 R12, RZ, RZ, 0x1 ;  /* 0x00000001ff0c7424 */ /* 0x000fe400078e00ff */
[----:B----4-:R-:W-:Y:S02]  /*1e590*/  IMAD.MOV.U32 R11, RZ, RZ, 0x1c1f ;  /* 0x00001c1fff0b7424 */ /* 0x010fe400078e00ff */
[----:B------:R-:W-:-:S07]  /*1e5a0*/  IMAD.MOV.U32 R15, RZ, RZ, -0x1 ;  /* 0xffffffffff0f7424 */ /* 0x000fce00078e00ff */
[----:B0123--:R-:W-:Y:S05]  /*1e5b0*/  WARPSYNC.COLLECTIVE R15, `(.L_x_734) ;  /* 0x000000000f087348 */ /* 0x00ffea0003c00000 */
[----:B---3--:R3:W4:Y:S02]  /*1e5c0*/  SHFL.IDX P6, R14, R13, R12, R11 ;  /* 0x0000000c0d0e7389 */ /* 0x00872400000c000b */
[----:B01234-:R-:W-:Y:S01]  /*1e5d0*/  ENDCOLLECTIVE ;  /* 0x000000000000791b */ /* 0x01ffe20003800000 */
.L_x_734:
[----:B------:R-:W-:Y:S05]  /*1e5e0*/  BSYNC B1 ;  /* 0x0000000000017941 */ /* 0x000fea0003800000 */
.L_x_733:
[----:B------:R-:W-:Y:S02]  /*1e5f0*/  IMAD.MOV.U32 R13, RZ, RZ, R0 ;  /* 0x000000ffff0d7224 */ /* 0x000fe400078e0000 */
[----:B------:R-:W-:Y:S02]  /*1e600*/  IMAD.MOV.U32 R12, RZ, RZ, 0x1 ;  /* 0x00000001ff0c7424 */ /* 0x000fe400078e00ff */
[----:B------:R-:W-:Y:S02]  /*1e610*/  IMAD.MOV.U32 R11, RZ, RZ, 0x1c1f ;  /* 0x00001c1fff0b7424 */ /* 0x000fe400078e00ff */
[----:B------:R-:W-:Y:S02]  /*1e620*/  IMAD.MOV.U32 R15, RZ, RZ, -0x1 ;  /* 0xffffffffff0f7424 */ /* 0x000fe400078e00ff */
[----:B------:R-:W-:-:S07]  /*1e630*/  IMAD.MOV.U32 R3, RZ, RZ, R14 ;  /* 0x000000ffff037224 */ /* 0x000fce00078e000e */
[----:B------:R-:W-:Y:S05]  /*1e640*/  WARPSYNC.COLLECTIVE R15, `(.L_x_735) ;  /* 0x000000000f087348 */ /* 0x000fea0003c00000 */
[----:B------:R0:W1:Y:S02]  /*1e650*/  SHFL.IDX P6, R14, R13, R12, R11 ;  /* 0x0000000c0d0e7389 */ /* 0x00006400000c000b */
[----:B01----:R-:W-:Y:S01]  /*1e660*/  ENDCOLLECTIVE ;  /* 0x000000000000791b */ /* 0x003fe20003800000 */
.L_x_735:
[----:B------:R-:W-:Y:S05]  /*1e670*/  BRA `(.L_x_736) ;  /* 0xffffff7c00c07947 */ /* 0x000fea000383ffff */
.L_x_560:
        /* <DEDUP_REMOVED lines=11> */
.L_x_738:
[----:B------:R-:W-:Y:S05]  /*1e730*/  BSYNC B1 ;  /* 0x0000000000017941 */ /* 0x000fea0003800000 */
.L_x_737:
[----:B------:R-:W-:Y:S05]  /*1e740*/  BRA `(.L_x_739) ;  /* 0xffffff9000747947 */ /* 0x000fea000383ffff */
.L_x_562:
[----:B------:R-:W-:Y:S01]  /*1e750*/  BSSY B1, `(.L_x_740) ;  /* 0x0000006000017945 */ /* 0x000fe20003800000 */
[----:B------:R-:W-:-:S07]  /*1e760*/  IMAD.MOV.U32 R15, RZ, RZ, -0x1 ;  /* 0xffffffffff0f7424 */ /* 0x000fce00078e00ff */
[----:B0-----:R-:W-:Y:S05]  /*1e770*/  WARPSYNC.COLLECTIVE R15, `(.L_x_741) ;  /* 0x000000000f0c7348 */ /* 0x001fea0003c00000 */
[----:B------:R-:W-:Y:S02]  /*1e780*/  ELECT P6, UR62, PT ;  /* 0x00000000003e782f */ /* 0x000fe400038c0000 */
[----:B------:R-:W-:Y:S01]  /*1e790*/  MOV R14, UR62 ;  /* 0x0000003e000e7c02 */ /* 0x000fe20008000f00 */
[----:B0-----:R-:W-:Y:S10]  /*1e7a0*/  ENDCOLLECTIVE ;  /* 0x000000000000791b */ /* 0x001ff40003800000 */
.L_x_741:
[----:B------:R-:W-:Y:S05]  /*1e7b0*/  BSYNC B1 ;  /* 0x0000000000017941 */ /* 0x000fea0003800000 */
.L_x_740:
[----:B------:R-:W-:Y:S05]  /*1e7c0*/  BRA `(.L_x_561) ;  /* 0xffffff90006c7947 */ /* 0x000fea000383ffff */
.L_x_564:
[----:B0-----:R0:W1:Y:S02]  /*1e7d0*/  SYNCS.PHASECHK.TRANS64.TRYWAIT P0, [R22+URZ+0x31c20], R5 ;  /* 0x031c2005160075a7 */ /* 0x001064000800017f */
[----:B-1----:R-:W-:Y:S05]  /*1e7e0*/  @!P0 NANOSLEEP.SYNCS 0x989680 ;  /* 0x009896800000895d */ /* 0x002fea0003900000 */
[----:B------:R-:W1:Y:S02]  /*1e7f0*/  @!P0 SYNCS.PHASECHK.TRANS64 P0, [R22+URZ+0x31c20], R5 ;  /* 0x031c2005160085a7 */ /* 0x000e64000800007f */
[----:B-1----:R-:W-:Y:S05]  /*1e800*/  @!P0 BRA `(.L_x_564) ;  /* 0xfffffffc00f08947 */ /* 0x002fea000383ffff */
[----:B------:R-:W-:Y:S05]  /*1e810*/  BRA `(.L_x_742) ;  /* 0xffffff90007c7947 */ /* 0x000fea000383ffff */
.L_x_568:
[----:B-1----:R1:W2:Y:S02]  /*1e820*/  SYNCS.PHASECHK.TRANS64.TRYWAIT P0, [R8+URZ+0x31ca0], R10 ;  /* 0x031ca00a080075a7 */ /* 0x0022a4000800017f */
[----:B--2---:R-:W-:Y:S05]  /*1e830*/  @!P0 NANOSLEEP.SYNCS 0x989680 ;  /* 0x009896800000895d */ /* 0x004fea0003900000 */
[----:B------:R-:W2:Y:S02]  /*1e840*/  @!P0 SYNCS.PHASECHK.TRANS64 P0, [R8+URZ+0x31ca0], R10 ;  /* 0x031ca00a080085a7 */ /* 0x000ea4000800007f */
[----:B--2---:R-:W-:Y:S05]  /*1e850*/  @!P0 BRA `(.L_x_568) ;  /* 0xfffffffc00f08947 */ /* 0x004fea000383ffff */
[----:B------:R-:W-:Y:S05]  /*1e860*/  BRA `(.L_x_743) ;  /* 0xffffff9000987947 */ /* 0x000fea000383ffff */
.L_x_575:
[----:B0-----:R0:W2:Y:S02]  /*1e870*/  SYNCS.PHASECHK.TRANS64.TRYWAIT P0, [R8+URZ+0x31cc0], R10 ;  /* 0x031cc00a080075a7 */ /* 0x0010a4000800017f */
[----:B--2---:R-:W-:Y:S05]  /*1e880*/  @!P0 NANOSLEEP.SYNCS 0x989680 ;  /* 0x009896800000895d */ /* 0x004fea0003900000 */
[----:B------:R-:W2:Y:S02]  /*1e890*/  @!P0 SYNCS.PHASECHK.TRANS64 P0, [R8+URZ+0x31cc0], R10 ;  /* 0x031cc00a080085a7 */ /* 0x000ea4000800007f */
[----:B--2---:R-:W-:Y:S05]  /*1e8a0*/  @!P0 BRA `(.L_x_575) ;  /* 0xfffffffc00f08947 */ /* 0x004fea000383ffff */
[----:B------:R-:W-:Y:S05]  /*1e8b0*/  BRA `(.L_x_744) ;  /* 0xffffff9400947947 */ /* 0x000fea000383ffff */
.L_x_584:
[----:B0-----:R0:W1:Y:S02]  /*1e8c0*/  SYNCS.PHASECHK.TRANS64.TRYWAIT P1, [R8+URZ+0x31ca0], R7 ;  /* 0x031ca007080075a7 */ /* 0x001064000802017f */
[----:B-1----:R-:W-:Y:S05]  /*1e8d0*/  @!P1 NANOSLEEP.SYNCS 0x989680 ;  /* 0x009896800000995d */ /* 0x002fea0003900000 */
[----:B------:R-:W1:Y:S02]  /*1e8e0*/  @!P1 SYNCS.PHASECHK.TRANS64 P1, [R8+URZ+0x31ca0], R7 ;  /* 0x031ca007080095a7 */ /* 0x000e64000802007f */
[----:B-1----:R-:W-:Y:S05]  /*1e8f0*/  @!P1 BRA `(.L_x_584) ;  /* 0xfffffffc00f09947 */ /* 0x002fea000383ffff */
[----:B------:R-:W-:Y:S05]  /*1e900*/  BRA `(.L_x_745) ;  /* 0xffffff9800d47947 */ /* 0x000fea000383ffff */
.L_x_591:
[----:B-1----:R1:W2:Y:S02]  /*1e910*/  SYNCS.PHASECHK.TRANS64.TRYWAIT P1, [R8+URZ+0x31cc0], R7 ;  /* 0x031cc007080075a7 */ /* 0x0022a4000802017f */
[----:B--2---:R-:W-:Y:S05]  /*1e920*/  @!P1 NANOSLEEP.SYNCS 0x989680 ;  /* 0x009896800000995d */ /* 0x004fea0003900000 */
[----:B------:R-:W2:Y:S02]  /*1e930*/  @!P1 SYNCS.PHASECHK.TRANS64 P1, [R8+URZ+0x31cc0], R7 ;  /* 0x031cc007080095a7 */ /* 0x000ea4000802007f */
[----:B--2---:R-:W-:Y:S05]  /*1e940*/  @!P1 BRA `(.L_x_591) ;  /* 0xfffffffc00f09947 */ /* 0x004fea000383ffff */
[----:B------:R-:W-:Y:S05]  /*1e950*/  BRA `(.L_x_746) ;  /* 0xffffff9c00cc7947 */ /* 0x000fea000383ffff */
.L_x_606:
        /* <DEDUP_REMOVED lines=11> */
.L_x_748:
[----:B------:R-:W-:Y:S05]  /*1ea10*/  BSYNC B0 ;  /* 0x0000000000007941 */ /* 0x000fea0003800000 */
.L_x_747:
[----:B------:R-:W-:Y:S05]  /*1ea20*/  BRA `(.L_x_749) ;  /* 0xffffffa8005c7947 */ /* 0x000fea000383ffff */
.L_x_608:
[----:B------:R-:W-:Y:S01]  /*1ea30*/  BSSY B0, `(.L_x_750) ;  /* 0x0000006000007945 */ /* 0x000fe20003800000 */
[----:B------:R-:W-:-:S07]  /*1ea40*/  IMAD.MOV.U32 R15, RZ, RZ, -0x1 ;  /* 0xffffffffff0f7424 */ /* 0x000fce00078e00ff */
[----:B01-3--:R-:W-:Y:S05]  /*1ea50*/  WARPSYNC.COLLECTIVE R15, `(.L_x_751) ;  /* 0x000000000f0c7348 */ /* 0x00bfea0003c00000 */
[----:B------:R-:W-:Y:S02]  /*1ea60*/  ELECT P6, UR62, PT ;  /* 0x00000000003e782f */ /* 0x000fe400038c0000 */
[----:B------:R-:W-:Y:S01]  /*1ea70*/  MOV R14, UR62 ;  /* 0x0000003e000e7c02 */ /* 0x000fe20008000f00 */
[----:B01-3--:R-:W-:Y:S10]  /*1ea80*/  ENDCOLLECTIVE ;  /* 0x000000000000791b */ /* 0x00bff40003800000 */
.L_x_751:
[----:B------:R-:W-:Y:S05]  /*1ea90*/  BSYNC B0 ;  /* 0x0000000000007941 */ /* 0x000fea0003800000 */
.L_x_750:
[----:B------:R-:W-:Y:S05]  /*1eaa0*/  BRA `(.L_x_752) ;  /* 0xffffffa800647947 */ /* 0x000fea000383ffff */
.L_x_610:
[----:B-1----:R1:W2:Y:S02]  /*1eab0*/  SYNCS.PHASECHK.TRANS64.TRYWAIT P0, [R0+URZ+0x31c40], R2 ;  /* 0x031c4002000075a7 */ /* 0x0022a4000800017f */
[----:B--2---:R-:W-:Y:S05]  /*1eac0*/  @!P0 NANOSLEEP.SYNCS 0x989680 ;  /* 0x009896800000895d */ /* 0x004fea0003900000 */
[----:B------:R-:W2:Y:S02]  /*1ead0*/  @!P0 SYNCS.PHASECHK.TRANS64 P0, [R0+URZ+0x31c40], R2 ;  /* 0x031c4002000085a7 */ /* 0x000ea4000800007f */
[----:B--2---:R-:W-:Y:S05]  /*1eae0*/  @!P0 BRA `(.L_x_610) ;  /* 0xfffffffc00f08947 */ /* 0x004fea000383ffff */
[----:B------:R-:W-:Y:S05]  /*1eaf0*/  BRA `(.L_x_753) ;  /* 0xffffffa800bc7947 */ /* 0x000fea000383ffff */
.L_x_614:
        /* <DEDUP_REMOVED lines=12> */
.L_x_754:
[----:B------:R-:W-:Y:S02]  /*1ebc0*/  IMAD.MOV.U32 R13, RZ, RZ, R4 ;  /* 0x000000ffff0d7224 */ /* 0x000fe400078e0004 */
[----:B------:R-:W-:-:S07]  /*1ebd0*/  IMAD.MOV.U32 R2, RZ, RZ, R14 ;  /* 0x000000ffff027224 */ /* 0x000fce00078e000e */
[----:B------:R-:W-:Y:S05]  /*1ebe0*/  WARPSYNC.COLLECTIVE R15, `(.L_x_755) ;  /* 0x000000000f087348 */ /* 0x000fea0003c00000 */
[----:B------:R0:W1:Y:S02]  /*1ebf0*/  SHFL.IDX P6, R14, R13, R12, R11 ;  /* 0x0000000c0d0e7389 */ /* 0x00006400000c000b */
[----:B01----:R-:W-:Y:S01]  /*1ec00*/  ENDCOLLECTIVE ;  /* 0x000000000000791b */ /* 0x003fe20003800000 */
.L_x_755:
[----:B------:R-:W-:Y:S02]  /*1ec10*/  IMAD.MOV.U32 R13, RZ, RZ, R0 ;  /* 0x000000ffff0d7224 */ /* 0x000fe400078e0000 */
[----:B------:R-:W-:Y:S02]  /*1ec20*/  IMAD.MOV.U32 R12, RZ, RZ, 0x1 ;  /* 0x00000001ff0c7424 */ /* 0x000fe400078e00ff */
[----:B------:R-:W-:-:S07]  /*1ec30*/  IMAD.MOV.U32 R3, RZ, RZ, R14 ;  /* 0x000000ffff037224 */ /* 0x000fce00078e000e */
[----:B------:R-:W-:Y:S05]  /*1ec40*/  WARPSYNC.COLLECTIVE R15, `(.L_x_756) ;  /* 0x000000000f087348 */ /* 0x000fea0003c00000 */
[----:B------:R0:W1:Y:S02]  /*1ec50*/  SHFL.IDX P6, R14, R13, R12, R11 ;  /* 0x0000000c0d0e7389 */ /* 0x00006400000c000b */
[----:B01----:R-:W-:Y:S01]  /*1ec60*/  ENDCOLLECTIVE ;  /* 0x000000000000791b */ /* 0x003fe20003800000 */
.L_x_756:
        /* <DEDUP_REMOVED lines=17> */
.L_x_757:
[----:B------:R-:W-:Y:S02]  /*1ed80*/  IMAD.MOV.U32 R13, RZ, RZ, R0 ;  /* 0x000000ffff0d7224 */ /* 0x000fe400078e0000 */
[----:B------:R-:W-:Y:S02]  /*1ed90*/  IMAD.MOV.U32 R12, RZ, RZ, 0x2 ;  /* 0x00000002ff0c7424 */ /* 0x000fe400078e00ff */
[----:B------:R-:W-:-:S07]  /*1eda0*/  IMAD.MOV.U32 R3, RZ, RZ, R14 ;  /* 0x000000ffff037224 */ /* 0x000fce00078e000e */
[----:B------:R-:W-:Y:S05]  /*1edb0*/  WARPSYNC.COLLECTIVE R15, `(.L_x_758) ;  /* 0x000000000f087348 */ /* 0x000fea0003c00000 */
[----:B------:R0:W1:Y:S02]  /*1edc0*/  SHFL.IDX P6, R14, R13, R12, R11 ;  /* 0x0000000c0d0e7389 */ /* 0x00006400000c000b */
[----:B01----:R-:W-:Y:S01]  /*1edd0*/  ENDCOLLECTIVE ;  /* 0x000000000000791b */ /* 0x003fe20003800000 */
.L_x_758:
        /* <DEDUP_REMOVED lines=18> */
.L_x_759:
[----:B------:R-:W-:Y:S02]  /*1ef00*/  IMAD.MOV.U32 R13, RZ, RZ, R0 ;  /* 0x000000ffff0d7224 */ /* 0x000fe400078e0000 */
[----:B------:R-:W-:Y:S02]  /*1ef10*/  IMAD.MOV.U32 R12, RZ, RZ, 0x3 ;  /* 0x00000003ff0c7424 */ /* 0x000fe400078e00ff */
[----:B------:R-:W-:-:S07]  /*1ef20*/  IMAD.MOV.U32 R3, RZ, RZ, R14 ;  /* 0x000000ffff037224 */ /* 0x000fce00078e000e */
[----:B------:R-:W-:Y:S05]  /*1ef30*/  WARPSYNC.COLLECTIVE R15, `(.L_x_760) ;  /* 0x000000000f087348 */ /* 0x000fea0003c00000 */
[----:B------:R0:W1:Y:S02]  /*1ef40*/  SHFL.IDX P6, R14, R13, R12, R11 ;  /* 0x0000000c0d0e7389 */ /* 0x00006400000c000b */
[----:B01----:R-:W-:Y:S01]  /*1ef50*/  ENDCOLLECTIVE ;  /* 0x000000000000791b */ /* 0x003fe20003800000 */
.L_x_760:
[----:B------:R-:W-:-:S05]  /*1ef60*/  @!P3 LEA R3, P4, R20, R3, 0x1 ;  /* 0x000000031403b211 */ /* 0x000fca00078808ff */
[----:B------:R-:W-:-:S05]  /*1ef70*/  @!P3 IMAD.X R2, RZ, RZ, R2, P4 ;  /* 0x000000ffff02b224 */ /* 0x000fca00020e0602 */
[----:B------:R-:W-:Y:S01]  /*1ef80*/  @!P3 LOP3.LUT R3, R3, R2, RZ, 0x3c, !PT ;  /* 0x000000020303b212 */ /* 0x000fe200078e3cff */
[----:B------:R-:W-:-:S03]  /*1ef90*/  IMAD.MOV.U32 R13, RZ, RZ, R4 ;  /* 0x000000ffff0d7224 */ /* 0x000fc600078e0004 */
[----:B------:R-:W-:-:S04]  /*1efa0*/  @!P3 LOP3.LUT R2, R3, R2, RZ, 0x3c, !PT ;  /* 0x000000020302b212 */ /* 0x000fc800078e3cff */
[----:B------:R-:W-:Y:S01]  /*1efb0*/  @!P3 LOP3.LUT R3, R3, R2, RZ, 0x3c, !PT ;  /* 0x000000020303b212 */ /* 0x000fe200078e3cff */
[----:B------:R-:W-:-:S07]  /*1efc0*/  IMAD.MOV.U32 R0, RZ, RZ, R14 ;  /* 0x000000ffff007224 */ /* 0x000fce00078e000e */
[----:B------:R-:W-:Y:S05]  /*1efd0*/  WARPSYNC.COLLECTIVE R15, `(.L_x_761) ;  /* 0x000000000f087348 */ /* 0x000fea0003c00000 */
[----:B------:R0:W1:Y:S02]  /*1efe0*/  SHFL.IDX P6, R14, R13, R12, R11 ;  /* 0x0000000c0d0e7389 */ /* 0x00006400000c000b */
[----:B01----:R-:W-:Y:S01]  /*1eff0*/  ENDCOLLECTIVE ;  /* 0x000000000000791b */ /* 0x003fe20003800000 */
.L_x_761:
[----:B------:R-:W-:Y:S01]  /*1f000*/  @!PT LDS RZ, [RZ] ;  /* 0x00000000fffff984 */ /* 0x000fe20000000800 */
[----:B------:R-:W-:Y:S01]  /*1f010*/  @!PT LDS RZ, [RZ] ;  /* 0x00000000fffff984 */ /* 0x000fe20000000800 */
[----:B------:R-:W-:Y:S01]  /*1f020*/  @!PT LDS RZ, [RZ] ;  /* 0x00000000fffff984 */ /* 0x000fe20000000800 */
[----:B------:R-:W-:Y:S04]  /*1f030*/  @!P3 LDGSTS.E.BYPASS.LTC128B.128 [R9+0xea00], desc[UR60][R2.64], !P2 ;  /* 0x0ea000000209bfae */ /* 0x000fe8000d101d7c */
[----:B------:R-:W-:Y:S04]  /*1f040*/  @!P3 LDGSTS.E.BYPASS.LTC128B.128 [R9+0x11a00], desc[UR60][R2.64+0x40], !P1 ;  /* 0x11a000400209bfae */ /* 0x000fe8000c901d7c */
[----:B------:R0:W-:Y:S01]  /*1f050*/  @!P3 LDGSTS.E.BYPASS.LTC128B.128 [R9+0x14a00], desc[UR60][R2.64+0x80], !P0 ;  /* 0x14a000800209bfae */ /* 0x0001e2000c101d7c */
[----:B------:R-:W-:Y:S02]  /*1f060*/  IMAD.MOV.U32 R13, RZ, RZ, R6 ;  /* 0x000000ffff0d7224 */ /* 0x000fe400078e0006 */
[----:B------:R-:W-:-:S02]  /*1f070*/  IMAD.MOV.U32 R12, RZ, RZ, RZ ;  /* 0x000000ffff0c7224 */ /* 0x000fc400078e00ff */
[----:B0-----:R-:W-:Y:S02]  /*1f080*/  IMAD.MOV.U32 R2, RZ, RZ, R14 ;  /* 0x000000ffff027224 */ /* 0x001fe400078e000e */
[----:B------:R-:W-:-:S07]  /*1f090*/  VIADD R3, R17, 0x60 ;  /* 0x0000006011037836 */ /* 0x000fce0000000000 */
[----:B------:R-:W-:Y:S05]  /*1f0a0*/  WARPSYNC.COLLECTIVE R15, `(.L_x_762) ;  /* 0x000000000f087348 */ /* 0x000fea0003c00000 */
[----:B------:R0:W1:Y:S02]  /*1f0b0*/  SHFL.IDX P6, R14, R13, R12, R11 ;  /* 0x0000000c0d0e7389 */ /* 0x00006400000c000b */
[----:B01----:R-:W-:Y:S01]  /*1f0c0*/  ENDCOLLECTIVE ;  /* 0x000000000000791b */ /* 0x003fe20003800000 */
.L_x_762:
[----:B------:R-:W-:Y:S01]  /*1f0d0*/  ISETP.GE.AND P3, PT, R3, R5, PT ;  /* 0x000000050300720c */ /* 0x000fe20003f66270 */
[----:B------:R-:W-:-:S12]  /*1f0e0*/  IMAD.MOV.U32 R13, RZ, RZ, R7 ;  /* 0x000000ffff0d7224 */ /* 0x000fd800078e0007 */
[----:B------:R-:W-:-:S05]  /*1f0f0*/  @!P3 LEA R2, P5, R20, R2, 0x1 ;  /* 0x000000021402b211 */ /* 0x000fca00078a08ff */
[----:B------:R-:W-:Y:S02]  /*1f100*/  @!P3 IMAD.X R3, RZ, RZ, R0, P5 ;  /* 0x000000ffff03b224 */ /* 0x000fe400028e0600 */
[----:B------:R-:W-:-:S07]  /*1f110*/  IMAD.MOV.U32 R0, RZ, RZ, R14 ;  /* 0x000000ffff007224 */ /* 0x000fce00078e000e */
[----:B------:R-:W-:Y:S05]  /*1f120*/  WARPSYNC.COLLECTIVE R15, `(.L_x_763) ;  /* 0x000000000f087348 */ /* 0x000fea0003c00000 */
[----:B------:R0:W1:Y:S02]  /*1f130*/  SHFL.IDX P6, R14, R13, R12, R11 ;  /* 0x0000000c0d0e7389 */ /* 0x00006400000c000b */
[----:B01----:R-:W-:Y:S01]  /*1f140*/  ENDCOLLECTIVE ;  /* 0x000000000000791b */ /* 0x003fe20003800000 */
.L_x_763:
[----:B------:R-:W-:Y:S01]  /*1f150*/  @!PT LDS RZ, [RZ] ;  /* 0x00000000fffff984 */ /* 0x000fe20000000800 */
[----:B------:R-:W-:Y:S01]  /*1f160*/  @!PT LDS RZ, [RZ] ;  /* 0x00000000fffff984 */ /* 0x000fe20000000800 */
[----:B------:R-:W-:Y:S01]  /*1f170*/  @!PT LDS RZ, [RZ] ;  /* 0x00000000fffff984 */ /* 0x000fe20000000800 */
[----:B------:R0:W-:Y:S04]  /*1f180*/  @!P3 LDGSTS.E.BYPASS.LTC128B.128 [R9+0xf200], desc[UR60][R2.64], !P2 ;  /* 0x0f2000000209bfae */ /* 0x0001e8000d101d7c */
[----:B------:R0:W-:Y:S04]  /*1f190*/  @!P3 LDGSTS.E.BYPASS.LTC128B.128 [R9+0x12200], desc[UR60][R2.64+0x40], !P1 ;  /* 0x122000400209bfae */ /* 0x0001e8000c901d7c */
[----:B------:R0:W-:Y:S01]  /*1f1a0*/  @!P3 LDGSTS.E.BYPASS.LTC128B.128 [R9+0x15200], desc[UR60][R2.64+0x80], !P0 ;  /* 0x152000800209bfae */ /* 0x0001e2000c101d7c */
[----:B------:R-:W-:Y:S02]  /*1f1b0*/  IMAD.MOV.U32 R13, RZ, RZ, R6 ;  /* 0x000000ffff0d7224 */ /* 0x000fe400078e0006 */
[----:B------:R-:W-:-:S02]  /*1f1c0*/  IMAD.MOV.U32 R12, RZ, RZ, 0x1 ;  /* 0x00000001ff0c7424 */ /* 0x000fc400078e00ff */
[----:B------:R-:W-:-:S07]  /*1f1d0*/  IMAD.MOV.U32 R4, RZ, RZ, R14 ;  /* 0x000000ffff047224 */ /* 0x000fce00078e000e */
[----:B0-----:R-:W-:Y:S05]  /*1f1e0*/  WARPSYNC.COLLECTIVE R15, `(.L_x_764) ;  /* 0x000000000f087348 */ /* 0x001fea0003c00000 */
[----:B------:R1:W2:Y:S02]  /*1f1f0*/  SHFL.IDX P6, R14, R13, R12, R11 ;  /* 0x0000000c0d0e7389 */ /* 0x0002a400000c000b */
[----:B012---:R-:W-:Y:S01]  /*1f200*/  ENDCOLLECTIVE ;  /* 0x000000000000791b */ /* 0x007fe20003800000 */
.L_x_764:
[----:B------:R-:W-:-:S05]  /*1f210*/  VIADD R2, R17, 0x80 ;  /* 0x0000008011027836 */ /* 0x000fca0000000000 */
[----:B------:R-:W-:Y:S01]  /*1f220*/  ISETP.GE.AND P3, PT, R2, R5, PT ;  /* 0x000000050200720c */ /* 0x000fe20003f66270 */
[----:B------:R-:W-:-:S12]  /*1f230*/  IMAD.MOV.U32 R13, RZ, RZ, R7 ;  /* 0x000000ffff0d7224 */ /* 0x000fd800078e0007 */
[----:B------:R-:W-:Y:S01]  /*1f240*/  @!P3 LEA R4, P5, R20, R4, 0x1 ;  /* 0x000000041404b211 */ /* 0x000fe200078a08ff */
[----:B------:R-:W-:-:S12]  /*1f250*/  IMAD.MOV.U32 R6, RZ, RZ, R14 ;  /* 0x000000ffff067224 */ /* 0x000fd800078e000e */
[----:B------:R-:W-:Y:S05]  /*1f260*/  WARPSYNC.COLLECTIVE R15, `(.L_x_765) ;  /* 0x000000000f087348 */ /* 0x000fea0003c00000 */
[----:B------:R0:W1:Y:S02]  /*1f270*/  SHFL.IDX P6, R14, R13, R12, R11 ;  /* 0x0000000c0d0e7389 */ /* 0x00006400000c000b */
[----:B01----:R-:W-:Y:S01]  /*1f280*/  ENDCOLLECTIVE ;  /* 0x000000000000791b */ /* 0x003fe20003800000 */
.L_x_765:
[----:B------:R-:W-:Y:S02]  /*1f290*/  @!P3 IMAD.X R0, RZ, RZ, R0, P5 ;  /* 0x000000ffff00b224 */ /* 0x000fe400028e0600 */
[----:B------:R-:W-:Y:S02]  /*1f2a0*/  @!P3 IMAD.MOV.U32 R2, RZ, RZ, R4 ;  /* 0x000000ffff02b224 */ /* 0x000fe400078e0004 */
[----:B------:R-:W-:-:S05]  /*1f2b0*/  @!P3 IMAD.MOV.U32 R3, RZ, RZ, R0 ;  /* 0x000000ffff03b224 */ /* 0x000fca00078e0000 */
[----:B------:R-:W-:Y:S01]  /*1f2c0*/  @!PT LDS RZ, [RZ] ;  /* 0x00000000fffff984 */ /* 0x000fe20000000800 */
[----:B------:R-:W-:Y:S01]  /*1f2d0*/  @!PT LDS RZ, [RZ] ;  /* 0x00000000fffff984 */ /* 0x000fe20000000800 */
[----:B------:R-:W-:Y:S01]  /*1f2e0*/  @!PT LDS RZ, [RZ] ;  /* 0x00000000fffff984 */ /* 0x000fe20000000800 */
[----:B------:R-:W-:Y:S04]  /*1f2f0*/  @!P3 LDGSTS.E.BYPASS.LTC128B.128 [R9+0xfa00], desc[UR60][R2.64], !P2 ;  /* 0x0fa000000209bfae */ /* 0x000fe8000d101d7c */
[----:B------:R-:W-:Y:S04]  /*1f300*/  @!P3 LDGSTS.E.BYPASS.LTC128B.128 [R9+0x12a00], desc[UR60][R2.64+0x40], !P1 ;  /* 0x12a000400209bfae */ /* 0x000fe8000c901d7c */
[----:B------:R0:W-:Y:S02]  /*1f310*/  @!P3 LDGSTS.E.BYPASS.LTC128B.128 [R9+0x15a00], desc[UR60][R2.64+0x80], !P0 ;  /* 0x15a000800209bfae */ /* 0x0001e4000c101d7c */
[----:B0-----:R-:W-:Y:S01]  /*1f320*/  IMAD.MOV.U32 R2, RZ, RZ, R14 ;  /* 0x000000ffff027224 */ /* 0x001fe200078e000e */
[----:B------:R-:W-:Y:S06]  /*1f330*/  BRA `(.L_x_766) ;  /* 0xffffffb0004c7947 */ /* 0x000fec000383ffff */
.L_x_617:
[----:B-1----:R1:W2:Y:S02]  /*1f340*/  SYNCS.PHASECHK.TRANS64.TRYWAIT P0, [R22+URZ+0x31c20], R0 ;  /* 0x031c2000160075a7 */ /* 0x0022a4000800017f */
[----:B--2---:R-:W-:Y:S05]  /*1f350*/  @!P0 NANOSLEEP.SYNCS 0x989680 ;  /* 0x009896800000895d */ /* 0x004fea0003900000 */
[----:B------:R-:W2:Y:S02]  /*1f360*/  @!P0 SYNCS.PHASECHK.TRANS64 P0, [R22+URZ+0x31c20], R0 ;  /* 0x031c2000160085a7 */ /* 0x000ea4000800007f */
[----:B--2---:R-:W-:Y:S05]  /*1f370*/  @!P0 BRA `(.L_x_617) ;  /* 0xfffffffc00f08947 */ /* 0x004fea000383ffff */
[----:B------:R-:W-:Y:S05]  /*1f380*/  BRA `(.L_x_767) ;  /* 0xffffffb000b47947 */ /* 0x000fea000383ffff */
.L_x_626:
[----:B-1----:R1:W2:Y:S02]  /*1f390*/  SYNCS.PHASECHK.TRANS64.TRYWAIT P0, [R3+URZ+0x31c40], R2 ;  /* 0x031c4002030075a7 */ /* 0x0022a4000800017f */
[----:B--2---:R-:W-:Y:S05]  /*1f3a0*/  @!P0 NANOSLEEP.SYNCS 0x989680 ;  /* 0x009896800000895d */ /* 0x004fea0003900000 */
[----:B------:R-:W2:Y:S02]  /*1f3b0*/  @!P0 SYNCS.PHASECHK.TRANS64 P0, [R3+URZ+0x31c40], R2 ;  /* 0x031c4002030085a7 */ /* 0x000ea4000800007f */
[----:B--2---:R-:W-:Y:S05]  /*1f3c0*/  @!P0 BRA `(.L_x_626) ;  /* 0xfffffffc00f08947 */ /* 0x004fea000383ffff */
[----:B------:R-:W-:Y:S05]  /*1f3d0*/  BRA `(.L_x_768) ;  /* 0xffffffb400707947 */ /* 0x000fea000383ffff */
.L_x_633:
[----:B0-----:R0:W1:Y:S02]  /*1f3e0*/  SYNCS.PHASECHK.TRANS64.TRYWAIT P0, [R3+URZ+0x60], R2 ;  /* 0x00006002030075a7 */ /* 0x001064000800017f */
[----:B-1----:R-:W-:Y:S05]  /*1f3f0*/  @!P0 NANOSLEEP.SYNCS 0x989680 ;  /* 0x009896800000895d */ /* 0x002fea0003900000 */
[----:B------:R-:W1:Y:S02]  /*1f400*/  @!P0 SYNCS.PHASECHK.TRANS64 P0, [R3+URZ+0x60], R2 ;  /* 0x00006002030085a7 */ /* 0x000e64000800007f */
[----:B-1----:R-:W-:Y:S05]  /*1f410*/  @!P0 BRA `(.L_x_633) ;  /* 0xfffffffc00f08947 */ /* 0x002fea000383ffff */
[----:B------:R-:W-:Y:S05]  /*1f420*/  BRA `(.L_x_769) ;  /* 0xffffffb8007c7947 */ /* 0x000fea000383ffff */
.L_x_643:
[----:B-1----:R1:W2:Y:S02]  /*1f430*/  SYNCS.PHASECHK.TRANS64.TRYWAIT P0, [R3+URZ+0x31c40], R2 ;  /* 0x031c4002030075a7 */ /* 0x0022a4000800017f */
[----:B--2---:R-:W-:Y:S05]  /*1f440*/  @!P0 NANOSLEEP.SYNCS 0x989680 ;  /* 0x009896800000895d */ /* 0x004fea0003900000 */
[----:B------:R-:W2:Y:S02]  /*1f450*/  @!P0 SYNCS.PHASECHK.TRANS64 P0, [R3+URZ+0x31c40], R2 ;  /* 0x031c4002030085a7 */ /* 0x000ea4000800007f */
[----:B--2---:R-:W-:Y:S05]  /*1f460*/  @!P0 BRA `(.L_x_643) ;  /* 0xfffffffc00f08947 */ /* 0x004fea000383ffff */
[----:B------:R-:W-:Y:S05]  /*1f470*/  BRA `(.L_x_770) ;  /* 0xffffffc000387947 */ /* 0x000fea000383ffff */
.L_x_650:
[----:B0-----:R0:W1:Y:S02]  /*1f480*/  SYNCS.PHASECHK.TRANS64.TRYWAIT P0, [R12+URZ+0x60], R26 ;  /* 0x0000601a0c0075a7 */ /* 0x001064000800017f */
[----:B-1----:R-:W-:Y:S05]  /*1f490*/  @!P0 NANOSLEEP.SYNCS 0x989680 ;  /* 0x009896800000895d */ /* 0x002fea0003900000 */
[----:B------:R-:W1:Y:S02]  /*1f4a0*/  @!P0 SYNCS.PHASECHK.TRANS64 P0, [R12+URZ+0x60], R26 ;  /* 0x0000601a0c0085a7 */ /* 0x000e64000800007f */
[----:B-1----:R-:W-:Y:S05]  /*1f4b0*/  @!P0 BRA `(.L_x_650) ;  /* 0xfffffffc00f08947 */ /* 0x002fea000383ffff */
[----:B------:R-:W-:Y:S05]  /*1f4c0*/  BRA `(.L_x_771) ;  /* 0xffffffc400447947 */ /* 0x000fea000383ffff */
.L_x_660:
[----:B-1----:R1:W2:Y:S02]  /*1f4d0*/  SYNCS.PHASECHK.TRANS64.TRYWAIT P0, [R2+URZ+0x31c40], R3 ;  /* 0x031c4003020075a7 */ /* 0x0022a4000800017f */
[----:B--2---:R-:W-:Y:S05]  /*1f4e0*/  @!P0 NANOSLEEP.SYNCS 0x989680 ;  /* 0x009896800000895d */ /* 0x004fea0003900000 */
[----:B------:R-:W2:Y:S02]  /*1f4f0*/  @!P0 SYNCS.PHASECHK.TRANS64 P0, [R2+URZ+0x31c40], R3 ;  /* 0x031c4003020085a7 */ /* 0x000ea4000800007f */
[----:B--2---:R-:W-:Y:S05]  /*1f500*/  @!P0 BRA `(.L_x_660) ;  /* 0xfffffffc00f08947 */ /* 0x004fea000383ffff */
[----:B------:R-:W-:Y:S05]  /*1f510*/  BRA `(.L_x_772) ;  /* 0xffffffc800cc7947 */ /* 0x000fea000383ffff */
.L_x_667:
[----:B0-----:R0:W1:Y:S02]  /*1f520*/  SYNCS.PHASECHK.TRANS64.TRYWAIT P0, [R7+URZ+0x60], R2 ;  /* 0x00006002070075a7 */ /* 0x001064000800017f */
[----:B-1----:R-:W-:Y:S05]  /*1f530*/  @!P0 NANOSLEEP.SYNCS 0x989680 ;  /* 0x009896800000895d */ /* 0x002fea0003900000 */
[----:B------:R-:W1:Y:S02]  /*1f540*/  @!P0 SYNCS.PHASECHK.TRANS64 P0, [R7+URZ+0x60], R2 ;  /* 0x00006002070085a7 */ /* 0x000e64000800007f */
[----:B-1----:R-:W-:Y:S05]  /*1f550*/  @!P0 BRA `(.L_x_667) ;  /* 0xfffffffc00f08947 */ /* 0x002fea000383ffff */
[----:B------:R-:W-:Y:S05]  /*1f560*/  BRA `(.L_x_773) ;  /* 0xffffffcc00dc7947 */ /* 0x000fea000383ffff */
.L_x_679:
[----:B-1----:R1:W2:Y:S02]  /*1f570*/  SYNCS.PHASECHK.TRANS64.TRYWAIT P0, [R3+URZ+0x31c60], R0 ;  /* 0x031c6000030075a7 */ /* 0x0022a4000800017f */
[----:B--2---:R-:W-:Y:S05]  /*1f580*/  @!P0 NANOSLEEP.SYNCS 0x989680 ;  /* 0x009896800000895d */ /* 0x004fea0003900000 */
[----:B------:R-:W2:Y:S02]  /*1f590*/  @!P0 SYNCS.PHASECHK.TRANS64 P0, [R3+URZ+0x31c60], R0 ;  /* 0x031c6000030085a7 */ /* 0x000ea4000800007f */
[----:B--2---:R-:W-:Y:S05]  /*1f5a0*/  @!P0 BRA `(.L_x_679) ;  /* 0xfffffffc00f08947 */ /* 0x004fea000383ffff */
[----:B------:R-:W-:Y:S05]  /*1f5b0*/  BRA `(.L_x_774) ;  /* 0xffffffd400507947 */ /* 0x000fea000383ffff */
.L_x_687:
[----:B------:R-:W-:Y:S01]  /*1f5c0*/  BSSY B0, `(.L_x_775) ;  /* 0x0000008000007945 */ /* 0x000fe20003800000 */
[----:B------:R-:W-:Y:S02]  /*1f5d0*/  IMAD.MOV.U32 R13, RZ, RZ, R16 ;  /* 0x000000ffff0d7224 */ /* 0x000fe400078e0010 */
[----:B------:R-:W-:Y:S02]  /*1f5e0*/  IMAD.MOV.U32 R12, RZ, RZ, RZ ;  /* 0x000000ffff0c7224 */ /* 0x000fe400078e00ff */
[----:B------:R-:W-:Y:S02]  /*1f5f0*/  IMAD.MOV.U32 R11, RZ, RZ, 0x1f ;  /* 0x0000001fff0b7424 */ /* 0x000fe400078e00ff */
[----:B------:R-:W-:-:S07]  /*1f600*/  IMAD.MOV.U32 R15, RZ, RZ, -0x1 ;  /* 0xffffffffff0f7424 */ /* 0x000fce00078e00ff */
[----:B01----:R-:W-:Y:S05]  /*1f610*/  WARPSYNC.COLLECTIVE R15, `(.L_x_776) ;  /* 0x000000000f087348 */ /* 0x003fea0003c00000 */
[----:B------:R2:W3:Y:S02]  /*1f620*/  SHFL.IDX P6, R14, R13, R12, R11 ;  /* 0x0000000c0d0e7389 */ /* 0x0004e400000c000b */
[----:B0123--:R-:W-:Y:S01]  /*1f630*/  ENDCOLLECTIVE ;  /* 0x000000000000791b */ /* 0x00ffe20003800000 */
.L_x_776:
[----:B------:R-:W-:Y:S05]  /*1f640*/  BSYNC B0 ;  /* 0x0000000000007941 */ /* 0x000fea0003800000 */
.L_x_775:
        /* <DEDUP_REMOVED lines=9> */
.L_x_777:
        /* <DEDUP_REMOVED lines=18> */
.L_x_778:
[----:B------:R-:W-:Y:S01]  /*1f800*/  IMAD.MOV.U32 R12, RZ, RZ, 0x2 ;  /* 0x00000002ff0c7424 */ /* 0x000fe200078e00ff */
[----:B------:R-:W-:-:S05]  /*1f810*/  SEL R5, R14, RZ, P1 ;  /* 0x000000ff0e057207 */ /* 0x000fca0000800000 */
[----:B------:R-:W-:-:S04]  /*1f820*/  IMAD.IADD R5, R2, 0x1, R5 ;  /* 0x0000000102057824 */ /* 0x000fc800078e0205 */
[----:B------:R-:W-:-:S07]  /*1f830*/  IMAD.MOV.U32 R13, RZ, RZ, R5 ;  /* 0x000000ffff0d7224 */ /* 0x000fce00078e0005 */
[----:B------:R-:W-:Y:S05]  /*1f840*/  WARPSYNC.COLLECTIVE R15, `(.L_x_779) ;  /* 0x000000000f087348 */ /* 0x000fea0003c00000 */
[----:B------:R0:W1:Y:S02]  /*1f850*/  SHFL.UP P6, R14, R13, R12, R11 ;  /* 0x0400000c0d0e7389 */ /* 0x00006400000c000b */
[----:B01----:R-:W-:Y:S01]  /*1f860*/  ENDCOLLECTIVE ;  /* 0x000000000000791b */ /* 0x003fe20003800000 */
.L_x_779:
[----:B------:R-:W-:Y:S01]  /*1f870*/  IMAD.MOV.U32 R12, RZ, RZ, 0x4 ;  /* 0x00000004ff0c7424 */ /* 0x000fe200078e00ff */
[----:B------:R-:W-:-:S05]  /*1f880*/  SEL R6, R14, RZ, P2 ;  /* 0x000000ff0e067207 */ /* 0x000fca0001000000 */
[----:B------:R-:W-:-:S04]  /*1f890*/  IMAD.IADD R6, R5, 0x1, R6 ;  /* 0x0000000105067824 */ /* 0x000fc800078e0206 */
[----:B------:R-:W-:-:S07]  /*1f8a0*/  IMAD.MOV.U32 R13, RZ, RZ, R6 ;  /* 0x000000ffff0d7224 */ /* 0x000fce00078e0006 */
[----:B------:R-:W-:Y:S05]  /*1f8b0*/  WARPSYNC.COLLECTIVE R15, `(.L_x_780) ;  /* 0x000000000f087348 */ /* 0x000fea0003c00000 */
[----:B------:R0:W1:Y:S02]  /*1f8c0*/  SHFL.UP P6, R14, R13, R12, R11 ;  /* 0x0400000c0d0e7389 */ /* 0x00006400000c000b */
[----:B01----:R-:W-:Y:S01]  /*1f8d0*/  ENDCOLLECTIVE ;  /* 0x000000000000791b */ /* 0x003fe20003800000 */
.L_x_780:
[----:B------:R-:W-:Y:S01]  /*1f8e0*/  IMAD.MOV.U32 R12, RZ, RZ, 0x8 ;  /* 0x00000008ff0c7424 */ /* 0x000fe200078e00ff */
[----:B------:R-:W-:-:S05]  /*1f8f0*/  SEL R7, R14, RZ, P3 ;  /* 0x000000ff0e077207 */ /* 0x000fca0001800000 */
[----:B------:R-:W-:-:S04]  /*1f900*/  IMAD.IADD R7, R6, 0x1, R7 ;  /* 0x0000000106077824 */ /* 0x000fc800078e0207 */
[----:B------:R-:W-:-:S07]  /*1f910*/  IMAD.MOV.U32 R13, RZ, RZ, R7 ;  /* 0x000000ffff0d7224 */ /* 0x000fce00078e0007 */
[----:B------:R-:W-:Y:S05]  /*1f920*/  WARPSYNC.COLLECTIVE R15, `(.L_x_781) ;  /* 0x000000000f087348 */ /* 0x000fea0003c00000 */
[----:B------:R0:W1:Y:S02]  /*1f930*/  SHFL.UP P6, R14, R13, R12, R11 ;  /* 0x0400000c0d0e7389 */ /* 0x00006400000c000b */
[----:B01----:R-:W-:Y:S01]  /*1f940*/  ENDCOLLECTIVE ;  /* 0x000000000000791b */ /* 0x003fe20003800000 */
.L_x_781:
[----:B------:R-:W-:Y:S01]  /*1f950*/  IMAD.MOV.U32 R12, RZ, RZ, 0x10 ;  /* 0x00000010ff0c7424 */ /* 0x000fe200078e00ff */
[----:B------:R-:W-:-:S05]  /*1f960*/  SEL R14, R14, RZ, P4 ;  /* 0x000000ff0e0e7207 */ /* 0x000fca0002000000 */
[----:B------:R-:W-:-:S04]  /*1f970*/  IMAD.IADD R5, R7, 0x1, R14 ;  /* 0x0000000107057824 */ /* 0x000fc800078e020e */
[----:B------:R-:W-:-:S07]  /*1f980*/  IMAD.MOV.U32 R13, RZ, RZ, R5 ;  /* 0x000000ffff0d7224 */ /* 0x000fce00078e0005 */
[----:B------:R-:W-:Y:S05]  /*1f990*/  WARPSYNC.COLLECTIVE R15, `(.L_x_782) ;  /* 0x000000000f087348 */ /* 0x000fea0003c00000 */
[----:B------:R0:W1:Y:S02]  /*1f9a0*/  SHFL.UP P6, R14, R13, R12, R11 ;  /* 0x0400000c0d0e7389 */ /* 0x00006400000c000b */
[----:B01----:R-:W-:Y:S01]  /*1f9b0*/  ENDCOLLECTIVE ;  /* 0x000000000000791b */ /* 0x003fe20003800000 */
.L_x_782:
        /* <DEDUP_REMOVED lines=8> */
.L_x_783:
[----:B------:R-:W-:Y:S05]  /*1fa40*/  BRA `(.L_x_784) ;  /* 0xffffffd400fc7947 */ /* 0x000fea000383ffff */
.L_x_692:
        /* <DEDUP_REMOVED lines=8> */
.L_x_786:
[----:B------:R-:W-:Y:S05]  /*1fad0*/  BSYNC B0 ;  /* 0x0000000000007941 */ /* 0x000fea0003800000 */
.L_x_785:
        /* <DEDUP_REMOVED lines=8> */
.L_x_787:
[----:B------:R-:W-:Y:S01]  /*1fb60*/  IMAD.MOV.U32 R12, RZ, RZ, 0x4 ;  /* 0x00000004ff0c7424 */ /* 0x000fe200078e00ff */
[----:B------:R-:W-:-:S05]  /*1fb70*/  SEL R14, R14, RZ, P2 ;  /* 0x000000ff0e0e7207 */ /* 0x000fca0001000000 */
[----:B------:R-:W-:-:S04]  /*1fb80*/  IMAD.IADD R3, R13, 0x1, R14 ;  /* 0x000000010d037824 */ /* 0x000fc800078e020e */
[----:B------:R-:W-:-:S07]  /*1fb90*/  IMAD.MOV.U32 R13, RZ, RZ, R3 ;  /* 0x000000ffff0d7224 */ /* 0x000fce00078e0003 */
[----:B------:R-:W-:Y:S05]  /*1fba0*/  WARPSYNC.COLLECTIVE R15, `(.L_x_788) ;  /* 0x000000000f087348 */ /* 0x000fea0003c00000 */
[----:B------:R0:W1:Y:S02]  /*1fbb0*/  SHFL.UP P6, R14, R13, R12, R11 ;  /* 0x0400000c0d0e7389 */ /* 0x00006400000c000b */
[----:B01----:R-:W-:Y:S01]  /*1fbc0*/  ENDCOLLECTIVE ;  /* 0x000000000000791b */ /* 0x003fe20003800000 */
.L_x_788:
[----:B------:R-:W-:Y:S01]  /*1fbd0*/  IMAD.MOV.U32 R12, RZ, RZ, 0x8 ;  /* 0x00000008ff0c7424 */ /* 0x000fe200078e00ff */
[----:B------:R-:W-:-:S05]  /*1fbe0*/  SEL R14, R14, RZ, P3 ;  /* 0x000000ff0e0e7207 */ /* 0x000fca0001800000 */
[----:B------:R-:W-:-:S04]  /*1fbf0*/  IMAD.IADD R5, R3, 0x1, R14 ;  /* 0x0000000103057824 */ /* 0x000fc800078e020e */
[----:B------:R-:W-:-:S07]  /*1fc00*/  IMAD.MOV.U32 R13, RZ, RZ, R5 ;  /* 0x000000ffff0d7224 */ /* 0x000fce00078e0005 */
[----:B------:R-:W-:Y:S05]  /*1fc10*/  WARPSYNC.COLLECTIVE R15, `(.L_x_789) ;  /* 0x000000000f087348 */ /* 0x000fea0003c00000 */
[----:B------:R0:W1:Y:S02]  /*1fc20*/  SHFL.UP P6, R14, R13, R12, R11 ;  /* 0x0400000c0d0e7389 */ /* 0x00006400000c000b */
[----:B01----:R-:W-:Y:S01]  /*1fc30*/  ENDCOLLECTIVE ;  /* 0x000000000000791b */ /* 0x003fe20003800000 */
.L_x_789:
[----:B------:R-:W-:Y:S01]  /*1fc40*/  IMAD.MOV.U32 R12, RZ, RZ, 0x10 ;  /* 0x00000010ff0c7424 */ /* 0x000fe200078e00ff */
[----:B------:R-:W-:-:S05]  /*1fc50*/  SEL R6, R14, RZ, P4 ;  /* 0x000000ff0e067207 */ /* 0x000fca0002000000 */
[----:B------:R-:W-:-:S04]  /*1fc60*/  IMAD.IADD R6, R5, 0x1, R6 ;  /* 0x0000000105067824 */ /* 0x000fc800078e0206 */
[----:B------:R-:W-:-:S07]  /*1fc70*/  IMAD.MOV.U32 R13, RZ, RZ, R6 ;  /* 0x000000ffff0d7224 */ /* 0x000fce00078e0006 */
[----:B------:R-:W-:Y:S05]  /*1fc80*/  WARPSYNC.COLLECTIVE R15, `(.L_x_790) ;  /* 0x000000000f087348 */ /* 0x000fea0003c00000 */
[----:B------:R0:W1:Y:S02]  /*1fc90*/  SHFL.UP P6, R14, R13, R12, R11 ;  /* 0x0400000c0d0e7389 */ /* 0x00006400000c000b */
[----:B01----:R-:W-:Y:S01]  /*1fca0*/  ENDCOLLECTIVE ;  /* 0x000000000000791b */ /* 0x003fe20003800000 */
.L_x_790:
        /* <DEDUP_REMOVED lines=8> */
.L_x_791:
[----:B------:R-:W-:Y:S05]  /*1fd30*/  BRA `(.L_x_792) ;  /* 0xffffffd400dc7947 */ /* 0x000fea000383ffff */
.L_x_694:
[----:B------:R-:W-:Y:S01]  /*1fd40*/  BSSY B0, `(.L_x_793) ;  /* 0x0000006000007945 */ /* 0x000fe20003800000 */
[----:B------:R-:W-:Y:S01]  /*1fd50*/  PLOP3.LUT P6, PT, P6, PT, PT, 0x8, 0x0 ;  /* 0x000000000000781c */ /* 0x000fe200037ce170 */
[----:B------:R-:W-:-:S12]  /*1fd60*/  IMAD.MOV.U32 R15, RZ, RZ, -0x1 ;  /* 0xffffffffff0f7424 */ /* 0x000fd800078e00ff */
[----:B0-----:R-:W-:Y:S05]  /*1fd70*/  WARPSYNC.COLLECTIVE R15, `(.L_x_794) ;  /* 0x000000000f087348 */ /* 0x001fea0003c00000 */
[----:B------:R-:W-:Y:S01]  /*1fd80*/  VOTE.ANY R14, PT, P6 ;  /* 0x00000000000e7806 */ /* 0x000fe200030e0100 */
[----:B0-----:R-:W-:Y:S06]  /*1fd90*/  ENDCOLLECTIVE ;  /* 0x000000000000791b */ /* 0x001fec0003800000 */
.L_x_794:
[----:B------:R-:W-:Y:S05]  /*1fda0*/  BSYNC B0 ;  /* 0x0000000000007941 */ /* 0x000fea0003800000 */
.L_x_793:
        /* <DEDUP_REMOVED lines=9> */
.L_x_795:
[----:B------:R-:W-:Y:S01]  /*1fe40*/  IMAD.MOV.U32 R17, RZ, RZ, R14 ;  /* 0x000000ffff117224 */ /* 0x000fe200078e000e */
[----:B------:R-:W-:Y:S06]  /*1fe50*/  BRA `(.L_x_796) ;  /* 0xffffffd400cc7947 */ /* 0x000fec000383ffff */
.L_x_696:
[----:B------:R-:W-:Y:S01]  /*1fe60*/  BSSY B0, `(.L_x_797) ;  /* 0x0000007000007945 */ /* 0x000fe20003800000 */
[----:B------:R-:W-:Y:S02]  /*1fe70*/  IMAD.MOV.U32 R13, RZ, RZ, R3 ;  /* 0x000000ffff0d7224 */ /* 0x000fe400078e0003 */
[----:B------:R-:W-:Y:S02]  /*1fe80*/  IMAD.MOV.U32 R11, RZ, RZ, 0x1f ;  /* 0x0000001fff0b7424 */ /* 0x000fe400078e00ff */
[----:B------:R-:W-:-:S07]  /*1fe90*/  IMAD.MOV.U32 R15, RZ, RZ, -0x1 ;  /* 0xffffffffff0f7424 */ /* 0x000fce00078e00ff */
[----:B012---:R-:W-:Y:S05]  /*1fea0*/  WARPSYNC.COLLECTIVE R15, `(.L_x_798) ;  /* 0x000000000f087348 */ /* 0x007fea0003c00000 */
[----:B------:R3:W4:Y:S02]  /*1feb0*/  SHFL.IDX P6, R14, R13, R12, R11 ;  /* 0x0000000c0d0e7389 */ /* 0x00072400000c000b */
[----:B01234-:R-:W-:Y:S01]  /*1fec0*/  ENDCOLLECTIVE ;  /* 0x000000000000791b */ /* 0x01ffe20003800000 */
.L_x_798:
[----:B------:R-:W-:Y:S05]  /*1fed0*/  BSYNC B0 ;  /* 0x0000000000007941 */ /* 0x000fea0003800000 */
.L_x_797:
[----:B------:R-:W-:Y:S05]  /*1fee0*/  BRA `(.L_x_695) ;  /* 0xffffffd400c47947 */ /* 0x000fea000383ffff */
.L_x_700:
[----:B0-----:R0:W2:Y:S02]  /*1fef0*/  SYNCS.PHASECHK.TRANS64.TRYWAIT P0, [R9+URZ+0x31c20], R0 ;  /* 0x031c2000090075a7 */ /* 0x0010a4000800017f */
[----:B--2---:R-:W-:Y:S05]  /*1ff00*/  @!P0 NANOSLEEP.SYNCS 0x989680 ;  /* 0x009896800000895d */ /* 0x004fea0003900000 */
[----:B------:R-:W2:Y:S02]  /*1ff10*/  @!P0 SYNCS.PHASECHK.TRANS64 P0, [R9+URZ+0x31c20], R0 ;  /* 0x031c2000090085a7 */ /* 0x000ea4000800007f */
[----:B--2---:R-:W-:Y:S05]  /*1ff20*/  @!P0 BRA `(.L_x_700) ;  /* 0xfffffffc00f08947 */ /* 0x004fea000383ffff */
[----:B------:R-:W-:Y:S05]  /*1ff30*/  BRA `(.L_x_799) ;  /* 0xffffffd800b07947 */ /* 0x000fea000383ffff */
.L_x_701:
[----:B------:R-:W2:Y:S01]  /*1ff40*/  S2R R2, SR_TID.X ;  /* 0x0000000000027919 */ /* 0x000ea20000002100 */
[----:B------:R-:W-:Y:S01]  /*1ff50*/  BSSY B0, `(.L_x_800) ;  /* 0x000000a000007945 */ /* 0x000fe20003800000 */
[----:B------:R-:W-:Y:S02]  /*1ff60*/  IMAD.MOV.U32 R12, RZ, RZ, RZ ;  /* 0x000000ffff0c7224 */ /* 0x000fe400078e00ff */
[----:B------:R-:W-:Y:S02]  /*1ff70*/  IMAD.MOV.U32 R11, RZ, RZ, 0x1f ;  /* 0x0000001fff0b7424 */ /* 0x000fe400078e00ff */
[----:B------:R-:W-:Y:S01]  /*1ff80*/  IMAD.MOV.U32 R15, RZ, RZ, -0x1 ;  /* 0xffffffffff0f7424 */ /* 0x000fe200078e00ff */
[----:B--2---:R-:W-:-:S04]  /*1ff90*/  SHF.R.U32.HI R2, RZ, 0x5, R2 ;  /* 0x00000005ff027819 */ /* 0x004fc80000011602 */
[----:B------:R-:W-:-:S05]  /*1ffa0*/  LOP3.LUT R2, R2, 0x3, RZ, 0xc0, !PT ;  /* 0x0000000302027812 */ /* 0x000fca00078ec0ff */
[----:B------:R-:W-:-:S07]  /*1ffb0*/  IMAD.MOV.U32 R13, RZ, RZ, R2 ;  /* 0x000000ffff0d7224 */ /* 0x000fce00078e0002 */
[----:B01--4-:R-:W-:Y:S05]  /*1ffc0*/  WARPSYNC.COLLECTIVE R15, `(.L_x_801) ;  /* 0x000000000f087348 */ /* 0x013fea0003c00000 */
[----:B------:R2:W3:Y:S02]  /*1ffd0*/  SHFL.IDX P6, R14, R13, R12, R11 ;  /* 0x0000000c0d0e7389 */ /* 0x0004e400000c000b */
[----:B01234-:R-:W-:Y:S01]  /*1ffe0*/  ENDCOLLECTIVE ;  /* 0x000000000000791b */ /* 0x01ffe20003800000 */
.L_x_801:
[----:B------:R-:W-:Y:S05]  /*1fff0*/  BSYNC B0 ;  /* 0x0000000000007941 */ /* 0x000fea0003800000 */
.L_x_800:
[----:B------:R-:W-:Y:S05]  /*20000*/  BRA `(.L_x_802) ;  /* 0xffffffd800987947 */ /* 0x000fea000383ffff */
.L_x_702:
[----:B------:R-:W-:Y:S01]  /*20010*/  BSSY B0, `(.L_x_803) ;  /* 0x0000006000007945 */ /* 0x000fe20003800000 */
[----:B------:R-:W-:-:S07]  /*20020*/  IMAD.MOV.U32 R15, RZ, RZ, -0x1 ;  /* 0xffffffffff0f7424 */ /* 0x000fce00078e00ff */
[----:B01--4-:R-:W-:Y:S05]  /*20030*/  WARPSYNC.COLLECTIVE R15, `(.L_x_804) ;  /* 0x000000000f0c7348 */ /* 0x013fea0003c00000 */
[----:B------:R-:W-:Y:S02]  /*20040*/  ELECT P6, UR62, PT ;  /* 0x00000000003e782f */ /* 0x000fe400038c0000 */
[----:B------:R-:W-:Y:S01]  /*20050*/  MOV R14, UR62 ;  /* 0x0000003e000e7c02 */ /* 0x000fe20008000f00 */
[----:B01--4-:R-:W-:Y:S10]  /*20060*/  ENDCOLLECTIVE ;  /* 0x000000000000791b */ /* 0x013ff40003800000 */
.L_x_804:
[----:B------:R-:W-:Y:S05]  /*20070*/  BSYNC B0 ;  /* 0x0000000000007941 */ /* 0x000fea0003800000 */
.L_x_803:
[----:B------:R-:W-:Y:S05]  /*20080*/  BRA `(.L_x_805) ;  /* 0xffffffd8008c7947 */ /* 0x000fea000383ffff */
.L_x_704:
[----:B0-----:R0:W1:Y:S02]  /*20090*/  SYNCS.PHASECHK.TRANS64.TRYWAIT P0, [R5+URZ], R4 ;  /* 0x00000004050075a7 */ /* 0x001064000800017f */
[----:B-1----:R-:W-:Y:S05]  /*200a0*/  @!P0 NANOSLEEP.SYNCS 0x989680 ;  /* 0x009896800000895d */ /* 0x002fea0003900000 */
[----:B------:R-:W1:Y:S02]  /*200b0*/  @!P0 SYNCS.PHASECHK.TRANS64 P0, [R5+URZ], R4 ;  /* 0x00000004050085a7 */ /* 0x000e64000800007f */
[----:B-1----:R-:W-:Y:S05]  /*200c0*/  @!P0 BRA `(.L_x_704) ;  /* 0xfffffffc00f08947 */ /* 0x002fea000383ffff */
[----:B------:R-:W-:Y:S05]  /*200d0*/  BRA `(.L_x_806) ;  /* 0xffffffd800c07947 */ /* 0x000fea000383ffff */
.L_x_705:
[----:B-1----:R1:W2:Y:S02]  /*200e0*/  SYNCS.PHASECHK.TRANS64.TRYWAIT P0, [R3+URZ], R2 ;  /* 0x00000002030075a7 */ /* 0x0022a4000800017f */
[----:B--2---:R-:W-:Y:S05]  /*200f0*/  @!P0 NANOSLEEP.SYNCS 0x989680 ;  /* 0x009896800000895d */ /* 0x004fea0003900000 */
[----:B------:R-:W2:Y:S02]  /*20100*/  @!P0 SYNCS.PHASECHK.TRANS64 P0, [R3+URZ], R2 ;  /* 0x00000002030085a7 */ /* 0x000ea4000800007f */
[----:B--2---:R-:W-:Y:S05]  /*20110*/  @!P0 BRA `(.L_x_705) ;  /* 0xfffffffc00f08947 */ /* 0x004fea000383ffff */
[----:B------:R-:W-:Y:S05]  /*20120*/  BRA `(.L_x_807) ;  /* 0xffffffd800b47947 */ /* 0x000fea000383ffff */
.L_x_707:
[----:B--2---:R2:W3:Y:S02]  /*20130*/  SYNCS.PHASECHK.TRANS64.TRYWAIT P0, [R23+URZ], R4 ;  /* 0x00000004170075a7 */ /* 0x0044e4000800017f */
[----:B---3--:R-:W-:Y:S05]  /*20140*/  @!P0 NANOSLEEP.SYNCS 0x989680 ;  /* 0x009896800000895d */ /* 0x008fea0003900000 */
[----:B------:R-:W3:Y:S02]  /*20150*/  @!P0 SYNCS.PHASECHK.TRANS64 P0, [R23+URZ], R4 ;  /* 0x00000004170085a7 */ /* 0x000ee4000800007f */
[----:B---3--:R-:W-:Y:S05]  /*20160*/  @!P0 BRA `(.L_x_707) ;  /* 0xfffffffc00f08947 */ /* 0x008fea000383ffff */
[----:B------:R-:W-:Y:S05]  /*20170*/  BRA `(.L_x_808) ;  /* 0xffffffd800b87947 */ /* 0x000fea000383ffff */
.L_x_809:
        /* <DEDUP_REMOVED lines=16> */
.L_x_2726:


//--------------------- .text._ZN7cutlass13device_kernelIN5flash11enable_sm90INS1_16FlashAttnFwdSm90INS1_25CollectiveMainloopFwdSm90ILi2EN4cute5tupleIJNS5_1CILi1EEES8_S8_EEENS6_IJNS7_ILi192EEENS7_ILi128EEENS7_ILi96EEEEEELi96ENS_10bfloat16_tEfNS_4arch4Sm90ELb0ELb1ELb0ELb0ELb0ELb0ELb0ELb0ELb1ELb1ELb0ELb0EEENS1_21CollectiveEpilogueFwdINS6_IJSA_SC_SB_EEES9_SE_SG_Li384ELb0ELb1ELb0ELb0EEENS1_30DynamicPersistentTileSchedulerILi384ELi128ELb0ELb1ELb1EEEEEEEEEvNT_6ParamsE --------------------------
	.section	.text._ZN7cutlass13device_kernelIN5flash11enable_sm90INS1_16FlashAttnFwdSm90INS1_25CollectiveMainloopFwdSm90ILi2EN4cute5tupleIJNS5_1CILi1EEES8_S8_EEENS6_IJNS7_ILi192EEENS7_ILi128EEENS7_ILi96EEEEEELi96ENS_10bfloat16_tEfNS_4arch4Sm90ELb0ELb1ELb0ELb0ELb0ELb0ELb0ELb0ELb1ELb1ELb0ELb0EEENS1_21CollectiveEpilogueFwdINS6_IJSA_SC_SB_EEES9_SE_SG_Li384ELb0ELb1ELb0ELb0EEENS1_30DynamicPersistentTileSchedulerILi384ELi128ELb0ELb1ELb1EEEEEEEEEvNT_6ParamsE,"ax",@progbits
	.align	128
.text._ZN7cutlass13device_kernelIN5flash11enable_sm90INS1_16FlashAttnFwdSm90INS1_25CollectiveMainloopFwdSm90ILi2EN4cute5tupleIJNS5_1CILi1EEES8_S8_EEENS6_IJNS7_ILi192EEENS7_ILi128EEENS7_ILi96EEEEEELi96ENS_10bfloat16_tEfNS_4arch4Sm90ELb0ELb1ELb0ELb0ELb0ELb0ELb0ELb0ELb1ELb1ELb0ELb0EEENS1_21CollectiveEpilogueFwdINS6_IJSA_SC_SB_EEES9_SE_SG_Li384ELb0ELb1ELb0ELb0EEENS1_30DynamicPersistentTileSchedulerILi384ELi128ELb0ELb1ELb1EEEEEEEEEvNT_6ParamsE:
        .type           _ZN7cutlass13device_kernelIN5flash11enable_sm90INS1_16FlashAttnFwdSm90INS1_25CollectiveMainloopFwdSm90ILi2EN4cute5tupleIJNS5_1CILi1EEES8_S8_EEENS6_IJNS7_ILi192EEENS7_ILi128EEENS7_ILi96EEEEEELi96ENS_10bfloat16_tEfNS_4arch4Sm90ELb0ELb1ELb0ELb0ELb0ELb0ELb0ELb0ELb1ELb1ELb0ELb0EEENS1_21CollectiveEpilogueFwdINS6_IJSA_SC_SB_EEES9_SE_SG_Li384ELb0ELb1ELb0ELb0EEENS1_30DynamicPersistentTileSchedulerILi384ELi128ELb0ELb1ELb1EEEEEEEEEvNT_6ParamsE,@function
        .size           _ZN7cutlass13device_kernelIN5flash11enable_sm90INS1_16FlashAttnFwdSm90INS1_25CollectiveMainloopFwdSm90ILi2EN4cute5tupleIJNS5_1CILi1EEES8_S8_EEENS6_IJNS7_ILi192EEENS7_ILi128EEENS7_ILi96EEEEEELi96ENS_10bfloat16_tEfNS_4arch4Sm90ELb0ELb1ELb0ELb0ELb0ELb0ELb0ELb0ELb1ELb1ELb0ELb0EEENS1_21CollectiveEpilogueFwdINS6_IJSA_SC_SB_EEES9_SE_SG_Li384ELb0ELb1ELb0ELb0EEENS1_30DynamicPersistentTileSchedulerILi384ELi128ELb0ELb1ELb1EEEEEEEEEvNT_6ParamsE,(.L_x_2727 - _ZN7cutlass13device_kernelIN5flash11enable_sm90INS1_16FlashAttnFwdSm90INS1_25CollectiveMainloopFwdSm90ILi2EN4cute5tupleIJNS5_1CILi1EEES8_S8_EEENS6_IJNS7_ILi192EEENS7_ILi128EEENS7_ILi96EEEEEELi96ENS_10bfloat16_tEfNS_4arch4Sm90ELb0ELb1ELb0ELb0ELb0ELb0ELb0ELb0ELb1ELb1ELb0ELb0EEENS1_21CollectiveEpilogueFwdINS6_IJSA_SC_SB_EEES9_SE_SG_Li384ELb0ELb1ELb0ELb0EEENS1_30DynamicPersistentTileSchedulerILi384ELi128ELb0ELb1ELb1EEEEEEEEEvNT_6ParamsE)
        .other          _ZN7cutlass13device_kernelIN5flash11enable_sm90INS1_16FlashAttnFwdSm90INS1_25CollectiveMainloopFwdSm90ILi2EN4cute5tupleIJNS5_1CILi1EEES8_S8_EEENS6_IJNS7_ILi192EEENS7_ILi128EEENS7_ILi96EEEEEELi96ENS_10bfloat16_tEfNS_4arch4Sm90ELb0ELb1ELb0ELb0ELb0ELb0ELb0ELb0ELb1ELb1ELb0ELb0EEENS1_21CollectiveEpilogueFwdINS6_IJSA_SC_SB_EEES9_SE_SG_Li384ELb0ELb1ELb0ELb0EEENS1_30DynamicPersistentTileSchedulerILi384ELi128ELb0ELb1ELb1EEEEEEEEEvNT_6ParamsE,@"STO_CUDA_ENTRY STV_DEFAULT"
_ZN7cutlass13device_kernelIN5flash11enable_sm90INS1_16FlashAttnFwdSm90INS1_25CollectiveMainloopFwdSm90ILi2EN4cute5tupleIJNS5_1CILi1EEES8_S8_EEENS6_IJNS7_ILi192EEENS7_ILi128EEENS7_ILi96EEEEEELi96ENS_10bfloat16_tEfNS_4arch4Sm90ELb0ELb1ELb0ELb0ELb0ELb0ELb0ELb0ELb1ELb1ELb0ELb0EEENS1_21CollectiveEpilogueFwdINS6_IJSA_SC_SB_EEES9_SE_SG_Li384ELb0ELb1ELb0ELb0EEENS1_30DynamicPersistentTileSchedulerILi384ELi128ELb0ELb1ELb1EEEEEEEEEvNT_6ParamsE:
[----:B------:R-:W0:Y:S01]  /*0000*/  LDC R1, c[0x0][0x28] ;  /* 0x00000a00ff017b82 */ /* 0x000e220000000800 */
[----:B------:R-:W1:Y:S01]  /*0010*/  S2R R3, SR_TID.X ;  /* 0x0000000000037919 */ /* 0x000e620000002100 */
[----:B------:R-:W-:Y:S01]  /*0020*/  ELECT P0, URZ, PT ;  /* 0x00000000003f782f */ /* 0x000fe20003800000 */
[----:B------:R-:W-:Y:S01]  /*0030*/  BSSY B0, `(.L_x_810) ;  /* 0x000000e000007945 */ /* 0x000fe20003800000 */
[--C-:B-1----:R-:W-:Y:S02]  /*0040*/  SHF.R.U32.HI R0, RZ, 0x5, R3.reuse ;  /* 0x00000005ff007819 */ /* 0x102fe40000011603 */
[----:B------:R-:W-:-:S03]  /*0050*/  SHF.R.U32.HI R3, RZ, 0x7, R3 ;  /* 0x00000007ff037819 */ /* 0x000fc60000011603 */
[----:B------:R-:W1:Y:S02]  /*0060*/  SHFL.IDX PT, R2, R0, RZ, 0x1f ;  /* 0x00001fff00027589 */ /* 0x000e6400000e0000 */
[----:B-1----:R-:W-:-:S13]  /*0070*/  ISETP.EQ.AND P0, PT, R2, RZ, P0 ;  /* 0x000000ff0200720c */ /* 0x002fda0000702270 */
[----:B0-----:R-:W-:Y:S05]  /*0080*/  @!P0 BRA `(.L_x_811) ;  /* 0x0000000000208947 */ /* 0x001fea0003800000 */
        /* <DEDUP_REMOVED lines=8> */
.L_x_811:
[----:B------:R-:W-:Y:S05]  /*0110*/  BSYNC B0 ;  /* 0x0000000000007941 */ /* 0x000fea0003800000 */
.L_x_810:
[----:B------:R-:W-:Y:S01]  /*0120*/  VOTEU.ANY UP0, P0 ;  /* 0x00000000003f7886 */ /* 0x000fe20000000100 */
[----:B------:R-:W0:Y:S01]  /*0130*/  SHFL.IDX PT, R3, R3, RZ, 0x1f ;  /* 0x00001fff03037589 */ /* 0x000e2200000e0000 */
[----:B------:R-:W-:Y:S01]  /*0140*/  UMOV UR4, 0x80 ;  /* 0x0000008000047882 */ /* 0x000fe20000000000 */
[----:B------:R-:W-:Y:S01]  /*0150*/  UMOV UR7, 0x180 ;  /* 0x0000018000077882 */ /* 0x000fe20000000000 */
[----:B------:R-:W-:Y:S01]  /*0160*/  VOTEU.ANY UP1, P0 ;  /* 0x00000000003f7886 */ /* 0x000fe20000020100 */
[----:B------:R-:W1:Y:S01]  /*0170*/  @UP0 S2UR UR8, SR_CgaCtaId ;  /* 0x00000000000809c3 */ /* 0x000e620000008800 */
[----:B------:R-:W2:Y:S01]  /*0180*/  SHFL.IDX PT, R2, R0, RZ, 0x1f ;  /* 0x00001fff00027589 */ /* 0x000ea200000e0000 */
[----:B------:R-:W-:Y:S01]  /*0190*/  @UP0 UMOV UR6, 0x400 ;  /* 0x0000040000060882 */ /* 0x000fe20000000000 */
[----:B------:R-:W-:-:S04]  /*01a0*/  @UP0 UIADD3 UR4, -UR4, 0x100000, URZ ;  /* 0x0010000004040890 */ /* 0x000fc8000fffe13f */
[----:B------:R-:W-:Y:S02]  /*01b0*/  @UP0 USHF.L.U32 UR5, UR4, 0xb, URZ ;  /* 0x0000000b04050899 */ /* 0x000fe4000800063f */
[----:B------:R-:W-:Y:S01]  /*01c0*/  @UP0 USHF.L.U32 UR4, UR4, 0x1, URZ ;  /* 0x0000000104040899 */ /* 0x000fe2000800063f */
[----:B------:R-:W-:Y:S01]  /*01d0*/  VOTEU.ANY UP2, P0 ;  /* 0x00000000003f7886 */ /* 0x000fe20000040100 */
[----:B0-----:R-:W-:Y:S01]  /*01e0*/  R2UR UR9, R3 ;  /* 0x00000000030972ca */ /* 0x001fe200000e0000 */
[----:B-1----:R-:W-:Y:S01]  /*01f0*/  @UP0 ULEA UR8, UR8, UR6, 0x18 ;  /* 0x0000000608080291 */ /* 0x002fe2000f8ec03f */
[----:B--2---:R-:W-:Y:S01]  /*0200*/  ISETP.NE.AND P1, PT, R2, RZ, PT ;  /* 0x000000ff0200720c */ /* 0x004fe20003f25270 */
[----:B------:R-:W-:-:S04]  /*0210*/  @UP0 UIADD3 UR6, -UR7, 0x100000, URZ ;  /* 0x0010000007060890 */ /* 0x000fc8000fffe13f */
[----:B------:R-:W-:Y:S02]  /*0220*/  @UP0 USHF.L.U32 UR7, UR6, 0xb, URZ ;  /* 0x0000000b06070899 */ /* 0x000fe4000800063f */
[----:B------:R-:W-:-:S04]  /*0230*/  @UP0 USHF.L.U32 UR6, UR6, 0x1, URZ ;  /* 0x0000000106060899 */ /* 0x000fc8000800063f */
[----:B------:R-:W-:Y:S01]  /*0240*/  UISETP.NE.AND UP0, UPT, UR9, URZ, UPT ;  /* 0x0000003f0900728c */ /* 0x000fe2000bf05270 */
[----:B------:R-:W0:Y:S02]  /*0250*/  FENCE.VIEW.ASYNC.S ;  /* 0x00000000000073c6 */ /* 0x000e240000000000 */
[----:B0-----:R0:W1:Y:S05]  /*0260*/  @UP1 SYNCS.EXCH.64 URZ, [UR8+0x2d800], UR4 ;  /* 0x02d80004083f15b2 */ /* 0x00106a0008000100 */
[----:B------:R0:W2:Y:S01]  /*0270*/  @UP2 SYNCS.EXCH.64 URZ, [UR8+0x2d820], UR6 ;  /* 0x02d82006083f25b2 */ /* 0x0000a20008000100 */
        /* <DEDUP_REMOVED lines=17> */
[----:B------:R3:W0:Y:S02]  /*0390*/  SYNCS.EXCH.64 URZ, [UR8+0x2d848], UR6 ;  /* 0x02d84806083f75b2 */ /* 0x0006240008000100 */
[----:B---3--:R-:W-:Y:S01]  /*03a0*/  NOP ;  /* 0x0000000000007918 */ /* 0x008fe20000000000 */
.L_x_812:
[----:B------:R-:W3:Y:S01]  /*03b0*/  SHFL.IDX PT, R2, R0, RZ, 0x1f ;  /* 0x00001fff00027589 */ /* 0x000ee200000e0000 */
[----:B------:R-:W-:Y:S01]  /*03c0*/  NOP ;  /* 0x0000000000007918 */ /* 0x000fe20000000000 */
[----:B---3--:R-:W-:-:S13]  /*03d0*/  ISETP.NE.AND P0, PT, R2, RZ, PT ;  /* 0x000000ff0200720c */ /* 0x008fda0003f05270 */
        /* <DEDUP_REMOVED lines=17> */
[----:B------:R3:W0:Y:S02]  /*04f0*/  SYNCS.EXCH.64 URZ, [UR8+0x2d868], UR6 ;  /* 0x02d86806083f75b2 */ /* 0x0006240008000100 */
[----:B---3--:R-:W-:Y:S01]  /*0500*/  NOP ;  /* 0x0000000000007918 */ /* 0x008fe20000000000 */
.L_x_813:
[----:B------:R-:W3:Y:S01]  /*0510*/  SHFL.IDX PT, R2, R0, RZ, 0x1f ;  /* 0x00001fff00027589 */ /* 0x000ee200000e0000 */
[----:B------:R-:W-:Y:S01]  /*0520*/  NOP ;  /* 0x0000000000007918 */ /* 0x000fe20000000000 */
[----:B---3--:R-:W-:-:S13]  /*0530*/  ISETP.NE.AND P0, PT, R2, RZ, PT ;  /* 0x000000ff0200720c */ /* 0x008fda0003f05270 */
        /* <DEDUP_REMOVED lines=13> */
[----:B------:R3:W0:Y:S02]  /*0610*/  SYNCS.EXCH.64 URZ, [UR6+0x2d888], UR4 ;  /* 0x02d88804063f75b2 */ /* 0x0006240008000100 */
[----:B---3--:R-:W-:Y:S01]  /*0620*/  NOP ;  /* 0x0000000000007918 */ /* 0x008fe20000000000 */
.L_x_814:
        /* <DEDUP_REMOVED lines=22> */
.L_x_815:
        /* <DEDUP_REMOVED lines=22> */
.L_x_816:
[----:B------:R-:W-:Y:S01]  /*08f0*/  PLOP3.LUT P0, PT, PT, PT, UP0, 0x80, 0x0 ;  /* 0x000000000000781c */ /* 0x000fe20003f0f008 */
[----:B------:R-:W-:Y:S01]  /*0900*/  UMOV UR38, 0x1 ;  /* 0x0000000100267882 */ /* 0x000fe20000000000 */
[----:B------:R-:W-:Y:S01]  /*0910*/  NOP ;  /* 0x0000000000007918 */ /* 0x000fe20000000000 */
[----:B------:R-:W-:Y:S01]  /*0920*/  USEL UR38, UR38, 0x2, !UP0 ;  /* 0x0000000226267887 */ /* 0x000fe2000c000000 */
[----:B------:R-:W-:Y:S01]  /*0930*/  ULDC.64 UR48, c[0x0][0x208] ;  /* 0x0000820000307ab9 */ /* 0x000fe20000000a00 */
[----:B012-4-:R-:W-:Y:S08]  /*0940*/  BAR.SYNC.DEFER_BLOCKING 0x0 ;  /* 0x0000000000007b1d */ /* 0x017ff00000010000 */
[----:B------:R-:W-:Y:S05]  /*0950*/  @!P0 BRA `(.L_x_817) ;  /* 0x000000ec00488947 */ /* 0x000fea0003800000 */
.L_x_818:
[----:B------:R-:W-:-:S08]  /*0960*/  NOP ;  /* 0x0000000000007918 */ /* 0x000fd00000000000 */
[----:B------:R-:W0:Y:S02]  /*0970*/  USETMAXREG.TRY_ALLOC.CTAPOOL UP0, 0xa0 ;  /* 0x000000a0000079c8 */ /* 0x000e240008000600 */
[----:B0-----:R-:W-:-:S13]  /*0980*/  PLOP3.LUT P0, PT, PT, PT, UP0, 0x80, 0x0 ;  /* 0x000000000000781c */ /* 0x001fda0003f0f008 */
[----:B------:R-:W-:Y:S05]  /*0990*/  @!P0 BRA `(.L_x_818) ;  /* 0xfffffffc00f08947 */ /* 0x000fea000383ffff */
[----:B------:R-:W0:Y:S01]  /*09a0*/  S2R R2, SR_TID.X ;  /* 0x0000000000027919 */ /* 0x000e220000002100 */
[----:B------:R-:W1:Y:S08]  /*09b0*/  S2UR UR4, SR_CTAID.X ;  /* 0x00000000000479c3 */ /* 0x000e700000002500 */
[----:B------:R-:W-:Y:S08]  /*09c0*/  BAR.ARV 0x4, 0x200 ;  /* 0x0108000000007b1d */ /* 0x000ff00000002000 */
[----:B------:R-:W-:Y:S06]  /*09d0*/  BAR.ARV 0x8, 0x200 ;  /* 0x0208000000007b1d */ /* 0x000fec0000002000 */
[----:B0-----:R-:W-:-:S04]  /*09e0*/  LOP3.LUT R0, R2, 0xffffff80, RZ, 0xc0, !PT ;  /* 0xffffff8002007812 */ /* 0x001fc800078ec0ff */
[----:B------:R-:W-:Y:S02]  /*09f0*/  ISETP.NE.AND P0, PT, R0, 0x80, PT ;  /* 0x000000800000780c */ /* 0x000fe40003f05270 */
[----:B------:R-:W1:Y:S11]  /*0a00*/  LDC R0, c[0x0][0xc38] ;  /* 0x00030e00ff007b82 */ /* 0x000e760000000800 */
[----:B------:R-:W-:Y:S06]  /*0a10*/  @!P0 BAR.ARV 0x9, 0x100 ;  /* 0x0244000000008b1d */ /* 0x000fec0000002000 */
[----:B-1----:R-:W-:-:S13]  /*0a20*/  ISETP.LE.AND P0, PT, R0, UR4, PT ;  /* 0x0000000400007c0c */ /* 0x002fda000bf03270 */
[----:B------:R-:W-:Y:S05]  /*0a30*/  @P0 EXIT ;  /* 0x000000000000094d */ /* 0x000fea0003800000 */
[----:B------:R-:W-:Y:S01]  /*0a40*/  VIADD R150, R2, 0xffffff80 ;  /* 0xffffff8002967836 */ /* 0x000fe20000000000 */
[----:B------:R-:W0:Y:S01]  /*0a50*/  S2UR UR5, SR_CgaCtaId ;  /* 0x00000000000579c3 */ /* 0x000e220000008800 */
[----:B------:R-:W-:Y:S01]  /*0a60*/  UMOV UR42, 0x400 ;  /* 0x00000400002a7882 */ /* 0x000fe20000000000 */
[----:B------:R-:W-:Y:S01]  /*0a70*/  IMAD.MOV.U32 R18, RZ, RZ, 0x40 ;  /* 0x00000040ff127424 */ /* 0x000fe200078e00ff */
[----:B------:R-:W-:Y:S01]  /*0a80*/  ULOP3.LUT UR47, UR38, 0x1, URZ, 0xfc, !UPT ;  /* 0x00000001262f7892 */ /* 0x000fe2000f8efc3f */
[----:B------:R-:W-:Y:S01]  /*0a90*/  SHF.R.S32.HI R3, RZ, 0x1f, R150 ;  /* 0x0000001fff037819 */ /* 0x000fe20000011496 */
[----:B------:R-:W-:Y:S01]  /*0aa0*/  UMOV UR46, URZ ;  /* 0x0000003f002e7c82 */ /* 0x000fe20008000000 */
[----:B------:R-:W-:Y:S01]  /*0ab0*/  UMOV UR50, URZ ;  /* 0x0000003f00327c82 */ /* 0x000fe20008000000 */
[----:B------:R-:W-:Y:S01]  /*0ac0*/  UMOV UR45, URZ ;  /* 0x0000003f002d7c82 */ /* 0x000fe20008000000 */
[CC--:B------:R-:W-:Y:S02]  /*0ad0*/  LEA.HI R0, R3.reuse, R150.reuse, RZ, 0x4 ;  /* 0x0000009603007211 */ /* 0x0c0fe400078f20ff */
[----:B------:R-:W-:-:S02]  /*0ae0*/  LEA.HI R145, R3, R150, RZ, 0x7 ;  /* 0x0000009603917211 */ /* 0x000fc400078f38ff */
[----:B------:R-:W-:Y:S02]  /*0af0*/  LOP3.LUT R5, R0, 0xfffffff0, RZ, 0xc0, !PT ;  /* 0xfffffff000057812 */ /* 0x000fe400078ec0ff */
[----:B------:R-:W-:Y:S02]  /*0b00*/  SHF.R.S32.HI R7, RZ, 0x4, R0 ;  /* 0x00000004ff077819 */ /* 0x000fe40000011400 */
[----:B------:R-:W-:Y:S01]  /*0b10*/  LOP3.LUT R9, R145, 0xffffff80, RZ, 0xc0, !PT ;  /* 0xffffff8091097812 */ /* 0x000fe200078ec0ff */
[----:B------:R-:W-:Y:S01]  /*0b20*/  IMAD.IADD R5, R150, 0x1, -R5 ;  /* 0x0000000196057824 */ /* 0x000fe200078e0a05 */
[----:B------:R-:W-:Y:S02]  /*0b30*/  LEA.HI R2, R0, R7, RZ, 0x1 ;  /* 0x0000000700027211 */ /* 0x000fe400078f08ff */
[----:B------:R-:W-:Y:S01]  /*0b40*/  LEA.HI R4, R3, R150, RZ, 0x5 ;  /* 0x0000009603047211 */ /* 0x000fe200078f28ff */
[----:B------:R-:W-:Y:S01]  /*0b50*/  IMAD.IADD R144, R150, 0x1, -R9 ;  /* 0x0000000196907824 */ /* 0x000fe200078e0a09 */
[----:B------:R-:W-:-:S02]  /*0b60*/  SHF.R.S32.HI R0, RZ, 0x1f, R5 ;  /* 0x0000001fff007819 */ /* 0x000fc40000011405 */
[----:B------:R-:W-:Y:S01]  /*0b70*/  LOP3.LUT R2, R2, 0x1ffffffe, RZ, 0xc0, !PT ;  /* 0x1ffffffe02027812 */ /* 0x000fe200078ec0ff */
[----:B0-----:R-:W-:Y:S01]  /*0b80*/  ULEA UR42, UR5, UR42, 0x18 ;  /* 0x0000002a052a7291 */ /* 0x001fe2000f8ec03f */
[----:B------:R-:W-:Y:S02]  /*0b90*/  LEA.HI R0, R0, R5, RZ, 0x3 ;  /* 0x0000000500007211 */ /* 0x000fe400078f18ff */
[----:B------:R-:W-:Y:S01]  /*0ba0*/  SHF.R.S32.HI R4, RZ, 0x5, R4 ;  /* 0x00000005ff047819 */ /* 0x000fe20000011404 */
[----:B------:R-:W-:Y:S01]  /*0bb0*/  IMAD.IADD R7, R7, 0x1, -R2 ;  /* 0x0000000107077824 */ /* 0x000fe200078e0a02 */
[C---:B------:R-:W-:Y:S01]  /*0bc0*/  LOP3.LUT R2, R0.reuse, 0xfffffff8, RZ, 0xc0, !PT ;  /* 0xfffffff800027812 */ /* 0x040fe200078ec0ff */
[----:B------:R-:W-:Y:S01]  /*0bd0*/  IMAD.SHL.U32 R0, R0, 0x40, RZ ;  /* 0x0000004000007824 */ /* 0x000fe200078e00ff */
[----:B------:R-:W-:Y:S01]  /*0be0*/  SHF.R.S32.HI R9, RZ, 0x1f, R144 ;  /* 0x0000001fff097819 */ /* 0x000fe20000011490 */
[----:B------:R-:W-:Y:S01]  /*0bf0*/  IMAD R10, R4, 0x10, R5 ;  /* 0x00000010040a7824 */ /* 0x000fe200078e0205 */
[----:B------:R-:W-:Y:S01]  /*0c00*/  LEA.HI R3, R3, R150, RZ, 0x2 ;  /* 0x0000009603037211 */ /* 0x000fe200078f10ff */
[----:B------:R-:W-:Y:S01]  /*0c10*/  IMAD.IADD R2, R5, 0x1, -R2 ;  /* 0x0000000105027824 */ /* 0x000fe200078e0a02 */
[----:B------:R-:W-:Y:S01]  /*0c20*/  LEA.HI R6, R9, R144, RZ, 0x2 ;  /* 0x0000009009067211 */ /* 0x000fe200078f10ff */
[----:B------:R-:W-:Y:S01]  /*0c30*/  IMAD.SHL.U32 R7, R7, 0x8, RZ ;  /* 0x0000000807077824 */ /* 0x000fe200078e00ff */
[----:B------:R-:W-:-:S02]  /*0c40*/  LOP3.LUT R0, R0, 0x7ffffe00, RZ, 0xc0, !PT ;  /* 0x7ffffe0000007812 */ /* 0x000fc400078ec0ff */
[C---:B------:R-:W-:Y:S01]  /*0c50*/  R2P PR, R2.reuse, 0x6 ;  /* 0x0000000602007804 */ /* 0x040fe20000000000 */
[----:B------:R-:W-:Y:S01]  /*0c60*/  IMAD.SHL.U32 R2, R2, 0x40, RZ ;  /* 0x0000004002027824 */ /* 0x000fe200078e00ff */
[--C-:B------:R-:W-:Y:S01]  /*0c70*/  SHF.R.S32.HI R8, RZ, 0x2, R6.reuse ;  /* 0x00000002ff087819 */ /* 0x100fe20000011406 */
[----:B------:R-:W-:Y:S01]  /*0c80*/  IMAD.U32 R147, R10, 0x20, R7 ;  /* 0x000000200a937824 */ /* 0x000fe200078e0007 */
[----:B------:R-:W-:Y:S01]  /*0c90*/  SHF.R.S32.HI R11, RZ, 0x1f, R6 ;  /* 0x0000001fff0b7819 */ /* 0x000fe20000011406 */
[----:B------:R-:W-:Y:S01]  /*0ca0*/  IMAD R0, R4, 0x400, R0 ;  /* 0x0000040004007824 */ /* 0x000fe200078e0200 */
[----:B------:R-:W-:Y:S02]  /*0cb0*/  LOP3.LUT R2, R2, 0x1c0, RZ, 0xc0, !PT ;  /* 0x000001c002027812 */ /* 0x000fe400078ec0ff */
[----:B------:R-:W-:Y:S02]  /*0cc0*/  SHF.R.S32.HI R145, RZ, 0x7, R145 ;  /* 0x00000007ff917819 */ /* 0x000fe40000011491 */
[----:B------:R-:W-:-:S02]  /*0cd0*/  LOP3.LUT R7, R2, 0x8, R7, 0xf8, !PT ;  /* 0x0000000802077812 */ /* 0x000fc400078ef807 */
[----:B------:R-:W-:Y:S01]  /*0ce0*/  SHF.R.U32.HI R2, RZ, 0x3, R2 ;  /* 0x00000003ff027819 */ /* 0x000fe20000011602 */
[----:B------:R-:W-:Y:S01]  /*0cf0*/  IMAD.HI R4, R145, 0x55555556, RZ ;  /* 0x5555555691047827 */ /* 0x000fe200078e02ff */
[----:B------:R-:W-:Y:S02]  /*0d00*/  LOP3.LUT R141, R3, 0xfffffffc, RZ, 0xc0, !PT ;  /* 0xfffffffc038d7812 */ /* 0x000fe400078ec0ff */
[----:B------:R-:W-:Y:S02]  /*0d10*/  LOP3.LUT R7, R7, R2, RZ, 0x3c, !PT ;  /* 0x0000000207077212 */ /* 0x000fe400078e3cff */
[----:B------:R-:W-:Y:S01]  /*0d20*/  LEA.HI R11, R11, R8, RZ, 0x3 ;  /* 0x000000080b0b7211 */ /* 0x000fe200078f18ff */
[----:B------:R-:W-:Y:S01]  /*0d30*/  IMAD.IADD R141, R150, 0x1, -R141 ;  /* 0x00000001968d7824 */ /* 0x000fe200078e0a8d */
[----:B------:R-:W-:Y:S01]  /*0d40*/  LEA.HI R9, R9, R144, RZ, 0x5 ;  /* 0x0000009009097211 */ /* 0x000fe200078f28ff */
[----:B------:R-:W-:Y:S01]  /*0d50*/  IMAD.IADD R0, R0, 0x1, R7 ;  /* 0x0000000100007824 */ /* 0x000fe200078e0207 */
[----:B------:R-:W-:Y:S01]  /*0d60*/  LOP3.LUT R11, R11, 0xfffffff8, RZ, 0xc0, !PT ;  /* 0xfffffff80b0b7812 */ /* 0x000fe200078ec0ff */
[----:B------:R-:W-:Y:S01]  /*0d70*/  IMAD.SHL.U32 R138, R141, 0x8, RZ ;  /* 0x000000088d8a7824 */ /* 0x000fe200078e00ff */
[----:B------:R-:W-:-:S02]  /*0d80*/  LEA.HI R4, R4, R4, RZ, 0x1 ;  /* 0x0000000404047211 */ /* 0x000fc400078f08ff */
[----:B------:R-:W-:Y:S01]  /*0d90*/  SHF.R.S32.HI R9, RZ, 0x5, R9 ;  /* 0x00000005ff097819 */ /* 0x000fe20000011409 */
[----:B------:R-:W-:Y:S01]  /*0da0*/  IMAD.IADD R8, R8, 0x1, -R11 ;  /* 0x0000000108087824 */ /* 0x000fe200078e0a0b */
[----:B------:R-:W-:Y:S01]  /*0db0*/  LEA.HI R2, R141, R141, RZ, 0x1 ;  /* 0x0000008d8d027211 */ /* 0x000fe200078f08ff */
[----:B------:R-:W-:Y:S01]  /*0dc0*/  IMAD R4, R4, -0x3, R145 ;  /* 0xfffffffd04047824 */ /* 0x000fe200078e0291 */
[----:B------:R-:W-:Y:S01]  /*0dd0*/  LEA R17, R0, UR42, 0x1 ;  /* 0x0000002a00117c11 */ /* 0x000fe2000f8e08ff */
[----:B------:R-:W-:Y:S01]  /*0de0*/  IMAD R9, R9, 0x10, R8 ;  /* 0x0000001009097824 */ /* 0x000fe200078e0208 */
[----:B------:R-:W-:Y:S01]  /*0df0*/  LOP3.LUT R2, R2, 0x1ffffffe, RZ, 0xc0, !PT ;  /* 0x1ffffffe02027812 */ /* 0x000fe200078ec0ff */
[----:B------:R-:W-:Y:S01]  /*0e00*/  VIADD R139, R138, 0x20 ;  /* 0x000000208a8b7836 */ /* 0x000fe20000000000 */
[----:B------:R-:W-:Y:S01]  /*0e10*/  SHF.R.S32.HI R142, RZ, 0x2, R3 ;  /* 0x00000002ff8e7819 */ /* 0x000fe20000011403 */
[C---:B------:R-:W-:Y:S01]  /*0e20*/  VIADD R22, R17.reuse, 0x21800 ;  /* 0x0002180011167836 */ /* 0x040fe20000000000 */
[----:B------:R-:W-:Y:S01]  /*0e30*/  SEL R18, R18, 0xffffffc0, !P2 ;  /* 0xffffffc012127807 */ /* 0x000fe20005000000 */
[----:B------:R-:W-:Y:S01]  /*0e40*/  VIADD R140, R138, 0x40 ;  /* 0x000000408a8c7836 */ /* 0x000fe20000000000 */
[----:B------:R-:W-:Y:S01]  /*0e50*/  LOP3.LUT R3, R6, 0x7ffffffc, RZ, 0xc0, !PT ;  /* 0x7ffffffc06037812 */ /* 0x000fe200078ec0ff */
[----:B------:R-:W-:Y:S01]  /*0e60*/  VIADD R23, R17, 0x21820 ;  /* 0x0002182011177836 */ /* 0x000fe20000000000 */
[----:B------:R-:W-:Y:S01]  /*0e70*/  SHF.R.S32.HI R149, RZ, 0x1f, R139 ;  /* 0x0000001fff957819 */ /* 0x000fe2000001148b */
[----:B------:R-:W-:Y:S01]  /*0e80*/  IMAD R146, R4, 0x40, R9 ;  /* 0x0000004004927824 */ /* 0x000fe200078e0209 */
[----:B------:R-:W-:Y:S01]  /*0e90*/  SHF.R.S32.HI R148, RZ, 0x1f, R140 ;  /* 0x0000001fff947819 */ /* 0x000fe2000001148c */
[----:B------:R-:W-:-:S02]  /*0ea0*/  IMAD.IADD R137, R141, 0x1, -R2 ;  /* 0x000000018d897824 */ /* 0x000fc400078e0a02 */
[C---:B------:R-:W-:Y:S02]  /*0eb0*/  @P1 VIADD R23, R22.reuse, 0xffffffe0 ;  /* 0xffffffe016171836 */ /* 0x040fe40000000000 */
[----:B------:R-:W-:Y:S02]  /*0ec0*/  IMAD.IADD R22, R22, 0x1, R18 ;  /* 0x0000000116167824 */ /* 0x000fe400078e0212 */
[----:B------:R-:W-:Y:S02]  /*0ed0*/  IMAD.IADD R16, R144, 0x1, -R3 ;  /* 0x0000000190107824 */ /* 0x000fe400078e0a03 */
[----:B------:R-:W-:Y:S02]  /*0ee0*/  IMAD R137, R137, 0x8, R146 ;  /* 0x0000000889897824 */ /* 0x000fe400078e0292 */
[----:B------:R-:W-:Y:S02]  /*0ef0*/  IMAD.IADD R18, R18, 0x1, R23 ;  /* 0x0000000112127824 */ /* 0x000fe400078e0217 */
[----:B------:R-:W-:-:S07]  /*0f00*/  VIADD R136, R23, 0x6000 ;  /* 0x0000600017887836 */ /* 0x000fce0000000000 */
.L_x_907:
[----:B------:R-:W-:Y:S01]  /*0f10*/  ULDC UR5, c[0x0][0xc60] ;  /* 0x0003180000057ab9 */ /* 0x000fe20000000800 */
[----:B------:R-:W-:Y:S01]  /*0f20*/  UMOV UR8, UR4 ;  /* 0x0000000400087c82 */ /* 0x000fe20008000000 */
[----:B------:R-:W-:-:S11]  /*0f30*/  UISETP.NE.AND UP0, UPT, UR5, 0x1, UPT ;  /* 0x000000010500788c */ /* 0x000fd6000bf05270 */
[----:B------:R-:W-:Y:S01]  /*0f40*/  @UP0 ULDC UR6, c[0x0][0xc64] ;  /* 0x0003190000060ab9 */ /* 0x000fe20000000800 */
[----:B------:R-:W-:Y:S01]  /*0f50*/  @UP0 ULDC UR9, c[0x0][0xc68] ;  /* 0x00031a0000090ab9 */ /* 0x000fe20000000800 */
[----:B------:R-:W-:-:S04]  /*0f60*/  UIMAD.WIDE.U32 UR6, UR4, UR6, URZ ;  /* 0x00000006040672a5 */ /* 0x000fc8000f8e003f */
[----:B------:R-:W-:-:S03]  /*0f70*/  @UP0 USHF.R.U32.HI UR8, URZ, UR9, UR7 ;  /* 0x000000093f080299 */ /* 0x000fc60008011607 */
[----:B------:R-:W-:Y:S02]  /*0f80*/  ULDC UR6, c[0x0][0xc78] ;  /* 0x00031e0000067ab9 */ /* 0x000fe40000000800 */
[----:B------:R-:W-:Y:S02]  /*0f90*/  UISETP.GE.AND UP0, UPT, UR8, UR6, UPT ;  /* 0x000000060800728c */ /* 0x000fe4000bf06270 */
[----:B------:R-:W-:-:S04]  /*0fa0*/  UIADD3 UR6, -UR8, URZ, URZ ;  /* 0x0000003f08067290 */ /* 0x000fc8000fffe13f */
[----:B------:R-:W-:Y:S01]  /*0fb0*/  PLOP3.LUT P0, PT, PT, PT, UP0, 0x80, 0x0 ;  /* 0x000000000000781c */ /* 0x000fe20003f0f008 */
[----:B------:R-:W-:-:S12]  /*0fc0*/  UIMAD UR9, UR5, UR6, UR4 ;  /* 0x00000006050972a4 */ /* 0x000fd8000f8e0204 */
[----:B012345:R-:W-:Y:S05]  /*0fd0*/  @!P0 BRA `(.L_x_819) ;  /* 0x0000000000208947 */ /* 0x03ffea0003800000 */
[----:B------:R-:W-:Y:S01]  /*0fe0*/  ULDC UR7, c[0x0][0xc6c] ;  /* 0x00031b0000077ab9 */ /* 0x000fe20000000800 */
[----:B------:R-:W-:Y:S01]  /*0ff0*/  UMOV UR6, UR9 ;  /* 0x0000000900067c82 */ /* 0x000fe20008000000 */
[----:B------:R-:W-:-:S11]  /*1000*/  UISETP.NE.AND UP0, UPT, UR7, 0x1, UPT ;  /* 0x000000010700788c */ /* 0x000fd6000bf05270 */
[----:B------:R-:W-:Y:S02]  /*1010*/  @UP0 ULDC.64 UR10, c[0x0][0xc70] ;  /* 0x00031c00000a0ab9 */ /* 0x000fe40000000a00 */
[----:B------:R-:W-:-:S04]  /*1020*/  UIMAD.WIDE.U32 UR4, UR9, UR10, URZ ;  /* 0x0000000a090472a5 */ /* 0x000fc8000f8e003f */
[----:B------:R-:W-:-:S04]  /*1030*/  @UP0 USHF.R.U32.HI UR6, URZ, UR11, UR5 ;  /* 0x0000000b3f060299 */ /* 0x000fc80008011605 */
[----:B------:R-:W-:Y:S01]  /*1040*/  UIMAD UR4, UR6, UR7, URZ ;  /* 0x00000007060472a4 */ /* 0x000fe2000f8e023f */
[----:B------:R-:W-:Y:S11]  /*1050*/  BRA `(.L_x_820) ;  /* 0x00000000001c7947 */ /* 0x000ff60003800000 */
.L_x_819:
[----:B------:R-:W-:Y:S01]  /*1060*/  ULDC UR7, c[0x0][0xc54] ;  /* 0x0003150000077ab9 */ /* 0x000fe20000000800 */
[----:B------:R-:W-:Y:S01]  /*1070*/  UMOV UR6, UR9 ;  /* 0x0000000900067c82 */ /* 0x000fe20008000000 */
[----:B------:R-:W-:-:S11]  /*1080*/  UISETP.NE.AND UP0, UPT, UR7, 0x1, UPT ;  /* 0x000000010700788c */ /* 0x000fd6000bf05270 */
[----:B------:R-:W-:Y:S02]  /*1090*/  @UP0 ULDC.64 UR10, c[0x0][0xc58] ;  /* 0x00031600000a0ab9 */ /* 0x000fe40000000a00 */
[----:B------:R-:W-:-:S04]  /*10a0*/  UIMAD.WIDE.U32 UR4, UR9, UR10, URZ ;  /* 0x0000000a090472a5 */ /* 0x000fc8000f8e003f */
[----:B------:R-:W-:-:S04]  /*10b0*/  @UP0 USHF.R.U32.HI UR6, URZ, UR11, UR5 ;  /* 0x0000000b3f060299 */ /* 0x000fc80008011605 */
[----:B------:R-:W-:-:S12]  /*10c0*/  UIMAD UR4, UR6, UR7, URZ ;  /* 0x00000007060472a4 */ /* 0x000fd8000f8e023f */
.L_x_820:
[----:B------:R-:W-:Y:S01]  /*10d0*/  ULOP3.LUT UR6, URZ, UR6, URZ, 0x33, !UPT ;  /* 0x000000063f067292 */ /* 0x000fe2000f8e333f */
[----:B------:R-:W-:Y:S01]  /*10e0*/  ULDC UR7, c[0x0][0x448] ;  /* 0x0001120000077ab9 */ /* 0x000fe20000000800 */
[----:B------:R-:W-:Y:S01]  /*10f0*/  ULDC UR5, c[0x0][0xc3c] ;  /* 0x00030f0000057ab9 */ /* 0x000fe20000000800 */
[----:B------:R-:W-:Y:S02]  /*1100*/  UISETP.NE.AND UP1, UPT, UR7, 0x1, UPT ;  /* 0x000000010700788c */ /* 0x000fe4000bf25270 */
[----:B------:R-:W-:Y:S01]  /*1110*/  UIADD3 UR6, UR6, UR5, URZ ;  /* 0x0000000506067290 */ /* 0x000fe2000fffe03f */
[----:B------:R-:W-:Y:S01]  /*1120*/  ULDC.64 UR10, c[0x0][0x418] ;  /* 0x00010600000a7ab9 */ /* 0x000fe20000000a00 */
[----:B------:R-:W-:Y:S01]  /*1130*/  UIADD3 UR4, UR9, -UR4, URZ ;  /* 0x8000000409047290 */ /* 0x000fe2000fffe03f */
[----:B------:R-:W-:Y:S01]  /*1140*/  ULDC UR40, c[0x0][0xc48] ;  /* 0x0003120000287ab9 */ /* 0x000fe20000000800 */
[----:B------:R-:W-:Y:S02]  /*1150*/  UISETP.NE.U32.AND UP0, UPT, UR10, URZ, UPT ;  /* 0x0000003f0a00728c */ /* 0x000fe4000bf05070 */
[----:B------:R-:W-:-:S02]  /*1160*/  UIMAD UR41, UR6, 0xc0, URZ ;  /* 0x000000c0062978a4 */ /* 0x000fc4000f8e023f */
[----:B------:R-:W-:Y:S01]  /*1170*/  UISETP.NE.AND UP2, UPT, UR40, 0x1, UPT ;  /* 0x000000012800788c */ /* 0x000fe2000bf45270 */
[----:B------:R-:W-:Y:S01]  /*1180*/  ULDC UR13, c[0x0][0xc54] ;  /* 0x00031500000d7ab9 */ /* 0x000fe20000000800 */
[----:B------:R-:W-:Y:S02]  /*1190*/  UISETP.NE.AND.EX UP0, UPT, UR11, URZ, UPT, UP0 ;  /* 0x0000003f0b00728c */ /* 0x000fe4000bf05300 */
[----:B------:R-:W-:Y:S02]  /*11a0*/  UIADD3 UR10, UR41, 0xbf, URZ ;  /* 0x000000bf290a7890 */ /* 0x000fe4000fffe03f */
[----:B------:R-:W-:Y:S01]  /*11b0*/  UIMAD UR13, UR8, UR13, UR4 ;  /* 0x0000000d080d72a4 */ /* 0x000fe2000f8e0204 */
[----:B------:R-:W-:Y:S01]  /*11c0*/  ULDC UR43, c[0x0][0x424] ;  /* 0x00010900002b7ab9 */ /* 0x000fe20000000800 */
[----:B------:R-:W-:Y:S01]  /*11d0*/  ULDC UR52, c[0x0][0x288] ;  /* 0x0000a20000347ab9 */ /* 0x000fe20000000800 */
[----:B------:R-:W-:Y:S01]  /*11e0*/  ULDC.64 UR4, c[0x0][0x9e0] ;  /* 0x0002780000047ab9 */ /* 0x000fe20000000a00 */
[----:B------:R-:W-:Y:S01]  /*11f0*/  @UP1 ULDC UR8, c[0x0][0x44c] ;  /* 0x0001130000081ab9 */ /* 0x000fe20000000800 */
[----:B------:R-:W-:-:S02]  /*1200*/  UIADD3 UR11, -UR52, 0x1, URZ ;  /* 0x00000001340b7890 */ /* 0x000fc4000fffe13f */
[----:B------:R-:W-:Y:S02]  /*1210*/  UISETP.GE.AND UP3, UPT, UR5, 0x1, UPT ;  /* 0x000000010500788c */ /* 0x000fe4000bf66270 */
[----:B------:R-:W-:Y:S02]  /*1220*/  USEL UR43, UR43, 0x1, UP0 ;  /* 0x000000012b2b7887 */ /* 0x000fe40008000000 */
[----:B------:R-:W-:Y:S01]  /*1230*/  UIMAD.WIDE.U32 UR8, UR10, UR8, URZ ;  /* 0x000000080a0872a5 */ /* 0x000fe2000f8e003f */
[----:B------:R-:W-:Y:S01]  /*1240*/  ULDC UR12, c[0x0][0x2f0] ;  /* 0x0000bc00000c7ab9 */ /* 0x000fe20000000800 */
[----:B------:R-:W-:Y:S01]  /*1250*/  @UP1 ULDC UR15, c[0x0][0x450] ;  /* 0x00011400000f1ab9 */ /* 0x000fe20000000800 */
[----:B------:R-:W-:Y:S01]  /*1260*/  @UP2 ULDC UR6, c[0x0][0xc4c] ;  /* 0x0003130000062ab9 */ /* 0x000fe20000000800 */
[----:B------:R-:W-:Y:S01]  /*1270*/  UIMAD UR11, UR43, UR12, UR11 ;  /* 0x0000000c2b0b72a4 */ /* 0x000fe2000f8e020b */
[----:B------:R-:W-:Y:S01]  /*1280*/  PLOP3.LUT P1, PT, PT, PT, UP3, 0x80, 0x0 ;  /* 0x000000000000781c */ /* 0x000fe20003f2f038 */
[----:B------:R-:W-:-:S02]  /*1290*/  @UP1 USHF.R.U32.HI UR10, URZ, UR15, UR9 ;  /* 0x0000000f3f0a1299 */ /* 0x000fc40008011609 */
[----:B------:R-:W-:Y:S01]  /*12a0*/  UIMAD.WIDE.U32 UR6, UR13, UR6, URZ ;  /* 0x000000060d0672a5 */ /* 0x000fe2000f8e003f */
[----:B------:R-:W-:Y:S01]  /*12b0*/  @UP2 ULDC UR14, c[0x0][0xc50] ;  /* 0x00031400000e2ab9 */ /* 0x000fe20000000800 */
[----:B------:R-:W-:Y:S01]  /*12c0*/  UIADD3 UR10, UR11, UR10, URZ ;  /* 0x0000000a0b0a7290 */ /* 0x000fe2000fffe03f */
[----:B------:R-:W-:Y:S01]  /*12d0*/  UMOV UR44, UR13 ;  /* 0x0000000d002c7c82 */ /* 0x000fe20008000000 */
[----:B------:R-:W-:Y:S02]  /*12e0*/  @UP2 USHF.R.U32.HI UR44, URZ, UR14, UR7 ;  /* 0x0000000e3f2c2299 */ /* 0x000fe40008011607 */
[----:B------:R-:W-:Y:S02]  /*12f0*/  UIADD3 UR4, UR10, UR4, URZ ;  /* 0x000000040a047290 */ /* 0x000fe4000fffe03f */
[----:B------:R-:W-:-:S04]  /*1300*/  UIADD3 UR6, -UR44, URZ, URZ ;  /* 0x0000003f2c067290 */ /* 0x000fc8000fffe13f */
[----:B------:R-:W-:Y:S01]  /*1310*/  UIMAD UR40, UR40, UR6, UR13 ;  /* 0x00000006282872a4 */ /* 0x000fe2000f8e020d */
[----:B------:R-:W-:Y:S01]  /*1320*/  IMAD.U32 R0, RZ, RZ, UR4 ;  /* 0x00000004ff007e24 */ /* 0x000fe2000f8e00ff */
[----:B------:R-:W-:Y:S10]  /*1330*/  @!P1 BRA `(.L_x_821) ;  /* 0x0000000000409947 */ /* 0x000ff40003800000 */
[----:B------:R-:W-:Y:S01]  /*1340*/  ISETP.LT.AND P0, PT, RZ, UR10, PT ;  /* 0x0000000aff007c0c */ /* 0x000fe2000bf01270 */
[----:B------:R-:W-:-:S12]  /*1350*/  UIADD3 UR4, UR10, -0x1, URZ ;  /* 0xffffffff0a047890 */ /* 0x000fd8000fffe03f */
[----:B------:R-:W-:Y:S05]  /*1360*/  @P0 BRA `(.L_x_822) ;  /* 0x00000000001c0947 */ /* 0x000fea0003800000 */
[----:B------:R-:W-:Y:S02]  /*1370*/  UISETP.NE.AND UP0, UPT, UR5, 0x1, UPT ;  /* 0x000000010500788c */ /* 0x000fe4000bf05270 */
[----:B------:R-:W-:-:S09]  /*1380*/  UIADD3 UR4, -UR10, URZ, URZ ;  /* 0x0000003f0a047290 */ /* 0x000fd2000fffe13f */
[----:B------:R-:W-:Y:S02]  /*1390*/  @UP0 ULDC.64 UR8, c[0x0][0x9e8] ;  /* 0x00027a0000080ab9 */ /* 0x000fe40000000a00 */
[----:B------:R-:W-:-:S04]  /*13a0*/  UIMAD.WIDE.U32 UR6, UR4, UR8, URZ ;  /* 0x00000008040672a5 */ /* 0x000fc8000f8e003f */
[----:B------:R-:W-:-:S04]  /*13b0*/  @UP0 USHF.R.U32.HI UR4, URZ, UR9, UR7 ;  /* 0x000000093f040299 */ /* 0x000fc80008011607 */
[----:B------:R-:W-:Y:S01]  /*13c0*/  ULOP3.LUT UR4, URZ, UR4, URZ, 0x33, !UPT ;  /* 0x000000043f047292 */ /* 0x000fe2000f8e333f */
[----:B------:R-:W-:Y:S11]  /*13d0*/  BRA `(.L_x_823) ;  /* 0x0000000000107947 */ /* 0x000ff60003800000 */
.L_x_822:
[----:B------:R-:W-:-:S11]  /*13e0*/  UISETP.NE.AND UP0, UPT, UR5, 0x1, UPT ;  /* 0x000000010500788c */ /* 0x000fd6000bf05270 */
[----:B------:R-:W-:Y:S02]  /*13f0*/  @UP0 ULDC.64 UR8, c[0x0][0x9e8] ;  /* 0x00027a0000080ab9 */ /* 0x000fe40000000a00 */
[----:B------:R-:W-:-:S04]  /*1400*/  UIMAD.WIDE.U32 UR6, UR4, UR8, URZ ;  /* 0x00000008040672a5 */ /* 0x000fc8000f8e003f */
[----:B------:R-:W-:-:S12]  /*1410*/  @UP0 USHF.R.U32.HI UR4, URZ, UR9, UR7 ;  /* 0x000000093f040299 */ /* 0x000fd80008011607 */
.L_x_823:
[----:B------:R-:W-:-:S06]  /*1420*/  UIMAD UR4, UR4, UR5, UR5 ;  /* 0x00000005040472a4 */ /* 0x000fcc000f8e0205 */
[----:B------:R-:W-:-:S07]  /*1430*/  VIMNMX R0, R0, UR4, PT ;  /* 0x0000000400007c48 */ /* 0x000fce000bfe0100 */
.L_x_821:
[----:B------:R-:W-:Y:S01]  /*1440*/  UIMAD UR4, UR43, UR12, 0x7f ;  /* 0x0000007f2b0474a4 */ /* 0x000fe2000f8e020c */
[----:B------:R-:W-:Y:S01]  /*1450*/  VIADD R0, R0, 0x7f ;  /* 0x0000007f00007836 */ /* 0x000fe20000000000 */
[----:B------:R-:W-:Y:S01]  /*1460*/  @UP1 ULDC UR6, c[0x0][0x44c] ;  /* 0x0001130000061ab9 */ /* 0x000fe20000000800 */
[----:B------:R-:W-:Y:S01]  /*1470*/  @UP1 ULDC UR10, c[0x0][0x450] ;  /* 0x00011400000a1ab9 */ /* 0x000fe20000000800 */
[----:B------:R-:W-:Y:S02]  /*1480*/  USHF.R.S32.HI UR8, URZ, 0x1f, UR4 ;  /* 0x0000001f3f087899 */ /* 0x000fe40008011404 */
[----:B------:R-:W-:Y:S01]  /*1490*/  UIMAD.WIDE.U32 UR6, UR41, UR6, URZ ;  /* 0x00000006290672a5 */ /* 0x000fe2000f8e003f */
[----:B------:R-:W-:Y:S01]  /*14a0*/  SHF.R.S32.HI R3, RZ, 0x1f, R0 ;  /* 0x0000001fff037819 */ /* 0x000fe20000011400 */
[----:B------:R-:W-:Y:S01]  /*14b0*/  UMOV UR9, UR41 ;  /* 0x0000002900097c82 */ /* 0x000fe20008000000 */
[----:B------:R-:W-:Y:S02]  /*14c0*/  ULEA.HI UR8, UR8, UR4, URZ, 0x7 ;  /* 0x0000000408087291 */ /* 0x000fe4000f8f383f */
[----:B------:R-:W-:Y:S01]  /*14d0*/  @UP1 USHF.R.U32.HI UR9, URZ, UR10, UR7 ;  /* 0x0000000a3f091299 */ /* 0x000fe20008011607 */
[----:B------:R-:W-:Y:S01]  /*14e0*/  LEA.HI R3, R3, R0, RZ, 0x7 ;  /* 0x0000000003037211 */ /* 0x000fe200078f38ff */
[----:B------:R-:W-:-:S02]  /*14f0*/  UIMAD UR52, UR43, UR12, -UR52 ;  /* 0x0000000c2b3472a4 */ /* 0x000fc4000f8e0a34 */
[----:B------:R-:W-:Y:S01]  /*1500*/  USHF.R.S32.HI UR8, URZ, 0x7, UR8 ;  /* 0x000000073f087899 */ /* 0x000fe20008011408 */
[----:B------:R-:W-:Y:S01]  /*1510*/  SHF.R.S32.HI R3, RZ, 0x7, R3 ;  /* 0x00000007ff037819 */ /* 0x000fe20000011403 */
[----:B------:R-:W-:-:S03]  /*1520*/  UIADD3 UR4, UR52, UR9, URZ ;  /* 0x0000000934047290 */ /* 0x000fc6000fffe03f */
[----:B------:R-:W-:Y:S01]  /*1530*/  ULDC UR9, c[0x0][0x9dc] ;  /* 0x0002770000097ab9 */ /* 0x000fe20000000800 */
[----:B------:R-:W-:Y:S01]  /*1540*/  VIMNMX R88, R3, UR8, PT ;  /* 0x0000000803587c48 */ /* 0x000fe2000bfe0100 */
[----:B------:R-:W-:Y:S01]  /*1550*/  UIADD3 UR9, UR4, -UR9, URZ ;  /* 0x8000000904097290 */ /* 0x000fe2000fffe03f */
[----:B------:R-:W-:Y:S11]  /*1560*/  @!P1 BRA `(.L_x_824) ;  /* 0x0000000000449947 */ /* 0x000ff60003800000 */
[----:B------:R-:W-:-:S06]  /*1570*/  UISETP.GT.AND UP0, UPT, UR4, -0x1, UPT ;  /* 0xffffffff0400788c */ /* 0x000fcc000bf04270 */
[----:B------:R-:W-:-:S13]  /*1580*/  PLOP3.LUT P0, PT, PT, PT, UP0, 0x80, 0x0 ;  /* 0x000000000000781c */ /* 0x000fda0003f0f008 */
[----:B------:R-:W-:Y:S05]  /*1590*/  @P0 BRA `(.L_x_825) ;  /* 0x00000000001c0947 */ /* 0x000fea0003800000 */
[----:B------:R-:W-:Y:S02]  /*15a0*/  UISETP.NE.AND UP0, UPT, UR5, 0x1, UPT ;  /* 0x000000010500788c */ /* 0x000fe4000bf05270 */
[----:B------:R-:W-:-:S09]  /*15b0*/  ULOP3.LUT UR4, URZ, UR4, URZ, 0x33, !UPT ;  /* 0x000000043f047292 */ /* 0x000fd2000f8e333f */
[----:B------:R-:W-:Y:S02]  /*15c0*/  @UP0 ULDC.64 UR10, c[0x0][0x9e8] ;  /* 0x00027a00000a0ab9 */ /* 0x000fe40000000a00 */
[----:B------:R-:W-:-:S04]  /*15d0*/  UIMAD.WIDE.U32 UR6, UR4, UR10, URZ ;  /* 0x0000000a040672a5 */ /* 0x000fc8000f8e003f */
[----:B------:R-:W-:-:S04]  /*15e0*/  @UP0 USHF.R.U32.HI UR4, URZ, UR11, UR7 ;  /* 0x0000000b3f040299 */ /* 0x000fc80008011607 */
[----:B------:R-:W-:Y:S01]  /*15f0*/  ULOP3.LUT UR4, URZ, UR4, URZ, 0x33, !UPT ;  /* 0x000000043f047292 */ /* 0x000fe2000f8e333f */
[----:B------:R-:W-:Y:S11]  /*1600*/  BRA `(.L_x_826) ;  /* 0x0000000000107947 */ /* 0x000ff60003800000 */
.L_x_825:
[----:B------:R-:W-:-:S11]  /*1610*/  UISETP.NE.AND UP0, UPT, UR5, 0x1, UPT ;  /* 0x000000010500788c */ /* 0x000fd6000bf05270 */
[----:B------:R-:W-:Y:S02]  /*1620*/  @UP0 ULDC.64 UR10, c[0x0][0x9e8] ;  /* 0x00027a00000a0ab9 */ /* 0x000fe40000000a00 */
[----:B------:R-:W-:-:S04]  /*1630*/  UIMAD.WIDE.U32 UR6, UR4, UR10, URZ ;  /* 0x0000000a040672a5 */ /* 0x000fc8000f8e003f */
[----:B------:R-:W-:-:S12]  /*1640*/  @UP0 USHF.R.U32.HI UR4, URZ, UR11, UR7 ;  /* 0x0000000b3f040299 */ /* 0x000fd80008011607 */
.L_x_826:
[----:B------:R-:W-:-:S04]  /*1650*/  UIMAD UR4, UR4, UR5, URZ ;  /* 0x00000005040472a4 */ /* 0x000fc8000f8e023f */
[----:B------:R-:W-:-:S04]  /*1660*/  UISETP.LT.AND UP0, UPT, UR9, UR4, UPT ;  /* 0x000000040900728c */ /* 0x000fc8000bf01270 */
[----:B------:R-:W-:-:S12]  /*1670*/  USEL UR9, UR9, UR4, !UP0 ;  /* 0x0000000409097287 */ /* 0x000fd8000c000000 */
.L_x_824:
[----:B------:R-:W-:Y:S01]  /*1680*/  USHF.R.S32.HI UR4, URZ, 0x1f, UR9 ;  /* 0x0000001f3f047899 */ /* 0x000fe20008011409 */
[----:B------:R-:W-:Y:S02]  /*1690*/  PLOP3.LUT P0, PT, PT, PT, PT, 0x80, 0x0 ;  /* 0x000000000000781c */ /* 0x000fe40003f0f070 */
[----:B------:R-:W-:Y:S01]  /*16a0*/  CS2R R36, SRZ ;  /* 0x0000000000247805 */ /* 0x000fe2000001ff00 */
[----:B------:R-:W-:Y:S01]  /*16b0*/  IMAD.MOV.U32 R48, RZ, RZ, RZ ;  /* 0x000000ffff307224 */ /* 0x000fe200078e00ff */
[----:B------:R-:W-:Y:S01]  /*16c0*/  ULEA.HI UR4, UR4, UR9, URZ, 0x7 ;  /* 0x0000000904047291 */ /* 0x000fe2000f8f383f */
[----:B------:R-:W-:Y:S01]  /*16d0*/  CS2R R30, SRZ ;  /* 0x00000000001e7805 */ /* 0x000fe2000001ff00 */
[----:B------:R-:W-:Y:S01]  /*16e0*/  IMAD.MOV.U32 R133, RZ, RZ, RZ ;  /* 0x000000ffff857224 */ /* 0x000fe200078e00ff */
[----:B------:R-:W-:Y:S01]  /*16f0*/  CS2R R28, SRZ ;  /* 0x00000000001c7805 */ /* 0x000fe2000001ff00 */
[----:B------:R-:W-:Y:S01]  /*1700*/  USHF.R.S32.HI UR4, URZ, 0x7, UR4 ;  /* 0x000000073f047899 */ /* 0x000fe20008011404 */
[----:B------:R-:W-:Y:S01]  /*1710*/  IMAD.MOV.U32 R44, RZ, RZ, RZ ;  /* 0x000000ffff2c7224 */ /* 0x000fe200078e00ff */
[----:B------:R-:W-:Y:S01]  /*1720*/  CS2R R26, SRZ ;  /* 0x00000000001a7805 */ /* 0x000fe2000001ff00 */
[----:B------:R-:W-:Y:S01]  /*1730*/  IMAD.MOV.U32 R129, RZ, RZ, RZ ;  /* 0x000000ffff817224 */ /* 0x000fe200078e00ff */
[----:B------:R-:W-:Y:S01]  /*1740*/  UISETP.LT.AND UP0, UPT, URZ, UR4, UPT ;  /* 0x000000043f00728c */ /* 0x000fe2000bf01270 */
[----:B------:R-:W-:Y:S01]  /*1750*/  IMAD.MOV.U32 R46, RZ, RZ, RZ ;  /* 0x000000ffff2e7224 */ /* 0x000fe200078e00ff */
[----:B------:R-:W-:Y:S01]  /*1760*/  CS2R R122, SRZ ;  /* 0x00000000007a7805 */ /* 0x000fe2000001ff00 */
[----:B------:R-:W-:Y:S01]  /*1770*/  IMAD.MOV.U32 R125, RZ, RZ, RZ ;  /* 0x000000ffff7d7224 */ /* 0x000fe200078e00ff */
[----:B------:R-:W-:Y:S01]  /*1780*/  USEL UR39, URZ, UR4, !UP0 ;  /* 0x000000043f277287 */ /* 0x000fe2000c000000 */
[----:B------:R-:W-:-:S02]  /*1790*/  CS2R R120, SRZ ;  /* 0x0000000000787805 */ /* 0x000fc4000001ff00 */
[----:B------:R-:W-:Y:S02]  /*17a0*/  CS2R R118, SRZ ;  /* 0x0000000000767805 */ /* 0x000fe4000001ff00 */
[----:B------:R-:W-:Y:S02]  /*17b0*/  CS2R R116, SRZ ;  /* 0x0000000000747805 */ /* 0x000fe4000001ff00 */
[----:B------:R-:W-:Y:S02]  /*17c0*/  CS2R R114, SRZ ;  /* 0x0000000000727805 */ /* 0x000fe4000001ff00 */
[----:B------:R-:W-:Y:S02]  /*17d0*/  CS2R R112, SRZ ;  /* 0x0000000000707805 */ /* 0x000fe4000001ff00 */
[----:B------:R-:W-:Y:S02]  /*17e0*/  ISETP.GT.AND P1, PT, R88, UR39, PT ;  /* 0x0000002758007c0c */ /* 0x000fe4000bf24270 */
        /* <DEDUP_REMOVED lines=8> */
[----:B------:R-:W-:Y:S01]  /*1870*/  CS2R R94, SRZ ;  /* 0x00000000005e7805 */ /* 0x000fe2000001ff00 */
[----:B------:R-:W-:Y:S01]  /*1880*/  IMAD.MOV.U32 R93, RZ, RZ, RZ ;  /* 0x000000ffff5d7224 */ /* 0x000fe200078e00ff */
[----:B------:R-:W-:Y:S02]  /*1890*/  CS2R R6, SRZ ;  /* 0x0000000000067805 */ /* 0x000fe4000001ff00 */
[----:B------:R-:W-:Y:S01]  /*18a0*/  CS2R R90, SRZ ;  /* 0x00000000005a7805 */ /* 0x000fe2000001ff00 */
[----:B------:R-:W-:Y:S01]  /*18b0*/  IMAD.MOV.U32 R42, RZ, RZ, RZ ;  /* 0x000000ffff2a7224 */ /* 0x000fe200078e00ff */
[----:B------:R-:W-:Y:S06]  /*18c0*/  @!P1 BRA `(.L_x_827) ;  /* 0x000000c400889947 */ /* 0x000fec0003800000 */
[----:B------:R-:W0:Y:S02]  /*18d0*/  SHFL.IDX PT, R0, R145, RZ, 0x1f ;  /* 0x00001fff91007589 */ /* 0x000e2400000e0000 */
[----:B0-----:R-:W-:-:S13]  /*18e0*/  R2UR UR37, R0 ;  /* 0x00000000002572ca */ /* 0x001fda00000e0000 */
[----:B------:R-:W-:-:S04]  /*18f0*/  UIMAD.WIDE UR4, UR37, 0x55555556, URZ ;  /* 0x55555556250478a5 */ /* 0x000fc8000f8e023f */
[----:B------:R-:W-:Y:S02]  /*1900*/  ULEA.HI UR51, UR5, UR5, URZ, 0x1 ;  /* 0x0000000505337291 */ /* 0x000fe4000f8f083f */
[----:B------:R-:W-:Y:S02]  /*1910*/  UIADD3 UR5, UR42, 0x21800, URZ ;  /* 0x000218002a057890 */ /* 0x000fe4000fffe03f */
[----:B------:R-:W-:Y:S02]  /*1920*/  UIMAD UR51, UR51, -0x3, UR37 ;  /* 0xfffffffd333378a4 */ /* 0x000fe4000f8e0225 */
[----:B------:R-:W-:Y:S02]  /*1930*/  ULOP3.LUT UP0, URZ, UR5, 0x3ff, URZ, 0xc0, !UPT ;  /* 0x000003ff053f7892 */ /* 0x000fe4000f80c03f */
[----:B------:R-:W-:Y:S02]  /*1940*/  ULEA UR4, UR51, UR42, 0xc ;  /* 0x0000002a33047291 */ /* 0x000fe4000f8e603f */
[----:B------:R-:W-:-:S02]  /*1950*/  ULEA UR5, UR51, UR5, 0xd ;  /* 0x0000000533057291 */ /* 0x000fc4000f8e683f */
[----:B------:R-:W-:Y:S01]  /*1960*/  PLOP3.LUT P0, PT, PT, PT, UP0, 0x80, 0x0 ;  /* 0x000000000000781c */ /* 0x000fe20003f0f008 */
[----:B------:R-:W-:Y:S02]  /*1970*/  UIADD3 UR4, UR4, 0xc400, URZ ;  /* 0x0000c40004047890 */ /* 0x000fe4000fffe03f */
[----:B------:R-:W-:Y:S02]  /*1980*/  USHF.R.U32.HI UR5, URZ, 0x4, UR5 ;  /* 0x000000043f057899 */ /* 0x000fe40008011605 */
[----:B------:R-:W-:Y:S02]  /*1990*/  USHF.R.U32.HI UR4, URZ, 0x4, UR4 ;  /* 0x000000043f047899 */ /* 0x000fe40008011604 */
[----:B------:R-:W-:Y:S02]  /*19a0*/  ULOP3.LUT UR36, UR5, 0x3fff, URZ, 0xc0, !UPT ;  /* 0x00003fff05247892 */ /* 0x000fe4000f8ec03f */
[----:B------:R-:W-:-:S04]  /*19b0*/  ULOP3.LUT UR53, UR4, 0x3fff, URZ, 0xc0, !UPT ;  /* 0x00003fff04357892 */ /* 0x000fc8000f8ec03f */
[----:B------:R-:W-:Y:S08]  /*19c0*/  @!P0 BRA `(.L_x_828) ;  /* 0x0000000000408947 */ /* 0x000ff00003800000 */
        /* <DEDUP_REMOVED lines=16> */
.L_x_828:
[----:B------:R-:W-:Y:S01]  /*1ad0*/  ULEA.HI UR4, UR46, UR46, URZ, 0x1 ;  /* 0x0000002e2e047291 */ /* 0x000fe2000f8f083f */
[----:B------:R-:W-:-:S03]  /*1ae0*/  IMAD.U32 R2, RZ, RZ, UR47 ;  /* 0x0000002fff027e24 */ /* 0x000fc6000f8e00ff */
[----:B------:R-:W-:Y:S02]  /*1af0*/  ULOP3.LUT UR4, UR4, 0xfffffffe, URZ, 0xc0, !UPT ;  /* 0xfffffffe04047892 */ /* 0x000fe4000f8ec03f */
[----:B------:R-:W-:Y:S02]  /*1b00*/  ISETP.NE.AND P0, PT, R2, 0x3, PT ;  /* 0x000000030200780c */ /* 0x000fe40003f05270 */
[----:B------:R-:W-:-:S06]  /*1b10*/  UIADD3 UR4, UR46, -UR4, URZ ;  /* 0x800000042e047290 */ /* 0x000fcc000fffe03f */
[----:B------:R-:W-:-:S05]  /*1b20*/  IMAD.U32 R0, RZ, RZ, UR4 ;  /* 0x00000004ff007e24 */ /* 0x000fca000f8e00ff */
[----:B------:R-:W-:-:S04]  /*1b30*/  SHF.L.U32 R0, R0, 0x1f, RZ ;  /* 0x0000001f00007819 */ /* 0x000fc800000006ff */
[----:B------:R-:W0:Y:S02]  /*1b40*/  SYNCS.PHASECHK.TRANS64.TRYWAIT P1, [UR42+0x2d800], R0 ;  /* 0x02d80000ff0075a7 */ /* 0x000e24000802016a */
[----:B0-----:R-:W-:Y:S05]  /*1b50*/  @!P1 BRA `(.L_x_829) ;  /* 0x00000128004c9947 */ /* 0x001fea0003800000 */
.L_x_1019:
[----:B------:R-:W-:Y:S05]  /*1b60*/  @!P0 BRA `(.L_x_830) ;  /* 0x0000000000048947 */ /* 0x000fea0003800000 */
[----:B------:R-:W-:Y:S01]  /*1b70*/  BPT.TRAP 0x1 ;  /* 0x000000040000795c */ /* 0x000fe20000300000 */
.L_x_830:
[----:B------:R-:W-:Y:S02]  /*1b80*/  IMAD.U32 R5, RZ, RZ, UR45 ;  /* 0x0000002dff057e24 */ /* 0x000fe4000f8e00ff */
[----:B0-----:R-:W-:-:S03]  /*1b90*/  IMAD.U32 R0, RZ, RZ, UR50 ;  /* 0x00000032ff007e24 */ /* 0x001fc6000f8e00ff */
[----:B------:R-:W-:Y:S02]  /*1ba0*/  LEA R5, R5, UR42, 0x3 ;  /* 0x0000002a05057c11 */ /* 0x000fe4000f8e18ff */
[----:B------:R-:W-:-:S04]  /*1bb0*/  SHF.L.U32 R0, R0, 0x1f, RZ ;  /* 0x0000001f00007819 */ /* 0x000fc800000006ff */
[----:B------:R0:W1:Y:S01]  /*1bc0*/  SYNCS.PHASECHK.TRANS64.TRYWAIT P2, [R5+URZ+0x2d830], R0 ;  /* 0x02d83000050075a7 */ /* 0x000062000804017f */
[----:B------:R-:W-:Y:S05]  /*1bd0*/  @!P0 BRA `(.L_x_831) ;  /* 0x0000000000048947 */ /* 0x000fea0003800000 */
[----:B------:R-:W-:Y:S01]  /*1be0*/  BPT.TRAP 0x1 ;  /* 0x000000040000795c */ /* 0x000fe20000300000 */
.L_x_831:
[----:B------:R-:W2:Y:S02]  /*1bf0*/  S2R R2, SR_TID.X ;  /* 0x0000000000027919 */ /* 0x000ea40000002100 */
[----:B--2---:R-:W-:Y:S01]  /*1c00*/  LOP3.LUT P1, RZ, R2, 0x7f, RZ, 0xc0, !PT ;  /* 0x0000007f02ff7812 */ /* 0x004fe2000782c0ff */
[----:B-1----:R-:W-:-:S12]  /*1c10*/  @P2 BRA `(.L_x_832) ;  /* 0x0000000000082947 */ /* 0x002fd80003800000 */
[----:B------:R-:W1:Y:S02]  /*1c20*/  SYNCS.PHASECHK.TRANS64.TRYWAIT P2, [R5+URZ+0x2d830], R0 ;  /* 0x02d83000050075a7 */ /* 0x000e64000804017f */
[----:B-1----:R-:W-:Y:S05]  /*1c30*/  @!P2 BRA `(.L_x_833) ;  /* 0x00000128002ca947 */ /* 0x002fea0003800000 */
.L_x_832:
[----:B------:R-:W-:Y:S05]  /*1c40*/  WARPSYNC.ALL ;  /* 0x0000000000007948 */ /* 0x000fea0003800000 */
[----:B------:R-:W-:Y:S01]  /*1c50*/  UIADD3 UR4, UR42, 0x15400, URZ ;  /* 0x000154002a047890 */ /* 0x000fe2000fffe03f */
[----:B------:R-:W-:Y:S01]  /*1c60*/  WARPGROUP.ARRIVE ;  /* 0x00000000000079c5 */ /* 0x000fe20000000000 */
[----:B------:R-:W-:Y:S01]  /*1c70*/  UMOV UR5, 0x80000020 ;  /* 0x8000002000057882 */ /* 0x000fe20000000000 */
[----:B------:R-:W-:Y:S01]  /*1c80*/  UMOV UR7, 0x80000020 ;  /* 0x8000002000077882 */ /* 0x000fe20000000000 */
[----:B------:R-:W-:Y:S01]  /*1c90*/  USHF.R.U32.HI UR4, URZ, 0x4, UR4 ;  /* 0x000000043f047899 */ /* 0x000fe20008011604 */
[----:B01----:R-:W-:Y:S01]  /*1ca0*/  VIADD R0, R137, UR41 ;  /* 0x0000002989007c36 */ /* 0x003fe20008000000 */
[----:B------:R-:W-:Y:S01]  /*1cb0*/  UMOV UR9, 0x80000020 ;  /* 0x8000002000097882 */ /* 0x000fe20000000000 */
[----:B------:R-:W-:Y:S01]  /*1cc0*/  UMOV UR11, 0x80000020 ;  /* 0x80000020000b7882 */ /* 0x000fe20000000000 */
[----:B------:R-:W-:Y:S01]  /*1cd0*/  ULOP3.LUT UR4, UR4, 0x3fff, URZ, 0xc0, !UPT ;  /* 0x00003fff04047892 */ /* 0x000fe2000f8ec03f */
[----:B------:R-:W0:Y:S01]  /*1ce0*/  LDC R6, c[0x0][0x2f0] ;  /* 0x0000bc00ff067b82 */ /* 0x000e220000000800 */
[----:B------:R-:W-:Y:S01]  /*1cf0*/  UMOV UR13, 0x80000020 ;  /* 0x80000020000d7882 */ /* 0x000fe20000000000 */
[----:B------:R-:W-:Y:S01]  /*1d00*/  UMOV UR15, 0x80000020 ;  /* 0x80000020000f7882 */ /* 0x000fe20000000000 */
[----:B------:R-:W-:Y:S01]  /*1d10*/  ULOP3.LUT UR32, UR4, 0x10000, URZ, 0xfc, !UPT ;  /* 0x0001000004207892 */ /* 0x000fe2000f8efc3f */
[----:B------:R-:W-:Y:S01]  /*1d20*/  IMAD.MOV.U32 R4, RZ, RZ, R0 ;  /* 0x000000ffff047224 */ /* 0x000fe200078e0000 */
[----:B------:R-:W-:Y:S01]  /*1d30*/  ULOP3.LUT UR4, UR53, 0x10000, URZ, 0xfc, !UPT ;  /* 0x0001000035047892 */ /* 0x000fe2000f8efc3f */
[----:B------:R-:W-:Y:S01]  /*1d40*/  IMAD.MOV.U32 R3, RZ, RZ, -0x80 ;  /* 0xffffff80ff037424 */ /* 0x000fe200078e00ff */
[----:B------:R-:W-:Y:S01]  /*1d50*/  UIMAD UR6, UR45, 0x600, UR32 ;  /* 0x000006002d0678a4 */ /* 0x000fe2000f8e0220 */
[----:B------:R-:W1:Y:S01]  /*1d60*/  LDC R143, c[0x0][0x288] ;  /* 0x0000a200ff8f7b82 */ /* 0x000e620000000800 */
[----:B------:R-:W-:Y:S01]  /*1d70*/  UIADD3 UR8, UR4, 0x2, URZ ;  /* 0x0000000204087890 */ /* 0x000fe2000fffe03f */
[C---:B------:R-:W-:Y:S01]  /*1d80*/  IMAD R9, R88.reuse, R3, 0x80 ;  /* 0x0000008058097424 */ /* 0x040fe200078e0203 */
[----:B------:R-:W-:Y:S01]  /*1d90*/  UIADD3 UR10, UR6, 0x2, URZ ;  /* 0x00000002060a7890 */ /* 0x000fe2000fffe03f */
[----:B------:R-:W-:Y:S01]  /*1da0*/  LEA R7, R88, 0xffffff80, 0x7 ;  /* 0xffffff8058077811 */ /* 0x000fe200078e38ff */
[----:B------:R-:W-:Y:S01]  /*1db0*/  UIADD3 UR12, UR4, 0x300, URZ ;  /* 0x00000300040c7890 */ /* 0x000fe2000fffe03f */
[----:B------:R-:W-:Y:S01]  /*1dc0*/  VIADD R3, R9, 0x1 ;  /* 0x0000000109037836 */ /* 0x000fe20000000000 */
[----:B------:R-:W-:-:S02]  /*1dd0*/  UIADD3 UR14, UR6, 0x200, URZ ;  /* 0x00000200060e7890 */ /* 0x000fc4000fffe03f */
[----:B------:R-:W-:Y:S01]  /*1de0*/  HGMMA.64x128x16.F32.BF16 R24, gdesc[UR4], RZ, !UPT, gsb0 ;  /* 0x01e00000041879f0 */ /* 0x000fe2000c0018ff */
[----:B------:R-:W-:Y:S01]  /*1df0*/  UIADD3 UR16, UR4, 0x302, URZ ;  /* 0x0000030204107890 */ /* 0x000fe2000fffe03f */
[----:B------:R-:W-:Y:S01]  /*1e00*/  IMAD R3, R16, -0x2, R3 ;  /* 0xfffffffe10037824 */ /* 0x000fe200078e0203 */
[----:B------:R-:W-:Y:S01]  /*1e10*/  UIADD3 UR18, UR6, 0x202, URZ ;  /* 0x0000020206127890 */ /* 0x000fe2000fffe03f */
[----:B------:R-:W-:Y:S01]  /*1e20*/  UMOV UR17, 0x80000020 ;  /* 0x8000002000117882 */ /* 0x000fe20000000000 */
        /* <DEDUP_REMOVED lines=9> */
[----:B------:R-:W-:Y:S01]  /*1ec0*/  ULDC UR6, c[0x0][0x448] ;  /* 0x0001120000067ab9 */ /* 0x000fe20000000800 */
[----:B------:R-:W-:Y:S01]  /*1ed0*/  ULDC UR35, c[0x0][0x9dc] ;  /* 0x0002770000237ab9 */ /* 0x000fe20000000800 */
[----:B------:R-:W-:-:S06]  /*1ee0*/  UISETP.NE.AND UP0, UPT, UR6, 0x1, UPT ;  /* 0x000000010600788c */ /* 0x000fcc000bf05270 */
[----:B------:R-:W-:Y:S02]  /*1ef0*/  PLOP3.LUT P2, PT, PT, PT, UP0, 0x80, 0x0 ;  /* 0x000000000000781c */ /* 0x000fe40003f4f008 */
[----:B------:R-:W-:-:S03]  /*1f00*/  PLOP3.LUT P3, PT, PT, PT, UP0, 0x80, 0x0 ;  /* 0x000000000000781c */ /* 0x000fc60003f6f008 */
[----:B------:R-:W-:-:S08]  /*1f10*/  @UP0 ULDC UR6, c[0x0][0x44c] ;  /* 0x0001130000060ab9 */ /* 0x000fd00000000800 */
[----:B------:R-:W-:Y:S01]  /*1f20*/  @P2 IMAD.HI.U32 R2, R0, UR6, RZ ;  /* 0x0000000600022c27 */ /* 0x000fe2000f8e00ff */
[----:B------:R-:W-:-:S03]  /*1f30*/  @UP0 ULDC UR6, c[0x0][0x450] ;  /* 0x0001140000060ab9 */ /* 0x000fc60000000800 */
[----:B------:R-:W-:Y:S01]  /*1f40*/  @!P1 VIADD R0, R5, 0x2d840 ;  /* 0x0002d84005009836 */ /* 0x000fe20000000000 */
[----:B------:R-:W-:Y:S01]  /*1f50*/  @P3 SHF.R.U32.HI R4, RZ, UR6, R2 ;  /* 0x00000006ff043c19 */ /* 0x000fe20008011602 */
[----:B------:R-:W-:Y:S02]  /*1f60*/  ULDC.64 UR6, c[0x0][0x9e0] ;  /* 0x0002780000067ab9 */ /* 0x000fe40000000a00 */
[----:B------:R-:W-:Y:S01]  /*1f70*/  UISETP.GE.AND UP1, UPT, UR7, 0x1, UPT ;  /* 0x000000010700788c */ /* 0x000fe2000bf26270 */
[----:B------:R-:W-:Y:S01]  /*1f80*/  @!P1 PRMT R0, RZ, 0x654, R0 ;  /* 0x00000654ff009816 */ /* 0x000fe20000000000 */
[----:B------:R-:W2:Y:S04]  /*1f90*/  SHFL.IDX PT, R5, R4, RZ, 0x1c1f ;  /* 0x001c1fff04057589 */ /* 0x000ea800000e0000 */
[----:B------:R-:W-:Y:S01]  /*1fa0*/  PLOP3.LUT P2, PT, PT, PT, UP1, 0x40, 0x0 ;  /* 0x000000000000781c */ /* 0x000fe20003f4e818 */
[----:B------:R-:W-:-:S02]  /*1fb0*/  WARPGROUP.DEPBAR.LE gsb0, 0x0 ;  /* 0x00008000000079c5 */ /* 0x000fc40000010000 */
[----:B------:R-:W-:-:S06]  /*1fc0*/  WARPGROUP.ARRIVE ;  /* 0x00000000000079c5 */ /* 0x000fcc0000000000 */
[----:B------:R-:W-:Y:S01]  /*1fd0*/  HGMMA.64x128x16.F32.BF16 R24, gdesc[UR8], R24, gsb0 ;  /* 0x01e00000081879f0 */ /* 0x000fe20008001818 */
[----:B------:R-:W-:Y:S02]  /*1fe0*/  ULOP3.LUT UR10, URZ, UR35, URZ, 0x33, !UPT ;  /* 0x000000233f0a7292 */ /* 0x000fe4000f8e333f */
[----:B------:R-:W-:Y:S02]  /*1ff0*/  WARPGROUP.DEPBAR.LE gsb0, 0x0 ;  /* 0x00008000000079c5 */ /* 0x000fe40000010000 */
[----:B------:R-:W-:-:S07]  /*2000*/  WARPGROUP.ARRIVE ;  /* 0x00000000000079c5 */ /* 0x000fce0000000000 */
[----:B------:R-:W-:Y:S03]  /*2010*/  HGMMA.64x128x16.F32.BF16 R24, gdesc[UR12], R24, gsb0 ;  /* 0x01e000000c1879f0 */ /* 0x000fe60008001818 */
        /* <DEDUP_REMOVED lines=10> */
[----:B------:R0:W-:Y:S02]  /*20c0*/  @!P1 SYNCS.ARRIVE.TRANS64.RED.A1T0 RZ, [R0+URZ], RZ ;  /* 0x000000ff00ff99a7 */ /* 0x0001e4000810043f */
[C---:B0-----:R-:W-:Y:S02]  /*20d0*/  IMAD R0, R6.reuse, UR43, R3 ;  /* 0x0000002b06007c24 */ /* 0x041fe4000f8e0203 */
[----:B------:R-:W-:Y:S02]  /*20e0*/  IMAD R3, R6, UR43, R9 ;  /* 0x0000002b06037c24 */ /* 0x000fe4000f8e0209 */
[----:B-1----:R-:W-:-:S02]  /*20f0*/  IMAD.IADD R0, R0, 0x1, -R143 ;  /* 0x0000000100007824 */ /* 0x002fc400078e0a8f */
[----:B------:R-:W-:Y:S02]  /*2100*/  IMAD R10, R16, -0x2, R3 ;  /* 0xfffffffe100a7824 */ /* 0x000fe400078e0203 */
[C---:B------:R-:W-:Y:S02]  /*2110*/  VIADD R11, R0.reuse, UR6 ;  /* 0x00000006000b7c36 */ /* 0x040fe40008000000 */
[----:B------:R-:W-:-:S03]  /*2120*/  VIADD R12, R0, UR10 ;  /* 0x0000000a000c7c36 */ /* 0x000fc60008000000 */
[----:B--2---:R-:W-:Y:S01]  /*2130*/  VIADDMNMX R0, R5, R11, R10, PT ;  /* 0x0000000b05007246 */ /* 0x004fe2000380010a */
[----:B------:R-:W-:Y:S01]  /*2140*/  IMAD.IADD R2, R12, 0x1, R5 ;  /* 0x000000010c027824 */ /* 0x000fe200078e0205 */
[----:B------:R-:W-:Y:S06]  /*2150*/  @P2 BRA `(.L_x_834) ;  /* 0x00000000005c2947 */ /* 0x000fec0003800000 */
[----:B------:R-:W-:Y:S01]  /*2160*/  IMAD R8, R6, UR43, R5 ;  /* 0x0000002b06087c24 */ /* 0x000fe2000f8e0205 */
[----:B------:R-:W-:Y:S03]  /*2170*/  BSSY B0, `(.L_x_835) ;  /* 0x0000011000007945 */ /* 0x000fe60003800000 */
[----:B------:R-:W-:-:S05]  /*2180*/  IMAD.IADD R8, R8, 0x1, -R143 ;  /* 0x0000000108087824 */ /* 0x000fca00078e0a8f */
[----:B------:R-:W-:-:S13]  /*2190*/  ISETP.GT.AND P2, PT, R8, -0x1, PT ;  /* 0xffffffff0800780c */ /* 0x000fda0003f44270 */
[----:B------:R-:W-:Y:S05]  /*21a0*/  @P2 BRA `(.L_x_836) ;  /* 0x0000000000202947 */ /* 0x000fea0003800000 */
[----:B------:R-:W-:Y:S01]  /*21b0*/  UISETP.NE.AND UP2, UPT, UR7, 0x1, UPT ;  /* 0x000000010700788c */ /* 0x000fe2000bf45270 */
[----:B------:R-:W-:-:S05]  /*21c0*/  LOP3.LUT R8, RZ, R8, RZ, 0x33, !PT ;  /* 0x00000008ff087212 */ /* 0x000fca00078e33ff */
[----:B------:R-:W-:-:S05]  /*21d0*/  PLOP3.LUT P2, PT, PT, PT, UP2, 0x80, 0x0 ;  /* 0x000000000000781c */ /* 0x000fca0003f4f028 */
[----:B------:R-:W-:-:S08]  /*21e0*/  @UP2 ULDC.64 UR10, c[0x0][0x9e8] ;  /* 0x00027a00000a2ab9 */ /* 0x000fd00000000a00 */
[----:B------:R-:W-:-:S05]  /*21f0*/  @P2 IMAD.HI.U32 R3, R8, UR10, RZ ;  /* 0x0000000a08032c27 */ /* 0x000fca000f8e00ff */
[----:B------:R-:W-:-:S04]  /*2200*/  @P2 SHF.R.U32.HI R8, RZ, UR11, R3 ;  /* 0x0000000bff082c19 */ /* 0x000fc80008011603 */
[----:B------:R-:W-:Y:S01]  /*2210*/  LOP3.LUT R8, RZ, R8, RZ, 0x33, !PT ;  /* 0x00000008ff087212 */ /* 0x000fe200078e33ff */
[----:B------:R-:W-:Y:S06]  /*2220*/  BRA `(.L_x_837) ;  /* 0x0000000000147947 */ /* 0x000fec0003800000 */
.L_x_836:
[----:B------:R-:W-:-:S06]  /*2230*/  UISETP.NE.AND UP2, UPT, UR7, 0x1, UPT ;  /* 0x000000010700788c */ /* 0x000fcc000bf45270 */
[----:B------:R-:W-:-:S05]  /*2240*/  PLOP3.LUT P2, PT, PT, PT, UP2, 0x80, 0x0 ;  /* 0x000000000000781c */ /* 0x000fca0003f4f028 */
[----:B------:R-:W-:-:S08]  /*2250*/  @UP2 ULDC.64 UR10, c[0x0][0x9e8] ;  /* 0x00027a00000a2ab9 */ /* 0x000fd00000000a00 */
[----:B------:R-:W-:-:S05]  /*2260*/  @P2 IMAD.HI.U32 R3, R8, UR10, RZ ;  /* 0x0000000a08032c27 */ /* 0x000fca000f8e00ff */
[----:B------:R-:W-:-:S07]  /*2270*/  @P2 SHF.R.U32.HI R8, RZ, UR11, R3 ;  /* 0x0000000bff082c19 */ /* 0x000fce0008011603 */
.L_x_837:
[----:B------:R-:W-:Y:S05]  /*2280*/  BSYNC B0 ;  /* 0x0000000000007941 */ /* 0x000fea0003800000 */
.L_x_835:
[----:B------:R-:W-:-:S04]  /*2290*/  IMAD R3, R8, UR7, -R7 ;  /* 0x0000000708037c24 */ /* 0x000fc8000f8e0a07 */
[----:B------:R-:W-:-:S05]  /*22a0*/  IMAD R3, R16, -0x2, R3 ;  /* 0xfffffffe10037824 */ /* 0x000fca00078e0203 */
[----:B------:R-:W-:Y:S02]  /*22b0*/  VIMNMX R2, R2, R3, !PT ;  /* 0x0000000302027248 */ /* 0x000fe40007fe0100 */
[----:B------:R-:W-:-:S07]  /*22c0*/  VIADDMNMX R0, R3, UR7, R0, PT ;  /* 0x0000000703007c46 */ /* 0x000fce000b800100 */
.L_x_834:
[C---:B------:R-:W-:Y:S02]  /*22d0*/  ISETP.GE.AND P4, PT, R9.reuse, 0x9, PT ;  /* 0x000000090900780c */ /* 0x040fe40003f86270 */
[C---:B------:R-:W-:Y:S02]  /*22e0*/  ISETP.GE.AND P2, PT, R9.reuse, 0x2, PT ;  /* 0x000000020900780c */ /* 0x040fe40003f46270 */
[----:B------:R-:W-:Y:S02]  /*22f0*/  ISETP.GE.AND P5, PT, R9, 0xa, PT ;  /* 0x0000000a0900780c */ /* 0x000fe40003fa6270 */
[----:B------:R-:W-:Y:S02]  /*2300*/  LOP3.LUT R19, R19, 0xfffffffd, RZ, 0xc0, !PT ;  /* 0xfffffffd13137812 */ /* 0x000fe400078ec0ff */
[----:B------:R-:W-:-:S04]  /*2310*/  ISETP.GT.AND P3, PT, R2, 0x1, !P2 ;  /* 0x000000010200780c */ /* 0x000fc80005764270 */
[----:B------:R-:W-:Y:S02]  /*2320*/  ISETP.LT.OR P3, PT, R0, 0x2, P3 ;  /* 0x000000020000780c */ /* 0x000fe40001f61670 */
[----:B------:R-:W-:Y:S02]  /*2330*/  @P4 LOP3.LUT R19, R19, 0x2, RZ, 0xfc, !PT ;  /* 0x0000000213134812 */ /* 0x000fe400078efcff */
[----:B------:R-:W-:Y:S02]  /*2340*/  FSEL R25, R25, -INF , !P3 ;  /* 0xff80000019197808 */ /* 0x000fe40005800000 */
[----:B------:R-:W-:Y:S02]  /*2350*/  LOP3.LUT R19, R19, 0xfffffffb, RZ, 0xc0, !PT ;  /* 0xfffffffb13137812 */ /* 0x000fe400078ec0ff */
[----:B------:R-:W-:Y:S02]  /*2360*/  ISETP.GT.AND P4, PT, R2, 0x8, !P4 ;  /* 0x000000080200780c */ /* 0x000fe40006784270 */
[----:B------:R-:W-:-:S02]  /*2370*/  @P5 LOP3.LUT R19, R19, 0x4, RZ, 0xfc, !PT ;  /* 0x0000000413135812 */ /* 0x000fc400078efcff */
[----:B------:R-:W-:Y:S02]  /*2380*/  ISETP.GT.AND P3, PT, R2, 0x9, !P5 ;  /* 0x000000090200780c */ /* 0x000fe40006f64270 */
[C---:B------:R-:W-:Y:S02]  /*2390*/  ISETP.GE.AND P5, PT, R9.reuse, 0x11, PT ;  /* 0x000000110900780c */ /* 0x040fe40003fa6270 */
[C---:B------:R-:W-:Y:S02]  /*23a0*/  ISETP.LT.OR P4, PT, R0.reuse, 0x9, P4 ;  /* 0x000000090000780c */ /* 0x040fe40002781670 */
[----:B------:R-:W-:Y:S02]  /*23b0*/  ISETP.LT.OR P3, PT, R0, 0xa, P3 ;  /* 0x0000000a0000780c */ /* 0x000fe40001f61670 */
[----:B------:R-:W-:Y:S02]  /*23c0*/  FSEL R28, R28, -INF , !P4 ;  /* 0xff8000001c1c7808 */ /* 0x000fe40006000000 */
[----:B------:R-:W-:-:S02]  /*23d0*/  ISETP.GE.AND P4, PT, R9, 0x12, PT ;  /* 0x000000120900780c */ /* 0x000fc40003f86270 */
[----:B------:R-:W-:Y:S02]  /*23e0*/  LOP3.LUT R19, R19, 0xfffffff7, RZ, 0xc0, !PT ;  /* 0xfffffff713137812 */ /* 0x000fe400078ec0ff */
[----:B------:R-:W-:Y:S02]  /*23f0*/  FSEL R29, R29, -INF , !P3 ;  /* 0xff8000001d1d7808 */ /* 0x000fe40005800000 */
[----:B------:R-:W-:Y:S02]  /*2400*/  ISETP.GT.AND P3, PT, R2, 0x10, !P5 ;  /* 0x000000100200780c */ /* 0x000fe40006f64270 */
[----:B------:R-:W-:Y:S02]  /*2410*/  @P5 LOP3.LUT R19, R19, 0x8, RZ, 0xfc, !PT ;  /* 0x0000000813135812 */ /* 0x000fe400078efcff */
[----:B------:R-:W-:Y:S02]  /*2420*/  ISETP.LT.OR P3, PT, R0, 0x11, P3 ;  /* 0x000000110000780c */ /* 0x000fe40001f61670 */
[----:B------:R-:W-:-:S02]  /*2430*/  LOP3.LUT R19, R19, 0xfdffffff, RZ, 0xc0, !PT ;  /* 0xfdffffff13137812 */ /* 0x000fc400078ec0ff */
[----:B------:R-:W-:Y:S02]  /*2440*/  FSEL R32, R32, -INF , !P3 ;  /* 0xff80000020207808 */ /* 0x000fe40005800000 */
[----:B------:R-:W-:Y:S02]  /*2450*/  @P4 LOP3.LUT R19, R19, 0x2000000, RZ, 0xfc, !PT ;  /* 0x0200000013134812 */ /* 0x000fe400078efcff */
[----:B------:R-:W-:Y:S02]  /*2460*/  ISETP.GT.AND P3, PT, R2, 0x11, !P4 ;  /* 0x000000110200780c */ /* 0x000fe40006764270 */
[----:B------:R-:W-:Y:S02]  /*2470*/  ISETP.GE.AND P4, PT, R9, 0x19, PT ;  /* 0x000000190900780c */ /* 0x000fe40003f86270 */
[----:B------:R-:W-:Y:S02]  /*2480*/  ISETP.LT.OR P3, PT, R0, 0x12, P3 ;  /* 0x000000120000780c */ /* 0x000fe40001f61670 */
[----:B------:R-:W-:-:S02]  /*2490*/  LOP3.LUT R19, R19, 0xfeffffff, RZ, 0xc0, !PT ;  /* 0xfeffffff13137812 */ /* 0x000fc400078ec0ff */
[----:B------:R-:W-:Y:S02]  /*24a0*/  FSEL R33, R33, -INF , !P3 ;  /* 0xff80000021217808 */ /* 0x000fe40005800000 */
[----:B------:R-:W-:-:S04]  /*24b0*/  ISETP.GT.AND P3, PT, R2, 0x18, !P4 ;  /* 0x000000180200780c */ /* 0x000fc80006764270 */
[----:B------:R-:W-:Y:S02]  /*24c0*/  ISETP.LT.OR P3, PT, R0, 0x19, P3 ;  /* 0x000000190000780c */ /* 0x000fe40001f61670 */
[----:B------:R-:W-:Y:S02]  /*24d0*/  @P4 LOP3.LUT R19, R19, 0x1000000, RZ, 0xfc, !PT ;  /* 0x0100000013134812 */ /* 0x000fe400078efcff */
[----:B------:R-:W-:Y:S02]  /*24e0*/  ISETP.GE.AND P4, PT, R9, 0x1a, PT ;  /* 0x0000001a0900780c */ /* 0x000fe40003f86270 */
[----:B------:R-:W-:Y:S02]  /*24f0*/  LOP3.LUT R19, R19, 0xff7fffff, RZ, 0xc0, !PT ;  /* 0xff7fffff13137812 */ /* 0x000fe400078ec0ff */
[----:B------:R-:W-:Y:S02]  /*2500*/  FSEL R36, R36, -INF , !P3 ;  /* 0xff80000024247808 */ /* 0x000fe40005800000 */
[----:B------:R-:W-:-:S04]  /*2510*/  ISETP.GT.AND P3, PT, R2, 0x19, !P4 ;  /* 0x000000190200780c */ /* 0x000fc80006764270 */
[----:B------:R-:W-:-:S03]  /*2520*/  ISETP.LT.OR P3, PT, R0, 0x1a, P3 ;  /* 0x0000001a0000780c */ /* 0x000fc60001f61670 */
        /* <DEDUP_REMOVED lines=110> */
[----:B------:R-:W-:Y:S02]  /*2c10*/  FSEL R73, R73, -INF , !P3 ;  /* 0xff80000049497808 */ /* 0x000fe40005800000 */
[----:B------:R-:W-:Y:S02]  /*2c20*/  LOP3.LUT R19, R19, 0xffffffef, RZ, 0xc0, !PT ;  /* 0xffffffef13137812 */ /* 0x000fe400078ec0ff */
[----:B------:R-:W-:-:S04]  /*2c30*/  ISETP.GT.AND P3, PT, R2, 0x68, !P4 ;  /* 0x000000680200780c */ /* 0x000fc80006764270 */
[----:B------:R-:W-:-:S03]  /*2c40*/  ISETP.LT.OR P3, PT, R0, 0x69, P3 ;  /* 0x000000690000780c */ /* 0x000fc60001f61670 */
[----:B------:R-:W-:Y:S02]  /*2c50*/  @P4 LOP3.LUT R19, R19, 0x10, RZ, 0xfc, !PT ;  /* 0x0000001013134812 */ /* 0x000fe400078efcff */
[----:B------:R-:W-:Y:S02]  /*2c60*/  ISETP.GE.AND P4, PT, R9, 0x6a, PT ;  /* 0x0000006a0900780c */ /* 0x000fe40003f86270 */
[----:B------:R-:W-:Y:S02]  /*2c70*/  FSEL R76, R76, -INF , !P3 ;  /* 0xff8000004c4c7808 */ /* 0x000fe40005800000 */
[----:B------:R-:W-:Y:S02]  /*2c80*/  ISETP.GT.AND P3, PT, R2, 0x69, !P4 ;  /* 0x000000690200780c */ /* 0x000fe40006764270 */
[----:B------:R-:W-:Y:S02]  /*2c90*/  LOP3.LUT R19, R19, 0xfbffffff, RZ, 0xc0, !PT ;  /* 0xfbffffff13137812 */ /* 0x000fe400078ec0ff */
[----:B------:R-:W-:-:S04]  /*2ca0*/  ISETP.LT.OR P3, PT, R0, 0x6a, P3 ;  /* 0x0000006a0000780c */ /* 0x000fc80001f61670 */
[----:B------:R-:W-:Y:S02]  /*2cb0*/  FSEL R77, R77, -INF , !P3 ;  /* 0xff8000004d4d7808 */ /* 0x000fe40005800000 */
[----:B------:R-:W-:Y:S02]  /*2cc0*/  ISETP.GE.AND P3, PT, R9, 0x71, PT ;  /* 0x000000710900780c */ /* 0x000fe40003f66270 */
[----:B------:R-:W-:Y:S02]  /*2cd0*/  @P4 LOP3.LUT R19, R19, 0x4000000, RZ, 0xfc, !PT ;  /* 0x0400000013134812 */ /* 0x000fe400078efcff */
[----:B------:R-:W-:Y:S02]  /*2ce0*/  ISETP.GT.AND P4, PT, R2, 0x70, !P3 ;  /* 0x000000700200780c */ /* 0x000fe40005f84270 */
[----:B------:R-:W-:Y:S02]  /*2cf0*/  LOP3.LUT R19, R19, 0xfffffffe, RZ, 0xc0, !PT ;  /* 0xfffffffe13137812 */ /* 0x000fe400078ec0ff */
[----:B------:R-:W-:-:S04]  /*2d00*/  ISETP.LT.OR P4, PT, R0, 0x71, P4 ;  /* 0x000000710000780c */ /* 0x000fc80002781670 */
[----:B------:R-:W-:Y:S02]  /*2d10*/  FSEL R80, R80, -INF , !P4 ;  /* 0xff80000050507808 */ /* 0x000fe40006000000 */
[----:B------:R-:W-:-:S04]  /*2d20*/  ISETP.GE.AND P4, PT, R9, 0x72, PT ;  /* 0x000000720900780c */ /* 0x000fc80003f86270 */
[----:B------:R-:W-:-:S04]  /*2d30*/  ISETP.GT.AND P5, PT, R2, 0x71, !P4 ;  /* 0x000000710200780c */ /* 0x000fc800067a4270 */
[----:B------:R-:W-:-:S04]  /*2d40*/  ISETP.LT.OR P5, PT, R0, 0x72, P5 ;  /* 0x000000720000780c */ /* 0x000fc80002fa1670 */
[----:B------:R-:W-:Y:S02]  /*2d50*/  FSEL R81, R81, -INF , !P5 ;  /* 0xff80000051517808 */ /* 0x000fe40006800000 */
[----:B------:R-:W-:-:S04]  /*2d60*/  ISETP.GE.AND P5, PT, R9, 0x79, PT ;  /* 0x000000790900780c */ /* 0x000fc80003fa6270 */
[----:B------:R-:W-:-:S04]  /*2d70*/  ISETP.GT.AND P6, PT, R2, 0x78, !P5 ;  /* 0x000000780200780c */ /* 0x000fc80006fc4270 */
[----:B------:R-:W-:-:S04]  /*2d80*/  ISETP.LT.OR P6, PT, R0, 0x79, P6 ;  /* 0x000000790000780c */ /* 0x000fc800037c1670 */
[----:B------:R-:W-:Y:S02]  /*2d90*/  FSEL R84, R84, -INF , !P6 ;  /* 0xff80000054547808 */ /* 0x000fe40007000000 */
[----:B------:R-:W-:-:S13]  /*2da0*/  ISETP.GE.AND P6, PT, R9, 0x1, PT ;  /* 0x000000010900780c */ /* 0x000fda0003fc6270 */
[----:B------:R-:W-:Y:S02]  /*2db0*/  @P6 LOP3.LUT R19, R19, 0x1, RZ, 0xfc, !PT ;  /* 0x0000000113136812 */ /* 0x000fe400078efcff */
[----:B------:R-:W-:Y:S02]  /*2dc0*/  ISETP.GT.AND P6, PT, R2, RZ, !P6 ;  /* 0x000000ff0200720c */ /* 0x000fe400077c4270 */
[----:B------:R-:W-:Y:S02]  /*2dd0*/  LOP3.LUT R19, R19, 0xf7ffffff, RZ, 0xc0, !PT ;  /* 0xf7ffffff13137812 */ /* 0x000fe400078ec0ff */
[----:B------:R-:W-:-:S04]  /*2de0*/  ISETP.LT.OR P6, PT, R0, 0x1, P6 ;  /* 0x000000010000780c */ /* 0x000fc800037c1670 */
[----:B------:R-:W-:Y:S02]  /*2df0*/  FSEL R5, R24, -INF , !P6 ;  /* 0xff80000018057808 */ /* 0x000fe40007000000 */
[----:B------:R-:W-:Y:S02]  /*2e00*/  ISETP.GE.AND P6, PT, R9, 0x7a, PT ;  /* 0x0000007a0900780c */ /* 0x000fe40003fc6270 */
[----:B------:R-:W0:Y:S11]  /*2e10*/  SHFL.IDX PT, R9, R4, 0x1, 0x1c1f ;  /* 0x003c1f0004097f89 */ /* 0x000e3600000e0000 */
[----:B------:R-:W-:-:S02]  /*2e20*/  @P6 LOP3.LUT R19, R19, 0x8000000, RZ, 0xfc, !PT ;  /* 0x0800000013136812 */ /* 0x000fc400078efcff */
[----:B------:R-:W-:-:S04]  /*2e30*/  ISETP.GT.AND P6, PT, R2, 0x79, !P6 ;  /* 0x000000790200780c */ /* 0x000fc800077c4270 */
[----:B------:R-:W-:-:S04]  /*2e40*/  ISETP.LT.OR P6, PT, R0, 0x7a, P6 ;  /* 0x0000007a0000780c */ /* 0x000fc800037c1670 */
[----:B------:R-:W-:Y:S02]  /*2e50*/  FSEL R85, R85, -INF , !P6 ;  /* 0xff80000055557808 */ /* 0x000fe40007000000 */
[----:B------:R-:W-:Y:S01]  /*2e60*/  PLOP3.LUT P6, PT, PT, PT, UP1, 0x40, 0x0 ;  /* 0x000000000000781c */ /* 0x000fe20003fce818 */
[----:B0-----:R-:W-:Y:S01]  /*2e70*/  IMAD.IADD R3, R12, 0x1, R9 ;  /* 0x000000010c037824 */ /* 0x001fe200078e0209 */
[----:B------:R-:W-:-:S11]  /*2e80*/  VIADDMNMX R2, R9, R11, R10, PT ;  /* 0x0000000b09027246 */ /* 0x000fd6000380010a */
[----:B------:R-:W-:Y:S05]  /*2e90*/  @P6 BRA `(.L_x_838) ;  /* 0x0000000000646947 */ /* 0x000fea0003800000 */
        /* <DEDUP_REMOVED lines=9> */
[----:B------:R-:W-:Y:S01]  /*2f30*/  @P6 IMAD.HI.U32 R4, R0, UR10, RZ ;  /* 0x0000000a00046c27 */ /* 0x000fe2000f8e00ff */
[----:B------:R-:W-:-:S13]  /*2f40*/  PLOP3.LUT P6, PT, PT, PT, UP2, 0x80, 0x0 ;  /* 0x000000000000781c */ /* 0x000fda0003fcf028 */
[----:B------:R-:W-:-:S04]  /*2f50*/  @P6 SHF.R.U32.HI R0, RZ, UR11, R4 ;  /* 0x0000000bff006c19 */ /* 0x000fc80008011604 */
[----:B------:R-:W-:Y:S01]  /*2f60*/  LOP3.LUT R0, RZ, R0, RZ, 0x33, !PT ;  /* 0x00000000ff007212 */ /* 0x000fe200078e33ff */
[----:B------:R-:W-:Y:S06]  /*2f70*/  BRA `(.L_x_841) ;  /* 0x0000000000187947 */ /* 0x000fec0003800000 */
.L_x_840:
[----:B------:R-:W-:-:S06]  /*2f80*/  UISETP.NE.AND UP2, UPT, UR7, 0x1, UPT ;  /* 0x000000010700788c */ /* 0x000fcc000bf45270 */
[----:B------:R-:W-:-:S05]  /*2f90*/  PLOP3.LUT P6, PT, PT, PT, UP2, 0x80, 0x0 ;  /* 0x000000000000781c */ /* 0x000fca0003fcf028 */
[----:B------:R-:W-:-:S08]  /*2fa0*/  @UP2 ULDC.64 UR10, c[0x0][0x9e8] ;  /* 0x00027a00000a2ab9 */ /* 0x000fd00000000a00 */
[----:B------:R-:W-:Y:S01]  /*2fb0*/  @P6 IMAD.HI.U32 R4, R0, UR10, RZ ;  /* 0x0000000a00046c27 */ /* 0x000fe2000f8e00ff */
[----:B------:R-:W-:-:S13]  /*2fc0*/  PLOP3.LUT P6, PT, PT, PT, UP2, 0x80, 0x0 ;  /* 0x000000000000781c */ /* 0x000fda0003fcf028 */
[----:B------:R-:W-:-:S07]  /*2fd0*/  @P6 SHF.R.U32.HI R0, RZ, UR11, R4 ;  /* 0x0000000bff006c19 */ /* 0x000fce0008011604 */
.L_x_841:
[----:B------:R-:W-:Y:S05]  /*2fe0*/  BSYNC B0 ;  /* 0x0000000000007941 */ /* 0x000fea0003800000 */
.L_x_839:
[----:B------:R-:W-:-:S04]  /*2ff0*/  IMAD R7, R0, UR7, -R7 ;  /* 0x0000000700077c24 */ /* 0x000fc8000f8e0a07 */
[----:B------:R-:W-:-:S05]  /*3000*/  IMAD R7, R16, -0x2, R7 ;  /* 0xfffffffe10077824 */ /* 0x000fca00078e0207 */
[----:B------:R-:W-:Y:S02]  /*3010*/  VIMNMX R3, R3, R7, !PT ;  /* 0x0000000703037248 */ /* 0x000fe40007fe0100 */
[----:B------:R-:W-:-:S07]  /*3020*/  VIADDMNMX R2, R7, UR7, R2, PT ;  /* 0x0000000707027c46 */ /* 0x000fce000b800102 */
.L_x_838:
[----:B------:R-:W-:Y:S01]  /*3030*/  ISETP.GT.AND P2, PT, R3, 0x1, !P2 ;  /* 0x000000010300780c */ /* 0x000fe20005744270 */
[----:B------:R-:W-:Y:S01]  /*3040*/  ULDC UR33, c[0x0][0x988] ;  /* 0x0002620000217ab9 */ /* 0x000fe20000000800 */
[----:B------:R-:W-:Y:S01]  /*3050*/  LOP3.LUT P6, RZ, R19, 0x8, RZ, 0xc0, !PT ;  /* 0x0000000813ff7812 */ /* 0x000fe200078cc0ff */
[----:B------:R-:W-:Y:S01]  /*3060*/  @UP0 ULDC UR10, c[0x0][0x44c] ;  /* 0x00011300000a0ab9 */ /* 0x000fe20000000800 */
[----:B------:R-:W-:Y:S01]  /*3070*/  ISETP.LT.OR P2, PT, R2, 0x2, P2 ;  /* 0x000000020200780c */ /* 0x000fe20001741670 */
[----:B------:R-:W-:Y:S01]  /*3080*/  UIMAD.WIDE.U32 UR10, UR41, UR10, URZ ;  /* 0x0000000a290a72a5 */ /* 0x000fe2000f8e003f */
[----:B------:R-:W-:Y:S01]  /*3090*/  FMNMX.FTZ R7, R5, R25, !PT ;  /* 0x0000001905077209 */ /* 0x000fe20007810000 */
[----:B------:R-:W-:Y:S01]  /*30a0*/  @UP0 ULDC UR15, c[0x0][0x450] ;  /* 0x00011400000f0ab9 */ /* 0x000fe20000000800 */
[----:B------:R-:W-:Y:S01]  /*30b0*/  FSEL R27, R27, -INF , !P2 ;  /* 0xff8000001b1b7808 */ /* 0x000fe20005000000 */
[----:B------:R-:W-:Y:S01]  /*30c0*/  UMOV UR14, UR41 ;  /* 0x00000029000e7c82 */ /* 0x000fe20008000000 */
[----:B------:R-:W-:Y:S01]  /*30d0*/  LOP3.LUT P2, RZ, R19, 0x2, RZ, 0xc0, !PT ;  /* 0x0000000213ff7812 */ /* 0x000fe2000784c0ff */
[----:B------:R-:W-:Y:S01]  /*30e0*/  @UP0 USHF.R.U32.HI UR14, URZ, UR15, UR11 ;  /* 0x0000000f3f0e0299 */ /* 0x000fe2000801160b */
[----:B------:R-:W-:-:S02]  /*30f0*/  FMNMX.FTZ R0, R28, R7, !PT ;  /* 0x000000071c007209 */ /* 0x000fc40007810000 */
[----:B------:R-:W-:Y:S01]  /*3100*/  ISETP.GT.AND P2, PT, R3, 0x8, !P2 ;  /* 0x000000080300780c */ /* 0x000fe20005744270 */
[----:B------:R-:W-:Y:S01]  /*3110*/  UIADD3 UR52, UR52, UR14, URZ ;  /* 0x0000000e34347290 */ /* 0x000fe2000fffe03f */
[----:B------:R-:W-:Y:S02]  /*3120*/  FMNMX.FTZ R7, R29, R0, !PT ;  /* 0x000000001d077209 */ /* 0x000fe40007810000 */
[----:B------:R-:W-:Y:S01]  /*3130*/  ISETP.LT.OR P2, PT, R2, 0x9, P2 ;  /* 0x000000090200780c */ /* 0x000fe20001741670 */
[----:B------:R-:W-:Y:S01]  /*3140*/  UIADD3 UR6, UR52, UR6, URZ ;  /* 0x0000000634067290 */ /* 0x000fe2000fffe03f */
[----:B------:R-:W-:Y:S02]  /*3150*/  FMNMX.FTZ R0, R32, R7, !PT ;  /* 0x0000000720007209 */ /* 0x000fe40007810000 */
[----:B------:R-:W-:Y:S02]  /*3160*/  FSEL R30, R30, -INF , !P2 ;  /* 0xff8000001e1e7808 */ /* 0x000fe40005000000 */
[----:B------:R-:W-:-:S02]  /*3170*/  LOP3.LUT P2, RZ, R19, 0x4, RZ, 0xc0, !PT ;  /* 0x0000000413ff7812 */ /* 0x000fc4000784c0ff */
[----:B------:R-:W-:Y:S02]  /*3180*/  FMNMX.FTZ R7, R33, R0, !PT ;  /* 0x0000000021077209 */ /* 0x000fe40007810000 */
[----:B------:R-:W-:Y:S02]  /*3190*/  ISETP.GT.AND P2, PT, R3, 0x9, !P2 ;  /* 0x000000090300780c */ /* 0x000fe40005744270 */
[----:B------:R-:W-:Y:S02]  /*31a0*/  FMNMX.FTZ R0, R36, R7, !PT ;  /* 0x0000000724007209 */ /* 0x000fe40007810000 */
[----:B------:R-:W-:Y:S02]  /*31b0*/  ISETP.LT.OR P2, PT, R2, 0xa, P2 ;  /* 0x0000000a0200780c */ /* 0x000fe40001741670 */
[----:B------:R-:W-:Y:S02]  /*31c0*/  FMNMX.FTZ R7, R37, R0, !PT ;  /* 0x0000000025077209 */ /* 0x000fe40007810000 */
[----:B------:R-:W-:-:S02]  /*31d0*/  FSEL R31, R31, -INF , !P2 ;  /* 0xff8000001f1f7808 */ /* 0x000fc40005000000 */
[----:B------:R-:W-:Y:S02]  /*31e0*/  ISETP.GT.AND P2, PT, R3, 0x10, !P6 ;  /* 0x000000100300780c */ /* 0x000fe40007744270 */
[----:B------:R-:W-:Y:S02]  /*31f0*/  FMNMX.FTZ R0, R40, R7, !PT ;  /* 0x0000000728007209 */ /* 0x000fe40007810000 */
[----:B------:R-:W-:Y:S02]  /*3200*/  ISETP.LT.OR P2, PT, R2, 0x11, P2 ;  /* 0x000000110200780c */ /* 0x000fe40001741670 */
[C---:B------:R-:W-:Y:S02]  /*3210*/  LOP3.LUT P6, RZ, R19.reuse, 0x8000, RZ, 0xc0, !PT ;  /* 0x0000800013ff7812 */ /* 0x040fe400078cc0ff */
        /* <DEDUP_REMOVED lines=8> */
[----:B------:R-:W-:Y:S02]  /*32a0*/  LOP3.LUT P2, RZ, R19, 0x1000000, RZ, 0xc0, !PT ;  /* 0x0100000013ff7812 */ /* 0x000fe4000784c0ff */
[----:B------:R-:W-:Y:S02]  /*32b0*/  FMNMX.FTZ R0, R48, R7, !PT ;  /* 0x0000000730007209 */ /* 0x000fe40007810000 */
[----:B------:R-:W-:Y:S02]  /*32c0*/  ISETP.GT.AND P2, PT, R3, 0x18, !P2 ;  /* 0x000000180300780c */ /* 0x000fe40005744270 */
[----:B------:R-:W-:Y:S02]  /*32d0*/  FMNMX.FTZ R7, R49, R0, !PT ;  /* 0x0000000031077209 */ /* 0x000fe40007810000 */
[----:B------:R-:W-:Y:S02]  /*32e0*/  ISETP.LT.OR P2, PT, R2, 0x19, P2 ;  /* 0x000000190200780c */ /* 0x000fe40001741670 */
[----:B------:R-:W-:-:S02]  /*32f0*/  FMNMX.FTZ R0, R52, R7, !PT ;  /* 0x0000000734007209 */ /* 0x000fc40007810000 */
[----:B------:R-:W-:Y:S02]  /*3300*/  FSEL R38, R38, -INF , !P2 ;  /* 0xff80000026267808 */ /* 0x000fe40005000000 */
[----:B------:R-:W-:Y:S02]  /*3310*/  LOP3.LUT P2, RZ, R19, 0x800000, RZ, 0xc0, !PT ;  /* 0x0080000013ff7812 */ /* 0x000fe4000784c0ff */
[----:B------:R-:W-:Y:S02]  /*3320*/  FMNMX.FTZ R7, R53, R0, !PT ;  /* 0x0000000035077209 */ /* 0x000fe40007810000 */
[----:B------:R-:W-:Y:S02]  /*3330*/  ISETP.GT.AND P2, PT, R3, 0x19, !P2 ;  /* 0x000000190300780c */ /* 0x000fe40005744270 */
[----:B------:R-:W-:Y:S02]  /*3340*/  FMNMX.FTZ R0, R56, R7, !PT ;  /* 0x0000000738007209 */ /* 0x000fe40007810000 */
[----:B------:R-:W-:-:S02]  /*3350*/  ISETP.LT.OR P2, PT, R2, 0x1a, P2 ;  /* 0x0000001a0200780c */ /* 0x000fc40001741670 */
[----:B------:R-:W-:Y:S02]  /*3360*/  FMNMX.FTZ R7, R57, R0, !PT ;  /* 0x0000000039077209 */ /* 0x000fe40007810000 */
[----:B------:R-:W-:Y:S02]  /*3370*/  FSEL R39, R39, -INF , !P2 ;  /* 0xff80000027277808 */ /* 0x000fe40005000000 */
[----:B------:R-:W-:Y:S02]  /*3380*/  LOP3.LUT P2, RZ, R19, 0x400000, RZ, 0xc0, !PT ;  /* 0x0040000013ff7812 */ /* 0x000fe4000784c0ff */
[----:B------:R-:W-:Y:S02]  /*3390*/  FMNMX.FTZ R0, R60, R7, !PT ;  /* 0x000000073c007209 */ /* 0x000fe40007810000 */
[----:B------:R-:W-:Y:S02]  /*33a0*/  ISETP.GT.AND P2, PT, R3, 0x20, !P2 ;  /* 0x000000200300780c */ /* 0x000fe40005744270 */
[----:B------:R-:W-:-:S02]  /*33b0*/  FMNMX.FTZ R7, R61, R0, !PT ;  /* 0x000000003d077209 */ /* 0x000fc40007810000 */
[----:B------:R-:W-:Y:S02]  /*33c0*/  ISETP.LT.OR P2, PT, R2, 0x21, P2 ;  /* 0x000000210200780c */ /* 0x000fe40001741670 */
[----:B------:R-:W-:Y:S02]  /*33d0*/  FMNMX.FTZ R0, R64, R7, !PT ;  /* 0x0000000740007209 */ /* 0x000fe40007810000 */
[----:B------:R-:W-:Y:S02]  /*33e0*/  FSEL R42, R42, -INF , !P2 ;  /* 0xff8000002a2a7808 */ /* 0x000fe40005000000 */
[----:B------:R-:W-:Y:S02]  /*33f0*/  LOP3.LUT P2, RZ, R19, 0x200000, RZ, 0xc0, !PT ;  /* 0x0020000013ff7812 */ /* 0x000fe4000784c0ff */
[----:B------:R-:W-:Y:S02]  /*3400*/  FMNMX.FTZ R7, R65, R0, !PT ;  /* 0x0000000041077209 */ /* 0x000fe40007810000 */
[----:B------:R-:W-:-:S02]  /*3410*/  ISETP.GT.AND P2, PT, R3, 0x21, !P2 ;  /* 0x000000210300780c */ /* 0x000fc40005744270 */
[----:B------:R-:W-:Y:S02]  /*3420*/  FMNMX.FTZ R0, R68, R7, !PT ;  /* 0x0000000744007209 */ /* 0x000fe40007810000 */
[----:B------:R-:W-:Y:S02]  /*3430*/  ISETP.LT.OR P2, PT, R2, 0x22, P2 ;  /* 0x000000220200780c */ /* 0x000fe40001741670 */
[----:B------:R-:W-:Y:S02]  /*3440*/  FMNMX.FTZ R7, R69, R0, !PT ;  /* 0x0000000045077209 */ /* 0x000fe40007810000 */
[----:B------:R-:W-:Y:S02]  /*3450*/  FSEL R43, R43, -INF , !P2 ;  /* 0xff8000002b2b7808 */ /* 0x000fe40005000000 */
[----:B------:R-:W-:Y:S02]  /*3460*/  LOP3.LUT P2, RZ, R19, 0x100000, RZ, 0xc0, !PT ;  /* 0x0010000013ff7812 */ /* 0x000fe4000784c0ff */
[----:B------:R-:W-:-:S02]  /*3470*/  FMNMX.FTZ R0, R72, R7, !PT ;  /* 0x0000000748007209 */ /* 0x000fc40007810000 */
[----:B------:R-:W-:Y:S02]  /*3480*/  ISETP.GT.AND P2, PT, R3, 0x28, !P2 ;  /* 0x000000280300780c */ /* 0x000fe40005744270 */
[----:B------:R-:W-:Y:S02]  /*3490*/  FMNMX.FTZ R7, R73, R0, !PT ;  /* 0x0000000049077209 */ /* 0x000fe40007810000 */
[----:B------:R-:W-:Y:S02]  /*34a0*/  ISETP.LT.OR P2, PT, R2, 0x29, P2 ;  /* 0x000000290200780c */ /* 0x000fe40001741670 */
        /* <DEDUP_REMOVED lines=14> */
[----:B------:R-:W-:Y:S01]  /*3590*/  ISETP.GT.AND P3, PT, R3, 0x70, !P3 ;  /* 0x000000700300780c */ /* 0x000fe20005f64270 */
[----:B------:R-:W0:Y:S01]  /*35a0*/  SHFL.BFLY PT, R0, R7, 0x2, 0x1f ;  /* 0x0c401f0007007f89 */ /* 0x000e2200000e0000 */
[----:B------:R-:W-:-:S02]  /*35b0*/  FSEL R50, R50, -INF , !P2 ;  /* 0xff80000032327808 */ /* 0x000fc40005000000 */
[----:B------:R-:W-:Y:S02]  /*35c0*/  LOP3.LUT P2, RZ, R19, 0x20000, RZ, 0xc0, !PT ;  /* 0x0002000013ff7812 */ /* 0x000fe4000784c0ff */
[C---:B------:R-:W-:Y:S02]  /*35d0*/  ISETP.GT.AND P4, PT, R3.reuse, 0x71, !P4 ;  /* 0x000000710300780c */ /* 0x040fe40006784270 */
[C---:B------:R-:W-:Y:S02]  /*35e0*/  ISETP.GT.AND P2, PT, R3.reuse, 0x31, !P2 ;  /* 0x000000310300780c */ /* 0x040fe40005744270 */
[C---:B------:R-:W-:Y:S02]  /*35f0*/  ISETP.LT.OR P3, PT, R2.reuse, 0x71, P3 ;  /* 0x000000710200780c */ /* 0x040fe40001f61670 */
[----:B------:R-:W-:Y:S02]  /*3600*/  ISETP.LT.OR P2, PT, R2, 0x32, P2 ;  /* 0x000000320200780c */ /* 0x000fe40001741670 */
[----:B------:R-:W-:-:S02]  /*3610*/  ISETP.GT.AND P5, PT, R3, 0x78, !P5 ;  /* 0x000000780300780c */ /* 0x000fc40006fa4270 */
[----:B------:R-:W-:Y:S02]  /*3620*/  FSEL R51, R51, -INF , !P2 ;  /* 0xff80000033337808 */ /* 0x000fe40005000000 */
[----:B------:R-:W-:Y:S02]  /*3630*/  LOP3.LUT P2, RZ, R19, 0x10000, RZ, 0xc0, !PT ;  /* 0x0001000013ff7812 */ /* 0x000fe4000784c0ff */
[----:B------:R-:W-:Y:S02]  /*3640*/  ISETP.LT.OR P4, PT, R2, 0x72, P4 ;  /* 0x000000720200780c */ /* 0x000fe40002781670 */
[----:B------:R-:W-:Y:S02]  /*3650*/  ISETP.GT.AND P2, PT, R3, 0x38, !P2 ;  /* 0x000000380300780c */ /* 0x000fe40005744270 */
[----:B------:R-:W-:Y:S02]  /*3660*/  FSEL R82, R82, -INF , !P3 ;  /* 0xff80000052527808 */ /* 0x000fe40005800000 */
[----:B------:R-:W-:-:S02]  /*3670*/  ISETP.LT.OR P2, PT, R2, 0x39, P2 ;  /* 0x000000390200780c */ /* 0x000fc40001741670 */
[----:B0-----:R-:W-:Y:S02]  /*3680*/  FMNMX.FTZ R9, R7, R0, !PT ;  /* 0x0000000007097209 */ /* 0x001fe40007810000 */
[----:B------:R-:W-:Y:S02]  /*3690*/  FSEL R54, R54, -INF , !P2 ;  /* 0xff80000036367808 */ /* 0x000fe40005000000 */
[----:B------:R-:W-:Y:S01]  /*36a0*/  ISETP.GT.AND P2, PT, R3, 0x39, !P6 ;  /* 0x000000390300780c */ /* 0x000fe20007744270 */
[----:B------:R-:W0:Y:S01]  /*36b0*/  SHFL.BFLY PT, R0, R9, 0x1, 0x1f ;  /* 0x0c201f0009007f89 */ /* 0x000e2200000e0000 */
[----:B------:R-:W-:Y:S02]  /*36c0*/  LOP3.LUT P6, RZ, R19, 0x10, RZ, 0xc0, !PT ;  /* 0x0000001013ff7812 */ /* 0x000fe400078cc0ff */
[C---:B------:R-:W-:Y:S02]  /*36d0*/  ISETP.LT.OR P2, PT, R2.reuse, 0x3a, P2 ;  /* 0x0000003a0200780c */ /* 0x040fe40001741670 */
[----:B------:R-:W-:-:S02]  /*36e0*/  ISETP.LT.OR P5, PT, R2, 0x79, P5 ;  /* 0x000000790200780c */ /* 0x000fc40002fa1670 */
[----:B------:R-:W-:Y:S02]  /*36f0*/  FSEL R55, R55, -INF , !P2 ;  /* 0xff80000037377808 */ /* 0x000fe40005000000 */
[----:B------:R-:W-:Y:S02]  /*3700*/  LOP3.LUT P2, RZ, R19, 0x4000, RZ, 0xc0, !PT ;  /* 0x0000400013ff7812 */ /* 0x000fe4000784c0ff */
[----:B------:R-:W-:Y:S02]  /*3710*/  FSEL R83, R83, -INF , !P4 ;  /* 0xff80000053537808 */ /* 0x000fe40006000000 */
[----:B------:R-:W-:Y:S02]  /*3720*/  ISETP.GT.AND P2, PT, R3, 0x40, !P2 ;  /* 0x000000400300780c */ /* 0x000fe40005744270 */
[----:B------:R-:W-:Y:S02]  /*3730*/  FSEL R86, R86, -INF , !P5 ;  /* 0xff80000056567808 */ /* 0x000fe40006800000 */
[----:B------:R-:W-:-:S04]  /*3740*/  ISETP.LT.OR P2, PT, R2, 0x41, P2 ;  /* 0x000000410200780c */ /* 0x000fc80001741670 */
[----:B------:R-:W-:Y:S02]  /*3750*/  FSEL R58, R58, -INF , !P2 ;  /* 0xff8000003a3a7808 */ /* 0x000fe40005000000 */
[----:B------:R-:W-:Y:S02]  /*3760*/  LOP3.LUT P2, RZ, R19, 0x2000, RZ, 0xc0, !PT ;  /* 0x0000200013ff7812 */ /* 0x000fe4000784c0ff */
[----:B0-----:R-:W-:Y:S02]  /*3770*/  FMNMX.FTZ R0, R9, R0, !PT ;  /* 0x0000000009007209 */ /* 0x001fe40007810000 */
[----:B------:R-:W-:-:S03]  /*3780*/  ISETP.GT.AND P2, PT, R3, 0x41, !P2 ;  /* 0x000000410300780c */ /* 0x000fc60005744270 */
[----:B------:R-:W-:Y:S01]  /*3790*/  FMUL.FTZ R90, R0, UR33 ;  /* 0x00000021005a7c20 */ /* 0x000fe20008410000 */
[----:B------:R-:W-:-:S04]  /*37a0*/  ISETP.LT.OR P2, PT, R2, 0x42, P2 ;  /* 0x000000420200780c */ /* 0x000fc80001741670 */
[----:B------:R-:W-:Y:S02]  /*37b0*/  FSEL R59, R59, -INF , !P2 ;  /* 0xff8000003b3b7808 */ /* 0x000fe40005000000 */
[----:B------:R-:W-:-:S04]  /*37c0*/  LOP3.LUT P2, RZ, R19, 0x1000, RZ, 0xc0, !PT ;  /* 0x0000100013ff7812 */ /* 0x000fc8000784c0ff */
[----:B------:R-:W-:-:S04]  /*37d0*/  ISETP.GT.AND P2, PT, R3, 0x48, !P2 ;  /* 0x000000480300780c */ /* 0x000fc80005744270 */
        /* <DEDUP_REMOVED lines=30> */
[----:B------:R-:W-:Y:S02]  /*39c0*/  ISETP.GT.AND P2, PT, R3, 0x68, !P6 ;  /* 0x000000680300780c */ /* 0x000fe40007744270 */
[----:B------:R-:W-:Y:S02]  /*39d0*/  LOP3.LUT P6, RZ, R19, 0x1, RZ, 0xc0, !PT ;  /* 0x0000000113ff7812 */ /* 0x000fe400078cc0ff */
[----:B------:R-:W-:-:S04]  /*39e0*/  ISETP.LT.OR P2, PT, R2, 0x69, P2 ;  /* 0x000000690200780c */ /* 0x000fc80001741670 */
[----:B------:R-:W-:Y:S02]  /*39f0*/  FSEL R78, R78, -INF , !P2 ;  /* 0xff8000004e4e7808 */ /* 0x000fe40005000000 */
[----:B------:R-:W-:-:S04]  /*3a00*/  FSETP.NEU.FTZ.AND P2, PT, R0, -INF , PT ;  /* 0xff8000000000780b */ /* 0x000fc80003f5d000 */
[----:B------:R-:W-:Y:S02]  /*3a10*/  FSEL R90, R90, RZ, P2 ;  /* 0x000000ff5a5a7208 */ /* 0x000fe40001000000 */
[----:B------:R-:W-:Y:S02]  /*3a20*/  ISETP.GT.AND P2, PT, R3, RZ, !P6 ;  /* 0x000000ff0300720c */ /* 0x000fe40007744270 */
[----:B------:R-:W-:Y:S01]  /*3a30*/  LOP3.LUT P6, RZ, R19, 0x8000000, RZ, 0xc0, !PT ;  /* 0x0800000013ff7812 */ /* 0x000fe200078cc0ff */
[--C-:B------:R-:W-:Y:S01]  /*3a40*/  FFMA.FTZ R8, R5, UR33, -R90.reuse ;  /* 0x0000002105087c23 */ /* 0x100fe2000801085a */
[----:B------:R-:W-:Y:S01]  /*3a50*/  ISETP.LT.OR P2, PT, R2, 0x1, P2 ;  /* 0x000000010200780c */ /* 0x000fe20001741670 */
[--C-:B------:R-:W-:Y:S01]  /*3a60*/  FFMA.FTZ R10, R28, UR33, -R90.reuse ;  /* 0x000000211c0a7c23 */ /* 0x100fe2000801085a */
[--C-:B------:R-:W-:Y:S01]  /*3a70*/  FFMA.FTZ R12, R32, UR33, -R90.reuse ;  /* 0x00000021200c7c23 */ /* 0x100fe2000801085a */
[----:B------:R-:W-:Y:S01]  /*3a80*/  ISETP.GT.AND P6, PT, R3, 0x79, !P6 ;  /* 0x000000790300780c */ /* 0x000fe200077c4270 */
[--C-:B------:R-:W-:Y:S01]  /*3a90*/  FFMA.FTZ R24, R40, UR33, -R90.reuse ;  /* 0x0000002128187c23 */ /* 0x100fe2000801085a */
[----:B------:R-:W-:Y:S01]  /*3aa0*/  FSEL R4, R26, -INF , !P2 ;  /* 0xff8000001a047808 */ /* 0x000fe20005000000 */
[--C-:B------:R-:W-:Y:S01]  /*3ab0*/  FFMA.FTZ R7, R25, UR33, -R90.reuse ;  /* 0x0000002119077c23 */ /* 0x100fe2000801085a */
[----:B------:R-:W-:Y:S01]  /*3ac0*/  LOP3.LUT P2, RZ, R19, 0x4000000, RZ, 0xc0, !PT ;  /* 0x0400000013ff7812 */ /* 0x000fe2000784c0ff */
[----:B------:R-:W-:Y:S01]  /*3ad0*/  MUFU.EX2 R8, R8 ;  /* 0x0000000800087308 */ /* 0x000fe20000000800 */
[----:B------:R-:W-:Y:S01]  /*3ae0*/  FMNMX.FTZ R5, R4, R27, !PT ;  /* 0x0000001b04057209 */ /* 0x000fe20007810000 */
[--C-:B------:R-:W-:Y:S01]  /*3af0*/  FFMA.FTZ R9, R29, UR33, -R90.reuse ;  /* 0x000000211d097c23 */ /* 0x100fe2000801085a */
[----:B------:R-:W-:Y:S01]  /*3b00*/  ISETP.GT.AND P2, PT, R3, 0x69, !P2 ;  /* 0x000000690300780c */ /* 0x000fe20005744270 */
[--C-:B------:R-:W-:Y:S01]  /*3b10*/  FFMA.FTZ R26, R44, UR33, -R90.reuse ;  /* 0x000000212c1a7c23 */ /* 0x100fe2000801085a */
[----:B------:R-:W-:Y:S01]  /*3b20*/  FMNMX.FTZ R14, R30, R5, !PT ;  /* 0x000000051e0e7209 */ /* 0x000fe20007810000 */
[--C-:B------:R-:W-:Y:S01]  /*3b30*/  FFMA.FTZ R25, R45, UR33, -R90.reuse ;  /* 0x000000212d197c23 */ /* 0x100fe2000801085a */
[----:B------:R-:W-:Y:S01]  /*3b40*/  ISETP.LT.OR P2, PT, R2, 0x6a, P2 ;  /* 0x0000006a0200780c */ /* 0x000fe20001741670 */
[----:B------:R-:W0:Y:S01]  /*3b50*/  MUFU.EX2 R7, R7 ;  /* 0x0000000700077308 */ /* 0x000e220000000800 */
[----:B------:R-:W-:Y:S01]  /*3b60*/  FMNMX.FTZ R5, R31, R14, !PT ;  /* 0x0000000e1f057209 */ /* 0x000fe20007810000 */
[--C-:B------:R-:W-:Y:S01]  /*3b70*/  FFMA.FTZ R53, R53, UR33, -R90.reuse ;  /* 0x0000002135357c23 */ /* 0x100fe2000801085a */
[----:B------:R-:W-:Y:S01]  /*3b80*/  FSEL R79, R79, -INF , !P2 ;  /* 0xff8000004f4f7808 */ /* 0x000fe20005000000 */
[--C-:B------:R-:W-:Y:S01]  /*3b90*/  FFMA.FTZ R45, R65, UR33, -R90.reuse ;  /* 0x00000021412d7c23 */ /* 0x100fe2000801085a */
[----:B------:R-:W-:Y:S01]  /*3ba0*/  FMNMX.FTZ R14, R34, R5, !PT ;  /* 0x00000005220e7209 */ /* 0x000fe20007810000 */
[--C-:B------:R-:W-:Y:S01]  /*3bb0*/  FFMA.FTZ R44, R68, UR33, -R90.reuse ;  /* 0x00000021442c7c23 */ /* 0x100fe2000801085a */
[----:B------:R-:W-:Y:S01]  /*3bc0*/  ISETP.LT.OR P6, PT, R2, 0x7a, P6 ;  /* 0x0000007a0200780c */ /* 0x000fe200037c1670 */
[--C-:B------:R-:W-:Y:S01]  /*3bd0*/  FFMA.FTZ R2, R60, UR33, -R90.reuse ;  /* 0x000000213c027c23 */ /* 0x100fe2000801085a */
[----:B------:R-:W-:Y:S01]  /*3be0*/  FMNMX.FTZ R5, R35, R14, !PT ;  /* 0x0000000e23057209 */ /* 0x000fe20007810000 */
[--C-:B------:R-:W-:Y:S01]  /*3bf0*/  FFMA.FTZ R14, R36, UR33, -R90.reuse ;  /* 0x00000021240e7c23 */ /* 0x100fe2000801085a */
[----:B------:R-:W-:Y:S01]  /*3c00*/  FSEL R87, R87, -INF , !P6 ;  /* 0xff80000057577808 */ /* 0x000fe20007000000 */
[----:B------:R-:W1:Y:S01]  /*3c10*/  MUFU.EX2 R10, R10 ;  /* 0x0000000a000a7308 */ /* 0x000e620000000800 */
[----:B------:R-:W-:Y:S01]  /*3c20*/  FMNMX.FTZ R20, R38, R5, !PT ;  /* 0x0000000526147209 */ /* 0x000fe20007810000 */
[--C-:B------:R-:W-:Y:S01]  /*3c30*/  FFMA.FTZ R13, R33, UR33, -R90.reuse ;  /* 0x00000021210d7c23 */ /* 0x100fe2000801085a */
[--C-:B------:R-:W-:Y:S01]  /*3c40*/  FFMA.FTZ R21, R41, UR33, -R90.reuse ;  /* 0x0000002129157c23 */ /* 0x100fe2000801085a */
[--C-:B------:R-:W-:Y:S01]  /*3c50*/  FFMA.FTZ R41, R72, UR33, -R90.reuse ;  /* 0x0000002148297c23 */ /* 0x100fe2000801085a */
[----:B------:R-:W-:Y:S01]  /*3c60*/  FMNMX.FTZ R5, R39, R20, !PT ;  /* 0x0000001427057209 */ /* 0x000fe20007810000 */
[--C-:B------:R-:W-:Y:S01]  /*3c70*/  FFMA.FTZ R15, R37, UR33, -R90.reuse ;  /* 0x00000021250f7c23 */ /* 0x100fe2000801085a */
[--C-:B------:R-:W-:Y:S01]  /*3c80*/  FFMA.FTZ R29, R49, UR33, -R90.reuse ;  /* 0x00000021311d7c23 */ /* 0x100fe2000801085a */
[----:B------:R-:W2:Y:S01]  /*3c90*/  MUFU.EX2 R9, R9 ;  /* 0x0000000900097308 */ /* 0x000ea20000000800 */
[----:B------:R-:W-:Y:S01]  /*3ca0*/  FMNMX.FTZ R20, R42, R5, !PT ;  /* 0x000000052a147209 */ /* 0x000fe20007810000 */
[--C-:B------:R-:W-:Y:S01]  /*3cb0*/  FFMA.FTZ R33, R57, UR33, -R90.reuse ;  /* 0x0000002139217c23 */ /* 0x100fe2000801085a */
[--C-:B------:R-:W-:Y:S01]  /*3cc0*/  FFMA.FTZ R37, R61, UR33, -R90.reuse ;  /* 0x000000213d257c23 */ /* 0x100fe2000801085a */
[--C-:B------:R-:W-:Y:S01]  /*3cd0*/  FFMA.FTZ R57, R77, UR33, -R90.reuse ;  /* 0x000000214d397c23 */ /* 0x100fe2000801085a */
[----:B------:R-:W-:Y:S01]  /*3ce0*/  FMNMX.FTZ R5, R43, R20, !PT ;  /* 0x000000142b057209 */ /* 0x000fe20007810000 */
[--C-:B------:R-:W-:Y:S01]  /*3cf0*/  FFMA.FTZ R49, R81, UR33, -R90.reuse ;  /* 0x0000002151317c23 */ /* 0x100fe2000801085a */
[----:B------:R-:W-:Y:S01]  /*3d00*/  FFMA.FTZ R61, R85, UR33, -R90 ;  /* 0x00000021553d7c23 */ /* 0x000fe2000801085a */
[----:B------:R3:W-:Y:S01]  /*3d10*/  MUFU.EX2 R3, R53 ;  /* 0x0000003500037308 */ /* 0x0007e20000000800 */
[----:B------:R-:W-:-:S04]  /*3d20*/  FMNMX.FTZ R20, R46, R5, !PT ;  /* 0x000000052e147209 */ /* 0x000fc80007810000 */
[----:B------:R-:W-:-:S03]  /*3d30*/  FMNMX.FTZ R5, R47, R20, !PT ;  /* 0x000000142f057209 */ /* 0x000fc60007810000 */
[----:B------:R-:W4:Y:S01]  /*3d40*/  MUFU.EX2 R12, R12 ;  /* 0x0000000c000c7308 */ /* 0x000f220000000800 */
[----:B------:R-:W-:Y:S01]  /*3d50*/  FMNMX.FTZ R20, R50, R5, !PT ;  /* 0x0000000532147209 */ /* 0x000fe20007810000 */
[----:B---3--:R-:W-:-:S03]  /*3d60*/  FFMA.FTZ R53, R69, UR33, -R90 ;  /* 0x0000002145357c23 */ /* 0x008fc6000801085a */
[----:B------:R-:W-:-:S03]  /*3d70*/  FMNMX.FTZ R5, R51, R20, !PT ;  /* 0x0000001433057209 */ /* 0x000fc60007810000 */
[----:B------:R-:W3:Y:S01]  /*3d80*/  MUFU.EX2 R13, R13 ;  /* 0x0000000d000d7308 */ /* 0x000ee20000000800 */
[----:B------:R-:W-:-:S04]  /*3d90*/  FMNMX.FTZ R20, R54, R5, !PT ;  /* 0x0000000536147209 */ /* 0x000fc80007810000 */
[----:B------:R-:W-:-:S03]  /*3da0*/  FMNMX.FTZ R5, R55, R20, !PT ;  /* 0x0000001437057209 */ /* 0x000fc60007810000 */
[----:B------:R-:W-:Y:S01]  /*3db0*/  MUFU.EX2 R14, R14 ;  /* 0x0000000e000e7308 */ /* 0x000fe20000000800 */
[----:B------:R-:W-:-:S04]  /*3dc0*/  FMNMX.FTZ R20, R58, R5, !PT ;  /* 0x000000053a147209 */ /* 0x000fc80007810000 */
[----:B------:R-:W-:Y:S01]  /*3dd0*/  FMNMX.FTZ R5, R59, R20, !PT ;  /* 0x000000143b057209 */ /* 0x000fe20007810000 */
[--C-:B------:R-:W-:Y:S01]  /*3de0*/  FFMA.FTZ R20, R48, UR33, -R90.reuse ;  /* 0x0000002130147c23 */ /* 0x100fe2000801085a */
[----:B------:R-:W-:Y:S01]  /*3df0*/  FFMA.FTZ R48, R73, UR33, -R90 ;  /* 0x0000002149307c23 */ /* 0x000fe2000801085a */
[----:B------:R-:W-:Y:S01]  /*3e00*/  MUFU.EX2 R15, R15 ;  /* 0x0000000f000f7308 */ /* 0x000fe20000000800 */
        /* <DEDUP_REMOVED lines=13> */
[----:B------:R-:W-:Y:S02]  /*3ee0*/  FFMA.FTZ R32, R56, UR33, -R90 ;  /* 0x0000002138207c23 */ /* 0x000fe4000801085a */
[----:B------:R-:W-:Y:S01]  /*3ef0*/  MUFU.EX2 R25, R25 ;  /* 0x0000001900197308 */ /* 0x000fe20000000800 */
[----:B------:R-:W-:-:S04]  /*3f00*/  FMNMX.FTZ R36, R78, R5, !PT ;  /* 0x000000054e247209 */ /* 0x000fc80007810000 */
[----:B------:R-:W-:-:S03]  /*3f10*/  FMNMX.FTZ R5, R79, R36, !PT ;  /* 0x000000244f057209 */ /* 0x000fc60007810000 */
[----:B------:R-:W-:Y:S01]  /*3f20*/  MUFU.EX2 R20, R20 ;  /* 0x0000001400147308 */ /* 0x000fe20000000800 */
[----:B------:R-:W-:-:S04]  /*3f30*/  FMNMX.FTZ R36, R82, R5, !PT ;  /* 0x0000000552247209 */ /* 0x000fc80007810000 */
[----:B------:R-:W-:-:S03]  /*3f40*/  FMNMX.FTZ R5, R83, R36, !PT ;  /* 0x0000002453057209 */ /* 0x000fc60007810000 */
[----:B------:R-:W-:Y:S01]  /*3f50*/  MUFU.EX2 R29, R29 ;  /* 0x0000001d001d7308 */ /* 0x000fe20000000800 */
[----:B------:R-:W-:-:S04]  /*3f60*/  FMNMX.FTZ R36, R86, R5, !PT ;  /* 0x0000000556247209 */ /* 0x000fc80007810000 */
[----:B------:R-:W-:Y:S01]  /*3f70*/  FMNMX.FTZ R5, R87, R36, !PT ;  /* 0x0000002457057209 */ /* 0x000fe20007810000 */
[--C-:B------:R-:W-:Y:S02]  /*3f80*/  FFMA.FTZ R36, R64, UR33, -R90.reuse ;  /* 0x0000002140247c23 */ /* 0x100fe4000801085a */
[----:B------:R-:W-:Y:S02]  /*3f90*/  MUFU.EX2 R28, R28 ;  /* 0x0000001c001c7308 */ /* 0x000fe40000000800 */
[----:B------:R-:W5:Y:S06]  /*3fa0*/  SHFL.BFLY PT, R40, R5, 0x2, 0x1f ;  /* 0x0c401f0005287f89 */ /* 0x000f6c00000e0000 */
[----:B------:R-:W-:Y:S08]  /*3fb0*/  MUFU.EX2 R32, R32 ;  /* 0x0000002000207308 */ /* 0x000ff00000000800 */
[----:B------:R-:W-:Y:S08]  /*3fc0*/  MUFU.EX2 R33, R33 ;  /* 0x0000002100217308 */ /* 0x000ff00000000800 */
[----:B------:R-:W-:Y:S01]  /*3fd0*/  MUFU.EX2 R2, R2 ;  /* 0x0000000200027308 */ /* 0x000fe20000000800 */
[----:B-----5:R-:W-:Y:S01]  /*3fe0*/  FMNMX.FTZ R11, R5, R40, !PT ;  /* 0x00000028050b7209 */ /* 0x020fe20007810000 */
[----:B------:R-:W-:-:S04]  /*3ff0*/  FFMA.FTZ R40, R80, UR33, -R90 ;  /* 0x0000002150287c23 */ /* 0x000fc8000801085a */
[----:B------:R-:W5:Y:S02]  /*4000*/  SHFL.BFLY PT, R56, R11, 0x1, 0x1f ;  /* 0x0c201f000b387f89 */ /* 0x000f6400000e0000 */
[----:B------:R-:W-:Y:S08]  /*4010*/  MUFU.EX2 R37, R37 ;  /* 0x0000002500257308 */ /* 0x000ff00000000800 */
[----:B------:R-:W-:Y:S08]  /*4020*/  MUFU.EX2 R36, R36 ;  /* 0x0000002400247308 */ /* 0x000ff00000000800 */
[----:B------:R-:W-:Y:S01]  /*4030*/  MUFU.EX2 R45, R45 ;  /* 0x0000002d002d7308 */ /* 0x000fe20000000800 */
[----:B-----5:R-:W-:-:S07]  /*4040*/  FMNMX.FTZ R5, R11, R56, !PT ;  /* 0x000000380b057209 */ /* 0x020fce0007810000 */
[----:B------:R-:W-:Y:S01]  /*4050*/  MUFU.EX2 R44, R44 ;  /* 0x0000002c002c7308 */ /* 0x000fe20000000800 */
[----:B------:R-:W-:Y:S01]  /*4060*/  FFMA.FTZ R56, R84, UR33, -R90 ;  /* 0x0000002154387c23 */ /* 0x000fe2000801085a */
[C---:B------:R-:W-:Y:S01]  /*4070*/  FSETP.NEU.FTZ.AND P2, PT, R5.reuse, -INF , PT ;  /* 0xff8000000500780b */ /* 0x040fe20003f5d000 */
[----:B------:R-:W-:-:S05]  /*4080*/  FMUL.FTZ R60, R5, UR33 ;  /* 0x00000021053c7c20 */ /* 0x000fca0008410000 */
[----:B------:R-:W-:Y:S01]  /*4090*/  MUFU.EX2 R53, R53 ;  /* 0x0000003500357308 */ /* 0x000fe20000000800 */
[----:B------:R-:W-:Y:S02]  /*40a0*/  FSEL R60, R60, RZ, P2 ;  /* 0x000000ff3c3c7208 */ /* 0x000fe40001000000 */
[----:B------:R-:W-:-:S03]  /*40b0*/  PLOP3.LUT P2, PT, PT, PT, UP1, 0x40, 0x0 ;  /* 0x000000000000781c */ /* 0x000fc60003f4e818 */
[--C-:B------:R-:W-:Y:S01]  /*40c0*/  FFMA.FTZ R11, R4, UR33, -R60.reuse ;  /* 0x00000021040b7c23 */ /* 0x100fe2000801083c */
[--C-:B------:R-:W-:Y:S01]  /*40d0*/  FFMA.FTZ R64, R27, UR33, -R60.reuse ;  /* 0x000000211b407c23 */ /* 0x100fe2000801083c */
[--C-:B------:R-:W-:Y:S01]  /*40e0*/  FFMA.FTZ R65, R30, UR33, -R60.reuse ;  /* 0x000000211e417c23 */ /* 0x100fe2000801083c */
[--C-:B------:R-:W-:Y:S01]  /*40f0*/  FFMA.FTZ R27, R35, UR33, -R60.reuse ;  /* 0x00000021231b7c23 */ /* 0x100fe2000801083c */
[--C-:B------:R-:W-:Y:S01]  /*4100*/  FFMA.FTZ R31, R31, UR33, -R60.reuse ;  /* 0x000000211f1f7c23 */ /* 0x100fe2000801083c */
[----:B------:R5:W-:Y:S01]  /*4110*/  MUFU.EX2 R68, R64 ;  /* 0x0000004000447308 */ /* 0x000be20000000800 */
[--C-:B------:R-:W-:Y:S01]  /*4120*/  FFMA.FTZ R35, R39, UR33, -R60.reuse ;  /* 0x0000002127237c23 */ /* 0x100fe2000801083c */
[--C-:B------:R-:W-:Y:S01]  /*4130*/  FFMA.FTZ R39, R42, UR33, -R60.reuse ;  /* 0x000000212a277c23 */ /* 0x100fe2000801083c */
[--C-:B------:R-:W-:Y:S01]  /*4140*/  FFMA.FTZ R4, R34, UR33, -R60.reuse ;  /* 0x0000002122047c23 */ /* 0x100fe2000801083c */
[--C-:B------:R-:W-:Y:S01]  /*4150*/  FFMA.FTZ R42, R43, UR33, -R60.reuse ;  /* 0x000000212b2a7c23 */ /* 0x100fe2000801083c */
[--C-:B------:R-:W-:Y:S01]  /*4160*/  FFMA.FTZ R43, R55, UR33, -R60.reuse ;  /* 0x00000021372b7c23 */ /* 0x100fe2000801083c */
[----:B0-----:R-:W-:Y:S01]  /*4170*/  FADD.FTZ R55, R8, R7 ;  /* 0x0000000708377221 */ /* 0x001fe20000010000 */
[--C-:B------:R-:W-:Y:S01]  /*4180*/  FFMA.FTZ R30, R38, UR33, -R60.reuse ;  /* 0x00000021261e7c23 */ /* 0x100fe2000801083c */
[----:B------:R-:W0:Y:S01]  /*4190*/  MUFU.EX2 R11, R11 ;  /* 0x0000000b000b7308 */ /* 0x000e220000000800 */
[--C-:B------:R-:W-:Y:S01]  /*41a0*/  FFMA.FTZ R38, R54, UR33, -R60.reuse ;  /* 0x0000002136267c23 */ /* 0x100fe2000801083c */
[----:B-1----:R-:W-:Y:S01]  /*41b0*/  FADD.FTZ R54, R10, R55 ;  /* 0x000000370a367221 */ /* 0x002fe20000010000 */
[--C-:B-----5:R-:W-:Y:S01]  /*41c0*/  FFMA.FTZ R64, R46, UR33, -R60.reuse ;  /* 0x000000212e407c23 */ /* 0x120fe2000801083c */
[--C-:B------:R-:W-:Y:S01]  /*41d0*/  FFMA.FTZ R46, R58, UR33, -R60.reuse ;  /* 0x000000213a2e7c23 */ /* 0x100fe2000801083c */
[----:B------:R-:W-:Y:S01]  /*41e0*/  FFMA.FTZ R34, R51, UR33, -R60 ;  /* 0x0000002133227c23 */ /* 0x000fe2000801083c */
[C---:B--2---:R-:W-:Y:S01]  /*41f0*/  FADD.FTZ R55, R9.reuse, R54 ;  /* 0x0000003609377221 */ /* 0x044fe20000010000 */
[----:B------:R-:W-:Y:S01]  /*4200*/  F2FP.BF16.F32.PACK_AB R10, R9, R10 ;  /* 0x0000000a090a723e */ /* 0x000fe200000010ff */
[----:B------:R1:W2:Y:S01]  /*4210*/  MUFU.EX2 R69, R65 ;  /* 0x0000004100457308 */ /* 0x0002a20000000800 */
[----:B------:R-:W-:Y:S01]  /*4220*/  F2FP.BF16.F32.PACK_AB R8, R7, R8 ;  /* 0x000000080708723e */ /* 0x000fe200000010ff */
[----:B----4-:R-:W-:Y:S01]  /*4230*/  FADD.FTZ R58, R12, R55 ;  /* 0x000000370c3a7221 */ /* 0x010fe20000010000 */
[----:B---3--:R-:W-:Y:S01]  /*4240*/  F2FP.BF16.F32.PACK_AB R12, R13, R12 ;  /* 0x0000000c0d0c723e */ /* 0x008fe200000010ff */
[--C-:B------:R-:W-:Y:S01]  /*4250*/  FFMA.FTZ R51, R63, UR33, -R60.reuse ;  /* 0x000000213f337c23 */ /* 0x100fe2000801083c */
[--C-:B------:R-:W-:Y:S01]  /*4260*/  FFMA.FTZ R7, R66, UR33, -R60.reuse ;  /* 0x0000002142077c23 */ /* 0x100fe2000801083c */
[--C-:B------:R-:W-:Y:S01]  /*4270*/  FFMA.FTZ R70, R70, UR33, -R60.reuse ;  /* 0x0000002146467c23 */ /* 0x100fe2000801083c */
[----:B------:R-:W-:Y:S01]  /*4280*/  FFMA.FTZ R71, R71, UR33, -R60 ;  /* 0x0000002147477c23 */ /* 0x000fe2000801083c */
[----:B------:R3:W4:Y:S01]  /*4290*/  MUFU.EX2 R72, R31 ;  /* 0x0000001f00487308 */ /* 0x0007220000000800 */
[----:B0-----:R-:W-:Y:S01]  /*42a0*/  FADD.FTZ R54, R11, R68 ;  /* 0x000000440b367221 */ /* 0x001fe20000010000 */
[--C-:B-1----:R-:W-:Y:S01]  /*42b0*/  FFMA.FTZ R65, R47, UR33, -R60.reuse ;  /* 0x000000212f417c23 */ /* 0x102fe2000801083c */
[----:B------:R-:W-:Y:S01]  /*42c0*/  FFMA.FTZ R47, R59, UR33, -R60 ;  /* 0x000000213b2f7c23 */ /* 0x000fe2000801083c */
[----:B------:R-:W-:Y:S01]  /*42d0*/  FADD.FTZ R59, R13, R58 ;  /* 0x0000003a0d3b7221 */ /* 0x000fe20000010000 */
[----:B------:R-:W-:Y:S01]  /*42e0*/  F2FP.BF16.F32.PACK_AB R9, R68, R11 ;  /* 0x0000000b4409723e */ /* 0x000fe200000010ff */
[--C-:B------:R-:W-:Y:S01]  /*42f0*/  FFMA.FTZ R74, R74, UR33, -R60.reuse ;  /* 0x000000214a4a7c23 */ /* 0x100fe2000801083c */
[----:B------:R-:W-:Y:S01]  /*4300*/  FFMA.FTZ R75, R75, UR33, -R60 ;  /* 0x000000214b4b7c23 */ /* 0x000fe2000801083c */
[----:B------:R-:W0:Y:S01]  /*4310*/  MUFU.EX2 R4, R4 ;  /* 0x0000000400047308 */ /* 0x000e220000000800 */
[----:B--2---:R-:W-:Y:S01]  /*4320*/  FADD.FTZ R55, R69, R54 ;  /* 0x0000003645377221 */ /* 0x004fe20000010000 */
[--C-:B---3--:R-:W-:Y:S01]  /*4330*/  FFMA.FTZ R31, R50, UR33, -R60.reuse ;  /* 0x00000021321f7c23 */ /* 0x108fe2000801083c */
[--C-:B------:R-:W-:Y:S01]  /*4340*/  FFMA.FTZ R50, R62, UR33, -R60.reuse ;  /* 0x000000213e327c23 */ /* 0x100fe2000801083c */
[----:B------:R-:W-:Y:S01]  /*4350*/  FADD.FTZ R62, R14, R59 ;  /* 0x0000003b0e3e7221 */ /* 0x000fe20000010000 */
[----:B------:R-:W-:Y:S01]  /*4360*/  F2FP.BF16.F32.PACK_AB R14, R15, R14 ;  /* 0x0000000e0f0e723e */ /* 0x000fe200000010ff */
[--C-:B------:R-:W-:Y:S01]  /*4370*/  FFMA.FTZ R54, R67, UR33, -R60.reuse ;  /* 0x0000002143367c23 */ /* 0x100fe2000801083c */
[----:B------:R-:W-:Y:S01]  /*4380*/  FFMA.FTZ R78, R78, UR33, -R60 ;  /* 0x000000214e4e7c23 */ /* 0x000fe2000801083c */
[----:B------:R-:W1:Y:S01]  /*4390*/  MUFU.EX2 R27, R27 ;  /* 0x0000001b001b7308 */ /* 0x000e620000000800 */
[C---:B----4-:R-:W-:Y:S01]  /*43a0*/  FADD.FTZ R55, R72.reuse, R55 ;  /* 0x0000003748377221 */ /* 0x050fe20000010000 */
[----:B------:R-:W-:Y:S01]  /*43b0*/  FADD.FTZ R59, R15, R62 ;  /* 0x0000003e0f3b7221 */ /* 0x000fe20000010000 */
[----:B------:R-:W-:Y:S01]  /*43c0*/  F2FP.BF16.F32.PACK_AB R11, R72, R69 ;  /* 0x00000045480b723e */ /* 0x000fe200000010ff */
[--C-:B------:R-:W-:Y:S01]  /*43d0*/  FFMA.FTZ R79, R79, UR33, -R60.reuse ;  /* 0x000000214f4f7c23 */ /* 0x100fe2000801083c */
[--C-:B------:R-:W-:Y:S01]  /*43e0*/  FFMA.FTZ R82, R82, UR33, -R60.reuse ;  /* 0x0000002152527c23 */ /* 0x100fe2000801083c */
[----:B------:R-:W-:Y:S01]  /*43f0*/  FADD.FTZ R62, R24, R59 ;  /* 0x0000003b183e7221 */ /* 0x000fe20000010000 */
[--C-:B------:R-:W-:Y:S01]  /*4400*/  FFMA.FTZ R83, R83, UR33, -R60.reuse ;  /* 0x0000002153537c23 */ /* 0x100fe2000801083c */
[----:B------:R-:W2:Y:S01]  /*4410*/  MUFU.EX2 R30, R30 ;  /* 0x0000001e001e7308 */ /* 0x000ea20000000800 */
[----:B0-----:R-:W-:Y:S01]  /*4420*/  FADD.FTZ R58, R4, R55 ;  /* 0x00000037043a7221 */ /* 0x001fe20000010000 */
[----:B------:R0:W-:Y:S01]  /*4430*/  STSM.16.M88.4 [R17+0x21800], R8 ;  /* 0x0218000811007844 */ /* 0x0001e20000000200 */
[--C-:B------:R-:W-:Y:S01]  /*4440*/  FFMA.FTZ R86, R86, UR33, -R60.reuse ;  /* 0x0000002156567c23 */ /* 0x100fe2000801083c */
[----:B------:R-:W-:Y:S01]  /*4450*/  FFMA.FTZ R60, R87, UR33, -R60 ;  /* 0x00000021573c7c23 */ /* 0x000fe2000801083c */
[----:B------:R-:W-:-:S03]  /*4460*/  F2FP.BF16.F32.PACK_AB R24, R21, R24 ;  /* 0x000000181518723e */ /* 0x000fc600000010ff */
[----:B------:R-:W3:Y:S01]  /*4470*/  MUFU.EX2 R35, R35 ;  /* 0x0000002300237308 */ /* 0x000ee20000000800 */
[----:B-1----:R-:W-:-:S07]  /*4480*/  FADD.FTZ R55, R27, R58 ;  /* 0x0000003a1b377221 */ /* 0x002fce0000010000 */
[----:B------:R-:W1:Y:S01]  /*4490*/  MUFU.EX2 R39, R39 ;  /* 0x0000002700277308 */ /* 0x000e620000000800 */
[----:B--2---:R-:W-:Y:S01]  /*44a0*/  FADD.FTZ R58, R30, R55 ;  /* 0x000000371e3a7221 */ /* 0x004fe20000010000 */
[----:B------:R-:W-:Y:S01]  /*44b0*/  FADD.FTZ R55, R21, R62 ;  /* 0x0000003e15377221 */ /* 0x000fe20000010000 */
[----:B0-----:R-:W-:-:S03]  /*44c0*/  F2FP.BF16.F32.PACK_AB R10, R3, R28 ;  /* 0x0000001c030a723e */ /* 0x001fc600000010ff */
[----:B------:R-:W-:Y:S01]  /*44d0*/  FADD.FTZ R62, R26, R55 ;  /* 0x000000371a3e7221 */ /* 0x000fe20000010000 */
[----:B------:R-:W-:Y:S01]  /*44e0*/  F2FP.BF16.F32.PACK_AB R26, R25, R26 ;  /* 0x0000001a191a723e */ /* 0x000fe200000010ff */
[----:B------:R-:W0:Y:S01]  /*44f0*/  MUFU.EX2 R42, R42 ;  /* 0x0000002a002a7308 */ /* 0x000e220000000800 */
[----:B---3--:R-:W-:Y:S01]  /*4500*/  FADD.FTZ R58, R35, R58 ;  /* 0x0000003a233a7221 */ /* 0x008fe20000010000 */
[----:B------:R-:W-:-:S04]  /*4510*/  FADD.FTZ R59, R25, R62 ;  /* 0x0000003e193b7221 */ /* 0x000fc80000010000 */
[----:B------:R-:W-:Y:S02]  /*4520*/  FADD.FTZ R62, R20, R59 ;  /* 0x0000003b143e7221 */ /* 0x000fe40000010000 */
[----:B------:R-:W2:Y:S01]  /*4530*/  MUFU.EX2 R64, R64 ;  /* 0x0000004000407308 */ /* 0x000ea20000000800 */
[----:B-1----:R-:W-:-:S07]  /*4540*/  FADD.FTZ R55, R39, R58 ;  /* 0x0000003a27377221 */ /* 0x002fce0000010000 */
[----:B------:R-:W1:Y:S01]  /*4550*/  MUFU.EX2 R65, R65 ;  /* 0x0000004100417308 */ /* 0x000e620000000800 */
[C---:B0-----:R-:W-:Y:S01]  /*4560*/  FADD.FTZ R55, R42.reuse, R55 ;  /* 0x000000372a377221 */ /* 0x041fe20000010000 */
[----:B------:R-:W-:-:S06]  /*4570*/  F2FP.BF16.F32.PACK_AB R25, R42, R39 ;  /* 0x000000272a19723e */ /* 0x000fcc00000010ff */
[----:B------:R-:W0:Y:S01]  /*4580*/  MUFU.EX2 R31, R31 ;  /* 0x0000001f001f7308 */ /* 0x000e220000000800 */
[----:B--2---:R-:W-:Y:S01]  /*4590*/  FADD.FTZ R58, R64, R55 ;  /* 0x00000037403a7221 */ /* 0x004fe20000010000 */
[----:B------:R-:W-:-:S04]  /*45a0*/  FADD.FTZ R55, R29, R62 ;  /* 0x0000003e1d377221 */ /* 0x000fc80000010000 */
[----:B------:R-:W-:Y:S01]  /*45b0*/  FADD.FTZ R62, R28, R55 ;  /* 0x000000371c3e7221 */ /* 0x000fe20000010000 */
[----:B------:R-:W-:Y:S01]  /*45c0*/  F2FP.BF16.F32.PACK_AB R28, R33, R32 ;  /* 0x00000020211c723e */ /* 0x000fe200000010ff */
[----:B------:R-:W2:Y:S01]  /*45d0*/  MUFU.EX2 R34, R34 ;  /* 0x0000002200227308 */ /* 0x000ea20000000800 */
[----:B-1----:R-:W-:Y:S01]  /*45e0*/  FADD.FTZ R58, R65, R58 ;  /* 0x0000003a413a7221 */ /* 0x002fe20000010000 */
[----:B------:R-:W-:-:S04]  /*45f0*/  FADD.FTZ R15, R3, R62 ;  /* 0x0000003e030f7221 */ /* 0x000fc80000010000 */
[----:B------:R-:W-:Y:S01]  /*4600*/  FADD.FTZ R8, R32, R15 ;  /* 0x0000000f20087221 */ /* 0x000fe20000010000 */
[----:B------:R-:W-:Y:S01]  /*4610*/  F2FP.BF16.F32.PACK_AB R15, R35, R30 ;  /* 0x0000001e230f723e */ /* 0x000fe200000010ff */
[----:B------:R-:W1:Y:S01]  /*4620*/  MUFU.EX2 R38, R38 ;  /* 0x0000002600267308 */ /* 0x000e620000000800 */
[----:B0-----:R-:W-:Y:S01]  /*4630*/  FADD.FTZ R13, R31, R58 ;  /* 0x0000003a1f0d7221 */ /* 0x001fe20000010000 */
[----:B------:R-:W-:Y:S01]  /*4640*/  FADD.FTZ R11, R33, R8 ;  /* 0x00000008210b7221 */ /* 0x000fe20000010000 */
[----:B------:R-:W-:-:S03]  /*4650*/  F2FP.BF16.F32.PACK_AB R30, R37, R2 ;  /* 0x00000002251e723e */ /* 0x000fc600000010ff */
[----:B------:R-:W-:Y:S02]  /*4660*/  FADD.FTZ R8, R2, R11 ;  /* 0x0000000b02087221 */ /* 0x000fe40000010000 */
[----:B------:R-:W0:Y:S01]  /*4670*/  MUFU.EX2 R43, R43 ;  /* 0x0000002b002b7308 */ /* 0x000e220000000800 */
[----:B--2---:R-:W-:Y:S01]  /*4680*/  FADD.FTZ R9, R34, R13 ;  /* 0x0000000d22097221 */ /* 0x004fe20000010000 */
[----:B------:R-:W-:Y:S01]  /*4690*/  F2FP.BF16.F32.PACK_AB R13, R27, R4 ;  /* 0x000000041b0d723e */ /* 0x000fe200000010ff */
[----:B------:R-:W-:Y:S01]  /*46a0*/  FADD.FTZ R11, R37, R8 ;  /* 0x00000008250b7221 */ /* 0x000fe20000010000 */
[----:B------:R-:W-:Y:S02]  /*46b0*/  F2FP.BF16.F32.PACK_AB R8, R29, R20 ;  /* 0x000000141d08723e */ /* 0x000fe400000010ff */
[----:B------:R-:W-:Y:S01]  /*46c0*/  F2FP.BF16.F32.PACK_AB R27, R65, R64 ;  /* 0x00000040411b723e */ /* 0x000fe200000010ff */
[----:B------:R-:W-:Y:S01]  /*46d0*/  FADD.FTZ R20, R36, R11 ;  /* 0x0000000b24147221 */ /* 0x000fe20000010000 */
[----:B------:R-:W2:Y:S01]  /*46e0*/  MUFU.EX2 R46, R46 ;  /* 0x0000002e002e7308 */ /* 0x000ea20000000800 */
[----:B-1----:R-:W-:Y:S01]  /*46f0*/  FADD.FTZ R4, R38, R9 ;  /* 0x0000000926047221 */ /* 0x002fe20000010000 */
[----:B------:R1:W-:Y:S01]  /*4700*/  STSM.16.M88.4 [R23], R12 ;  /* 0x0000000c17007844 */ /* 0x0003e20000000200 */
[----:B------:R-:W-:-:S03]  /*4710*/  FADD.FTZ R3, R45, R20 ;  /* 0x000000142d037221 */ /* 0x000fc60000010000 */
[----:B------:R3:W-:Y:S01]  /*4720*/  STSM.16.M88.4 [R22], R24 ;  /* 0x0000001816007844 */ /* 0x0007e20000000200 */
[----:B------:R-:W-:Y:S01]  /*4730*/  FADD.FTZ R2, R44, R3 ;  /* 0x000000032c027221 */ /* 0x000fe20000010000 */
[----:B------:R-:W4:Y:S01]  /*4740*/  MUFU.EX2 R47, R47 ;  /* 0x0000002f002f7308 */ /* 0x000f220000000800 */
[C---:B0-----:R-:W-:Y:S01]  /*4750*/  FADD.FTZ R9, R43.reuse, R4 ;  /* 0x000000042b097221 */ /* 0x041fe20000010000 */
[----:B------:R-:W-:-:S06]  /*4760*/  F2FP.BF16.F32.PACK_AB R11, R43, R38 ;  /* 0x000000262b0b723e */ /* 0x000fcc00000010ff */
[----:B------:R-:W0:Y:S01]  /*4770*/  MUFU.EX2 R50, R50 ;  /* 0x0000003200327308 */ /* 0x000e220000000800 */
[----:B--2---:R-:W-:Y:S01]  /*4780*/  FADD.FTZ R4, R46, R9 ;  /* 0x000000092e047221 */ /* 0x004fe20000010000 */
[----:B-1----:R-:W-:Y:S02]  /*4790*/  F2FP.BF16.F32.PACK_AB R12, R45, R36 ;  /* 0x000000242d0c723e */ /* 0x002fe400000010ff */
[----:B------:R-:W-:-:S04]  /*47a0*/  F2FP.BF16.F32.PACK_AB R14, R53, R44 ;  /* 0x0000002c350e723e */ /* 0x000fc800000010ff */
[----:B------:R-:W1:Y:S01]  /*47b0*/  MUFU.EX2 R51, R51 ;  /* 0x0000003300337308 */ /* 0x000e620000000800 */
[C---:B----4-:R-:W-:Y:S01]  /*47c0*/  FADD.FTZ R9, R47.reuse, R4 ;  /* 0x000000042f097221 */ /* 0x050fe20000010000 */
[----:B------:R-:W-:-:S06]  /*47d0*/  F2FP.BF16.F32.PACK_AB R29, R47, R46 ;  /* 0x0000002e2f1d723e */ /* 0x000fcc00000010ff */
[----:B------:R-:W2:Y:S01]  /*47e0*/  MUFU.EX2 R7, R7 ;  /* 0x0000000700077308 */ /* 0x000ea20000000800 */
[----:B0-----:R-:W-:Y:S01]  /*47f0*/  FADD.FTZ R4, R50, R9 ;  /* 0x0000000932047221 */ /* 0x001fe20000010000 */
[----:B------:R-:W-:-:S05]  /*4800*/  F2FP.BF16.F32.PACK_AB R9, R34, R31 ;  /* 0x0000001f2209723e */ /* 0x000fca00000010ff */
[----:B------:R0:W-:Y:S01]  /*4810*/  STSM.16.M88.4 [R18], R8 ;  /* 0x0000000812007844 */ /* 0x0001e20000000200 */
[----:B------:R-:W4:Y:S01]  /*4820*/  MUFU.EX2 R54, R54 ;  /* 0x0000003600367308 */ /* 0x000f220000000800 */
[C---:B-1----:R-:W-:Y:S01]  /*4830*/  FADD.FTZ R4, R51.reuse, R4 ;  /* 0x0000000433047221 */ /* 0x042fe20000010000 */
[----:B------:R-:W-:-:S05]  /*4840*/  F2FP.BF16.F32.PACK_AB R31, R51, R50 ;  /* 0x00000032331f723e */ /* 0x000fca00000010ff */
[----:B------:R1:W-:Y:S01]  /*4850*/  STSM.16.M88.4 [R17+0x27800], R28 ;  /* 0x0278001c11007844 */ /* 0x0003e20000000200 */
[----:B------:R-:W5:Y:S01]  /*4860*/  MUFU.EX2 R70, R70 ;  /* 0x0000004600467308 */ /* 0x000f620000000800 */
[----:B--2---:R-:W-:Y:S01]  /*4870*/  FADD.FTZ R3, R7, R4 ;  /* 0x0000000407037221 */ /* 0x004fe20000010000 */
[----:B------:R-:W-:-:S06]  /*4880*/  FADD.FTZ R4, R53, R2 ;  /* 0x0000000235047221 */ /* 0x000fcc0000010000 */
[----:B------:R-:W2:Y:S01]  /*4890*/  MUFU.EX2 R71, R71 ;  /* 0x0000004700477308 */ /* 0x000ea20000000800 */
[C---:B----4-:R-:W-:Y:S01]  /*48a0*/  FADD.FTZ R3, R54.reuse, R3 ;  /* 0x0000000336037221 */ /* 0x050fe20000010000 */
[----:B------:R-:W-:-:S06]  /*48b0*/  F2FP.BF16.F32.PACK_AB R13, R54, R7 ;  /* 0x00000007360d723e */ /* 0x000fcc00000010ff */
[----:B------:R-:W4:Y:S01]  /*48c0*/  MUFU.EX2 R41, R41 ;  /* 0x0000002900297308 */ /* 0x000f220000000800 */
[----:B-----5:R-:W-:-:S07]  /*48d0*/  FADD.FTZ R2, R70, R3 ;  /* 0x0000000346027221 */ /* 0x020fce0000010000 */
[----:B------:R-:W3:Y:S01]  /*48e0*/  MUFU.EX2 R48, R48 ;  /* 0x0000003000307308 */ /* 0x000ee20000000800 */
[C---:B--2---:R-:W-:Y:S01]  /*48f0*/  F2FP.BF16.F32.PACK_AB R15, R71.reuse, R70 ;  /* 0x00000046470f723e */ /* 0x044fe200000010ff */
[----:B------:R-:W-:-:S04]  /*4900*/  FADD.FTZ R7, R71, R2 ;  /* 0x0000000247077221 */ /* 0x000fc80000010000 */
[----:B------:R1:W-:Y:S02]  /*4910*/  STSM.16.M88.4 [R136], R12 ;  /* 0x0000000c88007844 */ /* 0x0003e40000000200 */
[----:B------:R-:W-:Y:S01]  /*4920*/  MUFU.EX2 R52, R52 ;  /* 0x0000003400347308 */ /* 0x000fe20000000800 */
[----:B----4-:R-:W-:-:S07]  /*4930*/  FADD.FTZ R21, R41, R4 ;  /* 0x0000000429157221 */ /* 0x010fce0000010000 */
[----:B------:R-:W2:Y:S01]  /*4940*/  MUFU.EX2 R57, R57 ;  /* 0x0000003900397308 */ /* 0x000ea20000000800 */
[C---:B---3--:R-:W-:Y:S01]  /*4950*/  F2FP.BF16.F32.PACK_AB R24, R48.reuse, R41 ;  /* 0x000000293018723e */ /* 0x048fe200000010ff */
[----:B------:R-:W-:-:S06]  /*4960*/  FADD.FTZ R21, R48, R21 ;  /* 0x0000001530157221 */ /* 0x000fcc0000010000 */
[----:B------:R-:W3:Y:S08]  /*4970*/  MUFU.EX2 R74, R74 ;  /* 0x0000004a004a7308 */ /* 0x000ef00000000800 */
[----:B------:R-:W4:Y:S01]  /*4980*/  MUFU.EX2 R75, R75 ;  /* 0x0000004b004b7308 */ /* 0x000f220000000800 */
[----:B--2---:R-:W-:-:S07]  /*4990*/  F2FP.BF16.F32.PACK_AB R26, R57, R52 ;  /* 0x00000034391a723e */ /* 0x004fce00000010ff */
[----:B------:R-:W2:Y:S01]  /*49a0*/  MUFU.EX2 R78, R78 ;  /* 0x0000004e004e7308 */ /* 0x000ea20000000800 */
[----:B---3--:R-:W-:-:S07]  /*49b0*/  FADD.FTZ R2, R74, R7 ;  /* 0x000000074a027221 */ /* 0x008fce0000010000 */
[----:B------:R-:W3:Y:S01]  /*49c0*/  MUFU.EX2 R79, R79 ;  /* 0x0000004f004f7308 */ /* 0x000ee20000000800 */
[C---:B----4-:R-:W-:Y:S01]  /*49d0*/  F2FP.BF16.F32.PACK_AB R25, R75.reuse, R74 ;  /* 0x0000004a4b19723e */ /* 0x050fe200000010ff */
[----:B------:R-:W-:Y:S01]  /*49e0*/  FADD.FTZ R7, R75, R2 ;  /* 0x000000024b077221 */ /* 0x000fe20000010000 */
[----:B------:R-:W-:-:S05]  /*49f0*/  FADD.FTZ R2, R52, R21 ;  /* 0x0000001534027221 */ /* 0x000fca0000010000 */
[----:B------:R-:W-:Y:S01]  /*4a00*/  MUFU.EX2 R40, R40 ;  /* 0x0000002800287308 */ /* 0x000fe20000000800 */
[----:B--2---:R-:W-:Y:S01]  /*4a10*/  FADD.FTZ R4, R78, R7 ;  /* 0x000000074e047221 */ /* 0x004fe20000010000 */
[----:B------:R-:W-:Y:S01]  /*4a20*/  FADD.FTZ R7, R57, R2 ;  /* 0x0000000239077221 */ /* 0x000fe20000010000 */
[----:B------:R-:W-:-:S05]  /*4a30*/  VIADD R2, R88, 0xfffffffe ;  /* 0xfffffffe58027836 */ /* 0x000fca0000000000 */
[----:B------:R-:W0:Y:S01]  /*4a40*/  MUFU.EX2 R49, R49 ;  /* 0x0000003100317308 */ /* 0x000e220000000800 */
[C---:B---3--:R-:W-:Y:S01]  /*4a50*/  F2FP.BF16.F32.PACK_AB R27, R79.reuse, R78 ;  /* 0x0000004e4f1b723e */ /* 0x048fe200000010ff */
[----:B------:R-:W-:-:S04]  /*4a60*/  FADD.FTZ R21, R79, R4 ;  /* 0x000000044f157221 */ /* 0x000fc80000010000 */
[----:B------:R1:W-:Y:S02]  /*4a70*/  STSM.16.M88.4 [R22+0x6000], R24 ;  /* 0x0060001816007844 */ /* 0x0003e40000000200 */
[----:B------:R-:W2:Y:S08]  /*4a80*/  MUFU.EX2 R56, R56 ;  /* 0x0000003800387308 */ /* 0x000eb00000000800 */
[----:B------:R-:W3:Y:S01]  /*4a90*/  MUFU.EX2 R61, R61 ;  /* 0x0000003d003d7308 */ /* 0x000ee20000000800 */
[----:B0-----:R-:W-:Y:S01]  /*4aa0*/  F2FP.BF16.F32.PACK_AB R8, R49, R40 ;  /* 0x000000283108723e */ /* 0x001fe200000010ff */
[----:B------:R-:W-:-:S04]  /*4ab0*/  FADD.FTZ R40, R40, R7 ;  /* 0x0000000728287221 */ /* 0x000fc80000010000 */
[----:B------:R-:W-:Y:S02]  /*4ac0*/  FADD.FTZ R49, R49, R40 ;  /* 0x0000002831317221 */ /* 0x000fe40000010000 */
[----:B------:R-:W-:Y:S02]  /*4ad0*/  MUFU.EX2 R82, R82 ;  /* 0x0000005200527308 */ /* 0x000fe40000000800 */
[----:B--2---:R-:W-:-:S06]  /*4ae0*/  FADD.FTZ R4, R56, R49 ;  /* 0x0000003138047221 */ /* 0x004fcc0000010000 */
[----:B------:R-:W0:Y:S01]  /*4af0*/  MUFU.EX2 R83, R83 ;  /* 0x0000005300537308 */ /* 0x000e220000000800 */
[C---:B---3--:R-:W-:Y:S01]  /*4b00*/  F2FP.BF16.F32.PACK_AB R10, R61.reuse, R56 ;  /* 0x000000383d0a723e */ /* 0x048fe200000010ff */
[----:B------:R-:W-:-:S06]  /*4b10*/  FADD.FTZ R4, R61, R4 ;  /* 0x000000043d047221 */ /* 0x000fcc0000010000 */
[----:B------:R-:W-:Y:S08]  /*4b20*/  MUFU.EX2 R86, R86 ;  /* 0x0000005600567308 */ /* 0x000ff00000000800 */
[----:B------:R-:W2:Y:S01]  /*4b30*/  MUFU.EX2 R3, R60 ;  /* 0x0000003c00037308 */ /* 0x000ea20000000800 */
[----:B0-----:R-:W-:Y:S01]  /*4b40*/  F2FP.BF16.F32.PACK_AB R9, R83, R82 ;  /* 0x000000525309723e */ /* 0x001fe200000010ff */
[----:B------:R-:W-:-:S04]  /*4b50*/  FADD.FTZ R82, R82, R21 ;  /* 0x0000001552527221 */ /* 0x000fc80000010000 */
[----:B------:R-:W-:Y:S01]  /*4b60*/  FADD.FTZ R83, R83, R82 ;  /* 0x0000005253537221 */ /* 0x000fe20000010000 */
[----:B--2---:R-:W-:-:S03]  /*4b70*/  F2FP.BF16.F32.PACK_AB R11, R3, R86 ;  /* 0x00000056030b723e */ /* 0x004fc600000010ff */
[----:B------:R-:W-:Y:S02]  /*4b80*/  FADD.FTZ R86, R86, R83 ;  /* 0x0000005356567221 */ /* 0x000fe40000010000 */
[----:B------:R1:W-:Y:S02]  /*4b90*/  STSM.16.M88.4 [R18+0x6000], R8 ;  /* 0x0060000812007844 */ /* 0x0003e40000000200 */
[----:B------:R-:W-:Y:S01]  /*4ba0*/  FADD.FTZ R3, R3, R86 ;  /* 0x0000005603037221 */ /* 0x000fe20000010000 */
[----:B------:R0:W-:Y:S06]  /*4bb0*/  MEMBAR.ALL.CTA ;  /* 0x0000000000007992 */ /* 0x0001ec0000008000 */
[----:B0-----:R-:W0:Y:S02]  /*4bc0*/  FENCE.VIEW.ASYNC.S ;  /* 0x00000000000073c6 */ /* 0x001e240000000000 */
[----:B0-----:R-:W-:Y:S01]  /*4bd0*/  NOP ;  /* 0x0000000000007918 */ /* 0x001fe20000000000 */
[----:B------:R-:W-:Y:S05]  /*4be0*/  @P2 BRA `(.L_x_842) ;  /* 0x0000000000442947 */ /* 0x000fea0003800000 */
        /* <DEDUP_REMOVED lines=10> */
.L_x_843:
[----:B------:R-:W-:-:S11]  /*4c90*/  UISETP.NE.AND UP2, UPT, UR7, 0x1, UPT ;  /* 0x000000010700788c */ /* 0x000fd6000bf45270 */
[----:B------:R-:W-:Y:S02]  /*4ca0*/  @UP2 ULDC.64 UR10, c[0x0][0x9e8] ;  /* 0x00027a00000a2ab9 */ /* 0x000fe40000000a00 */
[----:B------:R-:W-:-:S04]  /*4cb0*/  UIMAD.WIDE.U32 UR14, UR18, UR10, URZ ;  /* 0x0000000a120e72a5 */ /* 0x000fc8000f8e003f */
[----:B------:R-:W-:-:S12]  /*4cc0*/  @UP2 USHF.R.U32.HI UR18, URZ, UR11, UR15 ;  /* 0x0000000b3f122299 */ /* 0x000fd8000801160f */
.L_x_844:
[----:B------:R-:W-:-:S04]  /*4cd0*/  UIMAD UR7, UR18, UR7, UR7 ;  /* 0x00000007120772a4 */ /* 0x000fc8000f8e0207 */
[----:B------:R-:W-:-:S04]  /*4ce0*/  UISETP.LT.AND UP2, UPT, UR6, UR7, UPT ;  /* 0x000000070600728c */ /* 0x000fc8000bf41270 */
[----:B------:R-:W-:-:S12]  /*4cf0*/  USEL UR6, UR6, UR7, UP2 ;  /* 0x0000000706067287 */ /* 0x000fd80009000000 */
.L_x_842:
[----:B------:R-:W-:Y:S01]  /*4d00*/  USHF.R.S32.HI UR7, URZ, 0x1f, UR6 ;  /* 0x0000001f3f077899 */ /* 0x000fe20008011406 */
[----:B------:R-:W-:Y:S02]  /*4d10*/  CS2R R134, SRZ ;  /* 0x0000000000867805 */ /* 0x000fe4000001ff00 */
[----:B------:R-:W-:Y:S02]  /*4d20*/  CS2R R132, SRZ ;  /* 0x0000000000847805 */ /* 0x000fe4000001ff00 */
[----:B------:R-:W-:Y:S01]  /*4d30*/  CS2R R130, SRZ ;  /* 0x0000000000827805 */ /* 0x000fe2000001ff00 */
[----:B------:R-:W-:Y:S01]  /*4d40*/  ULEA.HI UR7, UR7, UR6, URZ, 0x7 ;  /* 0x0000000607077291 */ /* 0x000fe2000f8f383f */
[----:B------:R-:W-:Y:S02]  /*4d50*/  CS2R R128, SRZ ;  /* 0x0000000000807805 */ /* 0x000fe4000001ff00 */
[----:B------:R-:W-:Y:S02]  /*4d60*/  CS2R R126, SRZ ;  /* 0x00000000007e7805 */ /* 0x000fe4000001ff00 */
[----:B------:R-:W-:Y:S01]  /*4d70*/  CS2R R124, SRZ ;  /* 0x00000000007c7805 */ /* 0x000fe2000001ff00 */
[----:B------:R-:W-:Y:S01]  /*4d80*/  USHF.R.S32.HI UR7, URZ, 0x7, UR7 ;  /* 0x000000073f077899 */ /* 0x000fe20008011407 */
[----:B------:R-:W-:-:S02]  /*4d90*/  CS2R R122, SRZ ;  /* 0x00000000007a7805 */ /* 0x000fc4000001ff00 */
[----:B------:R-:W-:Y:S02]  /*4da0*/  CS2R R120, SRZ ;  /* 0x0000000000787805 */ /* 0x000fe4000001ff00 */
[----:B------:R-:W-:Y:S01]  /*4db0*/  CS2R R118, SRZ ;  /* 0x0000000000767805 */ /* 0x000fe2000001ff00 */
[----:B------:R-:W-:Y:S01]  /*4dc0*/  UISETP.LT.AND UP2, UPT, UR39, UR7, UPT ;  /* 0x000000072700728c */ /* 0x000fe2000bf41270 */
[----:B------:R-:W-:Y:S02]  /*4dd0*/  CS2R R116, SRZ ;  /* 0x0000000000747805 */ /* 0x000fe4000001ff00 */
[----:B------:R-:W-:Y:S02]  /*4de0*/  CS2R R114, SRZ ;  /* 0x0000000000727805 */ /* 0x000fe4000001ff00 */
[----:B------:R-:W-:Y:S01]  /*4df0*/  CS2R R112, SRZ ;  /* 0x0000000000707805 */ /* 0x000fe2000001ff00 */
[----:B------:R-:W-:Y:S01]  /*4e00*/  USEL UR55, UR39, UR7, !UP2 ;  /* 0x0000000727377287 */ /* 0x000fe2000d000000 */
[----:B------:R-:W-:-:S02]  /*4e10*/  CS2R R110, SRZ ;  /* 0x00000000006e7805 */ /* 0x000fc4000001ff00 */
[----:B------:R-:W-:Y:S02]  /*4e20*/  CS2R R108, SRZ ;  /* 0x00000000006c7805 */ /* 0x000fe4000001ff00 */
[----:B------:R-:W-:Y:S02]  /*4e30*/  CS2R R106, SRZ ;  /* 0x00000000006a7805 */ /* 0x000fe4000001ff00 */
[----:B------:R-:W-:Y:S02]  /*4e40*/  CS2R R104, SRZ ;  /* 0x0000000000687805 */ /* 0x000fe4000001ff00 */
[----:B------:R-:W-:Y:S02]  /*4e50*/  CS2R R102, SRZ ;  /* 0x0000000000667805 */ /* 0x000fe4000001ff00 */
[----:B------:R-:W-:Y:S02]  /*4e60*/  ISETP.GE.AND P2, PT, R2, UR55, PT ;  /* 0x0000003702007c0c */ /* 0x000fe4000bf46270 */
[----:B------:R-:W-:-:S02]  /*4e70*/  CS2R R100, SRZ ;  /* 0x0000000000647805 */ /* 0x000fc4000001ff00 */
[----:B------:R-:W-:Y:S02]  /*4e80*/  CS2R R98, SRZ ;  /* 0x0000000000627805 */ /* 0x000fe4000001ff00 */
[----:B------:R-:W-:Y:S02]  /*4e90*/  CS2R R96, SRZ ;  /* 0x0000000000607805 */ /* 0x000fe4000001ff00 */
[----:B------:R-:W-:Y:S02]  /*4ea0*/  CS2R R94, SRZ ;  /* 0x00000000005e7805 */ /* 0x000fe4000001ff00 */
[----:B------:R-:W-:Y:S02]  /*4eb0*/  CS2R R92, SRZ ;  /* 0x00000000005c7805 */ /* 0x000fe4000001ff00 */
[----:B------:R-:W-:Y:S02]  /*4ec0*/  CS2R R90, SRZ ;  /* 0x00000000005a7805 */ /* 0x000fe4000001ff00 */
[----:B------:R-:W-:Y:S01]  /*4ed0*/  CS2R R88, SRZ ;  /* 0x0000000000587805 */ /* 0x000fe2000001ff00 */
[----:B------:R-:W-:Y:S06]  /*4ee0*/  @!P2 BRA `(.L_x_845) ;  /* 0x000000300074a947 */ /* 0x000fec0003800000 */
[----:B------:R-:W-:Y:S01]  /*4ef0*/  IMAD.MOV.U32 R135, RZ, RZ, RZ ;  /* 0x000000ffff877224 */ /* 0x000fe200078e00ff */
[----:B------:R-:W-:Y:S01]  /*4f00*/  ULDC UR34, c[0x0][0x9e4] ;  /* 0x0002790000227ab9 */ /* 0x000fe20000000800 */
[----:B------:R-:W-:Y:S01]  /*4f10*/  ULDC UR35, c[0x0][0x9dc] ;  /* 0x0002770000237ab9 */ /* 0x000fe20000000800 */
[----:B------:R-:W-:Y:S01]  /*4f20*/  ULDC UR33, c[0x0][0x988] ;  /* 0x0002620000217ab9 */ /* 0x000fe20000000800 */
[----:B------:R-:W-:-:S05]  /*4f30*/  ULDC UR52, c[0x0][0x9e0] ;  /* 0x0002780000347ab9 */ /* 0x000fca0000000800 */
.L_x_862:
[----:B------:R-:W-:Y:S01]  /*4f40*/  UIADD3 UR54, UR45, 0x1, URZ ;  /* 0x000000012d367890 */ /* 0x000fe2000fffe03f */
[----:B------:R-:W-:-:S03]  /*4f50*/  ISETP.NE.AND P3, PT, RZ, UR37, PT ;  /* 0x00000025ff007c0c */ /* 0x000fc6000bf65270 */
[----:B------:R-:W-:-:S04]  /*4f60*/  UISETP.NE.AND UP2, UPT, UR54, 0x2, UPT ;  /* 0x000000023600788c */ /* 0x000fc8000bf45270 */
[----:B------:R-:W-:Y:S02]  /*4f70*/  USEL UR53, URZ, 0x1, UP2 ;  /* 0x000000013f357887 */ /* 0x000fe40009000000 */
[----:B------:R-:W-:Y:S02]  /*4f80*/  USEL UR54, UR54, URZ, UP2 ;  /* 0x0000003f36367287 */ /* 0x000fe40009000000 */
[----:B------:R-:W-:Y:S02]  /*4f90*/  ULOP3.LUT UR53, UR50, UR53, URZ, 0x3c, !UPT ;  /* 0x0000003532357292 */ /* 0x000fe4000f8e3c3f */
[----:B0-----:R-:W-:Y:S10]  /*4fa0*/  @P3 BRA `(.L_x_846) ;  /* 0x00000000002c3947 */ /* 0x001ff40003800000 */
[----:B------:R-:W-:Y:S05]  /*4fb0*/  @!P0 BRA `(.L_x_847) ;  /* 0x0000000000048947 */ /* 0x000fea0003800000 */
[----:B------:R-:W-:Y:S01]  /*4fc0*/  BPT.TRAP 0x1 ;  /* 0x000000040000795c */ /* 0x000fe20000300000 */
.L_x_847:
[----:B------:R-:W-:Y:S01]  /*4fd0*/  ULEA UR6, UR54, UR42, 0x3 ;  /* 0x0000002a36067291 */ /* 0x000fe2000f8e183f */
[----:B------:R-:W-:-:S05]  /*4fe0*/  IMAD.U32 R6, RZ, RZ, UR53 ;  /* 0x00000035ff067e24 */ /* 0x000fca000f8e00ff */
[----:B------:R-:W-:-:S04]  /*4ff0*/  SHF.L.U32 R6, R6, 0x1f, RZ ;  /* 0x0000001f06067819 */ /* 0x000fc800000006ff */
[----:B------:R0:W2:Y:S01]  /*5000*/  SYNCS.PHASECHK.TRANS64.TRYWAIT P2, [UR6+0x2d830], R6 ;  /* 0x02d83006ff0075a7 */ /* 0x0000a20008040146 */
[----:B------:R-:W-:Y:S05]  /*5010*/  @!P0 BRA `(.L_x_848) ;  /* 0x0000000000048947 */ /* 0x000fea0003800000 */
[----:B------:R-:W-:Y:S01]  /*5020*/  BPT.TRAP 0x1 ;  /* 0x000000040000795c */ /* 0x000fe20000300000 */
.L_x_848:
[----:B--2---:R-:W-:Y:S05]  /*5030*/  @P2 BRA `(.L_x_846) ;  /* 0x0000000000082947 */ /* 0x004fea0003800000 */
[----:B------:R-:W2:Y:S02]  /*5040*/  SYNCS.PHASECHK.TRANS64.TRYWAIT P2, [UR6+0x2d830], R6 ;  /* 0x02d83006ff0075a7 */ /* 0x000ea40008040146 */
[----:B--2---:R-:W-:Y:S05]  /*5050*/  @!P2 BRA `(.L_x_849) ;  /* 0x000000f40038a947 */ /* 0x004fea0003800000 */
.L_x_846:
[----:B--2---:R-:W2:Y:S01]  /*5060*/  S2R R7, SR_TID.X ;  /* 0x0000000000077919 */ /* 0x004ea20000002100 */
[----:B------:R-:W-:Y:S01]  /*5070*/  UIMAD UR6, UR54, 0x600, UR32 ;  /* 0x00000600360678a4 */ /* 0x000fe2000f8e0220 */
[----:B------:R-:W-:Y:S01]  /*5080*/  UMOV UR7, 0x80000020 ;  /* 0x8000002000077882 */ /* 0x000fe20000000000 */
[----:B------:R-:W-:Y:S02]  /*5090*/  UMOV UR11, 0x80000020 ;  /* 0x80000020000b7882 */ /* 0x000fe40000000000 */
[----:B------:R-:W-:Y:S02]  /*50a0*/  UIADD3 UR10, UR6, 0x2, URZ ;  /* 0x00000002060a7890 */ /* 0x000fe4000fffe03f */
[----:B------:R-:W-:Y:S01]  /*50b0*/  UIADD3 UR14, UR6, 0x200, URZ ;  /* 0x00000200060e7890 */ /* 0x000fe2000fffe03f */
[----:B------:R-:W-:Y:S01]  /*50c0*/  UMOV UR15, 0x80000020 ;  /* 0x80000020000f7882 */ /* 0x000fe20000000000 */
[----:B------:R-:W-:Y:S01]  /*50d0*/  UIADD3 UR18, UR6, 0x202, URZ ;  /* 0x0000020206127890 */ /* 0x000fe2000fffe03f */
[----:B------:R-:W-:Y:S01]  /*50e0*/  UMOV UR19, 0x80000020 ;  /* 0x8000002000137882 */ /* 0x000fe20000000000 */
[----:B------:R-:W-:Y:S01]  /*50f0*/  UIADD3 UR22, UR6, 0x400, URZ ;  /* 0x0000040006167890 */ /* 0x000fe2000fffe03f */
[----:B------:R-:W-:Y:S01]  /*5100*/  UMOV UR23, 0x80000020 ;  /* 0x8000002000177882 */ /* 0x000fe20000000000 */
[----:B------:R-:W-:Y:S01]  /*5110*/  UIADD3 UR26, UR6, 0x402, URZ ;  /* 0x00000402061a7890 */ /* 0x000fe2000fffe03f */
[----:B------:R-:W-:Y:S01]  /*5120*/  UMOV UR27, 0x80000020 ;  /* 0x80000020001b7882 */ /* 0x000fe20000000000 */
[----:B--2---:R-:W-:-:S05]  /*5130*/  SHF.R.U32.HI R7, RZ, 0x7, R7 ;  /* 0x00000007ff077819 */ /* 0x004fca0000011607 */
[----:B0-----:R-:W-:-:S05]  /*5140*/  VIADD R6, R7, 0x8 ;  /* 0x0000000807067836 */ /* 0x001fca0000000000 */
[----:B------:R0:W-:Y:S06]  /*5150*/  BAR.SYNC.DEFER_BLOCKING R6, 0x100 ;  /* 0x000400060000751d */ /* 0x0001ec0000010000 */
[----:B-1----:R-:W-:-:S06]  /*5160*/  WARPGROUP.ARRIVE ;  /* 0x00000000000079c5 */ /* 0x002fcc0000000000 */
[----:B------:R-:W-:Y:S03]  /*5170*/  HGMMA.64x128x16.F32.BF16 R24, gdesc[UR4], RZ, !UPT, gsb0 ;  /* 0x01e00000041879f0 */ /* 0x000fe6000c0018ff */
        /* <DEDUP_REMOVED lines=16> */
[----:B0-----:R-:W-:Y:S05]  /*5280*/  @P3 BRA `(.L_x_850) ;  /* 0x00000000002c3947 */ /* 0x001fea0003800000 */
[----:B------:R-:W-:Y:S05]  /*5290*/  @!P0 BRA `(.L_x_851) ;  /* 0x0000000000048947 */ /* 0x000fea0003800000 */
[----:B------:R-:W-:Y:S01]  /*52a0*/  BPT.TRAP 0x1 ;  /* 0x000000040000795c */ /* 0x000fe20000300000 */
.L_x_851:
[----:B------:R-:W-:Y:S01]  /*52b0*/  ULEA UR6, UR45, UR42, 0x3 ;  /* 0x0000002a2d067291 */ /* 0x000fe2000f8e183f */
[----:B------:R-:W-:-:S05]  /*52c0*/  IMAD.U32 R6, RZ, RZ, UR50 ;  /* 0x00000032ff067e24 */ /* 0x000fca000f8e00ff */
[----:B------:R-:W-:-:S04]  /*52d0*/  SHF.L.U32 R6, R6, 0x1f, RZ ;  /* 0x0000001f06067819 */ /* 0x000fc800000006ff */
[----:B------:R0:W1:Y:S01]  /*52e0*/  SYNCS.PHASECHK.TRANS64.TRYWAIT P2, [UR6+0x2d850], R6 ;  /* 0x02d85006ff0075a7 */ /* 0x0000620008040146 */
[----:B------:R-:W-:Y:S05]  /*52f0*/  @!P0 BRA `(.L_x_852) ;  /* 0x0000000000048947 */ /* 0x000fea0003800000 */
[----:B------:R-:W-:Y:S01]  /*5300*/  BPT.TRAP 0x1 ;  /* 0x000000040000795c */ /* 0x000fe20000300000 */
.L_x_852:
[----:B-1----:R-:W-:Y:S05]  /*5310*/  @P2 BRA `(.L_x_850) ;  /* 0x0000000000082947 */ /* 0x002fea0003800000 */
[----:B------:R-:W1:Y:S02]  /*5320*/  SYNCS.PHASECHK.TRANS64.TRYWAIT P2, [UR6+0x2d850], R6 ;  /* 0x02d85006ff0075a7 */ /* 0x000e640008040146 */
[----:B-1----:R-:W-:Y:S05]  /*5330*/  @!P2 BRA `(.L_x_853) ;  /* 0x000000f00098a947 */ /* 0x002fea0003800000 */
.L_x_850:
[----:B------:R-:W-:Y:S01]  /*5340*/  UIADD3 UR6, UR42, 0x400, URZ ;  /* 0x000004002a067890 */ /* 0x000fe2000fffe03f */
[----:B------:R-:W-:Y:S01]  /*5350*/  WARPGROUP.ARRIVE ;  /* 0x00000000000079c5 */ /* 0x000fe20000000000 */
[----:B------:R-:W-:-:S05]  /*5360*/  ULEA UR7, UR51, UR42, 0xd ;  /* 0x0000002a33077291 */ /* 0x000fca000f8e683f */
[----:B------:R-:W1:Y:S01]  /*5370*/  S2R R9, SR_TID.X ;  /* 0x0000000000097919 */ /* 0x000e620000002100 */
[----:B------:R-:W-:Y:S01]  /*5380*/  USHF.R.U32.HI UR6, URZ, 0x4, UR6 ;  /* 0x000000043f067899 */ /* 0x000fe20008011606 */
[----:B------:R-:W-:Y:S01]  /*5390*/  PLOP3.LUT P2, PT, PT, PT, UP0, 0x80, 0x0 ;  /* 0x000000000000781c */ /* 0x000fe20003f4f008 */
[----:B------:R-:W-:Y:S01]  /*53a0*/  UIADD3 UR7, UR7, 0x21800, URZ ;  /* 0x0002180007077890 */ /* 0x000fe2000fffe03f */
[----:B------:R-:W-:Y:S01]  /*53b0*/  PLOP3.LUT P3, PT, PT, PT, UP0, 0x80, 0x0 ;  /* 0x000000000000781c */ /* 0x000fe20003f6f008 */
[----:B------:R-:W-:Y:S01]  /*53c0*/  ULOP3.LUT UR6, UR6, 0x3fff, URZ, 0xc0, !UPT ;  /* 0x00003fff06067892 */ /* 0x000fe2000f8ec03f */
[----:B------:R-:W-:Y:S01]  /*53d0*/  VIADD R14, R137, UR41 ;  /* 0x00000029890e7c36 */ /* 0x000fe20008000000 */
[----:B------:R-:W-:Y:S01]  /*53e0*/  USHF.R.U32.HI UR7, URZ, 0x4, UR7 ;  /* 0x000000043f077899 */ /* 0x000fe20008011607 */
[----:B------:R-:W-:Y:S01]  /*53f0*/  IMAD.U32 R8, RZ, RZ, UR54 ;  /* 0x00000036ff087e24 */ /* 0x000fe2000f8e00ff */
[----:B------:R-:W-:Y:S01]  /*5400*/  ULOP3.LUT UR10, UR6, 0x2000000, URZ, 0xfc, !UPT ;  /* 0x02000000060a7892 */ /* 0x000fe2000f8efc3f */
[----:B------:R-:W2:Y:S01]  /*5410*/  LDC R143, c[0x0][0x288] ;  /* 0x0000a200ff8f7b82 */ /* 0x000ea20000000800 */
[----:B------:R-:W-:Y:S01]  /*5420*/  ULOP3.LUT UR6, UR7, 0x3fff, URZ, 0xc0, !UPT ;  /* 0x00003fff07067892 */ /* 0x000fe2000f8ec03f */
[----:B------:R-:W-:Y:S01]  /*5430*/  IMAD.SHL.U32 R13, R2, 0x80, RZ ;  /* 0x00000080020d7824 */ /* 0x000fe200078e00ff */
[----:B------:R-:W-:Y:S01]  /*5440*/  UIMAD UR7, UR45, 0x600, UR10 ;  /* 0x000006002d0778a4 */ /* 0x000fe2000f8e020a */
[----:B------:R-:W-:Y:S01]  /*5450*/  @!P1 LEA R8, R8, UR42, 0x3 ;  /* 0x0000002a08089c11 */ /* 0x000fe2000f8e18ff */
[----:B------:R-:W-:Y:S01]  /*5460*/  ULOP3.LUT UR6, UR6, 0x10000, URZ, 0xfc, !UPT ;  /* 0x0001000006067892 */ /* 0x000fe2000f8efc3f */
[----:B------:R-:W-:Y:S01]  /*5470*/  UMOV UR31, 0x80000020 ;  /* 0x80000020001f7882 */ /* 0x000fe20000000000 */
[----:B------:R-:W-:-:S02]  /*5480*/  UMOV UR29, 0x40000040 ;  /* 0x40000040001d7882 */ /* 0x000fc40000000000 */
[----:B------:R-:W-:Y:S01]  /*5490*/  @!P1 VIADD R8, R8, 0x2d840 ;  /* 0x0002d84008089836 */ /* 0x000fe20000000000 */
[----:B------:R-:W-:Y:S02]  /*54a0*/  UMOV UR30, UR7 ;  /* 0x00000007001e7c82 */ /* 0x000fe40008000000 */
[----:B------:R-:W-:Y:S02]  /*54b0*/  UMOV UR28, UR6 ;  /* 0x00000006001c7c82 */ /* 0x000fe40008000000 */
[----:B------:R-:W-:Y:S01]  /*54c0*/  HGMMA.64x96x16.F32.BF16 R88, gdesc[UR28].tnspB, R88, gsb0 ;  /* 0x416000001c5879f0 */ /* 0x000fe20008001858 */
[----:B------:R-:W-:Y:S01]  /*54d0*/  UIADD3 UR30, UR7, 0x40, URZ ;  /* 0x00000040071e7890 */ /* 0x000fe2000fffe03f */
[----:B------:R-:W-:Y:S01]  /*54e0*/  @!P1 PRMT R8, RZ, 0x654, R8 ;  /* 0x00000654ff089816 */ /* 0x000fe20000000008 */
[----:B------:R-:W-:Y:S01]  /*54f0*/  UIADD3 UR28, UR6, 0x2, URZ ;  /* 0x00000002061c7890 */ /* 0x000fe2000fffe03f */
[----:B------:R-:W-:Y:S01]  /*5500*/  UMOV UR31, 0x80000020 ;  /* 0x80000020001f7882 */ /* 0x000fe20000000000 */
[----:B------:R-:W-:Y:S01]  /*5510*/  UMOV UR29, 0x40000040 ;  /* 0x40000040001d7882 */ /* 0x000fe20000000000 */
[----:B-1----:R-:W-:-:S05]  /*5520*/  SHF.R.U32.HI R7, RZ, 0x7, R9 ;  /* 0x00000007ff077819 */ /* 0x002fca0000011609 */
[----:B------:R-:W-:Y:S01]  /*5530*/  VIADD R7, R7, 0x9 ;  /* 0x0000000907077836 */ /* 0x000fe20000000000 */
        /* <DEDUP_REMOVED lines=42> */
[----:B------:R-:W-:Y:S02]  /*57e0*/  @UP0 ULDC UR6, c[0x0][0x44c] ;  /* 0x0001130000060ab9 */ /* 0x000fe40000000800 */
[----:B0-----:R-:W-:Y:S01]  /*57f0*/  @P2 IMAD.HI.U32 R6, R14, UR6, RZ ;  /* 0x000000060e062c27 */ /* 0x001fe2000f8e00ff */
[----:B------:R-:W-:Y:S01]  /*5800*/  @UP0 ULDC UR6, c[0x0][0x450] ;  /* 0x0001140000060ab9 */ /* 0x000fe20000000800 */
[----:B------:R-:W-:-:S02]  /*5810*/  ISETP.GE.U32.AND P2, PT, R9, 0x180, PT ;  /* 0x000001800900780c */ /* 0x000fc40003f46070 */
[----:B------:R-:W-:Y:S02]  /*5820*/  IADD3 R9, -R13, 0x1, RZ ;  /* 0x000000010d097810 */ /* 0x000fe40007ffe1ff */
[----:B------:R-:W-:Y:S01]  /*5830*/  @P3 SHF.R.U32.HI R14, RZ, UR6, R6 ;  /* 0x00000006ff0e3c19 */ /* 0x000fe20008011606 */
[----:B------:R-:W-:Y:S01]  /*5840*/  ULOP3.LUT UR6, URZ, UR35, URZ, 0x33, !UPT ;  /* 0x000000233f067292 */ /* 0x000fe2000f8e333f */
[----:B------:R-:W0:Y:S01]  /*5850*/  LDC R6, c[0x0][0x2f0] ;  /* 0x0000bc00ff067b82 */ /* 0x000e220000000800 */
[----:B------:R-:W-:Y:S01]  /*5860*/  SEL R7, R7, 0x9, !P2 ;  /* 0x0000000907077807 */ /* 0x000fe20005000000 */
[----:B------:R-:W-:Y:S01]  /*5870*/  IMAD R9, R16, -0x2, R9 ;  /* 0xfffffffe10097824 */ /* 0x000fe200078e0209 */
[----:B------:R-:W1:Y:S01]  /*5880*/  SHFL.IDX PT, R15, R14, RZ, 0x1c1f ;  /* 0x001c1fff0e0f7589 */ /* 0x000e6200000e0000 */
[----:B------:R-:W-:Y:S01]  /*5890*/  PLOP3.LUT P2, PT, PT, PT, UP1, 0x40, 0x0 ;  /* 0x000000000000781c */ /* 0x000fe20003f4e818 */
[----:B------:R-:W-:Y:S02]  /*58a0*/  WARPGROUP.DEPBAR.LE gsb0, 0x0 ;  /* 0x00008000000079c5 */ /* 0x000fe40000010000 */
[----:B------:R-:W-:-:S06]  /*58b0*/  WARPGROUP.ARRIVE ;  /* 0x00000000000079c5 */ /* 0x000fcc0000000000 */
[----:B------:R-:W-:Y:S03]  /*58c0*/  HGMMA.64x96x16.F32.BF16 R88, gdesc[UR28].tnspB, R88, gsb0 ;  /* 0x416000001c5879f0 */ /* 0x000fe60008001858 */
[----:B------:R-:W-:Y:S02]  /*58d0*/  WARPGROUP.DEPBAR.LE gsb0, 0x0 ;  /* 0x00008000000079c5 */ /* 0x000fe40000010000 */
[----:B------:R3:W-:Y:S06]  /*58e0*/  BAR.ARV R7, 0x100 ;  /* 0x000400070000751d */ /* 0x0007ec0000002000 */
[----:B------:R0:W-:Y:S02]  /*58f0*/  @!P1 SYNCS.ARRIVE.TRANS64.RED.A1T0 RZ, [R8+URZ], RZ ;  /* 0x000000ff08ff99a7 */ /* 0x0001e4000810043f */
[----:B0-----:R-:W-:-:S04]  /*5900*/  IMAD R8, R6, UR43, R9 ;  /* 0x0000002b06087c24 */ /* 0x001fc8000f8e0209 */
[----:B--2---:R-:W-:-:S04]  /*5910*/  IMAD.IADD R8, R8, 0x1, -R143 ;  /* 0x0000000108087824 */ /* 0x004fc800078e0a8f */
[C---:B------:R-:W-:Y:S02]  /*5920*/  VIADD R12, R8.reuse, UR52 ;  /* 0x00000034080c7c36 */ /* 0x040fe40008000000 */
[----:B------:R-:W-:Y:S02]  /*5930*/  VIADD R11, R8, UR6 ;  /* 0x00000006080b7c36 */ /* 0x000fe40008000000 */
[C---:B-1----:R-:W-:Y:S02]  /*5940*/  IMAD.IADD R10, R15.reuse, 0x1, R12 ;  /* 0x000000010f0a7824 */ /* 0x042fe400078e020c */
[----:B---3--:R-:W-:Y:S01]  /*5950*/  IMAD.IADD R7, R15, 0x1, R11 ;  /* 0x000000010f077824 */ /* 0x008fe200078e020b */
[----:B------:R-:W-:Y:S06]  /*5960*/  @P2 BRA `(.L_x_854) ;  /* 0x00000000005c2947 */ /* 0x000fec0003800000 */
[----:B------:R-:W-:Y:S01]  /*5970*/  IMAD R8, R6, UR43, R15 ;  /* 0x0000002b06087c24 */ /* 0x000fe2000f8e020f */
[----:B------:R-:W-:Y:S03]  /*5980*/  BSSY B0, `(.L_x_855) ;  /* 0x0000011000007945 */ /* 0x000fe60003800000 */
[----:B------:R-:W-:-:S05]  /*5990*/  IMAD.IADD R20, R8, 0x1, -R143 ;  /* 0x0000000108147824 */ /* 0x000fca00078e0a8f */
[----:B------:R-:W-:-:S13]  /*59a0*/  ISETP.GT.AND P2, PT, R20, -0x1, PT ;  /* 0xffffffff1400780c */ /* 0x000fda0003f44270 */
[----:B------:R-:W-:Y:S05]  /*59b0*/  @P2 BRA `(.L_x_856) ;  /* 0x0000000000202947 */ /* 0x000fea0003800000 */
[----:B------:R-:W-:Y:S01]  /*59c0*/  IMAD.U32 R15, RZ, RZ, UR34 ;  /* 0x00000022ff0f7e24 */ /* 0x000fe2000f8e00ff */
[----:B------:R-:W-:-:S04]  /*59d0*/  LOP3.LUT R21, RZ, R20, RZ, 0x33, !PT ;  /* 0x00000014ff157212 */ /* 0x000fc800078e33ff */
[----:B------:R-:W-:-:S13]  /*59e0*/  ISETP.NE.AND P2, PT, R15, 0x1, PT ;  /* 0x000000010f00780c */ /* 0x000fda0003f45270 */
[----:B------:R-:W0:Y:S02]  /*59f0*/  @P2 LDC.64 R8, c[0x0][0x9e8] ;  /* 0x00027a00ff082b82 */ /* 0x000e240000000a00 */
[----:B0-----:R-:W-:-:S05]  /*5a00*/  @P2 IMAD.HI.U32 R8, R21, R8, RZ ;  /* 0x0000000815082227 */ /* 0x001fca00078e00ff */
[----:B------:R-:W-:-:S04]  /*5a10*/  @P2 SHF.R.U32.HI R21, RZ, R9, R8 ;  /* 0x00000009ff152219 */ /* 0x000fc80000011608 */
[----:B------:R-:W-:Y:S01]  /*5a20*/  LOP3.LUT R20, RZ, R21, RZ, 0x33, !PT ;  /* 0x00000015ff147212 */ /* 0x000fe200078e33ff */
[----:B------:R-:W-:Y:S06]  /*5a30*/  BRA `(.L_x_857) ;  /* 0x0000000000147947 */ /* 0x000fec0003800000 */
.L_x_856:
[----:B------:R-:W-:-:S05]  /*5a40*/  IMAD.U32 R15, RZ, RZ, UR34 ;  /* 0x00000022ff0f7e24 */ /* 0x000fca000f8e00ff */
[----:B------:R-:W-:-:S13]  /*5a50*/  ISETP.NE.AND P2, PT, R15, 0x1, PT ;  /* 0x000000010f00780c */ /* 0x000fda0003f45270 */
[----:B------:R-:W0:Y:S02]  /*5a60*/  @P2 LDC.64 R8, c[0x0][0x9e8] ;  /* 0x00027a00ff082b82 */ /* 0x000e240000000a00 */
[----:B0-----:R-:W-:-:S05]  /*5a70*/  @P2 IMAD.HI.U32 R8, R20, R8, RZ ;  /* 0x0000000814082227 */ /* 0x001fca00078e00ff */
[----:B------:R-:W-:-:S07]  /*5a80*/  @P2 SHF.R.U32.HI R20, RZ, R9, R8 ;  /* 0x00000009ff142219 */ /* 0x000fce0000011608 */
.L_x_857:
[----:B------:R-:W-:Y:S05]  /*5a90*/  BSYNC B0 ;  /* 0x0000000000007941 */ /* 0x000fea0003800000 */
.L_x_855:
[----:B------:R-:W-:-:S04]  /*5aa0*/  IMAD R9, R20, R15, -R13 ;  /* 0x0000000f14097224 */ /* 0x000fc800078e0a0d */
[----:B------:R-:W-:-:S05]  /*5ab0*/  IMAD R8, R16, -0x2, R9 ;  /* 0xfffffffe10087824 */ /* 0x000fca00078e0209 */
[----:B------:R-:W-:Y:S02]  /*5ac0*/  VIADDMNMX R10, R8, R15, R10, PT ;  /* 0x0000000f080a7246 */ /* 0x000fe4000380010a */
[----:B------:R-:W-:-:S07]  /*5ad0*/  VIMNMX R7, R7, R8, !PT ;  /* 0x0000000807077248 */ /* 0x000fce0007fe0100 */
.L_x_854:
[----:B------:R-:W-:Y:S01]  /*5ae0*/  ISETP.GT.AND P2, PT, R2, -0x1, PT ;  /* 0xffffffff0200780c */ /* 0x000fe20003f44270 */
[----:B------:R-:W0:Y:S03]  /*5af0*/  SHFL.IDX PT, R8, R14, 0x1, 0x1c1f ;  /* 0x003c1f000e087f89 */ /* 0x000e2600000e0000 */
[C---:B------:R-:W-:Y:S02]  /*5b00*/  ISETP.GT.AND P5, PT, R7.reuse, RZ, P2 ;  /* 0x000000ff0700720c */ /* 0x040fe400017a4270 */
[C---:B------:R-:W-:Y:S02]  /*5b10*/  ISETP.GT.AND P4, PT, R7.reuse, 0x1, P2 ;  /* 0x000000010700780c */ /* 0x040fe40001784270 */
[----:B------:R-:W-:Y:S02]  /*5b20*/  ISETP.LT.OR P5, PT, R10, 0x1, P5 ;  /* 0x000000010a00780c */ /* 0x000fe40002fa1670 */
[----:B------:R-:W-:-:S02]  /*5b30*/  ISETP.GT.AND P6, PT, R7, 0x8, P2 ;  /* 0x000000080700780c */ /* 0x000fc400017c4270 */
[----:B------:R-:W-:Y:S02]  /*5b40*/  FSEL R24, R24, -INF , !P5 ;  /* 0xff80000018187808 */ /* 0x000fe40006800000 */
[C---:B------:R-:W-:Y:S02]  /*5b50*/  ISETP.GT.AND P5, PT, R7.reuse, 0x10, P2 ;  /* 0x000000100700780c */ /* 0x040fe400017a4270 */
[----:B------:R-:W-:Y:S02]  /*5b60*/  ISETP.GT.AND P3, PT, R7, 0x9, P2 ;  /* 0x000000090700780c */ /* 0x000fe40001764270 */
[C---:B------:R-:W-:Y:S02]  /*5b70*/  ISETP.LT.OR P5, PT, R10.reuse, 0x11, P5 ;  /* 0x000000110a00780c */ /* 0x040fe40002fa1670 */
[----:B------:R-:W-:Y:S02]  /*5b80*/  ISETP.LT.OR P4, PT, R10, 0x2, P4 ;  /* 0x000000020a00780c */ /* 0x000fe40002781670 */
[----:B------:R-:W-:-:S02]  /*5b90*/  FSEL R32, R32, -INF , !P5 ;  /* 0xff80000020207808 */ /* 0x000fc40006800000 */
[----:B------:R-:W-:Y:S01]  /*5ba0*/  ISETP.GT.AND P5, PT, R7, 0x20, P2 ;  /* 0x000000200700780c */ /* 0x000fe200017a4270 */
[--C-:B0-----:R-:W-:Y:S01]  /*5bb0*/  IMAD.IADD R12, R12, 0x1, R8.reuse ;  /* 0x000000010c0c7824 */ /* 0x101fe200078e0208 */
[C---:B------:R-:W-:Y:S01]  /*5bc0*/  ISETP.LT.OR P6, PT, R10.reuse, 0x9, P6 ;  /* 0x000000090a00780c */ /* 0x040fe200037c1670 */
[----:B------:R-:W-:Y:S01]  /*5bd0*/  IMAD.IADD R11, R11, 0x1, R8 ;  /* 0x000000010b0b7824 */ /* 0x000fe200078e0208 */
[C---:B------:R-:W-:Y:S02]  /*5be0*/  ISETP.LT.OR P3, PT, R10.reuse, 0xa, P3 ;  /* 0x0000000a0a00780c */ /* 0x040fe40001f61670 */
[----:B------:R-:W-:Y:S02]  /*5bf0*/  ISETP.LT.OR P5, PT, R10, 0x21, P5 ;  /* 0x000000210a00780c */ /* 0x000fe40002fa1670 */
[----:B------:R-:W-:Y:S02]  /*5c00*/  FSEL R25, R25, -INF , !P4 ;  /* 0xff80000019197808 */ /* 0x000fe40006000000 */
[----:B------:R-:W-:-:S02]  /*5c10*/  FSEL R28, R28, -INF , !P6 ;  /* 0xff8000001c1c7808 */ /* 0x000fc40007000000 */
[----:B------:R-:W-:Y:S02]  /*5c20*/  FSEL R29, R29, -INF , !P3 ;  /* 0xff8000001d1d7808 */ /* 0x000fe40005800000 */
[C---:B------:R-:W-:Y:S02]  /*5c30*/  ISETP.GT.AND P4, PT, R7.reuse, 0x11, P2 ;  /* 0x000000110700780c */ /* 0x040fe40001784270 */
[C---:B------:R-:W-:Y:S02]  /*5c40*/  ISETP.GT.AND P6, PT, R7.reuse, 0x18, P2 ;  /* 0x000000180700780c */ /* 0x040fe400017c4270 */
[C---:B------:R-:W-:Y:S02]  /*5c50*/  ISETP.GT.AND P3, PT, R7.reuse, 0x19, P2 ;  /* 0x000000190700780c */ /* 0x040fe40001764270 */
[----:B------:R-:W-:Y:S02]  /*5c60*/  FSEL R40, R40, -INF , !P5 ;  /* 0xff80000028287808 */ /* 0x000fe40006800000 */
[----:B------:R-:W-:-:S02]  /*5c70*/  ISETP.GT.AND P5, PT, R7, 0x30, P2 ;  /* 0x000000300700780c */ /* 0x000fc400017a4270 */
[C---:B------:R-:W-:Y:S02]  /*5c80*/  ISETP.LT.OR P4, PT, R10.reuse, 0x12, P4 ;  /* 0x000000120a00780c */ /* 0x040fe40002781670 */
[C---:B------:R-:W-:Y:S02]  /*5c90*/  ISETP.LT.OR P6, PT, R10.reuse, 0x19, P6 ;  /* 0x000000190a00780c */ /* 0x040fe400037c1670 */
        /* <DEDUP_REMOVED lines=55> */
[----:B------:R-:W-:Y:S02]  /*6010*/  ISETP.GT.AND P3, PT, R7, 0x69, P2 ;  /* 0x000000690700780c */ /* 0x000fe40001764270 */
[----:B------:R-:W-:Y:S02]  /*6020*/  FSEL R80, R80, -INF , !P5 ;  /* 0xff80000050507808 */ /* 0x000fe40006800000 */
[----:B------:R-:W-:-:S02]  /*6030*/  PLOP3.LUT P5, PT, PT, PT, UP1, 0x40, 0x0 ;  /* 0x000000000000781c */ /* 0x000fc40003fae818 */
[C---:B------:R-:W-:Y:S02]  /*6040*/  ISETP.LT.OR P4, PT, R10.reuse, 0x62, P4 ;  /* 0x000000620a00780c */ /* 0x040fe40002781670 */
[C---:B------:R-:W-:Y:S02]  /*6050*/  ISETP.LT.OR P6, PT, R10.reuse, 0x69, P6 ;  /* 0x000000690a00780c */ /* 0x040fe400037c1670 */
[----:B------:R-:W-:Y:S02]  /*6060*/  ISETP.LT.OR P3, PT, R10, 0x6a, P3 ;  /* 0x0000006a0a00780c */ /* 0x000fe40001f61670 */
[----:B------:R-:W-:Y:S02]  /*6070*/  FSEL R73, R73, -INF , !P4 ;  /* 0xff80000049497808 */ /* 0x000fe40006000000 */
[----:B------:R-:W-:Y:S02]  /*6080*/  FSEL R76, R76, -INF , !P6 ;  /* 0xff8000004c4c7808 */ /* 0x000fe40007000000 */
[----:B------:R-:W-:-:S02]  /*6090*/  FSEL R77, R77, -INF , !P3 ;  /* 0xff8000004d4d7808 */ /* 0x000fc40005800000 */
[C---:B------:R-:W-:Y:S02]  /*60a0*/  ISETP.GT.AND P4, PT, R7.reuse, 0x71, P2 ;  /* 0x000000710700780c */ /* 0x040fe40001784270 */
[C---:B------:R-:W-:Y:S02]  /*60b0*/  ISETP.GT.AND P6, PT, R7.reuse, 0x78, P2 ;  /* 0x000000780700780c */ /* 0x040fe400017c4270 */
[----:B------:R-:W-:Y:S02]  /*60c0*/  ISETP.GT.AND P3, PT, R7, 0x79, P2 ;  /* 0x000000790700780c */ /* 0x000fe40001764270 */
[C---:B------:R-:W-:Y:S02]  /*60d0*/  ISETP.LT.OR P4, PT, R10.reuse, 0x72, P4 ;  /* 0x000000720a00780c */ /* 0x040fe40002781670 */
[C---:B------:R-:W-:Y:S02]  /*60e0*/  ISETP.LT.OR P6, PT, R10.reuse, 0x79, P6 ;  /* 0x000000790a00780c */ /* 0x040fe400037c1670 */
[----:B------:R-:W-:-:S02]  /*60f0*/  ISETP.LT.OR P3, PT, R10, 0x7a, P3 ;  /* 0x0000007a0a00780c */ /* 0x000fc40001f61670 */
[----:B------:R-:W-:Y:S02]  /*6100*/  FSEL R81, R81, -INF , !P4 ;  /* 0xff80000051517808 */ /* 0x000fe40006000000 */
[----:B------:R-:W-:Y:S02]  /*6110*/  FSEL R84, R84, -INF , !P6 ;  /* 0xff80000054547808 */ /* 0x000fe40007000000 */
[----:B------:R-:W-:Y:S01]  /*6120*/  FSEL R85, R85, -INF , !P3 ;  /* 0xff80000055557808 */ /* 0x000fe20005800000 */
        /* <DEDUP_REMOVED lines=14> */
.L_x_860:
[----:B------:R-:W-:-:S05]  /*6210*/  IMAD.U32 R10, RZ, RZ, UR34 ;  /* 0x00000022ff0a7e24 */ /* 0x000fca000f8e00ff */
[----:B------:R-:W-:-:S13]  /*6220*/  ISETP.NE.AND P3, PT, R10, 0x1, PT ;  /* 0x000000010a00780c */ /* 0x000fda0003f65270 */
[----:B------:R-:W0:Y:S02]  /*6230*/  @P3 LDC.64 R8, c[0x0][0x9e8] ;  /* 0x00027a00ff083b82 */ /* 0x000e240000000a00 */
[----:B0-----:R-:W-:-:S05]  /*6240*/  @P3 IMAD.HI.U32 R8, R7, R8, RZ ;  /* 0x0000000807083227 */ /* 0x001fca00078e00ff */
[----:B------:R-:W-:-:S07]  /*6250*/  @P3 SHF.R.U32.HI R7, RZ, R9, R8 ;  /* 0x00000009ff073219 */ /* 0x000fce0000011608 */
.L_x_861:
[----:B------:R-:W-:Y:S05]  /*6260*/  BSYNC B0 ;  /* 0x0000000000007941 */ /* 0x000fea0003800000 */
.L_x_859:
[----:B------:R-:W-:-:S04]  /*6270*/  IMAD R7, R7, R10, -R13 ;  /* 0x0000000a07077224 */ /* 0x000fc800078e0a0d */
[----:B------:R-:W-:-:S05]  /*6280*/  IMAD R7, R16, -0x2, R7 ;  /* 0xfffffffe10077824 */ /* 0x000fca00078e0207 */
[----:B------:R-:W-:Y:S02]  /*6290*/  VIADDMNMX R12, R7, R10, R12, PT ;  /* 0x0000000a070c7246 */ /* 0x000fe4000380010c */
[----:B------:R-:W-:-:S07]  /*62a0*/  VIMNMX R11, R11, R7, !PT ;  /* 0x000000070b0b7248 */ /* 0x000fce0007fe0100 */
.L_x_858:
[----:B------:R-:W-:Y:S01]  /*62b0*/  FMNMX.FTZ R8, R24, R0, !PT ;  /* 0x0000000018087209 */ /* 0x000fe20007810000 */
[----:B------:R-:W-:Y:S01]  /*62c0*/  UMOV UR50, UR53 ;  /* 0x0000003500327c82 */ /* 0x000fe20008000000 */
[----:B------:R-:W-:Y:S02]  /*62d0*/  ISETP.GT.AND P5, PT, R11, 0x9, P2 ;  /* 0x000000090b00780c */ /* 0x000fe400017a4270 */
[----:B------:R-:W-:Y:S02]  /*62e0*/  FMNMX.FTZ R7, R25, R8, !PT ;  /* 0x0000000819077209 */ /* 0x000fe40007810000 */
[----:B------:R-:W-:Y:S02]  /*62f0*/  ISETP.LT.OR P5, PT, R12, 0xa, P5 ;  /* 0x0000000a0c00780c */ /* 0x000fe40002fa1670 */
[----:B------:R-:W-:Y:S02]  /*6300*/  FMNMX.FTZ R8, R28, R7, !PT ;  /* 0x000000071c087209 */ /* 0x000fe40007810000 */
[----:B------:R-:W-:-:S02]  /*6310*/  FSEL R31, R31, -INF , !P5 ;  /* 0xff8000001f1f7808 */ /* 0x000fc40006800000 */
[----:B------:R-:W-:Y:S02]  /*6320*/  FMNMX.FTZ R7, R29, R8, !PT ;  /* 0x000000081d077209 */ /* 0x000fe40007810000 */
        /* <DEDUP_REMOVED lines=12> */
[C---:B------:R-:W-:Y:S02]  /*63f0*/  ISETP.GT.AND P5, PT, R11.reuse, RZ, P2 ;  /* 0x000000ff0b00720c */ /* 0x040fe400017a4270 */
[----:B------:R-:W-:Y:S02]  /*6400*/  FMNMX.FTZ R8, R44, R7, !PT ;  /* 0x000000072c087209 */ /* 0x000fe40007810000 */
[----:B------:R-:W-:Y:S02]  /*6410*/  ISETP.GT.AND P4, PT, R11, 0x1, P2 ;  /* 0x000000010b00780c */ /* 0x000fe40001784270 */
[----:B------:R-:W-:Y:S02]  /*6420*/  FMNMX.FTZ R7, R45, R8, !PT ;  /* 0x000000082d077209 */ /* 0x000fe40007810000 */
[----:B------:R-:W-:-:S02]  /*6430*/  ISETP.LT.OR P5, PT, R12, 0x1, P5 ;  /* 0x000000010c00780c */ /* 0x000fc40002fa1670 */
[----:B------:R-:W-:Y:S02]  /*6440*/  FMNMX.FTZ R8, R48, R7, !PT ;  /* 0x0000000730087209 */ /* 0x000fe40007810000 */
[----:B------:R-:W-:Y:S02]  /*6450*/  ISETP.GT.AND P3, PT, R11, 0x8, P2 ;  /* 0x000000080b00780c */ /* 0x000fe40001764270 */
[----:B------:R-:W-:Y:S02]  /*6460*/  FMNMX.FTZ R7, R49, R8, !PT ;  /* 0x0000000831077209 */ /* 0x000fe40007810000 */
[----:B------:R-:W-:Y:S02]  /*6470*/  ISETP.LT.OR P4, PT, R12, 0x2, P4 ;  /* 0x000000020c00780c */ /* 0x000fe40002781670 */
[----:B------:R-:W-:Y:S02]  /*6480*/  FMNMX.FTZ R8, R52, R7, !PT ;  /* 0x0000000734087209 */ /* 0x000fe40007810000 */
[----:B------:R-:W-:-:S02]  /*6490*/  FSEL R26, R26, -INF , !P5 ;  /* 0xff8000001a1a7808 */ /* 0x000fc40006800000 */
[----:B------:R-:W-:Y:S02]  /*64a0*/  FMNMX.FTZ R7, R53, R8, !PT ;  /* 0x0000000835077209 */ /* 0x000fe40007810000 */
[----:B------:R-:W-:Y:S02]  /*64b0*/  ISETP.LT.OR P3, PT, R12, 0x9, P3 ;  /* 0x000000090c00780c */ /* 0x000fe40001f61670 */
[----:B------:R-:W-:Y:S02]  /*64c0*/  FMNMX.FTZ R8, R56, R7, !PT ;  /* 0x0000000738087209 */ /* 0x000fe40007810000 */
[----:B------:R-:W-:Y:S02]  /*64d0*/  FSEL R27, R27, -INF , !P4 ;  /* 0xff8000001b1b7808 */ /* 0x000fe40006000000 */
[----:B------:R-:W-:Y:S02]  /*64e0*/  FMNMX.FTZ R7, R57, R8, !PT ;  /* 0x0000000839077209 */ /* 0x000fe40007810000 */
[----:B------:R-:W-:-:S02]  /*64f0*/  FMNMX.FTZ R20, R26, R5, !PT ;  /* 0x000000051a147209 */ /* 0x000fc40007810000 */
[----:B------:R-:W-:Y:S02]  /*6500*/  FMNMX.FTZ R8, R60, R7, !PT ;  /* 0x000000073c087209 */ /* 0x000fe40007810000 */
[----:B------:R-:W-:Y:S02]  /*6510*/  ISETP.GT.AND P4, PT, R11, 0x10, P2 ;  /* 0x000000100b00780c */ /* 0x000fe40001784270 */
[----:B------:R-:W-:Y:S02]  /*6520*/  FMNMX.FTZ R7, R61, R8, !PT ;  /* 0x000000083d077209 */ /* 0x000fe40007810000 */
[----:B------:R-:W-:Y:S02]  /*6530*/  FSEL R30, R30, -INF , !P3 ;  /* 0xff8000001e1e7808 */ /* 0x000fe40005800000 */
[----:B------:R-:W-:Y:S02]  /*6540*/  FMNMX.FTZ R8, R64, R7, !PT ;  /* 0x0000000740087209 */ /* 0x000fe40007810000 */
[----:B------:R-:W-:-:S02]  /*6550*/  FMNMX.FTZ R21, R27, R20, !PT ;  /* 0x000000141b157209 */ /* 0x000fc40007810000 */
[----:B------:R-:W-:Y:S02]  /*6560*/  FMNMX.FTZ R7, R65, R8, !PT ;  /* 0x0000000841077209 */ /* 0x000fe40007810000 */
[----:B------:R-:W-:Y:S02]  /*6570*/  ISETP.GT.AND P3, PT, R11, 0x11, P2 ;  /* 0x000000110b00780c */ /* 0x000fe40001764270 */
[----:B------:R-:W-:Y:S02]  /*6580*/  FMNMX.FTZ R8, R68, R7, !PT ;  /* 0x0000000744087209 */ /* 0x000fe40007810000 */
[C---:B------:R-:W-:Y:S02]  /*6590*/  ISETP.LT.OR P4, PT, R12.reuse, 0x11, P4 ;  /* 0x000000110c00780c */ /* 0x040fe40002781670 */
[----:B------:R-:W-:Y:S02]  /*65a0*/  FMNMX.FTZ R7, R69, R8, !PT ;  /* 0x0000000845077209 */ /* 0x000fe40007810000 */
[----:B------:R-:W-:-:S02]  /*65b0*/  ISETP.LT.OR P3, PT, R12, 0x12, P3 ;  /* 0x000000120c00780c */ /* 0x000fc40001f61670 */
[----:B------:R-:W-:Y:S02]  /*65c0*/  FMNMX.FTZ R8, R72, R7, !PT ;  /* 0x0000000748087209 */ /* 0x000fe40007810000 */
[----:B------:R-:W-:Y:S02]  /*65d0*/  FSEL R34, R34, -INF , !P4 ;  /* 0xff80000022227808 */ /* 0x000fe40006000000 */
[----:B------:R-:W-:Y:S02]  /*65e0*/  FMNMX.FTZ R7, R73, R8, !PT ;  /* 0x0000000849077209 */ /* 0x000fe40007810000 */
[----:B------:R-:W-:Y:S02]  /*65f0*/  ISETP.GT.AND P4, PT, R11, 0x19, P2 ;  /* 0x000000190b00780c */ /* 0x000fe40001784270 */
[----:B------:R-:W-:Y:S02]  /*6600*/  FMNMX.FTZ R8, R76, R7, !PT ;  /* 0x000000074c087209 */ /* 0x000fe40007810000 */
[----:B------:R-:W-:-:S02]  /*6610*/  FSEL R35, R35, -INF , !P3 ;  /* 0xff80000023237808 */ /* 0x000fc40005800000 */
        /* <DEDUP_REMOVED lines=9> */
[C---:B------:R-:W-:Y:S02]  /*66b0*/  ISETP.GT.AND P4, PT, R11.reuse, 0x28, P2 ;  /* 0x000000280b00780c */ /* 0x040fe40001784270 */
[----:B------:R-:W-:Y:S01]  /*66c0*/  FSEL R42, R42, -INF , !P3 ;  /* 0xff8000002a2a7808 */ /* 0x000fe20005800000 */
[----:B------:R-:W0:Y:S01]  /*66d0*/  SHFL.BFLY PT, R7, R8, 0x2, 0x1f ;  /* 0x0c401f0008077f89 */ /* 0x000e2200000e0000 */
[----:B------:R-:W-:-:S02]  /*66e0*/  ISETP.GT.AND P3, PT, R11, 0x29, P2 ;  /* 0x000000290b00780c */ /* 0x000fc40001764270 */
[C---:B------:R-:W-:Y:S02]  /*66f0*/  ISETP.LT.OR P4, PT, R12.reuse, 0x29, P4 ;  /* 0x000000290c00780c */ /* 0x040fe40002781670 */
[----:B------:R-:W-:Y:S02]  /*6700*/  ISETP.LT.OR P3, PT, R12, 0x2a, P3 ;  /* 0x0000002a0c00780c */ /* 0x000fe40001f61670 */
[----:B------:R-:W-:Y:S02]  /*6710*/  FSEL R46, R46, -INF , !P4 ;  /* 0xff8000002e2e7808 */ /* 0x000fe40006000000 */
[----:B------:R-:W-:Y:S02]  /*6720*/  ISETP.GT.AND P4, PT, R11, 0x30, P2 ;  /* 0x000000300b00780c */ /* 0x000fe40001784270 */
[----:B------:R-:W-:Y:S02]  /*6730*/  FSEL R47, R47, -INF , !P3 ;  /* 0xff8000002f2f7808 */ /* 0x000fe40005800000 */
[----:B------:R-:W-:-:S02]  /*6740*/  ISETP.GT.AND P3, PT, R11, 0x31, P2 ;  /* 0x000000310b00780c */ /* 0x000fc40001764270 */
[C---:B------:R-:W-:Y:S02]  /*6750*/  ISETP.LT.OR P4, PT, R12.reuse, 0x31, P4 ;  /* 0x000000310c00780c */ /* 0x040fe40002781670 */
[C---:B------:R-:W-:Y:S02]  /*6760*/  ISETP.GT.AND P5, PT, R11.reuse, 0x38, P2 ;  /* 0x000000380b00780c */ /* 0x040fe400017a4270 */
[----:B------:R-:W-:Y:S02]  /*6770*/  ISETP.LT.OR P3, PT, R12, 0x32, P3 ;  /* 0x000000320c00780c */ /* 0x000fe40001f61670 */
[----:B------:R-:W-:Y:S02]  /*6780*/  FSEL R50, R50, -INF , !P4 ;  /* 0xff80000032327808 */ /* 0x000fe40006000000 */
[----:B------:R-:W-:Y:S02]  /*6790*/  ISETP.GT.AND P4, PT, R11, 0x39, P2 ;  /* 0x000000390b00780c */ /* 0x000fe40001784270 */
[----:B0-----:R-:W-:-:S02]  /*67a0*/  FMNMX.FTZ R9, R8, R7, !PT ;  /* 0x0000000708097209 */ /* 0x001fc40007810000 */
[----:B------:R-:W-:Y:S02]  /*67b0*/  FSEL R51, R51, -INF , !P3 ;  /* 0xff80000033337808 */ /* 0x000fe40005800000 */
[C---:B------:R-:W-:Y:S01]  /*67c0*/  ISETP.LT.OR P5, PT, R12.reuse, 0x39, P5 ;  /* 0x000000390c00780c */ /* 0x040fe20002fa1670 */
[----:B------:R-:W0:Y:S01]  /*67d0*/  SHFL.BFLY PT, R10, R9, 0x1, 0x1f ;  /* 0x0c201f00090a7f89 */ /* 0x000e2200000e0000 */
[C---:B------:R-:W-:Y:S02]  /*67e0*/  ISETP.GT.AND P3, PT, R11.reuse, 0x40, P2 ;  /* 0x000000400b00780c */ /* 0x040fe40001764270 */
[----:B------:R-:W-:Y:S02]  /*67f0*/  ISETP.LT.OR P4, PT, R12, 0x3a, P4 ;  /* 0x0000003a0c00780c */ /* 0x000fe40002781670 */
[----:B------:R-:W-:Y:S02]  /*6800*/  FSEL R54, R54, -INF , !P5 ;  /* 0xff80000036367808 */ /* 0x000fe40006800000 */
[----:B------:R-:W-:-:S02]  /*6810*/  ISETP.GT.AND P5, PT, R11, 0x41, P2 ;  /* 0x000000410b00780c */ /* 0x000fc400017a4270 */
[----:B------:R-:W-:Y:S02]  /*6820*/  FSEL R55, R55, -INF , !P4 ;  /* 0xff80000037377808 */ /* 0x000fe40006000000 */
[C---:B------:R-:W-:Y:S02]  /*6830*/  ISETP.LT.OR P3, PT, R12.reuse, 0x41, P3 ;  /* 0x000000410c00780c */ /* 0x040fe40001f61670 */
[C---:B------:R-:W-:Y:S02]  /*6840*/  ISETP.GT.AND P4, PT, R11.reuse, 0x48, P2 ;  /* 0x000000480b00780c */ /* 0x040fe40001784270 */
[----:B------:R-:W-:Y:S02]  /*6850*/  ISETP.LT.OR P5, PT, R12, 0x42, P5 ;  /* 0x000000420c00780c */ /* 0x000fe40002fa1670 */
[----:B------:R-:W-:Y:S02]  /*6860*/  FSEL R58, R58, -INF , !P3 ;  /* 0xff8000003a3a7808 */ /* 0x000fe40005800000 */
[----:B------:R-:W-:-:S02]  /*6870*/  ISETP.GT.AND P3, PT, R11, 0x49, P2 ;  /* 0x000000490b00780c */ /* 0x000fc40001764270 */
[----:B------:R-:W-:Y:S02]  /*6880*/  FSEL R59, R59, -INF , !P5 ;  /* 0xff8000003b3b7808 */ /* 0x000fe40006800000 */
[C---:B------:R-:W-:Y:S02]  /*6890*/  ISETP.LT.OR P4, PT, R12.reuse, 0x49, P4 ;  /* 0x000000490c00780c */ /* 0x040fe40002781670 */
[----:B0-----:R-:W-:Y:S02]  /*68a0*/  FMNMX.FTZ R7, R9, R10, !PT ;  /* 0x0000000a09077209 */ /* 0x001fe40007810000 */
[----:B------:R-:W-:Y:S02]  /*68b0*/  ISETP.GT.AND P5, PT, R11, 0x50, P2 ;  /* 0x000000500b00780c */ /* 0x000fe400017a4270 */
[C---:B------:R-:W-:Y:S01]  /*68c0*/  FSETP.NEU.FTZ.AND P6, PT, R7.reuse, -INF , PT ;  /* 0xff8000000700780b */ /* 0x040fe20003fdd000 */
[----:B------:R-:W-:Y:S01]  /*68d0*/  FMUL.FTZ R10, R7, UR33 ;  /* 0x00000021070a7c20 */ /* 0x000fe20008410000 */
[----:B------:R-:W-:-:S02]  /*68e0*/  ISETP.LT.OR P3, PT, R12, 0x4a, P3 ;  /* 0x0000004a0c00780c */ /* 0x000fc40001f61670 */
[----:B------:R-:W-:Y:S02]  /*68f0*/  FSEL R62, R62, -INF , !P4 ;  /* 0xff8000003e3e7808 */ /* 0x000fe40006000000 */
[----:B------:R-:W-:Y:S02]  /*6900*/  FSEL R8, R10, RZ, P6 ;  /* 0x000000ff0a087208 */ /* 0x000fe40003000000 */
[----:B------:R-:W-:Y:S02]  /*6910*/  ISETP.GT.AND P4, PT, R11, 0x51, P2 ;  /* 0x000000510b00780c */ /* 0x000fe40001784270 */
[----:B------:R-:W-:Y:S01]  /*6920*/  FSEL R63, R63, -INF , !P3 ;  /* 0xff8000003f3f7808 */ /* 0x000fe20005800000 */
[--C-:B------:R-:W-:Y:S01]  /*6930*/  FFMA.FTZ R9, R24, UR33, -R8.reuse ;  /* 0x0000002118097c23 */ /* 0x100fe20008010808 */
[----:B------:R-:W-:Y:S01]  /*6940*/  FMNMX.FTZ R24, R30, R21, !PT ;  /* 0x000000151e187209 */ /* 0x000fe20007810000 */
[--C-:B------:R-:W-:Y:S01]  /*6950*/  FFMA.FTZ R10, R25, UR33, -R8.reuse ;  /* 0x00000021190a7c23 */ /* 0x100fe20008010808 */
[--C-:B------:R-:W-:Y:S01]  /*6960*/  FFMA.FTZ R13, R28, UR33, -R8.reuse ;  /* 0x000000211c0d7c23 */ /* 0x100fe20008010808 */
[--C-:B------:R-:W-:Y:S01]  /*6970*/  FFMA.FTZ R14, R29, UR33, -R8.reuse ;  /* 0x000000211d0e7c23 */ /* 0x100fe20008010808 */
[----:B------:R-:W-:Y:S01]  /*6980*/  FMNMX.FTZ R25, R31, R24, !PT ;  /* 0x000000181f197209 */ /* 0x000fe20007810000 */
[--C-:B------:R-:W-:Y:S01]  /*6990*/  FFMA.FTZ R15, R32, UR33, -R8.reuse ;  /* 0x00000021200f7c23 */ /* 0x100fe20008010808 */
[--C-:B------:R-:W-:Y:S01]  /*69a0*/  FFMA.FTZ R33, R33, UR33, -R8.reuse ;  /* 0x0000002121217c23 */ /* 0x100fe20008010808 */
[--C-:B------:R-:W-:Y:S01]  /*69b0*/  FFMA.FTZ R21, R36, UR33, -R8.reuse ;  /* 0x0000002124157c23 */ /* 0x100fe20008010808 */
[----:B------:R-:W-:Y:S01]  /*69c0*/  FMNMX.FTZ R24, R34, R25, !PT ;  /* 0x0000001922187209 */ /* 0x000fe20007810000 */
[--C-:B------:R-:W-:Y:S01]  /*69d0*/  FFMA.FTZ R37, R37, UR33, -R8.reuse ;  /* 0x0000002125257c23 */ /* 0x100fe20008010808 */
[----:B------:R0:W-:Y:S01]  /*69e0*/  MUFU.EX2 R20, R33 ;  /* 0x0000002100147308 */ /* 0x0001e20000000800 */
[--C-:B------:R-:W-:Y:S01]  /*69f0*/  FFMA.FTZ R41, R41, UR33, -R8.reuse ;  /* 0x0000002129297c23 */ /* 0x100fe20008010808 */
[----:B------:R-:W-:Y:S01]  /*6a00*/  FMNMX.FTZ R25, R35, R24, !PT ;  /* 0x0000001823197209 */ /* 0x000fe20007810000 */
[--C-:B------:R-:W-:Y:S01]  /*6a10*/  FFMA.FTZ R45, R45, UR33, -R8.reuse ;  /* 0x000000212d2d7c23 */ /* 0x100fe20008010808 */
[----:B------:R-:W-:Y:S01]  /*6a20*/  ISETP.LT.OR P5, PT, R12, 0x51, P5 ;  /* 0x000000510c00780c */ /* 0x000fe20002fa1670 */
[--C-:B------:R-:W-:Y:S01]  /*6a30*/  FFMA.FTZ R53, R53, UR33, -R8.reuse ;  /* 0x0000002135357c23 */ /* 0x100fe20008010808 */
[----:B------:R-:W-:Y:S01]  /*6a40*/  FMNMX.FTZ R28, R38, R25, !PT ;  /* 0x00000019261c7209 */ /* 0x000fe20007810000 */
[--C-:B------:R-:W-:Y:S01]  /*6a50*/  FFMA.FTZ R25, R40, UR33, -R8.reuse ;  /* 0x0000002128197c23 */ /* 0x100fe20008010808 */
[----:B------:R1:W-:Y:S01]  /*6a60*/  MUFU.EX2 R24, R37 ;  /* 0x0000002500187308 */ /* 0x0003e20000000800 */
[----:B------:R-:W-:Y:S01]  /*6a70*/  ISETP.LT.OR P4, PT, R12, 0x52, P4 ;  /* 0x000000520c00780c */ /* 0x000fe20002781670 */
[--C-:B------:R-:W-:Y:S01]  /*6a80*/  FFMA.FTZ R49, R49, UR33, -R8.reuse ;  /* 0x0000002131317c23 */ /* 0x100fe20008010808 */
[----:B------:R-:W-:Y:S01]  /*6a90*/  FMNMX.FTZ R29, R39, R28, !PT ;  /* 0x0000001c271d7209 */ /* 0x000fe20007810000 */
[--C-:B------:R-:W-:Y:S01]  /*6aa0*/  FFMA.FTZ R57, R57, UR33, -R8.reuse ;  /* 0x0000002139397c23 */ /* 0x100fe20008010808 */
[----:B------:R-:W-:Y:S01]  /*6ab0*/  ISETP.GT.AND P3, PT, R11, 0x58, P2 ;  /* 0x000000580b00780c */ /* 0x000fe20001764270 */
[----:B------:R-:W-:Y:S01]  /*6ac0*/  FFMA.FTZ R64, R64, UR33, -R8 ;  /* 0x0000002140407c23 */ /* 0x000fe20008010808 */
[----:B------:R-:W-:Y:S01]  /*6ad0*/  FMNMX.FTZ R28, R42, R29, !PT ;  /* 0x0000001d2a1c7209 */ /* 0x000fe20007810000 */
[----:B------:R-:W-:Y:S01]  /*6ae0*/  MUFU.EX2 R9, R9 ;  /* 0x0000000900097308 */ /* 0x000fe20000000800 */
[----:B------:R-:W-:-:S02]  /*6af0*/  FSEL R66, R66, -INF , !P5 ;  /* 0xff80000042427808 */ /* 0x000fc40006800000 */
[----:B------:R-:W-:Y:S02]  /*6b00*/  FMNMX.FTZ R29, R43, R28, !PT ;  /* 0x0000001c2b1d7209 */ /* 0x000fe40007810000 */
[----:B------:R-:W-:Y:S02]  /*6b10*/  FSEL R67, R67, -INF , !P4 ;  /* 0xff80000043437808 */ /* 0x000fe40006000000 */
[----:B------:R-:W-:Y:S01]  /*6b20*/  FMNMX.FTZ R32, R46, R29, !PT ;  /* 0x0000001d2e207209 */ /* 0x000fe20007810000 */
[----:B------:R2:W-:Y:S01]  /*6b30*/  MUFU.EX2 R28, R41 ;  /* 0x00000029001c7308 */ /* 0x0005e20000000800 */
[----:B------:R-:W-:Y:S01]  /*6b40*/  ISETP.GT.AND P5, PT, R11, 0x59, P2 ;  /* 0x000000590b00780c */ /* 0x000fe200017a4270 */
[----:B------:R-:W-:Y:S01]  /*6b50*/  FFMA.FTZ R29, R44, UR33, -R8 ;  /* 0x000000212c1d7c23 */ /* 0x000fe20008010808 */
[----:B0-----:R-:W-:Y:S02]  /*6b60*/  FMNMX.FTZ R33, R47, R32, !PT ;  /* 0x000000202f217209 */ /* 0x001fe40007810000 */
[----:B------:R-:W-:-:S02]  /*6b70*/  ISETP.GT.AND P4, PT, R11, 0x60, P2 ;  /* 0x000000600b00780c */ /* 0x000fc40001784270 */
[----:B------:R-:W-:Y:S01]  /*6b80*/  FMNMX.FTZ R32, R50, R33, !PT ;  /* 0x0000002132207209 */ /* 0x000fe20007810000 */
[----:B------:R-:W-:Y:S01]  /*6b90*/  MUFU.EX2 R10, R10 ;  /* 0x0000000a000a7308 */ /* 0x000fe20000000800 */
[C---:B------:R-:W-:Y:S02]  /*6ba0*/  ISETP.LT.OR P3, PT, R12.reuse, 0x59, P3 ;  /* 0x000000590c00780c */ /* 0x040fe40001f61670 */
[----:B------:R-:W-:Y:S02]  /*6bb0*/  FMNMX.FTZ R33, R51, R32, !PT ;  /* 0x0000002033217209 */ /* 0x000fe40007810000 */
[----:B------:R-:W-:Y:S02]  /*6bc0*/  ISETP.LT.OR P5, PT, R12, 0x5a, P5 ;  /* 0x0000005a0c00780c */ /* 0x000fe40002fa1670 */
[----:B------:R-:W-:Y:S01]  /*6bd0*/  FMNMX.FTZ R36, R54, R33, !PT ;  /* 0x0000002136247209 */ /* 0x000fe20007810000 */
[----:B------:R-:W-:Y:S01]  /*6be0*/  MUFU.EX2 R32, R45 ;  /* 0x0000002d00207308 */ /* 0x000fe20000000800 */
[----:B------:R-:W-:Y:S01]  /*6bf0*/  FSEL R70, R70, -INF , !P3 ;  /* 0xff80000046467808 */ /* 0x000fe20005800000 */
[----:B------:R-:W-:Y:S01]  /*6c00*/  FFMA.FTZ R33, R48, UR33, -R8 ;  /* 0x0000002130217c23 */ /* 0x000fe20008010808 */
[----:B-1----:R-:W-:-:S02]  /*6c10*/  FMNMX.FTZ R37, R55, R36, !PT ;  /* 0x0000002437257209 */ /* 0x002fc40007810000 */
[----:B------:R-:W-:Y:S02]  /*6c20*/  ISETP.LT.OR P4, PT, R12, 0x61, P4 ;  /* 0x000000610c00780c */ /* 0x000fe40002781670 */
[----:B------:R-:W-:Y:S01]  /*6c30*/  FMNMX.FTZ R36, R58, R37, !PT ;  /* 0x000000253a247209 */ /* 0x000fe20007810000 */
[----:B------:R-:W-:Y:S01]  /*6c40*/  MUFU.EX2 R13, R13 ;  /* 0x0000000d000d7308 */ /* 0x000fe20000000800 */
[----:B------:R-:W-:Y:S02]  /*6c50*/  ISETP.GT.AND P3, PT, R11, 0x61, P2 ;  /* 0x000000610b00780c */ /* 0x000fe40001764270 */
[----:B------:R-:W-:Y:S02]  /*6c60*/  FMNMX.FTZ R37, R59, R36, !PT ;  /* 0x000000243b257209 */ /* 0x000fe40007810000 */
[----:B------:R-:W-:Y:S02]  /*6c70*/  FSEL R71, R71, -INF , !P5 ;  /* 0xff80000047477808 */ /* 0x000fe40006800000 */
[----:B------:R-:W-:Y:S01]  /*6c80*/  FMNMX.FTZ R40, R62, R37, !PT ;  /* 0x000000253e287209 */ /* 0x000fe20007810000 */
[----:B------:R0:W-:Y:S01]  /*6c90*/  MUFU.EX2 R36, R49 ;  /* 0x0000003100247308 */ /* 0x0001e20000000800 */
[----:B------:R-:W-:Y:S01]  /*6ca0*/  FSEL R74, R74, -INF , !P4 ;  /* 0xff8000004a4a7808 */ /* 0x000fe20006000000 */
[--C-:B------:R-:W-:Y:S01]  /*6cb0*/  FFMA.FTZ R37, R52, UR33, -R8.reuse ;  /* 0x0000002134257c23 */ /* 0x100fe20008010808 */
[----:B--2---:R-:W-:Y:S01]  /*6cc0*/  FMNMX.FTZ R41, R63, R40, !PT ;  /* 0x000000283f297209 */ /* 0x004fe20007810000 */
[--C-:B------:R-:W-:Y:S01]  /*6cd0*/  FFMA.FTZ R52, R68, UR33, -R8.reuse ;  /* 0x0000002144347c23 */ /* 0x100fe20008010808 */
[----:B------:R-:W-:Y:S01]  /*6ce0*/  ISETP.GT.AND P5, PT, R11, 0x68, P2 ;  /* 0x000000680b00780c */ /* 0x000fe200017a4270 */
[--C-:B------:R-:W-:Y:S01]  /*6cf0*/  FFMA.FTZ R68, R81, UR33, -R8.reuse ;  /* 0x0000002151447c23 */ /* 0x100fe20008010808 */
[----:B------:R-:W-:Y:S01]  /*6d00*/  FMNMX.FTZ R40, R66, R41, !PT ;  /* 0x0000002942287209 */ /* 0x000fe20007810000 */
[----:B------:R-:W-:Y:S01]  /*6d10*/  MUFU.EX2 R14, R14 ;  /* 0x0000000e000e7308 */ /* 0x000fe20000000800 */
[----:B------:R-:W-:Y:S01]  /*6d20*/  ISETP.GT.AND P4, PT, R11, 0x69, P2 ;  /* 0x000000690b00780c */ /* 0x000fe20001784270 */
[--C-:B0-----:R-:W-:Y:S01]  /*6d30*/  FFMA.FTZ R49, R65, UR33, -R8.reuse ;  /* 0x0000002141317c23 */ /* 0x101fe20008010808 */
[----:B------:R-:W-:Y:S01]  /*6d40*/  FMNMX.FTZ R41, R67, R40, !PT ;  /* 0x0000002843297209 */ /* 0x000fe20007810000 */
[----:B------:R-:W-:Y:S01]  /*6d50*/  FFMA.FTZ R65, R84, UR33, -R8 ;  /* 0x0000002154417c23 */ /* 0x000fe20008010808 */
[----:B------:R-:W-:-:S02]  /*6d60*/  ISETP.LT.OR P3, PT, R12, 0x62, P3 ;  /* 0x000000620c00780c */ /* 0x000fc40001f61670 */
[----:B------:R-:W-:Y:S01]  /*6d70*/  FMNMX.FTZ R44, R70, R41, !PT ;  /* 0x00000029462c7209 */ /* 0x000fe20007810000 */
[----:B------:R0:W-:Y:S01]  /*6d80*/  MUFU.EX2 R40, R53 ;  /* 0x0000003500287308 */ /* 0x0001e20000000800 */
[----:B------:R-:W-:Y:S01]  /*6d90*/  ISETP.LT.OR P5, PT, R12, 0x69, P5 ;  /* 0x000000690c00780c */ /* 0x000fe20002fa1670 */
[--C-:B------:R-:W-:Y:S01]  /*6da0*/  FFMA.FTZ R41, R56, UR33, -R8.reuse ;  /* 0x0000002138297c23 */ /* 0x100fe20008010808 */
[----:B------:R-:W-:Y:S01]  /*6db0*/  FMNMX.FTZ R45, R71, R44, !PT ;  /* 0x0000002c472d7209 */ /* 0x000fe20007810000 */
[--C-:B------:R-:W-:Y:S01]  /*6dc0*/  FFMA.FTZ R56, R72, UR33, -R8.reuse ;  /* 0x0000002148387c23 */ /* 0x100fe20008010808 */
[----:B------:R-:W-:Y:S02]  /*6dd0*/  ISETP.LT.OR P4, PT, R12, 0x6a, P4 ;  /* 0x0000006a0c00780c */ /* 0x000fe40002781670 */
[----:B------:R-:W-:Y:S01]  /*6de0*/  FSEL R75, R75, -INF , !P3 ;  /* 0xff8000004b4b7808 */ /* 0x000fe20005800000 */
[----:B------:R-:W-:Y:S01]  /*6df0*/  MUFU.EX2 R15, R15 ;  /* 0x0000000f000f7308 */ /* 0x000fe20000000800 */
[----:B------:R-:W-:Y:S01]  /*6e00*/  FMNMX.FTZ R44, R74, R45, !PT ;  /* 0x0000002d4a2c7209 */ /* 0x000fe20007810000 */
[--C-:B------:R-:W-:Y:S01]  /*6e10*/  FFMA.FTZ R45, R60, UR33, -R8.reuse ;  /* 0x000000213c2d7c23 */ /* 0x100fe20008010808 */
[----:B------:R-:W-:Y:S01]  /*6e20*/  FSEL R78, R78, -INF , !P5 ;  /* 0xff8000004e4e7808 */ /* 0x000fe20006800000 */
[----:B0-----:R-:W-:Y:S01]  /*6e30*/  FFMA.FTZ R53, R69, UR33, -R8 ;  /* 0x0000002145357c23 */ /* 0x001fe20008010808 */
[----:B------:R-:W-:-:S02]  /*6e40*/  FSEL R79, R79, -INF , !P4 ;  /* 0xff8000004f4f7808 */ /* 0x000fc40006000000 */
[C---:B------:R-:W-:Y:S01]  /*6e50*/  ISETP.GT.AND P3, PT, R11.reuse, 0x70, P2 ;  /* 0x000000700b00780c */ /* 0x040fe20001764270 */
[----:B------:R-:W-:Y:S01]  /*6e60*/  MUFU.EX2 R21, R21 ;  /* 0x0000001500157308 */ /* 0x000fe20000000800 */
[C---:B------:R-:W-:Y:S02]  /*6e70*/  ISETP.GT.AND P5, PT, R11.reuse, 0x71, P2 ;  /* 0x000000710b00780c */ /* 0x040fe400017a4270 */
[C---:B------:R-:W-:Y:S02]  /*6e80*/  ISETP.GT.AND P4, PT, R11.reuse, 0x78, P2 ;  /* 0x000000780b00780c */ /* 0x040fe40001784270 */
[----:B------:R-:W-:Y:S02]  /*6e90*/  ISETP.GT.AND P2, PT, R11, 0x79, P2 ;  /* 0x000000790b00780c */ /* 0x000fe40001744270 */
[----:B------:R-:W-:Y:S01]  /*6ea0*/  FMNMX.FTZ R11, R75, R44, !PT ;  /* 0x0000002c4b0b7209 */ /* 0x000fe20007810000 */
[----:B------:R-:W-:Y:S01]  /*6eb0*/  MUFU.EX2 R25, R25 ;  /* 0x0000001900197308 */ /* 0x000fe20000000800 */
[----:B------:R-:W-:-:S02]  /*6ec0*/  ISETP.LT.OR P3, PT, R12, 0x71, P3 ;  /* 0x000000710c00780c */ /* 0x000fc40001f61670 */
[----:B------:R-:W-:Y:S02]  /*6ed0*/  FMNMX.FTZ R48, R78, R11, !PT ;  /* 0x0000000b4e307209 */ /* 0x000fe40007810000 */
[----:B------:R-:W-:Y:S02]  /*6ee0*/  ISETP.LT.OR P5, PT, R12, 0x72, P5 ;  /* 0x000000720c00780c */ /* 0x000fe40002fa1670 */
[----:B------:R-:W-:Y:S01]  /*6ef0*/  FSEL R82, R82, -INF , !P3 ;  /* 0xff80000052527808 */ /* 0x000fe20005800000 */
[----:B------:R0:W-:Y:S01]  /*6f00*/  MUFU.EX2 R44, R57 ;  /* 0x00000039002c7308 */ /* 0x0001e20000000800 */
[----:B------:R-:W-:Y:S02]  /*6f10*/  FMNMX.FTZ R11, R79, R48, !PT ;  /* 0x000000304f0b7209 */ /* 0x000fe40007810000 */
[----:B------:R-:W-:Y:S02]  /*6f20*/  ISETP.LT.OR P4, PT, R12, 0x79, P4 ;  /* 0x000000790c00780c */ /* 0x000fe40002781670 */
[----:B------:R-:W-:-:S02]  /*6f30*/  FSEL R83, R83, -INF , !P5 ;  /* 0xff80000053537808 */ /* 0x000fc40006800000 */
[----:B------:R-:W-:Y:S01]  /*6f40*/  FMNMX.FTZ R48, R82, R11, !PT ;  /* 0x0000000b52307209 */ /* 0x000fe20007810000 */
[----:B------:R-:W-:Y:S01]  /*6f50*/  MUFU.EX2 R29, R29 ;  /* 0x0000001d001d7308 */ /* 0x000fe20000000800 */
[----:B------:R-:W-:Y:S01]  /*6f60*/  ISETP.LT.OR P2, PT, R12, 0x7a, P2 ;  /* 0x0000007a0c00780c */ /* 0x000fe20001741670 */
[--C-:B------:R-:W-:Y:S01]  /*6f70*/  FFMA.FTZ R12, R61, UR33, -R8.reuse ;  /* 0x000000213d0c7c23 */ /* 0x100fe20008010808 */
[----:B------:R-:W-:Y:S01]  /*6f80*/  FSEL R86, R86, -INF , !P4 ;  /* 0xff80000056567808 */ /* 0x000fe20006000000 */
[--C-:B0-----:R-:W-:Y:S01]  /*6f90*/  FFMA.FTZ R57, R73, UR33, -R8.reuse ;  /* 0x0000002149397c23 */ /* 0x101fe20008010808 */
[----:B------:R-:W-:Y:S01]  /*6fa0*/  FMNMX.FTZ R11, R83, R48, !PT ;  /* 0x00000030530b7209 */ /* 0x000fe20007810000 */
[----:B------:R-:W-:Y:S01]  /*6fb0*/  FFMA.FTZ R61, R77, UR33, -R8 ;  /* 0x000000214d3d7c23 */ /* 0x000fe20008010808 */
[----:B------:R-:W-:Y:S01]  /*6fc0*/  FSEL R87, R87, -INF , !P2 ;  /* 0xff80000057577808 */ /* 0x000fe20005000000 */
[----:B------:R-:W-:Y:S01]  /*6fd0*/  MUFU.EX2 R33, R33 ;  /* 0x0000002100217308 */ /* 0x000fe20000000800 */
[----:B------:R-:W-:-:S04]  /*6fe0*/  FMNMX.FTZ R48, R86, R11, !PT ;  /* 0x0000000b56307209 */ /* 0x000fc80007810000 */
[----:B------:R-:W-:-:S03]  /*6ff0*/  FMNMX.FTZ R11, R87, R48, !PT ;  /* 0x00000030570b7209 */ /* 0x000fc60007810000 */
[----:B------:R0:W-:Y:S02]  /*7000*/  MUFU.EX2 R48, R64 ;  /* 0x0000004000307308 */ /* 0x0001e40000000800 */
[----:B------:R-:W1:Y:S06]  /*7010*/  SHFL.BFLY PT, R60, R11, 0x2, 0x1f ;  /* 0x0c401f000b3c7f89 */ /* 0x000e6c00000e0000 */
[----:B------:R-:W-:Y:S01]  /*7020*/  MUFU.EX2 R37, R37 ;  /* 0x0000002500257308 */ /* 0x000fe20000000800 */
[----:B0-----:R-:W-:-:S07]  /*7030*/  FFMA.FTZ R64, R80, UR33, -R8 ;  /* 0x0000002150407c23 */ /* 0x001fce0008010808 */
[----:B------:R-:W-:Y:S08]  /*7040*/  MUFU.EX2 R41, R41 ;  /* 0x0000002900297308 */ /* 0x000ff00000000800 */
[----:B------:R-:W-:Y:S01]  /*7050*/  MUFU.EX2 R45, R45 ;  /* 0x0000002d002d7308 */ /* 0x000fe20000000800 */
[----:B-1----:R-:W-:Y:S01]  /*7060*/  FMNMX.FTZ R69, R11, R60, !PT ;  /* 0x0000003c0b457209 */ /* 0x002fe20007810000 */
[--C-:B------:R-:W-:Y:S01]  /*7070*/  FFMA.FTZ R60, R76, UR33, -R8.reuse ;  /* 0x000000214c3c7c23 */ /* 0x100fe20008010808 */
[----:B------:R-:W-:Y:S01]  /*7080*/  FSEL R11, R7, RZ, P6 ;  /* 0x000000ff070b7208 */ /* 0x000fe20003000000 */
[----:B------:R-:W-:-:S02]  /*7090*/  FFMA.FTZ R8, R85, UR33, -R8 ;  /* 0x0000002155087c23 */ /* 0x000fc40008010808 */
[----:B------:R-:W0:Y:S02]  /*70a0*/  SHFL.BFLY PT, R72, R69, 0x1, 0x1f ;  /* 0x0c201f0045487f89 */ /* 0x000e2400000e0000 */
[----:B------:R-:W-:Y:S01]  /*70b0*/  MUFU.EX2 R12, R12 ;  /* 0x0000000c000c7308 */ /* 0x000fe20000000800 */
[----:B------:R-:W-:-:S07]  /*70c0*/  FADD.FTZ R11, -R11, R0 ;  /* 0x000000000b0b7221 */ /* 0x000fce0000010100 */
[----:B------:R1:W-:Y:S08]  /*70d0*/  MUFU.EX2 R0, R8 ;  /* 0x0000000800007308 */ /* 0x0003f00000000800 */
[----:B------:R-:W-:Y:S01]  /*70e0*/  MUFU.EX2 R49, R49 ;  /* 0x0000003100317308 */ /* 0x000fe20000000800 */
[----:B0-----:R-:W-:Y:S01]  /*70f0*/  FMNMX.FTZ R69, R69, R72, !PT ;  /* 0x0000004845457209 */ /* 0x001fe20007810000 */
[----:B------:R-:W-:-:S06]  /*7100*/  FMUL.FTZ R72, R11, UR33 ;  /* 0x000000210b487c20 */ /* 0x000fcc0008410000 */
[----:B------:R-:W-:Y:S01]  /*7110*/  MUFU.EX2 R52, R52 ;  /* 0x0000003400347308 */ /* 0x000fe20000000800 */
[C---:B------:R-:W-:Y:S01]  /*7120*/  FSETP.NEU.FTZ.AND P2, PT, R69.reuse, -INF , PT ;  /* 0xff8000004500780b */ /* 0x040fe20003f5d000 */
[----:B------:R-:W-:-:S03]  /*7130*/  FMUL.FTZ R73, R69, UR33 ;  /* 0x0000002145497c20 */ /* 0x000fc60008410000 */
[----:B-1----:R-:W-:Y:S02]  /*7140*/  FSEL R8, R69, RZ, P2 ;  /* 0x000000ff45087208 */ /* 0x002fe40001000000 */
[----:B------:R-:W-:Y:S01]  /*7150*/  FSEL R73, R73, RZ, P2 ;  /* 0x000000ff49497208 */ /* 0x000fe20001000000 */
[----:B------:R-:W0:Y:S01]  /*7160*/  MUFU.EX2 R72, R72 ;  /* 0x0000004800487308 */ /* 0x000e220000000800 */
[----:B------:R-:W-:Y:S01]  /*7170*/  ISETP.GT.AND P2, PT, R2, UR55, PT ;  /* 0x0000003702007c0c */ /* 0x000fe2000bf44270 */
[----:B------:R-:W-:Y:S01]  /*7180*/  FADD.FTZ R8, -R8, R5 ;  /* 0x0000000508087221 */ /* 0x000fe20000010100 */
[----:B------:R-:W-:Y:S02]  /*7190*/  VIADD R2, R2, 0xffffffff ;  /* 0xffffffff02027836 */ /* 0x000fe40000000000 */
[--C-:B------:R-:W-:Y:S01]  /*71a0*/  FFMA.FTZ R11, R26, UR33, -R73.reuse ;  /* 0x000000211a0b7c23 */ /* 0x100fe20008010849 */
[----:B------:R-:W-:Y:S01]  /*71b0*/  FFMA.FTZ R76, R27, UR33, -R73 ;  /* 0x000000211b4c7c23 */ /* 0x000fe20008010849 */
[----:B------:R-:W-:Y:S01]  /*71c0*/  FMUL.FTZ R5, R8, UR33 ;  /* 0x0000002108057c20 */ /* 0x000fe20008410000 */
[----:B------:R-:W-:-:S02]  /*71d0*/  IMAD.U32 R8, RZ, RZ, UR45 ;  /* 0x0000002dff087e24 */ /* 0x000fc4000f8e00ff */
[--C-:B------:R-:W-:Y:S01]  /*71e0*/  FFMA.FTZ R30, R30, UR33, -R73.reuse ;  /* 0x000000211e1e7c23 */ /* 0x100fe20008010849 */
[--C-:B------:R-:W-:Y:S01]  /*71f0*/  FFMA.FTZ R80, R31, UR33, -R73.reuse ;  /* 0x000000211f507c23 */ /* 0x100fe20008010849 */
[----:B------:R-:W-:Y:S01]  /*7200*/  MUFU.EX2 R11, R11 ;  /* 0x0000000b000b7308 */ /* 0x000fe20000000800 */
[--C-:B------:R-:W-:Y:S01]  /*7210*/  FFMA.FTZ R77, R47, UR33, -R73.reuse ;  /* 0x000000212f4d7c23 */ /* 0x100fe20008010849 */
[----:B------:R-:W-:Y:S01]  /*7220*/  @!P1 LEA R8, R8, UR42, 0x3 ;  /* 0x0000002a08089c11 */ /* 0x000fe2000f8e18ff */
[--C-:B------:R-:W-:Y:S01]  /*7230*/  FFMA.FTZ R31, R35, UR33, -R73.reuse ;  /* 0x00000021231f7c23 */ /* 0x100fe20008010849 */
[--C-:B------:R-:W-:Y:S01]  /*7240*/  FFMA.FTZ R47, R55, UR33, -R73.reuse ;  /* 0x00000021372f7c23 */ /* 0x100fe20008010849 */
[--C-:B------:R-:W-:Y:S01]  /*7250*/  FFMA.FTZ R27, R34, UR33, -R73.reuse ;  /* 0x00000021221b7c23 */ /* 0x100fe20008010849 */
[----:B------:R-:W-:Y:S01]  /*7260*/  FFMA.FTZ R35, R38, UR33, -R73 ;  /* 0x0000002126237c23 */ /* 0x000fe20008010849 */
[----:B------:R-:W-:Y:S01]  /*7270*/  @!P1 VIADD R8, R8, 0x2d860 ;  /* 0x0002d86008089836 */ /* 0x000fe20000000000 */
[----:B------:R-:W1:Y:S01]  /*7280*/  MUFU.EX2 R5, R5 ;  /* 0x0000000500057308 */ /* 0x000e620000000800 */
[----:B0-----:R-:W-:Y:S01]  /*7290*/  FFMA.FTZ R55, R72, R4, R9 ;  /* 0x0000000448377223 */ /* 0x001fe20000010009 */
[--C-:B------:R-:W-:Y:S01]  /*72a0*/  FFMA.FTZ R38, R39, UR33, -R73.reuse ;  /* 0x0000002127267c23 */ /* 0x100fe20008010849 */
[----:B------:R-:W-:Y:S01]  /*72b0*/  FFMA.FTZ R39, R54, UR33, -R73 ;  /* 0x0000002136277c23 */ /* 0x000fe20008010849 */
[----:B------:R-:W-:Y:S01]  /*72c0*/  @!P1 PRMT R54, RZ, 0x654, R8 ;  /* 0x00000654ff369816 */ /* 0x000fe20000000008 */
[----:B------:R-:W-:Y:S01]  /*72d0*/  FADD.FTZ R8, R10, R55 ;  /* 0x000000370a087221 */ /* 0x000fe20000010000 */
[--C-:B------:R-:W-:Y:S01]  /*72e0*/  FFMA.FTZ R34, R51, UR33, -R73.reuse ;  /* 0x0000002133227c23 */ /* 0x100fe20008010849 */
[--C-:B------:R-:W-:Y:S01]  /*72f0*/  FFMA.FTZ R51, R59, UR33, -R73.reuse ;  /* 0x000000213b337c23 */ /* 0x100fe20008010849 */
[----:B------:R-:W0:Y:S01]  /*7300*/  MUFU.EX2 R76, R76 ;  /* 0x0000004c004c7308 */ /* 0x000e220000000800 */
[----:B------:R-:W-:Y:S01]  /*7310*/  FADD.FTZ R55, R13, R8 ;  /* 0x000000080d377221 */ /* 0x000fe20000010000 */
[----:B------:R2:W-:Y:S01]  /*7320*/  @!P1 SYNCS.ARRIVE.TRANS64.RED.A1T0 RZ, [R54+URZ], RZ ;  /* 0x000000ff36ff99a7 */ /* 0x0005e2000810043f */
[--C-:B------:R-:W-:Y:S01]  /*7330*/  FFMA.FTZ R42, R42, UR33, -R73.reuse ;  /* 0x000000212a2a7c23 */ /* 0x100fe20008010849 */
[--C-:B------:R-:W-:Y:S01]  /*7340*/  FFMA.FTZ R26, R50, UR33, -R73.reuse ;  /* 0x00000021321a7c23 */ /* 0x100fe20008010849 */
[--C-:B------:R-:W-:Y:S01]  /*7350*/  FFMA.FTZ R50, R58, UR33, -R73.reuse ;  /* 0x000000213a327c23 */ /* 0x100fe20008010849 */
[----:B------:R-:W-:Y:S01]  /*7360*/  FFMA.FTZ R43, R43, UR33, -R73 ;  /* 0x000000212b2b7c23 */ /* 0x000fe20008010849 */
[----:B------:R-:W-:Y:S01]  /*7370*/  F2FP.BF16.F32.PACK_AB R8, R10, R9 ;  /* 0x000000090a08723e */ /* 0x000fe200000010ff */
[----:B------:R-:W3:Y:S01]  /*7380*/  MUFU.EX2 R30, R30 ;  /* 0x0000001e001e7308 */ /* 0x000ee20000000800 */
[----:B-1----:R-:W-:Y:S01]  /*7390*/  FFMA.FTZ R3, R5, R3, R11 ;  /* 0x0000000305037223 */ /* 0x002fe2000001000b */
[----:B--2---:R-:W-:Y:S01]  /*73a0*/  FADD.FTZ R54, R14, R55 ;  /* 0x000000370e367221 */ /* 0x004fe20000010000 */
[--C-:B------:R-:W-:Y:S01]  /*73b0*/  FFMA.FTZ R46, R46, UR33, -R73.reuse ;  /* 0x000000212e2e7c23 */ /* 0x100fe20008010849 */
[--C-:B------:R-:W-:Y:S01]  /*73c0*/  FFMA.FTZ R63, R63, UR33, -R73.reuse ;  /* 0x000000213f3f7c23 */ /* 0x100fe20008010849 */
[----:B------:R-:W-:Y:S01]  /*73d0*/  F2FP.BF16.F32.PACK_AB R10, R14, R13 ;  /* 0x0000000d0e0a723e */ /* 0x000fe200000010ff */
[----:B------:R-:W-:Y:S01]  /*73e0*/  FADD.FTZ R59, R15, R54 ;  /* 0x000000360f3b7221 */ /* 0x000fe20000010000 */
[----:B------:R-:W-:Y:S01]  /*73f0*/  FFMA.FTZ R14, R67, UR33, -R73 ;  /* 0x00000021430e7c23 */ /* 0x000fe20008010849 */
[----:B------:R-:W1:Y:S01]  /*7400*/  MUFU.EX2 R80, R80 ;  /* 0x0000005000507308 */ /* 0x000e620000000800 */
[----:B0-----:R-:W-:Y:S01]  /*7410*/  FADD.FTZ R3, R76, R3 ;  /* 0x000000034c037221 */ /* 0x001fe20000010000 */
[----:B------:R-:W-:Y:S01]  /*7420*/  FADD.FTZ R58, R20, R59 ;  /* 0x0000003b143a7221 */ /* 0x000fe20000010000 */
[----:B------:R-:W-:Y:S01]  /*7430*/  F2FP.BF16.F32.PACK_AB R9, R76, R11 ;  /* 0x0000000b4c09723e */ /* 0x000fe200000010ff */
[--C-:B------:R-:W-:Y:S01]  /*7440*/  FFMA.FTZ R4, R62, UR33, -R73.reuse ;  /* 0x000000213e047c23 */ /* 0x100fe20008010849 */
[--C-:B------:R-:W-:Y:S01]  /*7450*/  FFMA.FTZ R75, R75, UR33, -R73.reuse ;  /* 0x000000214b4b7c23 */ /* 0x100fe20008010849 */
[----:B------:R-:W-:Y:S01]  /*7460*/  FADD.FTZ R59, R21, R58 ;  /* 0x0000003a153b7221 */ /* 0x000fe20000010000 */
[----:B------:R-:W-:Y:S01]  /*7470*/  FFMA.FTZ R78, R78, UR33, -R73 ;  /* 0x000000214e4e7c23 */ /* 0x000fe20008010849 */
[----:B------:R-:W0:Y:S01]  /*7480*/  MUFU.EX2 R27, R27 ;  /* 0x0000001b001b7308 */ /* 0x000e220000000800 */
[----:B---3--:R-:W-:Y:S01]  /*7490*/  FADD.FTZ R55, R30, R3 ;  /* 0x000000031e377221 */ /* 0x008fe20000010000 */
[----:B------:R-:W-:Y:S01]  /*74a0*/  FADD.FTZ R58, R24, R59 ;  /* 0x0000003b183a7221 */ /* 0x000fe20000010000 */
[--C-:B------:R-:W-:Y:S01]  /*74b0*/  FFMA.FTZ R3, R66, UR33, -R73.reuse ;  /* 0x0000002142037c23 */ /* 0x100fe20008010849 */
[--C-:B------:R-:W-:Y:S01]  /*74c0*/  FFMA.FTZ R59, R74, UR33, -R73.reuse ;  /* 0x000000214a3b7c23 */ /* 0x100fe20008010849 */
[--C-:B------:R-:W-:Y:S01]  /*74d0*/  FFMA.FTZ R79, R79, UR33, -R73.reuse ;  /* 0x000000214f4f7c23 */ /* 0x100fe20008010849 */
[----:B------:R-:W-:Y:S01]  /*74e0*/  FADD.FTZ R67, R25, R58 ;  /* 0x0000003a19437221 */ /* 0x000fe20000010000 */
[----:B------:R-:W-:Y:S01]  /*74f0*/  FFMA.FTZ R83, R83, UR33, -R73 ;  /* 0x0000002153537c23 */ /* 0x000fe20008010849 */
[----:B------:R-:W2:Y:S01]  /*7500*/  MUFU.EX2 R31, R31 ;  /* 0x0000001f001f7308 */ /* 0x000ea20000000800 */
[C---:B-1----:R-:W-:Y:S01]  /*7510*/  FADD.FTZ R54, R80.reuse, R55 ;  /* 0x0000003750367221 */ /* 0x042fe20000010000 */
[----:B------:R-:W-:Y:S01]  /*7520*/  F2FP.BF16.F32.PACK_AB R11, R80, R30 ;  /* 0x0000001e500b723e */ /* 0x000fe200000010ff */
[----:B------:R-:W-:Y:S01]  /*7530*/  FADD.FTZ R58, R28, R67 ;  /* 0x000000431c3a7221 */ /* 0x000fe20000010000 */
[--C-:B------:R-:W-:Y:S01]  /*7540*/  FFMA.FTZ R55, R71, UR33, -R73.reuse ;  /* 0x0000002147377c23 */ /* 0x100fe20008010849 */
[--C-:B------:R-:W-:Y:S01]  /*7550*/  FFMA.FTZ R82, R82, UR33, -R73.reuse ;  /* 0x0000002152527c23 */ /* 0x100fe20008010849 */
[----:B------:R-:W-:Y:S01]  /*7560*/  FFMA.FTZ R86, R86, UR33, -R73 ;  /* 0x0000002156567c23 */ /* 0x000fe20008010849 */
[----:B------:R-:W-:Y:S01]  /*7570*/  FADD.FTZ R67, R29, R58 ;  /* 0x0000003a1d437221 */ /* 0x000fe20000010000 */
[----:B------:R-:W-:Y:S01]  /*7580*/  MUFU.EX2 R35, R35 ;  /* 0x0000002300237308 */ /* 0x000fe20000000800 */
[----:B0-----:R-:W-:Y:S01]  /*7590*/  FADD.FTZ R30, R27, R54 ;  /* 0x000000361b1e7221 */ /* 0x001fe20000010000 */
[----:B------:R0:W-:Y:S01]  /*75a0*/  STSM.16.M88.4 [R17+0x21800], R8 ;  /* 0x0218000811007844 */ /* 0x0001e20000000200 */
[----:B------:R-:W-:Y:S01]  /*75b0*/  FADD.FTZ R58, R32, R67 ;  /* 0x00000043203a7221 */ /* 0x000fe20000010000 */
[--C-:B------:R-:W-:Y:S01]  /*75c0*/  FFMA.FTZ R54, R70, UR33, -R73.reuse ;  /* 0x0000002146367c23 */ /* 0x100fe20008010849 */
[----:B------:R-:W-:Y:S01]  /*75d0*/  FFMA.FTZ R73, R87, UR33, -R73 ;  /* 0x0000002157497c23 */ /* 0x000fe20008010849 */
[----:B------:R-:W-:Y:S01]  /*75e0*/  F2FP.BF16.F32.PACK_AB R28, R28, R25 ;  /* 0x000000191c1c723e */ /* 0x000fe200000010ff */
[----:B------:R-:W-:Y:S01]  /*75f0*/  FADD.FTZ R67, R33, R58 ;  /* 0x0000003a21437221 */ /* 0x000fe20000010000 */
[----:B------:R-:W1:Y:S01]  /*7600*/  MUFU.EX2 R38, R38 ;  /* 0x0000002600267308 */ /* 0x000e620000000800 */
[----:B--2---:R-:W-:Y:S01]  /*7610*/  FADD.FTZ R30, R31, R30 ;  /* 0x0000001e1f1e7221 */ /* 0x004fe20000010000 */
[----:B------:R-:W-:Y:S01]  /*7620*/  UMOV UR45, UR54 ;  /* 0x00000036002d7c82 */ /* 0x000fe20008000000 */
[-C--:B------:R-:W-:Y:S01]  /*7630*/  FMUL.FTZ R90, R90, R5.reuse ;  /* 0x000000055a5a7220 */ /* 0x080fe20000410000 */
[-C--:B------:R-:W-:Y:S01]  /*7640*/  FMUL.FTZ R91, R91, R5.reuse ;  /* 0x000000055b5b7220 */ /* 0x080fe20000410000 */
[-C--:B------:R-:W-:Y:S01]  /*7650*/  FMUL.FTZ R94, R94, R5.reuse ;  /* 0x000000055e5e7220 */ /* 0x080fe20000410000 */
[-C--:B------:R-:W-:Y:S01]  /*7660*/  FMUL.FTZ R95, R95, R5.reuse ;  /* 0x000000055f5f7220 */ /* 0x080fe20000410000 */
[-C--:B------:R-:W-:Y:S01]  /*7670*/  FMUL.FTZ R98, R98, R5.reuse ;  /* 0x0000000562627220 */ /* 0x080fe20000410000 */
[----:B------:R-:W2:Y:S01]  /*7680*/  MUFU.EX2 R42, R42 ;  /* 0x0000002a002a7308 */ /* 0x000ea20000000800 */
[----:B------:R-:W-:Y:S01]  /*7690*/  FMUL.FTZ R99, R99, R5 ;  /* 0x0000000563637220 */ /* 0x000fe20000410000 */
[----:B0-----:R-:W-:Y:S01]  /*76a0*/  F2FP.BF16.F32.PACK_AB R8, R20, R15 ;  /* 0x0000000f1408723e */ /* 0x001fe200000010ff */
[----:B------:R-:W-:Y:S01]  /*76b0*/  FMUL.FTZ R102, R102, R5 ;  /* 0x0000000566667220 */ /* 0x000fe20000410000 */
[----:B------:R-:W-:Y:S01]  /*76c0*/  F2FP.BF16.F32.PACK_AB R10, R24, R21 ;  /* 0x00000015180a723e */ /* 0x000fe200000010ff */
[----:B------:R-:W-:Y:S01]  /*76d0*/  FMUL.FTZ R103, R103, R5 ;  /* 0x0000000567677220 */ /* 0x000fe20000410000 */
[----:B------:R-:W-:Y:S01]  /*76e0*/  F2FP.BF16.F32.PACK_AB R9, R31, R27 ;  /* 0x0000001b1f09723e */ /* 0x000fe200000010ff */
[----:B------:R-:W-:Y:S01]  /*76f0*/  FMUL.FTZ R106, R106, R5 ;  /* 0x000000056a6a7220 */ /* 0x000fe20000410000 */
[----:B------:R-:W0:Y:S01]  /*7700*/  MUFU.EX2 R43, R43 ;  /* 0x0000002b002b7308 */ /* 0x000e220000000800 */
[----:B-1----:R-:W-:Y:S01]  /*7710*/  F2FP.BF16.F32.PACK_AB R11, R38, R35 ;  /* 0x00000023260b723e */ /* 0x002fe200000010ff */
[-C--:B------:R-:W-:Y:S01]  /*7720*/  FMUL.FTZ R107, R107, R5.reuse ;  /* 0x000000056b6b7220 */ /* 0x080fe20000410000 */
[-C--:B------:R-:W-:Y:S01]  /*7730*/  FMUL.FTZ R110, R110, R5.reuse ;  /* 0x000000056e6e7220 */ /* 0x080fe20000410000 */
[-C--:B------:R-:W-:Y:S01]  /*7740*/  FMUL.FTZ R111, R111, R5.reuse ;  /* 0x000000056f6f7220 */ /* 0x080fe20000410000 */
[-C--:B------:R-:W-:Y:S01]  /*7750*/  FMUL.FTZ R114, R114, R5.reuse ;  /* 0x0000000572727220 */ /* 0x080fe20000410000 */
[----:B------:R1:W-:Y:S01]  /*7760*/  STSM.16.M88.4 [R23], R8 ;  /* 0x0000000817007844 */ /* 0x0003e20000000200 */
[-C--:B------:R-:W-:Y:S01]  /*7770*/  FMUL.FTZ R115, R115, R5.reuse ;  /* 0x0000000573737220 */ /* 0x080fe20000410000 */
[----:B------:R-:W3:Y:S01]  /*7780*/  MUFU.EX2 R46, R46 ;  /* 0x0000002e002e7308 */ /* 0x000ee20000000800 */
[-C--:B------:R-:W-:Y:S01]  /*7790*/  FMUL.FTZ R118, R118, R5.reuse ;  /* 0x0000000576767220 */ /* 0x080fe20000410000 */
[-C--:B------:R-:W-:Y:S01]  /*77a0*/  FMUL.FTZ R119, R119, R5.reuse ;  /* 0x0000000577777220 */ /* 0x080fe20000410000 */
[-C--:B------:R-:W-:Y:S01]  /*77b0*/  FMUL.FTZ R122, R122, R5.reuse ;  /* 0x000000057a7a7220 */ /* 0x080fe20000410000 */
[-C--:B------:R-:W-:Y:S01]  /*77c0*/  FMUL.FTZ R123, R123, R5.reuse ;  /* 0x000000057b7b7220 */ /* 0x080fe20000410000 */
[-C--:B------:R-:W-:Y:S01]  /*77d0*/  FMUL.FTZ R126, R126, R5.reuse ;  /* 0x000000057e7e7220 */ /* 0x080fe20000410000 */
[-C--:B------:R-:W-:Y:S01]  /*77e0*/  FMUL.FTZ R127, R127, R5.reuse ;  /* 0x000000057f7f7220 */ /* 0x080fe20000410000 */
[-C--:B------:R-:W-:Y:S01]  /*77f0*/  FMUL.FTZ R130, R130, R5.reuse ;  /* 0x0000000582827220 */ /* 0x080fe20000410000 */
[----:B------:R4:W-:Y:S01]  /*7800*/  MUFU.EX2 R13, R63 ;  /* 0x0000003f000d7308 */ /* 0x0009e20000000800 */
[-C--:B------:R-:W-:Y:S01]  /*7810*/  FMUL.FTZ R131, R131, R5.reuse ;  /* 0x0000000583837220 */ /* 0x080fe20000410000 */
[-C--:B------:R-:W-:Y:S01]  /*7820*/  FMUL.FTZ R134, R134, R5.reuse ;  /* 0x0000000586867220 */ /* 0x080fe20000410000 */
[----:B------:R-:W-:Y:S01]  /*7830*/  FMUL.FTZ R135, R135, R5 ;  /* 0x0000000587877220 */ /* 0x000fe20000410000 */
[-C--:B------:R-:W-:Y:S01]  /*7840*/  FMUL.FTZ R88, R88, R72.reuse ;  /* 0x0000004858587220 */ /* 0x080fe20000410000 */
[-C--:B------:R-:W-:Y:S01]  /*7850*/  FMUL.FTZ R89, R89, R72.reuse ;  /* 0x0000004859597220 */ /* 0x080fe20000410000 */
[-C--:B------:R-:W-:Y:S01]  /*7860*/  FMUL.FTZ R92, R92, R72.reuse ;  /* 0x000000485c5c7220 */ /* 0x080fe20000410000 */
[-C--:B------:R-:W-:Y:S01]  /*7870*/  FMUL.FTZ R93, R93, R72.reuse ;  /* 0x000000485d5d7220 */ /* 0x080fe20000410000 */
[----:B------:R-:W5:Y:S01]  /*7880*/  MUFU.EX2 R77, R77 ;  /* 0x0000004d004d7308 */ /* 0x000f620000000800 */
[----:B----4-:R-:W-:Y:S01]  /*7890*/  FADD.FTZ R63, R35, R30 ;  /* 0x0000001e233f7221 */ /* 0x010fe20000010000 */
[-C--:B------:R-:W-:Y:S01]  /*78a0*/  FMUL.FTZ R96, R96, R72.reuse ;  /* 0x0000004860607220 */ /* 0x080fe20000410000 */
[-C--:B------:R-:W-:Y:S01]  /*78b0*/  FMUL.FTZ R97, R97, R72.reuse ;  /* 0x0000004861617220 */ /* 0x080fe20000410000 */
[-C--:B------:R-:W-:Y:S01]  /*78c0*/  FMUL.FTZ R100, R100, R72.reuse ;  /* 0x0000004864647220 */ /* 0x080fe20000410000 */
[----:B------:R-:W-:Y:S01]  /*78d0*/  FADD.FTZ R63, R38, R63 ;  /* 0x0000003f263f7221 */ /* 0x000fe20000010000 */
[----:B------:R-:W-:Y:S01]  /*78e0*/  F2FP.BF16.F32.PACK_AB R38, R40, R37 ;  /* 0x000000252826723e */ /* 0x000fe200000010ff */
[-C--:B------:R-:W-:Y:S01]  /*78f0*/  FMUL.FTZ R101, R101, R72.reuse ;  /* 0x0000004865657220 */ /* 0x080fe20000410000 */
[----:B------:R-:W4:Y:S01]  /*7900*/  MUFU.EX2 R26, R26 ;  /* 0x0000001a001a7308 */ /* 0x000f220000000800 */
[----:B--2---:R-:W-:Y:S01]  /*7910*/  FADD.FTZ R30, R42, R63 ;  /* 0x0000003f2a1e7221 */ /* 0x004fe20000010000 */
[-C--:B------:R-:W-:Y:S01]  /*7920*/  FMUL.FTZ R104, R104, R72.reuse ;  /* 0x0000004868687220 */ /* 0x080fe20000410000 */
[-C--:B------:R-:W-:Y:S01]  /*7930*/  FMUL.FTZ R105, R105, R72.reuse ;  /* 0x0000004869697220 */ /* 0x080fe20000410000 */
[-C--:B------:R-:W-:Y:S01]  /*7940*/  FMUL.FTZ R108, R108, R72.reuse ;  /* 0x000000486c6c7220 */ /* 0x080fe20000410000 */
[----:B0-----:R-:W-:Y:S01]  /*7950*/  FADD.FTZ R63, R43, R30 ;  /* 0x0000001e2b3f7221 */ /* 0x001fe20000010000 */
[-C--:B------:R-:W-:Y:S01]  /*7960*/  FMUL.FTZ R109, R109, R72.reuse ;  /* 0x000000486d6d7220 */ /* 0x080fe20000410000 */
[----:B------:R-:W-:Y:S01]  /*7970*/  FMUL.FTZ R112, R112, R72 ;  /* 0x0000004870707220 */ /* 0x000fe20000410000 */
[----:B------:R-:W0:Y:S01]  /*7980*/  MUFU.EX2 R34, R34 ;  /* 0x0000002200227308 */ /* 0x000e220000000800 */
[----:B---3--:R-:W-:Y:S01]  /*7990*/  FADD.FTZ R30, R46, R63 ;  /* 0x0000003f2e1e7221 */ /* 0x008fe20000010000 */
[----:B-----5:R-:W-:Y:S01]  /*79a0*/  F2FP.BF16.F32.PACK_AB R31, R77, R46 ;  /* 0x0000002e4d1f723e */ /* 0x020fe200000010ff */
[-C--:B------:R-:W-:Y:S01]  /*79b0*/  FMUL.FTZ R113, R113, R72.reuse ;  /* 0x0000004871717220 */ /* 0x080fe20000410000 */
[----:B------:R-:W-:Y:S01]  /*79c0*/  F2FP.BF16.F32.PACK_AB R46, R12, R45 ;  /* 0x0000002d0c2e723e */ /* 0x000fe200000010ff */
[----:B------:R-:W-:Y:S01]  /*79d0*/  FADD.FTZ R63, R77, R30 ;  /* 0x0000001e4d3f7221 */ /* 0x000fe20000010000 */
[C---:B------:R-:W-:Y:S01]  /*79e0*/  FADD.FTZ R30, R36.reuse, R67 ;  /* 0x00000043241e7221 */ /* 0x040fe20000010000 */
[----:B------:R-:W-:Y:S01]  /*79f0*/  F2FP.BF16.F32.PACK_AB R36, R36, R33 ;  /* 0x000000212424723e */ /* 0x000fe200000010ff */
[----:B------:R-:W2:Y:S01]  /*7a00*/  MUFU.EX2 R39, R39 ;  /* 0x0000002700277308 */ /* 0x000ea20000000800 */
[----:B----4-:R-:W-:Y:S01]  /*7a10*/  FADD.FTZ R63, R26, R63 ;  /* 0x0000003f1a3f7221 */ /* 0x010fe20000010000 */
[----:B------:R-:W-:Y:S01]  /*7a20*/  FADD.FTZ R15, R37, R30 ;  /* 0x0000001e250f7221 */ /* 0x000fe20000010000 */
[----:B------:R-:W-:Y:S01]  /*7a30*/  F2FP.BF16.F32.PACK_AB R30, R32, R29 ;  /* 0x0000001d201e723e */ /* 0x000fe200000010ff */
[----:B------:R-:W-:Y:S01]  /*7a40*/  FMUL.FTZ R116, R116, R72 ;  /* 0x0000004874747220 */ /* 0x000fe20000410000 */
[----:B------:R-:W-:Y:S01]  /*7a50*/  F2FP.BF16.F32.PACK_AB R29, R43, R42 ;  /* 0x0000002a2b1d723e */ /* 0x000fe200000010ff */
[----:B------:R-:W-:Y:S01]  /*7a60*/  FADD.FTZ R58, R40, R15 ;  /* 0x0000000f283a7221 */ /* 0x000fe20000010000 */
[----:B------:R-:W-:Y:S01]  /*7a70*/  FMUL.FTZ R117, R117, R72 ;  /* 0x0000004875757220 */ /* 0x000fe20000410000 */
[----:B------:R-:W3:Y:S01]  /*7a80*/  MUFU.EX2 R47, R47 ;  /* 0x0000002f002f7308 */ /* 0x000ee20000000800 */
[C---:B0-----:R-:W-:Y:S01]  /*7a90*/  FADD.FTZ R24, R34.reuse, R63 ;  /* 0x0000003f22187221 */ /* 0x041fe20000010000 */
[----:B------:R-:W-:Y:S01]  /*7aa0*/  FADD.FTZ R21, R41, R58 ;  /* 0x0000003a29157221 */ /* 0x000fe20000010000 */
[----:B------:R-:W-:Y:S01]  /*7ab0*/  F2FP.BF16.F32.PACK_AB R37, R34, R26 ;  /* 0x0000001a2225723e */ /* 0x000fe200000010ff */
[----:B------:R0:W-:Y:S01]  /*7ac0*/  STSM.16.M88.4 [R22], R28 ;  /* 0x0000001c16007844 */ /* 0x0001e20000000200 */
[-C--:B------:R-:W-:Y:S01]  /*7ad0*/  FMUL.FTZ R120, R120, R72.reuse ;  /* 0x0000004878787220 */ /* 0x080fe20000410000 */
[C---:B------:R-:W-:Y:S01]  /*7ae0*/  FADD.FTZ R32, R44.reuse, R21 ;  /* 0x000000152c207221 */ /* 0x040fe20000010000 */
[----:B------:R-:W-:Y:S01]  /*7af0*/  F2FP.BF16.F32.PACK_AB R44, R44, R41 ;  /* 0x000000292c2c723e */ /* 0x000fe200000010ff */
[----:B------:R-:W4:Y:S01]  /*7b00*/  MUFU.EX2 R50, R50 ;  /* 0x0000003200327308 */ /* 0x000f220000000800 */
[----:B--2---:R-:W-:Y:S01]  /*7b10*/  FADD.FTZ R24, R39, R24 ;  /* 0x0000001827187221 */ /* 0x004fe20000010000 */
[----:B------:R-:W-:Y:S01]  /*7b20*/  FADD.FTZ R21, R45, R32 ;  /* 0x000000202d157221 */ /* 0x000fe20000010000 */
[-C--:B------:R-:W-:Y:S01]  /*7b30*/  FMUL.FTZ R121, R121, R72.reuse ;  /* 0x0000004879797220 */ /* 0x080fe20000410000 */
[-C--:B------:R-:W-:Y:S01]  /*7b40*/  FMUL.FTZ R124, R124, R72.reuse ;  /* 0x000000487c7c7220 */ /* 0x080fe20000410000 */
[-C--:B------:R-:W-:Y:S01]  /*7b50*/  FMUL.FTZ R125, R125, R72.reuse ;  /* 0x000000487d7d7220 */ /* 0x080fe20000410000 */
[----:B------:R-:W-:Y:S01]  /*7b60*/  FADD.FTZ R21, R12, R21 ;  /* 0x000000150c157221 */ /* 0x000fe20000010000 */
[-C--:B------:R-:W-:Y:S01]  /*7b70*/  FMUL.FTZ R128, R128, R72.reuse ;  /* 0x0000004880807220 */ /* 0x080fe20000410000 */
[----:B------:R-:W2:Y:S01]  /*7b80*/  MUFU.EX2 R51, R51 ;  /* 0x0000003300337308 */ /* 0x000ea20000000800 */
[C---:B---3--:R-:W-:Y:S01]  /*7b90*/  FADD.FTZ R15, R47.reuse, R24 ;  /* 0x000000182f0f7221 */ /* 0x048fe20000010000 */
[----:B------:R-:W-:Y:S01]  /*7ba0*/  FADD.FTZ R32, R48, R21 ;  /* 0x0000001530207221 */ /* 0x000fe20000010000 */
[----:B------:R-:W-:Y:S01]  /*7bb0*/  F2FP.BF16.F32.PACK_AB R39, R47, R39 ;  /* 0x000000272f27723e */ /* 0x000fe200000010ff */
[----:B------:R-:W-:Y:S01]  /*7bc0*/  FMUL.FTZ R129, R129, R72 ;  /* 0x0000004881817220 */ /* 0x000fe20000410000 */
[----:B------:R-:W-:Y:S01]  /*7bd0*/  F2FP.BF16.F32.PACK_AB R48, R49, R48 ;  /* 0x000000303130723e */ /* 0x000fe200000010ff */
[-C--:B------:R-:W-:Y:S01]  /*7be0*/  FMUL.FTZ R132, R132, R72.reuse ;  /* 0x0000004884847220 */ /* 0x080fe20000410000 */
[----:B------:R-:W-:Y:S01]  /*7bf0*/  FMUL.FTZ R133, R133, R72 ;  /* 0x0000004885857220 */ /* 0x000fe20000410000 */
[----:B------:R-:W3:Y:S01]  /*7c00*/  MUFU.EX2 R4, R4 ;  /* 0x0000000400047308 */ /* 0x000ee20000000800 */
[----:B----4-:R-:W-:Y:S01]  /*7c10*/  FADD.FTZ R24, R50, R15 ;  /* 0x0000000f32187221 */ /* 0x010fe20000010000 */
[----:B------:R0:W-:Y:S01]  /*7c20*/  STSM.16.M88.4 [R18], R36 ;  /* 0x0000002412007844 */ /* 0x0001e20000000200 */
[----:B------:R-:W-:-:S05]  /*7c30*/  IMAD.MOV.U32 R5, RZ, RZ, R69 ;  /* 0x000000ffff057224 */ /* 0x000fca00078e0045 */
[----:B------:R-:W4:Y:S01]  /*7c40*/  MUFU.EX2 R53, R53 ;  /* 0x0000003500357308 */ /* 0x000f220000000800 */
[C---:B--2---:R-:W-:Y:S01]  /*7c50*/  FADD.FTZ R15, R51.reuse, R24 ;  /* 0x00000018330f7221 */ /* 0x044fe20000010000 */
[----:B------:R-:W-:-:S06]  /*7c60*/  F2FP.BF16.F32.PACK_AB R45, R51, R50 ;  /* 0x00000032332d723e */ /* 0x000fcc00000010ff */
[----:B------:R-:W2:Y:S01]  /*7c70*/  MUFU.EX2 R3, R3 ;  /* 0x0000000300037308 */ /* 0x000ea20000000800 */
[----:B---3--:R-:W-:Y:S01]  /*7c80*/  FADD.FTZ R24, R4, R15 ;  /* 0x0000000f04187221 */ /* 0x008fe20000010000 */
[----:B------:R-:W-:Y:S01]  /*7c90*/  FADD.FTZ R15, R49, R32 ;  /* 0x00000020310f7221 */ /* 0x000fe20000010000 */
[C---:B------:R-:W-:Y:S02]  /*7ca0*/  F2FP.BF16.F32.PACK_AB R47, R13.reuse, R4 ;  /* 0x000000040d2f723e */ /* 0x040fe400000010ff */
[----:B------:R-:W-:Y:S01]  /*7cb0*/  FADD.FTZ R24, R13, R24 ;  /* 0x000000180d187221 */ /* 0x000fe20000010000 */
[----:B-1----:R-:W-:Y:S02]  /*7cc0*/  FADD.FTZ R8, R52, R15 ;  /* 0x0000000f34087221 */ /* 0x002fe40000010000 */
[----:B------:R-:W1:Y:S01]  /*7cd0*/  MUFU.EX2 R56, R56 ;  /* 0x0000003800387308 */ /* 0x000e620000000800 */
[C---:B----4-:R-:W-:Y:S01]  /*7ce0*/  F2FP.BF16.F32.PACK_AB R50, R53.reuse, R52 ;  /* 0x000000343532723e */ /* 0x050fe200000010ff */
[----:B------:R-:W-:Y:S01]  /*7cf0*/  FADD.FTZ R11, R53, R8 ;  /* 0x00000008350b7221 */ /* 0x000fe20000010000 */
[----:B------:R0:W-:Y:S05]  /*7d00*/  STSM.16.M88.4 [R17+0x27800], R44 ;  /* 0x0278002c11007844 */ /* 0x0001ea0000000200 */
[----:B------:R-:W3:Y:S01]  /*7d10*/  MUFU.EX2 R14, R14 ;  /* 0x0000000e000e7308 */ /* 0x000ee20000000800 */
[----:B--2---:R-:W-:-:S07]  /*7d20*/  FADD.FTZ R9, R3, R24 ;  /* 0x0000001803097221 */ /* 0x004fce0000010000 */
[----:B------:R-:W2:Y:S01]  /*7d30*/  MUFU.EX2 R57, R57 ;  /* 0x0000003900397308 */ /* 0x000ea20000000800 */
[----:B-1----:R-:W-:-:S07]  /*7d40*/  FADD.FTZ R10, R56, R11 ;  /* 0x0000000b380a7221 */ /* 0x002fce0000010000 */
[----:B------:R-:W1:Y:S01]  /*7d50*/  MUFU.EX2 R54, R54 ;  /* 0x0000003600367308 */ /* 0x000e620000000800 */
[C---:B---3--:R-:W-:Y:S01]  /*7d60*/  FADD.FTZ R9, R14.reuse, R9 ;  /* 0x000000090e097221 */ /* 0x048fe20000010000 */
[----:B------:R-:W-:-:S06]  /*7d70*/  F2FP.BF16.F32.PACK_AB R49, R14, R3 ;  /* 0x000000030e31723e */ /* 0x000fcc00000010ff */
[----:B------:R-:W3:Y:S01]  /*7d80*/  MUFU.EX2 R60, R60 ;  /* 0x0000003c003c7308 */ /* 0x000ee20000000800 */
[C---:B--2---:R-:W-:Y:S01]  /*7d90*/  FADD.FTZ R11, R57.reuse, R10 ;  /* 0x0000000a390b7221 */ /* 0x044fe20000010000 */
[----:B------:R-:W-:-:S06]  /*7da0*/  F2FP.BF16.F32.PACK_AB R56, R57, R56 ;  /* 0x000000383938723e */ /* 0x000fcc00000010ff */
[----:B------:R-:W2:Y:S01]  /*7db0*/  MUFU.EX2 R55, R55 ;  /* 0x0000003700377308 */ /* 0x000ea20000000800 */
[----:B-1----:R-:W-:-:S07]  /*7dc0*/  FADD.FTZ R8, R54, R9 ;  /* 0x0000000936087221 */ /* 0x002fce0000010000 */
[----:B------:R-:W1:Y:S01]  /*7dd0*/  MUFU.EX2 R61, R61 ;  /* 0x0000003d003d7308 */ /* 0x000e620000000800 */
[----:B---3--:R-:W-:-:S07]  /*7de0*/  FADD.FTZ R4, R60, R11 ;  /* 0x0000000b3c047221 */ /* 0x008fce0000010000 */
[----:B------:R-:W3:Y:S01]  /*7df0*/  MUFU.EX2 R59, R59 ;  /* 0x0000003b003b7308 */ /* 0x000ee20000000800 */
[C---:B--2---:R-:W-:Y:S01]  /*7e00*/  FADD.FTZ R8, R55.reuse, R8 ;  /* 0x0000000837087221 */ /* 0x044fe20000010000 */
[----:B------:R-:W-:-:S05]  /*7e10*/  F2FP.BF16.F32.PACK_AB R51, R55, R54 ;  /* 0x000000363733723e */ /* 0x000fca00000010ff */
[----:B------:R0:W-:Y:S01]  /*7e20*/  STSM.16.M88.4 [R136], R48 ;  /* 0x0000003088007844 */ /* 0x0001e20000000200 */
[----:B------:R-:W2:Y:S01]  /*7e30*/  MUFU.EX2 R64, R64 ;  /* 0x0000004000407308 */ /* 0x000ea20000000800 */
[C---:B-1----:R-:W-:Y:S01]  /*7e40*/  FADD.FTZ R11, R61.reuse, R4 ;  /* 0x000000043d0b7221 */ /* 0x042fe20000010000 */
[----:B------:R-:W-:-:S06]  /*7e50*/  F2FP.BF16.F32.PACK_AB R58, R61, R60 ;  /* 0x0000003c3d3a723e */ /* 0x000fcc00000010ff */
[----:B------:R-:W1:Y:S01]  /*7e60*/  MUFU.EX2 R20, R75 ;  /* 0x0000004b00147308 */ /* 0x000e620000000800 */
[----:B---3--:R-:W-:-:S07]  /*7e70*/  FADD.FTZ R9, R59, R8 ;  /* 0x000000083b097221 */ /* 0x008fce0000010000 */
[----:B------:R-:W3:Y:S01]  /*7e80*/  MUFU.EX2 R68, R68 ;  /* 0x0000004400447308 */ /* 0x000ee20000000800 */
[----:B--2---:R-:W-:-:S07]  /*7e90*/  FADD.FTZ R11, R64, R11 ;  /* 0x0000000b400b7221 */ /* 0x004fce0000010000 */
[----:B------:R-:W2:Y:S01]  /*7ea0*/  MUFU.EX2 R78, R78 ;  /* 0x0000004e004e7308 */ /* 0x000ea20000000800 */
[C---:B-1----:R-:W-:Y:S01]  /*7eb0*/  FADD.FTZ R9, R20.reuse, R9 ;  /* 0x0000000914097221 */ /* 0x042fe20000010000 */
[----:B------:R-:W-:-:S06]  /*7ec0*/  F2FP.BF16.F32.PACK_AB R57, R20, R59 ;  /* 0x0000003b1439723e */ /* 0x000fcc00000010ff */
[----:B------:R-:W1:Y:S01]  /*7ed0*/  MUFU.EX2 R79, R79 ;  /* 0x0000004f004f7308 */ /* 0x000e620000000800 */
[C---:B---3--:R-:W-:Y:S01]  /*7ee0*/  FADD.FTZ R12, R68.reuse, R11 ;  /* 0x0000000b440c7221 */ /* 0x048fe20000010000 */
[----:B------:R-:W-:-:S06]  /*7ef0*/  F2FP.BF16.F32.PACK_AB R8, R68, R64 ;  /* 0x000000404408723e */ /* 0x000fcc00000010ff */
[----:B------:R-:W3:Y:S01]  /*7f00*/  MUFU.EX2 R65, R65 ;  /* 0x0000004100417308 */ /* 0x000ee20000000800 */
[----:B--2---:R-:W-:-:S07]  /*7f10*/  FADD.FTZ R4, R78, R9 ;  /* 0x000000094e047221 */ /* 0x004fce0000010000 */
[----:B------:R-:W2:Y:S01]  /*7f20*/  MUFU.EX2 R21, R82 ;  /* 0x0000005200157308 */ /* 0x000ea20000000800 */
[C---:B-1----:R-:W-:Y:S01]  /*7f30*/  F2FP.BF16.F32.PACK_AB R59, R79.reuse, R78 ;  /* 0x0000004e4f3b723e */ /* 0x042fe200000010ff */
[----:B------:R-:W-:-:S04]  /*7f40*/  FADD.FTZ R4, R79, R4 ;  /* 0x000000044f047221 */ /* 0x000fc80000010000 */
[----:B------:R0:W-:Y:S02]  /*7f50*/  STSM.16.M88.4 [R22+0x6000], R56 ;  /* 0x0060003816007844 */ /* 0x0001e40000000200 */
[----:B------:R-:W1:Y:S01]  /*7f60*/  MUFU.EX2 R83, R83 ;  /* 0x0000005300537308 */ /* 0x000e620000000800 */
[----:B---3--:R-:W-:Y:S01]  /*7f70*/  F2FP.BF16.F32.PACK_AB R10, R0, R65 ;  /* 0x00000041000a723e */ /* 0x008fe200000010ff */
[----:B------:R-:W-:-:S06]  /*7f80*/  FADD.FTZ R65, R65, R12 ;  /* 0x0000000c41417221 */ /* 0x000fcc0000010000 */
[----:B------:R-:W3:Y:S01]  /*7f90*/  MUFU.EX2 R13, R86 ;  /* 0x00000056000d7308 */ /* 0x000ee20000000800 */
[----:B--2---:R-:W-:-:S07]  /*7fa0*/  FADD.FTZ R4, R21, R4 ;  /* 0x0000000415047221 */ /* 0x004fce0000010000 */
[----:B------:R-:W2:Y:S01]  /*7fb0*/  MUFU.EX2 R24, R73 ;  /* 0x0000004900187308 */ /* 0x000ea20000000800 */
[C---:B-1----:R-:W-:Y:S01]  /*7fc0*/  F2FP.BF16.F32.PACK_AB R9, R83.reuse, R21 ;  /* 0x000000155309723e */ /* 0x042fe200000010ff */
[----:B------:R-:W-:-:S04]  /*7fd0*/  FADD.FTZ R4, R83, R4 ;  /* 0x0000000453047221 */ /* 0x000fc80000010000 */
[----:B---3--:R-:W-:Y:S01]  /*7fe0*/  FADD.FTZ R3, R13, R4 ;  /* 0x000000040d037221 */ /* 0x008fe20000010000 */
[----:B------:R-:W-:Y:S01]  /*7ff0*/  FADD.FTZ R4, R0, R65 ;  /* 0x0000004100047221 */ /* 0x000fe20000010000 */
[----:B------:R-:W-:Y:S01]  /*8000*/  IMAD.MOV.U32 R0, RZ, RZ, R7 ;  /* 0x000000ffff007224 */ /* 0x000fe200078e0007 */
[C---:B--2---:R-:W-:Y:S01]  /*8010*/  F2FP.BF16.F32.PACK_AB R11, R24.reuse, R13 ;  /* 0x0000000d180b723e */ /* 0x044fe200000010ff */
[----:B------:R-:W-:-:S04]  /*8020*/  FADD.FTZ R3, R24, R3 ;  /* 0x0000000318037221 */ /* 0x000fc80000010000 */
[----:B------:R0:W-:Y:S01]  /*8030*/  STSM.16.M88.4 [R18+0x6000], R8 ;  /* 0x0060000812007844 */ /* 0x0001e20000000200 */
[----:B------:R1:W-:Y:S06]  /*8040*/  MEMBAR.ALL.CTA ;  /* 0x0000000000007992 */ /* 0x0003ec0000008000 */
[----:B-1----:R-:W1:Y:S02]  /*8050*/  FENCE.VIEW.ASYNC.S ;  /* 0x00000000000073c6 */ /* 0x002e640000000000 */
[----:B-1----:R-:W-:Y:S01]  /*8060*/  NOP ;  /* 0x0000000000007918 */ /* 0x002fe20000000000 */
[----:B------:R-:W-:Y:S05]  /*8070*/  @P2 BRA `(.L_x_862) ;  /* 0xffffffcc00b02947 */ /* 0x000fea000383ffff */
[----:B------:R-:W-:Y:S01]  /*8080*/  IMAD.MOV.U32 R5, RZ, RZ, R69 ;  /* 0x000000ffff057224 */ /* 0x000fe200078e0045 */
[----:B------:R-:W-:Y:S01]  /*8090*/  UMOV UR45, UR54 ;  /* 0x00000036002d7c82 */ /* 0x000fe20008000000 */
[----:B------:R-:W-:Y:S01]  /*80a0*/  IMAD.MOV.U32 R0, RZ, RZ, R7 ;  /* 0x000000ffff007224 */ /* 0x000fe200078e0007 */
[----:B------:R-:W-:-:S06]  /*80b0*/  UMOV UR50, UR53 ;  /* 0x0000003500327c82 */ /* 0x000fcc0008000000 */
.L_x_845:
[----:B------:R-:W2:Y:S01]  /*80c0*/  LDC R7, c[0x0][0x448] ;  /* 0x00011200ff077b82 */ /* 0x000ea20000000800 */
[----:B------:R-:W-:Y:S01]  /*80d0*/  UIADD3 UR6, UR41, 0xbf, URZ ;  /* 0x000000bf29067890 */ /* 0x000fe2000fffe03f */
[----:B------:R-:W-:-:S05]  /*80e0*/  IADD3 R143, -R143, 0x1, RZ ;  /* 0x000000018f8f7810 */ /* 0x000fca0007ffe1ff */
[----:B------:R-:W-:Y:S01]  /*80f0*/  IMAD R6, R6, UR43, R143 ;  /* 0x0000002b06067c24 */ /* 0x000fe2000f8e028f */
[----:B01----:R-:W0:Y:S01]  /*8100*/  LDC R10, c[0x0][0x9e4] ;  /* 0x00027900ff0a7b82 */ /* 0x003e220000000800 */
[----:B--2---:R-:W-:Y:S02]  /*8110*/  ISETP.NE.AND P5, PT, R7, 0x1, PT ;  /* 0x000000010700780c */ /* 0x004fe40003fa5270 */
[----:B0-----:R-:W-:-:S11]  /*8120*/  ISETP.GE.AND P6, PT, R10, 0x1, PT ;  /* 0x000000010a00780c */ /* 0x001fd60003fc6270 */
[----:B------:R-:W0:Y:S08]  /*8130*/  @P5 LDC R7, c[0x0][0x44c] ;  /* 0x00011300ff075b82 */ /* 0x000e300000000800 */
[----:B------:R-:W1:Y:S01]  /*8140*/  @P5 LDC R9, c[0x0][0x450] ;  /* 0x00011400ff095b82 */ /* 0x000e620000000800 */
[----:B0-----:R-:W-:-:S04]  /*8150*/  @P5 IMAD.HI.U32 R8, R7, UR6, RZ ;  /* 0x0000000607085c27 */ /* 0x001fc8000f8e00ff */
[----:B------:R-:W-:Y:S01]  /*8160*/  IMAD.U32 R7, RZ, RZ, UR6 ;  /* 0x00000006ff077e24 */ /* 0x000fe2000f8e00ff */
[----:B-1----:R-:W-:-:S05]  /*8170*/  @P5 SHF.R.U32.HI R7, RZ, R9, R8 ;  /* 0x00000009ff075219 */ /* 0x002fca0000011608 */
[----:B------:R-:W-:-:S04]  /*8180*/  IMAD.IADD R7, R6, 0x1, R7 ;  /* 0x0000000106077824 */ /* 0x000fc800078e0207 */
[----:B------:R-:W-:Y:S01]  /*8190*/  VIADD R6, R7, -UR35 ;  /* 0x8000002307067c36 */ /* 0x000fe20008000000 */
[----:B------:R-:W-:Y:S06]  /*81a0*/  @!P6 BRA `(.L_x_863) ;  /* 0x00000000003ce947 */ /* 0x000fec0003800000 */
[----:B------:R-:W-:-:S13]  /*81b0*/  ISETP.GT.AND P2, PT, R7, -0x1, PT ;  /* 0xffffffff0700780c */ /* 0x000fda0003f44270 */
[----:B------:R-:W-:Y:S05]  /*81c0*/  @P2 BRA `(.L_x_864) ;  /* 0x00000000001c2947 */ /* 0x000fea0003800000 */
[----:B------:R-:W-:Y:S02]  /*81d0*/  ISETP.NE.AND P2, PT, R10, 0x1, PT ;  /* 0x000000010a00780c */ /* 0x000fe40003f45270 */
[----:B------:R-:W-:-:S11]  /*81e0*/  LOP3.LUT R7, RZ, R7, RZ, 0x33, !PT ;  /* 0x00000007ff077212 */ /* 0x000fd600078e33ff */
[----:B------:R-:W0:Y:S02]  /*81f0*/  @P2 LDC.64 R8, c[0x0][0x9e8] ;  /* 0x00027a00ff082b82 */ /* 0x000e240000000a00 */
[----:B0-----:R-:W-:-:S05]  /*8200*/  @P2 IMAD.HI.U32 R8, R7, R8, RZ ;  /* 0x0000000807082227 */ /* 0x001fca00078e00ff */
[----:B------:R-:W-:-:S04]  /*8210*/  @P2 SHF.R.U32.HI R7, RZ, R9, R8 ;  /* 0x00000009ff072219 */ /* 0x000fc80000011608 */
[----:B------:R-:W-:Y:S01]  /*8220*/  LOP3.LUT R7, RZ, R7, RZ, 0x33, !PT ;  /* 0x00000007ff077212 */ /* 0x000fe200078e33ff */
[----:B------:R-:W-:Y:S06]  /*8230*/  BRA `(.L_x_865) ;  /* 0x0000000000107947 */ /* 0x000fec0003800000 */
.L_x_864:
[----:B------:R-:W-:-:S13]  /*8240*/  ISETP.NE.AND P2, PT, R10, 0x1, PT ;  /* 0x000000010a00780c */ /* 0x000fda0003f45270 */
[----:B------:R-:W0:Y:S02]  /*8250*/  @P2 LDC.64 R8, c[0x0][0x9e8] ;  /* 0x00027a00ff082b82 */ /* 0x000e240000000a00 */
[----:B0-----:R-:W-:-:S05]  /*8260*/  @P2 IMAD.HI.U32 R8, R7, R8, RZ ;  /* 0x0000000807082227 */ /* 0x001fca00078e00ff */
[----:B------:R-:W-:-:S07]  /*8270*/  @P2 SHF.R.U32.HI R7, RZ, R9, R8 ;  /* 0x00000009ff072219 */ /* 0x000fce0000011608 */
.L_x_865:
[----:B------:R-:W-:-:S05]  /*8280*/  IMAD R7, R7, R10, RZ ;  /* 0x0000000a07077224 */ /* 0x000fca00078e02ff */
[----:B------:R-:W-:-:S07]  /*8290*/  VIMNMX R6, R6, R7, !PT ;  /* 0x0000000706067248 */ /* 0x000fce0007fe0100 */
.L_x_863:
[----:B------:R-:W-:-:S05]  /*82a0*/  VIADD R6, R6, 0x7f ;  /* 0x0000007f06067836 */ /* 0x000fca0000000000 */
[----:B------:R-:W-:-:S04]  /*82b0*/  SHF.R.S32.HI R7, RZ, 0x1f, R6 ;  /* 0x0000001fff077819 */ /* 0x000fc80000011406 */
[----:B------:R-:W-:-:S04]  /*82c0*/  LEA.HI R7, R7, R6, RZ, 0x7 ;  /* 0x0000000607077211 */ /* 0x000fc800078f38ff */
[----:B------:R-:W-:-:S04]  /*82d0*/  SHF.R.S32.HI R6, RZ, 0x7, R7 ;  /* 0x00000007ff067819 */ /* 0x000fc80000011407 */
[----:B------:R-:W-:-:S04]  /*82e0*/  VIMNMX R6, R6, UR39, !PT ;  /* 0x0000002706067c48 */ /* 0x000fc8000ffe0100 */
[----:B------:R-:W-:-:S13]  /*82f0*/  ISETP.GE.AND P2, PT, R2, R6, PT ;  /* 0x000000060200720c */ /* 0x000fda0003f46270 */
[----:B------:R-:W-:Y:S05]  /*8300*/  @!P2 BRA `(.L_x_866) ;  /* 0x000000200024a947 */ /* 0x000fea0003800000 */
[----:B------:R-:W-:Y:S01]  /*8310*/  IMAD.MOV.U32 R7, RZ, RZ, R5 ;  /* 0x000000ffff077224 */ /* 0x000fe200078e0005 */
[----:B------:R-:W-:Y:S01]  /*8320*/  UMOV UR28, UR50 ;  /* 0x00000032001c7c82 */ /* 0x000fe20008000000 */
[----:B------:R-:W-:Y:S01]  /*8330*/  IMAD.MOV.U32 R9, RZ, RZ, R0 ;  /* 0x000000ffff097224 */ /* 0x000fe200078e0000 */
[----:B------:R-:W-:Y:S01]  /*8340*/  UMOV UR34, UR45 ;  /* 0x0000002d00227c82 */ /* 0x000fe20008000000 */
[----:B------:R-:W-:-:S05]  /*8350*/  ULDC UR33, c[0x0][0x988] ;  /* 0x0002620000217ab9 */ /* 0x000fca0000000800 */
.L_x_875:
[----:B------:R-:W-:Y:S01]  /*8360*/  UIADD3 UR45, UR34, 0x1, URZ ;  /* 0x00000001222d7890 */ /* 0x000fe2000fffe03f */
[----:B------:R-:W-:-:S03]  /*8370*/  ISETP.NE.AND P2, PT, RZ, UR37, PT ;  /* 0x00000025ff007c0c */ /* 0x000fc6000bf45270 */
[----:B------:R-:W-:-:S04]  /*8380*/  UISETP.NE.AND UP0, UPT, UR45, 0x2, UPT ;  /* 0x000000022d00788c */ /* 0x000fc8000bf05270 */
[----:B------:R-:W-:Y:S02]  /*8390*/  USEL UR50, URZ, 0x1, UP0 ;  /* 0x000000013f327887 */ /* 0x000fe40008000000 */
[----:B------:R-:W-:Y:S02]  /*83a0*/  USEL UR45, UR45, URZ, UP0 ;  /* 0x0000003f2d2d7287 */ /* 0x000fe40008000000 */
[----:B------:R-:W-:Y:S02]  /*83b0*/  ULOP3.LUT UR50, UR28, UR50, URZ, 0x3c, !UPT ;  /* 0x000000321c327292 */ /* 0x000fe4000f8e3c3f */
[----:B------:R-:W-:Y:S10]  /*83c0*/  @P2 BRA `(.L_x_867) ;  /* 0x00000000002c2947 */ /* 0x000ff40003800000 */
[----:B------:R-:W-:Y:S05]  /*83d0*/  @!P0 BRA `(.L_x_868) ;  /* 0x0000000000048947 */ /* 0x000fea0003800000 */
[----:B------:R-:W-:Y:S01]  /*83e0*/  BPT.TRAP 0x1 ;  /* 0x000000040000795c */ /* 0x000fe20000300000 */
.L_x_868:
[----:B------:R-:W-:Y:S01]  /*83f0*/  ULEA UR6, UR45, UR42, 0x3 ;  /* 0x0000002a2d067291 */ /* 0x000fe2000f8e183f */
[----:B------:R-:W-:-:S05]  /*8400*/  IMAD.U32 R0, RZ, RZ, UR50 ;  /* 0x00000032ff007e24 */ /* 0x000fca000f8e00ff */
[----:B------:R-:W-:-:S04]  /*8410*/  SHF.L.U32 R0, R0, 0x1f, RZ ;  /* 0x0000001f00007819 */ /* 0x000fc800000006ff */
[----:B------:R0:W1:Y:S01]  /*8420*/  SYNCS.PHASECHK.TRANS64.TRYWAIT P3, [UR6+0x2d830], R0 ;  /* 0x02d83000ff0075a7 */ /* 0x0000620008060146 */
[----:B------:R-:W-:Y:S05]  /*8430*/  @!P0 BRA `(.L_x_869) ;  /* 0x0000000000048947 */ /* 0x000fea0003800000 */
[----:B------:R-:W-:Y:S01]  /*8440*/  BPT.TRAP 0x1 ;  /* 0x000000040000795c */ /* 0x000fe20000300000 */
.L_x_869:
[----:B-1----:R-:W-:Y:S05]  /*8450*/  @P3 BRA `(.L_x_867) ;  /* 0x0000000000083947 */ /* 0x002fea0003800000 */
[----:B------:R-:W1:Y:S02]  /*8460*/  SYNCS.PHASECHK.TRANS64.TRYWAIT P3, [UR6+0x2d830], R0 ;  /* 0x02d83000ff0075a7 */ /* 0x000e640008060146 */
[----:B-1----:R-:W-:Y:S05]  /*8470*/  @!P3 BRA `(.L_x_870) ;  /* 0x000000c00060b947 */ /* 0x002fea0003800000 */
.L_x_867:
[----:B-1----:R-:W1:Y:S01]  /*8480*/  S2R R5, SR_TID.X ;  /* 0x0000000000057919 */ /* 0x002e620000002100 */
        /* <DEDUP_REMOVED lines=12> */
[----:B-1----:R-:W-:-:S05]  /*8550*/  SHF.R.U32.HI R5, RZ, 0x7, R5 ;  /* 0x00000007ff057819 */ /* 0x002fca0000011605 */
[----:B0-----:R-:W-:-:S05]  /*8560*/  VIADD R0, R5, 0x8 ;  /* 0x0000000805007836 */ /* 0x001fca0000000000 */
[----:B------:R0:W-:Y:S06]  /*8570*/  BAR.SYNC.DEFER_BLOCKING R0, 0x100 ;  /* 0x000400000000751d */ /* 0x0001ec0000010000 */
[----:B------:R-:W-:-:S06]  /*8580*/  WARPGROUP.ARRIVE ;  /* 0x00000000000079c5 */ /* 0x000fcc0000000000 */
        /* <DEDUP_REMOVED lines=20> */
.L_x_872:
[----:B------:R-:W-:Y:S01]  /*86d0*/  ULEA UR6, UR34, UR42, 0x3 ;  /* 0x0000002a22067291 */ /* 0x000fe2000f8e183f */
[----:B------:R-:W-:-:S05]  /*86e0*/  IMAD.U32 R0, RZ, RZ, UR28 ;  /* 0x0000001cff007e24 */ /* 0x000fca000f8e00ff */
[----:B------:R-:W-:-:S04]  /*86f0*/  SHF.L.U32 R0, R0, 0x1f, RZ ;  /* 0x0000001f00007819 */ /* 0x000fc800000006ff */
[----:B------:R0:W1:Y:S01]  /*8700*/  SYNCS.PHASECHK.TRANS64.TRYWAIT P2, [UR6+0x2d850], R0 ;  /* 0x02d85000ff0075a7 */ /* 0x0000620008040146 */
[----:B------:R-:W-:Y:S05]  /*8710*/  @!P0 BRA `(.L_x_873) ;  /* 0x0000000000048947 */ /* 0x000fea0003800000 */
[----:B------:R-:W-:Y:S01]  /*8720*/  BPT.TRAP 0x1 ;  /* 0x000000040000795c */ /* 0x000fe20000300000 */
.L_x_873:
[----:B-1----:R-:W-:Y:S05]  /*8730*/  @P2 BRA `(.L_x_871) ;  /* 0x0000000000082947 */ /* 0x002fea0003800000 */
[----:B------:R-:W1:Y:S02]  /*8740*/  SYNCS.PHASECHK.TRANS64.TRYWAIT P2, [UR6+0x2d850], R0 ;  /* 0x02d85000ff0075a7 */ /* 0x000e640008040146 */
[----:B-1----:R-:W-:Y:S05]  /*8750*/  @!P2 BRA `(.L_x_874) ;  /* 0x000000bc00c0a947 */ /* 0x002fea0003800000 */
.L_x_871:
[----:B------:R-:W-:Y:S01]  /*8760*/  UIADD3 UR6, UR42, 0x400, URZ ;  /* 0x000004002a067890 */ /* 0x000fe2000fffe03f */
[----:B------:R-:W-:Y:S01]  /*8770*/  WARPGROUP.ARRIVE ;  /* 0x00000000000079c5 */ /* 0x000fe20000000000 */
[----:B------:R-:W-:Y:S01]  /*8780*/  UMOV UR29, 0x40000040 ;  /* 0x40000040001d7882 */ /* 0x000fe20000000000 */
[----:B------:R-:W-:Y:S01]  /*8790*/  UMOV UR31, 0x80000020 ;  /* 0x80000020001f7882 */ /* 0x000fe20000000000 */
[----:B------:R-:W-:Y:S01]  /*87a0*/  USHF.R.U32.HI UR6, URZ, 0x4, UR6 ;  /* 0x000000043f067899 */ /* 0x000fe20008011606 */
[----:B01----:R-:W-:Y:S02]  /*87b0*/  FMNMX.FTZ R0, R24, R9, !PT ;  /* 0x0000000918007209 */ /* 0x003fe40007810000 */
[----:B------:R-:W0:Y:S01]  /*87c0*/  S2R R151, SR_TID.X ;  /* 0x0000000000977919 */ /* 0x000e220000002100 */
[----:B------:R-:W-:Y:S01]  /*87d0*/  FMNMX.FTZ R20, R26, R7, !PT ;  /* 0x000000071a147209 */ /* 0x000fe20007810000 */
[----:B------:R-:W-:Y:S01]  /*87e0*/  ULOP3.LUT UR6, UR6, 0x3fff, URZ, 0xc0, !UPT ;  /* 0x00003fff06067892 */ /* 0x000fe2000f8ec03f */
[----:B------:R-:W-:-:S03]  /*87f0*/  FMNMX.FTZ R5, R25, R0, !PT ;  /* 0x0000000019057209 */ /* 0x000fc60007810000 */
[----:B------:R-:W-:Y:S01]  /*8800*/  ULOP3.LUT UR7, UR6, 0x2000000, URZ, 0xfc, !UPT ;  /* 0x0200000006077892 */ /* 0x000fe2000f8efc3f */
[----:B------:R-:W-:Y:S01]  /*8810*/  FMNMX.FTZ R0, R28, R5, !PT ;  /* 0x000000051c007209 */ /* 0x000fe20007810000 */
[----:B------:R-:W-:Y:S02]  /*8820*/  ULOP3.LUT UR6, UR36, 0x10000, URZ, 0xfc, !UPT ;  /* 0x0001000024067892 */ /* 0x000fe4000f8efc3f */
[----:B------:R-:W-:Y:S01]  /*8830*/  UIMAD UR7, UR34, 0x600, UR7 ;  /* 0x00000600220778a4 */ /* 0x000fe2000f8e0207 */
[----:B------:R-:W-:-:S04]  /*8840*/  FMNMX.FTZ R5, R29, R0, !PT ;  /* 0x000000001d057209 */ /* 0x000fc80007810000 */
[----:B------:R-:W-:Y:S01]  /*8850*/  UMOV UR28, UR6 ;  /* 0x00000006001c7c82 */ /* 0x000fe20008000000 */
[----:B------:R-:W-:Y:S01]  /*8860*/  FMNMX.FTZ R0, R32, R5, !PT ;  /* 0x0000000520007209 */ /* 0x000fe20007810000 */
        /* <DEDUP_REMOVED lines=8> */
[----:B------:R-:W-:Y:S02]  /*88f0*/  FMNMX.FTZ R5, R37, R0, !PT ;  /* 0x0000000025057209 */ /* 0x000fe40007810000 */
[----:B0-----:R-:W-:Y:S02]  /*8900*/  SHF.R.U32.HI R143, RZ, 0x7, R151 ;  /* 0x00000007ff8f7819 */ /* 0x001fe40000011697 */
[----:B------:R-:W-:Y:S02]  /*8910*/  FMNMX.FTZ R0, R40, R5, !PT ;  /* 0x0000000528007209 */ /* 0x000fe40007810000 */
[----:B------:R-:W-:Y:S02]  /*8920*/  ISETP.GE.U32.AND P2, PT, R151, 0x180, PT ;  /* 0x000001809700780c */ /* 0x000fe40003f46070 */
        /* <DEDUP_REMOVED lines=28> */
[----:B------:R-:W0:Y:S01]  /*8af0*/  SHFL.BFLY PT, R0, R5, 0x2, 0x1f ;  /* 0x0c401f0005007f89 */ /* 0x000e2200000e0000 */
[----:B------:R-:W-:Y:S01]  /*8b00*/  UMOV UR29, 0x40000040 ;  /* 0x40000040001d7882 */ /* 0x000fe20000000000 */
[----:B------:R-:W-:Y:S01]  /*8b10*/  UMOV UR31, 0x80000020 ;  /* 0x80000020001f7882 */ /* 0x000fe20000000000 */
[----:B0-----:R-:W-:Y:S02]  /*8b20*/  FMNMX.FTZ R12, R5, R0, !PT ;  /* 0x00000000050c7209 */ /* 0x001fe40007810000 */
[----:B------:R-:W-:-:S03]  /*8b30*/  FMNMX.FTZ R5, R27, R20, !PT ;  /* 0x000000141b057209 */ /* 0x000fc60007810000 */
[----:B------:R-:W0:Y:S01]  /*8b40*/  SHFL.BFLY PT, R11, R12, 0x1, 0x1f ;  /* 0x0c201f000c0b7f89 */ /* 0x000e2200000e0000 */
[----:B------:R-:W-:-:S04]  /*8b50*/  FMNMX.FTZ R20, R30, R5, !PT ;  /* 0x000000051e147209 */ /* 0x000fc80007810000 */
[----:B------:R-:W-:Y:S02]  /*8b60*/  FMNMX.FTZ R5, R31, R20, !PT ;  /* 0x000000141f057209 */ /* 0x000fe40007810000 */
[----:B0-----:R-:W-:-:S05]  /*8b70*/  FMNMX.FTZ R0, R12, R11, !PT ;  /* 0x0000000b0c007209 */ /* 0x001fca0007810000 */
[C---:B------:R-:W-:Y:S01]  /*8b80*/  FADD.FTZ R8, -R0.reuse, R9 ;  /* 0x0000000900087221 */ /* 0x040fe20000010100 */
[----:B------:R-:W-:-:S03]  /*8b90*/  FMUL.FTZ R9, R0, UR33 ;  /* 0x0000002100097c20 */ /* 0x000fc60008410000 */
[----:B------:R-:W-:Y:S01]  /*8ba0*/  FMUL.FTZ R8, R8, UR33 ;  /* 0x0000002108087c20 */ /* 0x000fe20008410000 */
        /* <DEDUP_REMOVED lines=16> */
[----:B------:R-:W-:Y:S01]  /*8cb0*/  MUFU.EX2 R8, R8 ;  /* 0x0000000800087308 */ /* 0x000fe20000000800 */
[----:B------:R-:W-:Y:S01]  /*8cc0*/  FMNMX.FTZ R28, R42, R5, !PT ;  /* 0x000000052a1c7209 */ /* 0x000fe20007810000 */
[--C-:B------:R-:W-:Y:S01]  /*8cd0*/  FFMA.FTZ R69, R81, UR33, -R9.reuse ;  /* 0x0000002151457c23 */ /* 0x100fe20008010809 */
[--C-:B------:R-:W-:Y:S01]  /*8ce0*/  FFMA.FTZ R24, R40, UR33, -R9.reuse ;  /* 0x0000002128187c23 */ /* 0x100fe20008010809 */
[--C-:B------:R-:W-:Y:S01]  /*8cf0*/  FFMA.FTZ R14, R32, UR33, -R9.reuse ;  /* 0x00000021200e7c23 */ /* 0x100fe20008010809 */
[----:B------:R-:W-:Y:S01]  /*8d00*/  FMNMX.FTZ R5, R43, R28, !PT ;  /* 0x0000001c2b057209 */ /* 0x000fe20007810000 */
[--C-:B------:R-:W-:Y:S01]  /*8d10*/  FFMA.FTZ R40, R52, UR33, -R9.reuse ;  /* 0x0000002134287c23 */ /* 0x100fe20008010809 */
[--C-:B------:R-:W-:Y:S01]  /*8d20*/  FFMA.FTZ R52, R64, UR33, -R9.reuse ;  /* 0x0000002140347c23 */ /* 0x100fe20008010809 */
[----:B------:R-:W0:Y:S01]  /*8d30*/  MUFU.EX2 R10, R10 ;  /* 0x0000000a000a7308 */ /* 0x000e220000000800 */
[----:B------:R-:W-:Y:S01]  /*8d40*/  FMNMX.FTZ R28, R46, R5, !PT ;  /* 0x000000052e1c7209 */ /* 0x000fe20007810000 */
[--C-:B------:R-:W-:Y:S01]  /*8d50*/  FFMA.FTZ R64, R76, UR33, -R9.reuse ;  /* 0x000000214c407c23 */ /* 0x100fe20008010809 */
[--C-:B------:R-:W-:Y:S01]  /*8d60*/  FFMA.FTZ R32, R44, UR33, -R9.reuse ;  /* 0x000000212c207c23 */ /* 0x100fe20008010809 */
[--C-:B------:R-:W-:Y:S01]  /*8d70*/  FFMA.FTZ R44, R56, UR33, -R9.reuse ;  /* 0x00000021382c7c23 */ /* 0x100fe20008010809 */
[----:B------:R-:W-:Y:S01]  /*8d80*/  FMNMX.FTZ R5, R47, R28, !PT ;  /* 0x0000001c2f057209 */ /* 0x000fe20007810000 */
[--C-:B------:R-:W-:Y:S01]  /*8d90*/  FFMA.FTZ R56, R68, UR33, -R9.reuse ;  /* 0x0000002144387c23 */ /* 0x100fe20008010809 */
[--C-:B------:R-:W-:Y:S01]  /*8da0*/  FFMA.FTZ R68, R80, UR33, -R9.reuse ;  /* 0x0000002150447c23 */ /* 0x100fe20008010809 */
[----:B------:R-:W1:Y:S01]  /*8db0*/  MUFU.EX2 R11, R11 ;  /* 0x0000000b000b7308 */ /* 0x000e620000000800 */
[----:B------:R-:W-:Y:S01]  /*8dc0*/  FMNMX.FTZ R28, R50, R5, !PT ;  /* 0x00000005321c7209 */ /* 0x000fe20007810000 */
[----:B------:R-:W-:Y:S01]  /*8dd0*/  FFMA.FTZ R21, R37, UR33, -R9 ;  /* 0x0000002125157c23 */ /* 0x000fe20008010809 */
[----:B------:R-:W-:-:S02]  /*8de0*/  WARPGROUP.DEPBAR.LE gsb0, 0x0 ;  /* 0x00008000000079c5 */ /* 0x000fc40000010000 */
[----:B------:R-:W-:Y:S01]  /*8df0*/  WARPGROUP.ARRIVE ;  /* 0x00000000000079c5 */ /* 0x000fe20000000000 */
[----:B------:R-:W-:Y:S01]  /*8e00*/  FMNMX.FTZ R5, R51, R28, !PT ;  /* 0x0000001c33057209 */ /* 0x000fe20007810000 */
[--C-:B------:R-:W-:Y:S01]  /*8e10*/  FFMA.FTZ R20, R36, UR33, -R9.reuse ;  /* 0x0000002124147c23 */ /* 0x100fe20008010809 */
[----:B------:R-:W2:Y:S01]  /*8e20*/  MUFU.EX2 R12, R12 ;  /* 0x0000000c000c7308 */ /* 0x000ea20000000800 */
[----:B0-----:R-:W-:Y:S01]  /*8e30*/  FFMA.FTZ R4, R8, R4, R10 ;  /* 0x0000000408047223 */ /* 0x001fe2000001000a */
[----:B------:R-:W-:Y:S01]  /*8e40*/  FMNMX.FTZ R28, R54, R5, !PT ;  /* 0x00000005361c7209 */ /* 0x000fe20007810000 */
[----:B------:R-:W-:Y:S01]  /*8e50*/  HGMMA.64x96x16.F32.BF16 R88, gdesc[UR28].tnspB, R88, gsb0 ;  /* 0x416000001c5879f0 */ /* 0x000fe20008001858 */
[----:B------:R-:W-:Y:S01]  /*8e60*/  UIADD3 UR28, UR6, 0x6, URZ ;  /* 0x00000006061c7890 */ /* 0x000fe2000fffe03f */
[--C-:B------:R-:W-:Y:S01]  /*8e70*/  FFMA.FTZ R37, R49, UR33, -R9.reuse ;  /* 0x0000002131257c23 */ /* 0x100fe20008010809 */
[----:B------:R-:W-:Y:S01]  /*8e80*/  UIADD3 UR30, UR7, 0xc0, URZ ;  /* 0x000000c0071e7890 */ /* 0x000fe2000fffe03f */
[----:B------:R-:W-:Y:S01]  /*8e90*/  FMNMX.FTZ R5, R55, R28, !PT ;  /* 0x0000001c37057209 */ /* 0x000fe20007810000 */
[----:B------:R-:W-:Y:S01]  /*8ea0*/  UMOV UR29, 0x40000040 ;  /* 0x40000040001d7882 */ /* 0x000fe20000000000 */
[----:B------:R-:W-:Y:S01]  /*8eb0*/  UMOV UR31, 0x80000020 ;  /* 0x80000020001f7882 */ /* 0x000fe20000000000 */
        /* <DEDUP_REMOVED lines=11> */
[----:B------:R-:W-:-:S02]  /*8f70*/  FFMA.FTZ R9, R85, UR33, -R9 ;  /* 0x0000002155097c23 */ /* 0x000fc40008010809 */
[----:B------:R-:W-:-:S03]  /*8f80*/  FMNMX.FTZ R5, R63, R28, !PT ;  /* 0x0000001c3f057209 */ /* 0x000fc60007810000 */
        /* <DEDUP_REMOVED lines=18> */
[----:B------:R-:W-:Y:S02]  /*90b0*/  MUFU.EX2 R33, R33 ;  /* 0x0000002100217308 */ /* 0x000fe40000000800 */
[----:B------:R-:W0:Y:S06]  /*90c0*/  SHFL.BFLY PT, R5, R28, 0x2, 0x1f ;  /* 0x0c401f001c057f89 */ /* 0x000e2c00000e0000 */
[----:B------:R-:W-:Y:S08]  /*90d0*/  MUFU.EX2 R36, R36 ;  /* 0x0000002400247308 */ /* 0x000ff00000000800 */
[----:B------:R-:W-:Y:S08]  /*90e0*/  MUFU.EX2 R37, R37 ;  /* 0x0000002500257308 */ /* 0x000ff00000000800 */
[----:B------:R-:W-:Y:S01]  /*90f0*/  MUFU.EX2 R40, R40 ;  /* 0x0000002800287308 */ /* 0x000fe20000000800 */
[----:B0-----:R-:W-:Y:S01]  /*9100*/  FMNMX.FTZ R5, R28, R5, !PT ;  /* 0x000000051c057209 */ /* 0x001fe20007810000 */
[----:B------:R-:W-:-:S02]  /*9110*/  WARPGROUP.DEPBAR.LE gsb0, 0x0 ;  /* 0x00008000000079c5 */ /* 0x000fc40000010000 */
[----:B------:R-:W-:Y:S02]  /*9120*/  WARPGROUP.ARRIVE ;  /* 0x00000000000079c5 */ /* 0x000fe40000000000 */
[----:B------:R-:W0:Y:S02]  /*9130*/  SHFL.BFLY PT, R28, R5, 0x1, 0x1f ;  /* 0x0c201f00051c7f89 */ /* 0x000e2400000e0000 */
[----:B------:R-:W-:Y:S02]  /*9140*/  MUFU.EX2 R41, R41 ;  /* 0x0000002900297308 */ /* 0x000fe40000000800 */
[----:B------:R-:W-:Y:S01]  /*9150*/  HGMMA.64x96x16.F32.BF16 R88, gdesc[UR28].tnspB, R88, gsb0 ;  /* 0x416000001c5879f0 */ /* 0x000fe20008001858 */
[----:B------:R-:W-:Y:S02]  /*9160*/  UIADD3 UR28, UR6, 0x600, URZ ;  /* 0x00000600061c7890 */ /* 0x000fe4000fffe03f */
[----:B------:R-:W-:-:S03]  /*9170*/  UIADD3 UR30, UR7, 0x100, URZ ;  /* 0x00000100071e7890 */ /* 0x000fc6000fffe03f */
[----:B------:R-:W-:Y:S01]  /*9180*/  MUFU.EX2 R44, R44 ;  /* 0x0000002c002c7308 */ /* 0x000fe20000000800 */
[----:B------:R-:W-:Y:S01]  /*9190*/  UMOV UR29, 0x40000040 ;  /* 0x40000040001d7882 */ /* 0x000fe20000000000 */
[----:B------:R-:W-:-:S06]  /*91a0*/  UMOV UR31, 0x80000020 ;  /* 0x80000020001f7882 */ /* 0x000fcc0000000000 */
[----:B------:R-:W-:Y:S01]  /*91b0*/  MUFU.EX2 R45, R45 ;  /* 0x0000002d002d7308 */ /* 0x000fe20000000800 */
[----:B0-----:R-:W-:-:S07]  /*91c0*/  FMNMX.FTZ R5, R5, R28, !PT ;  /* 0x0000001c05057209 */ /* 0x001fce0007810000 */
[----:B------:R-:W-:Y:S01]  /*91d0*/  MUFU.EX2 R48, R48 ;  /* 0x0000003000307308 */ /* 0x000fe20000000800 */
[C---:B------:R-:W-:Y:S01]  /*91e0*/  FADD.FTZ R7, -R5.reuse, R7 ;  /* 0x0000000705077221 */ /* 0x040fe20000010100 */
[----:B------:R-:W-:-:S03]  /*91f0*/  FMUL.FTZ R28, R5, UR33 ;  /* 0x00000021051c7c20 */ /* 0x000fc60008410000 */
[----:B------:R-:W-:Y:S01]  /*9200*/  FMUL.FTZ R7, R7, UR33 ;  /* 0x0000002107077c20 */ /* 0x000fe20008410000 */
[--C-:B------:R-:W-:Y:S01]  /*9210*/  FFMA.FTZ R29, R26, UR33, -R28.reuse ;  /* 0x000000211a1d7c23 */ /* 0x100fe2000801081c */
[--C-:B------:R-:W-:Y:S01]  /*9220*/  FFMA.FTZ R77, R30, UR33, -R28.reuse ;  /* 0x000000211e4d7c23 */ /* 0x100fe2000801081c */
[----:B------:R-:W-:Y:S02]  /*9230*/  VIADD R30, R143, 0x9 ;  /* 0x000000098f1e7836 */ /* 0x000fe40000000000 */
[--C-:B------:R-:W-:Y:S01]  /*9240*/  FFMA.FTZ R26, R27, UR33, -R28.reuse ;  /* 0x000000211b1a7c23 */ /* 0x100fe2000801081c */
[--C-:B------:R-:W-:Y:S01]  /*9250*/  FFMA.FTZ R81, R39, UR33, -R28.reuse ;  /* 0x0000002127517c23 */ /* 0x100fe2000801081c */
[----:B------:R-:W-:Y:S01]  /*9260*/  FFMA.FTZ R39, R54, UR33, -R28 ;  /* 0x0000002136277c23 */ /* 0x000fe2000801081c */
[----:B------:R-:W-:Y:S01]  /*9270*/  MUFU.EX2 R7, R7 ;  /* 0x0000000700077308 */ /* 0x000fe20000000800 */
[----:B------:R-:W-:Y:S01]  /*9280*/  SEL R54, R30, 0x9, !P2 ;  /* 0x000000091e367807 */ /* 0x000fe20005000000 */
[----:B------:R-:W-:-:S02]  /*9290*/  IMAD.U32 R30, RZ, RZ, UR45 ;  /* 0x0000002dff1e7e24 */ /* 0x000fc4000f8e00ff */
[--C-:B------:R-:W-:Y:S01]  /*92a0*/  FFMA.FTZ R31, R31, UR33, -R28.reuse ;  /* 0x000000211f1f7c23 */ /* 0x100fe2000801081c */
[--C-:B------:R-:W-:Y:S01]  /*92b0*/  FFMA.FTZ R27, R46, UR33, -R28.reuse ;  /* 0x000000212e1b7c23 */ /* 0x100fe2000801081c */
[--C-:B------:R-:W-:Y:S01]  /*92c0*/  FFMA.FTZ R46, R51, UR33, -R28.reuse ;  /* 0x00000021332e7c23 */ /* 0x100fe2000801081c */
[----:B------:R-:W-:Y:S01]  /*92d0*/  IMAD.U32 R51, RZ, RZ, UR34 ;  /* 0x00000022ff337e24 */ /* 0x000fe2000f8e00ff */
[----:B------:R-:W-:Y:S01]  /*92e0*/  @!P1 LEA R30, R30, UR42, 0x3 ;  /* 0x0000002a1e1e9c11 */ /* 0x000fe2000f8e18ff */
[----:B------:R-:W0:Y:S01]  /*92f0*/  MUFU.EX2 R29, R29 ;  /* 0x0000001d001d7308 */ /* 0x000e220000000800 */
[--C-:B------:R-:W-:Y:S01]  /*9300*/  FFMA.FTZ R76, R34, UR33, -R28.reuse ;  /* 0x00000021224c7c23 */ /* 0x100fe2000801081c */
[--C-:B------:R-:W-:Y:S01]  /*9310*/  FFMA.FTZ R80, R35, UR33, -R28.reuse ;  /* 0x0000002123507c23 */ /* 0x100fe2000801081c */
[----:B------:R-:W-:Y:S01]  /*9320*/  @!P1 LEA R51, R51, UR42, 0x3 ;  /* 0x0000002a33339c11 */ /* 0x000fe2000f8e18ff */
[----:B------:R-:W-:Y:S02]  /*9330*/  @!P1 VIADD R30, R30, 0x2d840 ;  /* 0x0002d8401e1e9836 */ /* 0x000fe40000000000 */
[--C-:B------:R-:W-:Y:S01]  /*9340*/  FFMA.FTZ R35, R50, UR33, -R28.reuse ;  /* 0x0000002132237c23 */ /* 0x100fe2000801081c */
[--C-:B------:R-:W-:Y:S01]  /*9350*/  FFMA.FTZ R50, R59, UR33, -R28.reuse ;  /* 0x000000213b327c23 */ /* 0x100fe2000801081c */
[----:B------:R-:W-:Y:S01]  /*9360*/  FFMA.FTZ R73, R38, UR33, -R28 ;  /* 0x0000002126497c23 */ /* 0x000fe2000801081c */
[----:B------:R-:W3:Y:S01]  /*9370*/  MUFU.EX2 R26, R26 ;  /* 0x0000001a001a7308 */ /* 0x000ee20000000800 */
[----:B------:R-:W-:Y:S01]  /*9380*/  @!P1 PRMT R30, RZ, 0x654, R30 ;  /* 0x00000654ff1e9816 */ /* 0x000fe2000000001e */
[----:B------:R-:W-:-:S02]  /*9390*/  @!P1 VIADD R51, R51, 0x2d860 ;  /* 0x0002d86033339836 */ /* 0x000fc40000000000 */
[----:B-1----:R-:W-:Y:S01]  /*93a0*/  FADD.FTZ R59, R11, R4 ;  /* 0x000000040b3b7221 */ /* 0x002fe20000010000 */
[--C-:B------:R-:W-:Y:S01]  /*93b0*/  FFMA.FTZ R34, R58, UR33, -R28.reuse ;  /* 0x000000213a227c23 */ /* 0x100fe2000801081c */
[--C-:B------:R-:W-:Y:S01]  /*93c0*/  FFMA.FTZ R38, R42, UR33, -R28.reuse ;  /* 0x000000212a267c23 */ /* 0x100fe2000801081c */
[--C-:B------:R-:W-:Y:S01]  /*93d0*/  FFMA.FTZ R42, R43, UR33, -R28.reuse ;  /* 0x000000212b2a7c23 */ /* 0x100fe2000801081c */
[----:B--2---:R-:W-:Y:S01]  /*93e0*/  FADD.FTZ R58, R12, R59 ;  /* 0x0000003b0c3a7221 */ /* 0x004fe20000010000 */
[----:B------:R-:W-:Y:S01]  /*93f0*/  MUFU.EX2 R77, R77 ;  /* 0x0000004d004d7308 */ /* 0x000fe20000000800 */
[----:B0-----:R-:W-:Y:S01]  /*9400*/  FFMA.FTZ R3, R7, R3, R29 ;  /* 0x0000000307037223 */ /* 0x001fe2000001001d */
[----:B------:R-:W-:Y:S01]  /*9410*/  FFMA.FTZ R43, R47, UR33, -R28 ;  /* 0x000000212f2b7c23 */ /* 0x000fe2000801081c */
[----:B------:R-:W-:Y:S01]  /*9420*/  FADD.FTZ R59, R13, R58 ;  /* 0x0000003a0d3b7221 */ /* 0x000fe20000010000 */
[--C-:B------:R-:W-:Y:S01]  /*9430*/  FFMA.FTZ R63, R63, UR33, -R28.reuse ;  /* 0x000000213f3f7c23 */ /* 0x100fe2000801081c */
[--C-:B------:R-:W-:Y:S01]  /*9440*/  FFMA.FTZ R47, R55, UR33, -R28.reuse ;  /* 0x00000021372f7c23 */ /* 0x100fe2000801081c */
[--C-:B------:R-:W-:Y:S01]  /*9450*/  FFMA.FTZ R66, R66, UR33, -R28.reuse ;  /* 0x0000002142427c23 */ /* 0x100fe2000801081c */
[--C-:B------:R-:W-:Y:S01]  /*9460*/  FFMA.FTZ R55, R70, UR33, -R28.reuse ;  /* 0x0000002146377c23 */ /* 0x100fe2000801081c */
[----:B------:R-:W-:Y:S01]  /*9470*/  MUFU.EX2 R31, R31 ;  /* 0x0000001f001f7308 */ /* 0x000fe20000000800 */
[--C-:B------:R-:W-:Y:S01]  /*9480*/  FFMA.FTZ R71, R71, UR33, -R28.reuse ;  /* 0x0000002147477c23 */ /* 0x100fe2000801081c */
[--C-:B------:R-:W-:Y:S01]  /*9490*/  FFMA.FTZ R74, R74, UR33, -R28.reuse ;  /* 0x000000214a4a7c23 */ /* 0x100fe2000801081c */
[--C-:B------:R-:W-:Y:S01]  /*94a0*/  FFMA.FTZ R75, R75, UR33, -R28.reuse ;  /* 0x000000214b4b7c23 */ /* 0x100fe2000801081c */
[--C-:B------:R-:W-:Y:S01]  /*94b0*/  FFMA.FTZ R78, R78, UR33, -R28.reuse ;  /* 0x000000214e4e7c23 */ /* 0x100fe2000801081c */
[--C-:B------:R-:W-:Y:S01]  /*94c0*/  FFMA.FTZ R79, R79, UR33, -R28.reuse ;  /* 0x000000214f4f7c23 */ /* 0x100fe2000801081c */
[--C-:B------:R-:W-:Y:S01]  /*94d0*/  FFMA.FTZ R82, R82, UR33, -R28.reuse ;  /* 0x0000002152527c23 */ /* 0x100fe2000801081c */
[--C-:B------:R-:W-:Y:S01]  /*94e0*/  FFMA.FTZ R83, R83, UR33, -R28.reuse ;  /* 0x0000002153537c23 */ /* 0x100fe2000801081c */
[----:B------:R-:W-:Y:S01]  /*94f0*/  MUFU.EX2 R76, R76 ;  /* 0x0000004c004c7308 */ /* 0x000fe20000000800 */
[--C-:B------:R-:W-:Y:S01]  /*9500*/  FFMA.FTZ R86, R86, UR33, -R28.reuse ;  /* 0x0000002156567c23 */ /* 0x100fe2000801081c */
[----:B------:R-:W-:Y:S01]  /*9510*/  FFMA.FTZ R87, R87, UR33, -R28 ;  /* 0x0000002157577c23 */ /* 0x000fe2000801081c */
[----:B---3--:R-:W-:Y:S01]  /*9520*/  F2FP.BF16.F32.PACK_AB R29, R26, R29 ;  /* 0x0000001d1a1d723e */ /* 0x008fe200000010ff */
[----:B------:R-:W-:Y:S01]  /*9530*/  UMOV UR34, UR45 ;  /* 0x0000002d00227c82 */ /* 0x000fe20008000000 */
[C---:B------:R-:W-:Y:S01]  /*9540*/  ISETP.GT.AND P2, PT, R2.reuse, R6, PT ;  /* 0x000000060200720c */ /* 0x040fe20003f44270 */
[----:B------:R-:W-:-:S02]  /*9550*/  VIADD R2, R2, 0xffffffff ;  /* 0xffffffff02027836 */ /* 0x000fc40000000000 */
        /* <DEDUP_REMOVED lines=43> */
[----:B------:R-:W0:Y:S01]  /*9810*/  MUFU.EX2 R9, R9 ;  /* 0x0000000900097308 */ /* 0x000e220000000800 */
        /* <DEDUP_REMOVED lines=8> */
[----:B------:R-:W-:Y:S01]  /*98a0*/  MUFU.EX2 R83, R83 ;  /* 0x0000005300537308 */ /* 0x000fe20000000800 */
[----:B0-----:R-:W-:-:S07]  /*98b0*/  F2FP.BF16.F32.PACK_AB R70, R9, R72 ;  /* 0x000000480946723e */ /* 0x001fce00000010ff */
[----:B------:R-:W-:Y:S08]  /*98c0*/  MUFU.EX2 R86, R86 ;  /* 0x0000005600567308 */ /* 0x000ff00000000800 */
[----:B------:R-:W-:Y:S01]  /*98d0*/  MUFU.EX2 R87, R87 ;  /* 0x0000005700577308 */ /* 0x000fe20000000800 */
[----:B------:R-:W-:Y:S02]  /*98e0*/  WARPGROUP.DEPBAR.LE gsb0, 0x0 ;  /* 0x00008000000079c5 */ /* 0x000fe40000010000 */
[----:B------:R-:W-:-:S06]  /*98f0*/  WARPGROUP.ARRIVE ;  /* 0x00000000000079c5 */ /* 0x000fcc0000000000 */
[----:B------:R-:W-:Y:S01]  /*9900*/  HGMMA.64x96x16.F32.BF16 R88, gdesc[UR28].tnspB, R88, gsb0 ;  /* 0x416000001c5879f0 */ /* 0x000fe20008001858 */
[----:B------:R-:W-:Y:S02]  /*9910*/  UMOV UR28, UR50 ;  /* 0x00000032001c7c82 */ /* 0x000fe40008000000 */
[----:B------:R-:W-:Y:S02]  /*9920*/  WARPGROUP.DEPBAR.LE gsb0, 0x0 ;  /* 0x00008000000079c5 */ /* 0x000fe40000010000 */
[----:B------:R0:W-:Y:S06]  /*9930*/  BAR.ARV R54, 0x100 ;  /* 0x000400360000751d */ /* 0x0001ec0000002000 */
[----:B------:R1:W-:Y:S01]  /*9940*/  @!P1 SYNCS.ARRIVE.TRANS64.RED.A1T0 RZ, [R30+URZ], RZ ;  /* 0x000000ff1eff99a7 */ /* 0x0003e2000810043f */
[-C--:B------:R-:W-:Y:S01]  /*9950*/  FMUL.FTZ R90, R90, R7.reuse ;  /* 0x000000075a5a7220 */ /* 0x080fe20000410000 */
[----:B0-----:R-:W-:Y:S01]  /*9960*/  @!P1 PRMT R54, RZ, 0x654, R51 ;  /* 0x00000654ff369816 */ /* 0x001fe20000000033 */
[----:B------:R-:W-:Y:S01]  /*9970*/  FFMA.FTZ R51, R62, UR33, -R28 ;  /* 0x000000213e337c23 */ /* 0x000fe2000801081c */
[----:B------:R-:W-:Y:S01]  /*9980*/  F2FP.BF16.F32.PACK_AB R62, R65, R64 ;  /* 0x00000040413e723e */ /* 0x000fe200000010ff */
[-C--:B------:R-:W-:Y:S01]  /*9990*/  FMUL.FTZ R91, R91, R7.reuse ;  /* 0x000000075b5b7220 */ /* 0x080fe20000410000 */
[-C--:B------:R-:W-:Y:S01]  /*99a0*/  FMUL.FTZ R94, R94, R7.reuse ;  /* 0x000000075e5e7220 */ /* 0x080fe20000410000 */
[-C--:B------:R-:W-:Y:S01]  /*99b0*/  FMUL.FTZ R95, R95, R7.reuse ;  /* 0x000000075f5f7220 */ /* 0x080fe20000410000 */
[----:B-1----:R-:W-:Y:S01]  /*99c0*/  FADD.FTZ R30, R26, R3 ;  /* 0x000000031a1e7221 */ /* 0x002fe20000010000 */
[----:B------:R0:W-:Y:S01]  /*99d0*/  @!P1 SYNCS.ARRIVE.TRANS64.RED.A1T0 RZ, [R54+URZ], RZ ;  /* 0x000000ff36ff99a7 */ /* 0x0001e2000810043f */
[----:B------:R-:W1:Y:S01]  /*99e0*/  MUFU.EX2 R51, R51 ;  /* 0x0000003300337308 */ /* 0x000e620000000800 */
[-C--:B------:R-:W-:Y:S01]  /*99f0*/  FMUL.FTZ R98, R98, R7.reuse ;  /* 0x0000000762627220 */ /* 0x080fe20000410000 */
[----:B------:R-:W-:Y:S01]  /*9a00*/  FADD.FTZ R30, R77, R30 ;  /* 0x0000001e4d1e7221 */ /* 0x000fe20000010000 */
[-C--:B------:R-:W-:Y:S01]  /*9a10*/  FMUL.FTZ R99, R99, R7.reuse ;  /* 0x0000000763637220 */ /* 0x080fe20000410000 */
[-C--:B------:R-:W-:Y:S01]  /*9a20*/  FMUL.FTZ R102, R102, R7.reuse ;  /* 0x0000000766667220 */ /* 0x080fe20000410000 */
[-C--:B------:R-:W-:Y:S01]  /*9a30*/  FMUL.FTZ R103, R103, R7.reuse ;  /* 0x0000000767677220 */ /* 0x080fe20000410000 */
[----:B------:R-:W-:Y:S01]  /*9a40*/  FMUL.FTZ R106, R106, R7 ;  /* 0x000000076a6a7220 */ /* 0x000fe20000410000 */
[----:B0-----:R-:W-:Y:S01]  /*9a50*/  FFMA.FTZ R54, R67, UR33, -R28 ;  /* 0x0000002143367c23 */ /* 0x001fe2000801081c */
[----:B------:R-:W-:Y:S01]  /*9a60*/  FADD.FTZ R67, R31, R30 ;  /* 0x0000001e1f437221 */ /* 0x000fe20000010000 */
[----:B------:R-:W-:Y:S01]  /*9a70*/  FADD.FTZ R30, R14, R59 ;  /* 0x0000003b0e1e7221 */ /* 0x000fe20000010000 */
[----:B------:R-:W-:Y:S01]  /*9a80*/  F2FP.BF16.F32.PACK_AB R28, R11, R10 ;  /* 0x0000000a0b1c723e */ /* 0x000fe200000010ff */
[----:B------:R-:W0:Y:S01]  /*9a90*/  MUFU.EX2 R3, R66 ;  /* 0x0000004200037308 */ /* 0x000e220000000800 */
[----:B------:R-:W-:Y:S01]  /*9aa0*/  FADD.FTZ R67, R76, R67 ;  /* 0x000000434c437221 */ /* 0x000fe20000010000 */
[----:B------:R-:W-:Y:S01]  /*9ab0*/  FADD.FTZ R59, R15, R30 ;  /* 0x0000001e0f3b7221 */ /* 0x000fe20000010000 */
[----:B------:R-:W-:Y:S01]  /*9ac0*/  F2FP.BF16.F32.PACK_AB R31, R31, R77 ;  /* 0x0000004d1f1f723e */ /* 0x000fe200000010ff */
[-C--:B------:R-:W-:Y:S01]  /*9ad0*/  FMUL.FTZ R107, R107, R7.reuse ;  /* 0x000000076b6b7220 */ /* 0x080fe20000410000 */
[----:B------:R-:W-:Y:S01]  /*9ae0*/  FADD.FTZ R30, R80, R67 ;  /* 0x00000043501e7221 */ /* 0x000fe20000010000 */
[----:B------:R-:W-:Y:S01]  /*9af0*/  FADD.FTZ R58, R20, R59 ;  /* 0x0000003b143a7221 */ /* 0x000fe20000010000 */
[-C--:B------:R-:W-:Y:S01]  /*9b00*/  FMUL.FTZ R110, R110, R7.reuse ;  /* 0x000000076e6e7220 */ /* 0x080fe20000410000 */
[----:B------:R-:W2:Y:S01]  /*9b10*/  MUFU.EX2 R54, R54 ;  /* 0x0000003600367308 */ /* 0x000ea20000000800 */
[----:B------:R-:W-:Y:S01]  /*9b20*/  FADD.FTZ R30, R73, R30 ;  /* 0x0000001e491e7221 */ /* 0x000fe20000010000 */
[----:B------:R-:W-:Y:S01]  /*9b30*/  FADD.FTZ R59, R21, R58 ;  /* 0x0000003a153b7221 */ /* 0x000fe20000010000 */
[-C--:B------:R-:W-:Y:S01]  /*9b40*/  FMUL.FTZ R111, R111, R7.reuse ;  /* 0x000000076f6f7220 */ /* 0x080fe20000410000 */
[-C--:B------:R-:W-:Y:S01]  /*9b50*/  FMUL.FTZ R114, R114, R7.reuse ;  /* 0x0000000772727220 */ /* 0x080fe20000410000 */
[----:B------:R-:W-:Y:S01]  /*9b60*/  FADD.FTZ R63, R81, R30 ;  /* 0x0000001e513f7221 */ /* 0x000fe20000010000 */
[----:B------:R-:W-:Y:S01]  /*9b70*/  FADD.FTZ R58, R24, R59 ;  /* 0x0000003b183a7221 */ /* 0x000fe20000010000 */
[----:B------:R-:W-:Y:S01]  /*9b80*/  F2FP.BF16.F32.PACK_AB R30, R13, R12 ;  /* 0x0000000c0d1e723e */ /* 0x000fe200000010ff */
[----:B------:R-:W3:Y:S01]  /*9b90*/  MUFU.EX2 R10, R71 ;  /* 0x00000047000a7308 */ /* 0x000ee20000000800 */
[----:B------:R-:W-:Y:S01]  /*9ba0*/  FADD.FTZ R63, R38, R63 ;  /* 0x0000003f263f7221 */ /* 0x000fe20000010000 */
[C---:B------:R-:W-:Y:S01]  /*9bb0*/  FADD.FTZ R11, R25.reuse, R58 ;  /* 0x0000003a190b7221 */ /* 0x040fe20000010000 */
[----:B------:R-:W-:Y:S01]  /*9bc0*/  F2FP.BF16.F32.PACK_AB R24, R25, R24 ;  /* 0x000000181918723e */ /* 0x000fe200000010ff */
[----:B------:R-:W-:Y:S01]  /*9bd0*/  STSM.16.M88.4 [R17+0x21800], R28 ;  /* 0x0218001c11007844 */ /* 0x000fe20000000200 */
[----:B------:R-:W-:Y:S01]  /*9be0*/  FADD.FTZ R12, R42, R63 ;  /* 0x0000003f2a0c7221 */ /* 0x000fe20000010000 */
[----:B------:R-:W-:Y:S01]  /*9bf0*/  FADD.FTZ R26, R32, R11 ;  /* 0x0000000b201a7221 */ /* 0x000fe20000010000 */
[----:B------:R-:W-:Y:S01]  /*9c00*/  F2FP.BF16.F32.PACK_AB R25, R42, R38 ;  /* 0x000000262a19723e */ /* 0x000fe200000010ff */
[----:B------:R-:W4:Y:S01]  /*9c10*/  MUFU.EX2 R63, R78 ;  /* 0x0000004e003f7308 */ /* 0x000f220000000800 */
[----:B------:R-:W-:Y:S01]  /*9c20*/  FADD.FTZ R58, R27, R12 ;  /* 0x0000000c1b3a7221 */ /* 0x000fe20000010000 */
[----:B------:R-:W-:Y:S01]  /*9c30*/  FADD.FTZ R11, R33, R26 ;  /* 0x0000001a210b7221 */ /* 0x000fe20000010000 */
[----:B------:R-:W-:Y:S01]  /*9c40*/  F2FP.BF16.F32.PACK_AB R12, R15, R14 ;  /* 0x0000000e0f0c723e */ /* 0x000fe200000010ff */
[-C--:B------:R-:W-:Y:S01]  /*9c50*/  FMUL.FTZ R115, R115, R7.reuse ;  /* 0x0000000773737220 */ /* 0x080fe20000410000 */
        /* <DEDUP_REMOVED lines=11> */
[----:B------:R-:W-:Y:S01]  /*9d10*/  FMUL.FTZ R122, R122, R7 ;  /* 0x000000077a7a7220 */ /* 0x000fe20000410000 */
[----:B------:R-:W-:Y:S01]  /*9d20*/  FADD.FTZ R20, R39, R20 ;  /* 0x0000001427147221 */ /* 0x000fe20000010000 */
[----:B------:R-:W-:Y:S01]  /*9d30*/  FADD.FTZ R11, R41, R58 ;  /* 0x0000003a290b7221 */ /* 0x000fe20000010000 */
[----:B------:R-:W-:Y:S01]  /*9d40*/  F2FP.BF16.F32.PACK_AB R15, R81, R73 ;  /* 0x00000049510f723e */ /* 0x000fe200000010ff */
[----:B------:R-:W-:Y:S01]  /*9d50*/  FMUL.FTZ R123, R123, R7 ;  /* 0x000000077b7b7220 */ /* 0x000fe20000410000 */
[C---:B------:R-:W-:Y:S01]  /*9d60*/  FADD.FTZ R21, R47.reuse, R20 ;  /* 0x000000142f157221 */ /* 0x040fe20000010000 */
[----:B------:R-:W-:Y:S01]  /*9d70*/  FADD.FTZ R20, R44, R11 ;  /* 0x0000000b2c147221 */ /* 0x000fe20000010000 */
[----:B------:R-:W-:Y:S01]  /*9d80*/  F2FP.BF16.F32.PACK_AB R39, R47, R39 ;  /* 0x000000272f27723e */ /* 0x000fe200000010ff */
[----:B------:R5:W-:Y:S01]  /*9d90*/  STSM.16.M88.4 [R23], R12 ;  /* 0x0000000c17007844 */ /* 0x000be20000000200 */
[----:B------:R-:W-:Y:S01]  /*9da0*/  FADD.FTZ R21, R34, R21 ;  /* 0x0000001522157221 */ /* 0x000fe20000010000 */
[----:B------:R-:W-:Y:S01]  /*9db0*/  FADD.FTZ R11, R45, R20 ;  /* 0x000000142d0b7221 */ /* 0x000fe20000010000 */
[----:B-1----:R-:W-:Y:S01]  /*9dc0*/  F2FP.BF16.F32.PACK_AB R47, R4, R51 ;  /* 0x00000033042f723e */ /* 0x002fe200000010ff */
[----:B------:R-:W1:Y:S01]  /*9dd0*/  MUFU.EX2 R20, R79 ;  /* 0x0000004f00147308 */ /* 0x000e620000000800 */
[----:B------:R-:W-:Y:S01]  /*9de0*/  FADD.FTZ R32, R50, R21 ;  /* 0x0000001532207221 */ /* 0x000fe20000010000 */
[----:B------:R-:W-:Y:S01]  /*9df0*/  FADD.FTZ R38, R48, R11 ;  /* 0x0000000b30267221 */ /* 0x000fe20000010000 */
[----:B------:R-:W-:Y:S01]  /*9e00*/  F2FP.BF16.F32.PACK_AB R27, R43, R27 ;  /* 0x0000001b2b1b723e */ /* 0x000fe200000010ff */
[----:B------:R-:W-:Y:S01]  /*9e10*/  FMUL.FTZ R126, R126, R7 ;  /* 0x000000077e7e7220 */ /* 0x000fe20000410000 */
[----:B------:R-:W-:Y:S01]  /*9e20*/  FADD.FTZ R11, R51, R32 ;  /* 0x00000020330b7221 */ /* 0x000fe20000010000 */
[----:B------:R-:W-:Y:S01]  /*9e30*/  FADD.FTZ R21, R49, R38 ;  /* 0x0000002631157221 */ /* 0x000fe20000010000 */
[----:B------:R-:W-:Y:S01]  /*9e40*/  F2FP.BF16.F32.PACK_AB R36, R37, R36 ;  /* 0x000000242524723e */ /* 0x000fe200000010ff */
[----:B------:R1:W-:Y:S01]  /*9e50*/  STSM.16.M88.4 [R22], R24 ;  /* 0x0000001816007844 */ /* 0x0003e20000000200 */
[----:B------:R-:W-:Y:S01]  /*9e60*/  F2FP.BF16.F32.PACK_AB R37, R46, R35 ;  /* 0x000000232e25723e */ /* 0x000fe200000010ff */
[-C--:B------:R-:W-:Y:S01]  /*9e70*/  FMUL.FTZ R127, R127, R7.reuse ;  /* 0x000000077f7f7220 */ /* 0x080fe20000410000 */
[----:B------:R-:W-:Y:S01]  /*9e80*/  F2FP.BF16.F32.PACK_AB R38, R41, R40 ;  /* 0x000000282926723e */ /* 0x000fe200000010ff */
[----:B-----5:R-:W-:Y:S01]  /*9e90*/  FADD.FTZ R12, R4, R11 ;  /* 0x0000000b040c7221 */ /* 0x020fe20000010000 */
[----:B------:R-:W-:Y:S01]  /*9ea0*/  FADD.FTZ R14, R52, R21 ;  /* 0x00000015340e7221 */ /* 0x000fe20000010000 */
[----:B------:R-:W-:Y:S01]  /*9eb0*/  F2FP.BF16.F32.PACK_AB R44, R45, R44 ;  /* 0x0000002c2d2c723e */ /* 0x000fe200000010ff */
[-C--:B------:R-:W-:Y:S01]  /*9ec0*/  FMUL.FTZ R130, R130, R7.reuse ;  /* 0x0000000782827220 */ /* 0x080fe20000410000 */
[----:B0-----:R-:W-:Y:S01]  /*9ed0*/  FADD.FTZ R11, R3, R12 ;  /* 0x0000000c030b7221 */ /* 0x001fe20000010000 */
[C---:B------:R-:W-:Y:S01]  /*9ee0*/  FADD.FTZ R13, R53.reuse, R14 ;  /* 0x0000000e350d7221 */ /* 0x040fe20000010000 */
[----:B------:R-:W-:Y:S01]  /*9ef0*/  F2FP.BF16.F32.PACK_AB R52, R53, R52 ;  /* 0x000000343534723e */ /* 0x000fe200000010ff */
[----:B------:R0:W-:Y:S01]  /*9f00*/  STSM.16.M88.4 [R18], R36 ;  /* 0x0000002412007844 */ /* 0x0001e20000000200 */
[----:B--2---:R-:W-:Y:S01]  /*9f10*/  FADD.FTZ R12, R54, R11 ;  /* 0x0000000b360c7221 */ /* 0x004fe20000010000 */
[----:B------:R-:W-:Y:S01]  /*9f20*/  FADD.FTZ R14, R56, R13 ;  /* 0x0000000d380e7221 */ /* 0x000fe20000010000 */
[----:B------:R-:W-:Y:S01]  /*9f30*/  F2FP.BF16.F32.PACK_AB R45, R50, R34 ;  /* 0x00000022322d723e */ /* 0x000fe200000010ff */
[-C--:B------:R-:W-:Y:S01]  /*9f40*/  FMUL.FTZ R131, R131, R7.reuse ;  /* 0x0000000783837220 */ /* 0x080fe20000410000 */
[----:B------:R-:W-:Y:S01]  /*9f50*/  FADD.FTZ R11, R55, R12 ;  /* 0x0000000c370b7221 */ /* 0x000fe20000010000 */
[----:B------:R-:W-:Y:S01]  /*9f60*/  FADD.FTZ R13, R57, R14 ;  /* 0x0000000e390d7221 */ /* 0x000fe20000010000 */
[----:B------:R-:W-:Y:S01]  /*9f70*/  F2FP.BF16.F32.PACK_AB R46, R49, R48 ;  /* 0x00000030312e723e */ /* 0x000fe200000010ff */
[----:B------:R-:W-:Y:S01]  /*9f80*/  FMUL.FTZ R134, R134, R7 ;  /* 0x0000000786867220 */ /* 0x000fe20000410000 */
[----:B---3--:R-:W-:Y:S01]  /*9f90*/  FADD.FTZ R11, R10, R11 ;  /* 0x0000000b0a0b7221 */ /* 0x008fe20000010000 */
[----:B------:R-:W-:Y:S01]  /*9fa0*/  FADD.FTZ R4, R60, R13 ;  /* 0x0000000d3c047221 */ /* 0x000fe20000010000 */
[----:B------:R-:W-:Y:S01]  /*9fb0*/  F2FP.BF16.F32.PACK_AB R53, R54, R3 ;  /* 0x000000033635723e */ /* 0x000fe200000010ff */
[----:B------:R0:W-:Y:S01]  /*9fc0*/  STSM.16.M88.4 [R17+0x27800], R44 ;  /* 0x0278002c11007844 */ /* 0x0001e20000000200 */
        /* <DEDUP_REMOVED lines=8> */
[----:B----4-:R-:W-:Y:S01]  /*a050*/  FADD.FTZ R3, R63, R12 ;  /* 0x0000000c3f037221 */ /* 0x010fe20000010000 */
[----:B------:R-:W-:Y:S01]  /*a060*/  FADD.FTZ R11, R65, R4 ;  /* 0x00000004410b7221 */ /* 0x000fe20000010000 */
[----:B------:R-:W-:Y:S01]  /*a070*/  F2FP.BF16.F32.PACK_AB R60, R61, R60 ;  /* 0x0000003c3d3c723e */ /* 0x000fe200000010ff */
[----:B------:R0:W-:Y:S01]  /*a080*/  STSM.16.M88.4 [R136], R52 ;  /* 0x0000003488007844 */ /* 0x0001e20000000200 */
[----:B------:R-:W-:Y:S01]  /*a090*/  F2FP.BF16.F32.PACK_AB R61, R75, R74 ;  /* 0x0000004a4b3d723e */ /* 0x000fe200000010ff */
[----:B------:R-:W-:Y:S01]  /*a0a0*/  FADD.FTZ R4, R68, R11 ;  /* 0x0000000b44047221 */ /* 0x000fe20000010000 */
[C---:B-1----:R-:W-:Y:S01]  /*a0b0*/  F2FP.BF16.F32.PACK_AB R63, R20.reuse, R63 ;  /* 0x0000003f143f723e */ /* 0x042fe200000010ff */
[----:B------:R-:W-:Y:S01]  /*a0c0*/  FADD.FTZ R3, R20, R3 ;  /* 0x0000000314037221 */ /* 0x000fe20000010000 */
[C---:B------:R-:W-:Y:S01]  /*a0d0*/  F2FP.BF16.F32.PACK_AB R68, R69.reuse, R68 ;  /* 0x000000444544723e */ /* 0x040fe200000010ff */
[----:B------:R-:W-:Y:S01]  /*a0e0*/  FADD.FTZ R11, R69, R4 ;  /* 0x00000004450b7221 */ /* 0x000fe20000010000 */
[----:B------:R-:W-:Y:S01]  /*a0f0*/  F2FP.BF16.F32.PACK_AB R69, R83, R82 ;  /* 0x000000525345723e */ /* 0x000fe200000010ff */
[----:B------:R0:W-:Y:S01]  /*a100*/  STSM.16.M88.4 [R22+0x6000], R60 ;  /* 0x0060003c16007844 */ /* 0x0001e20000000200 */
[----:B------:R-:W-:Y:S01]  /*a110*/  F2FP.BF16.F32.PACK_AB R71, R87, R86 ;  /* 0x000000565747723e */ /* 0x000fe200000010ff */
[----:B------:R-:W-:Y:S01]  /*a120*/  FADD.FTZ R3, R82, R3 ;  /* 0x0000000352037221 */ /* 0x000fe20000010000 */
[----:B------:R-:W-:Y:S01]  /*a130*/  FADD.FTZ R4, R72, R11 ;  /* 0x0000000b48047221 */ /* 0x000fe20000010000 */
[-C--:B------:R-:W-:Y:S01]  /*a140*/  FMUL.FTZ R89, R89, R8.reuse ;  /* 0x0000000859597220 */ /* 0x080fe20000410000 */
[-C--:B------:R-:W-:Y:S01]  /*a150*/  FMUL.FTZ R92, R92, R8.reuse ;  /* 0x000000085c5c7220 */ /* 0x080fe20000410000 */
[----:B------:R0:W-:Y:S01]  /*a160*/  STSM.16.M88.4 [R18+0x6000], R68 ;  /* 0x0060004412007844 */ /* 0x0001e20000000200 */
[----:B------:R-:W-:Y:S01]  /*a170*/  FADD.FTZ R3, R83, R3 ;  /* 0x0000000353037221 */ /* 0x000fe20000010000 */
[----:B------:R-:W-:Y:S01]  /*a180*/  FADD.FTZ R4, R9, R4 ;  /* 0x0000000409047221 */ /* 0x000fe20000010000 */
[-C--:B------:R-:W-:Y:S01]  /*a190*/  FMUL.FTZ R93, R93, R8.reuse ;  /* 0x000000085d5d7220 */ /* 0x080fe20000410000 */
[----:B------:R-:W-:Y:S01]  /*a1a0*/  @!PT LDS RZ, [RZ] ;  /* 0x00000000fffff984 */ /* 0x000fe20000000800 */
[----:B------:R-:W-:Y:S01]  /*a1b0*/  @!PT LDS RZ, [RZ] ;  /* 0x00000000fffff984 */ /* 0x000fe20000000800 */
[----:B------:R-:W-:Y:S01]  /*a1c0*/  @!PT LDS RZ, [RZ] ;  /* 0x00000000fffff984 */ /* 0x000fe20000000800 */
[----:B------:R-:W-:Y:S01]  /*a1d0*/  @!PT LDS RZ, [RZ] ;  /* 0x00000000fffff984 */ /* 0x000fe20000000800 */
[----:B------:R1:W-:Y:S06]  /*a1e0*/  MEMBAR.ALL.CTA ;  /* 0x0000000000007992 */ /* 0x0003ec0000008000 */
[----:B-1----:R-:W1:Y:S01]  /*a1f0*/  FENCE.VIEW.ASYNC.S ;  /* 0x00000000000073c6 */ /* 0x002e620000000000 */
[----:B------:R-:W-:Y:S01]  /*a200*/  FADD.FTZ R3, R86, R3 ;  /* 0x0000000356037221 */ /* 0x000fe20000010000 */
[-C--:B------:R-:W-:Y:S01]  /*a210*/  FMUL.FTZ R96, R96, R8.reuse ;  /* 0x0000000860607220 */ /* 0x080fe20000410000 */
[-C--:B------:R-:W-:Y:S01]  /*a220*/  FMUL.FTZ R97, R97, R8.reuse ;  /* 0x0000000861617220 */ /* 0x080fe20000410000 */
[-C--:B------:R-:W-:Y:S01]  /*a230*/  FMUL.FTZ R100, R100, R8.reuse ;  /* 0x0000000864647220 */ /* 0x080fe20000410000 */
[----:B------:R-:W-:Y:S01]  /*a240*/  FADD.FTZ R3, R87, R3 ;  /* 0x0000000357037221 */ /* 0x000fe20000010000 */
        /* <DEDUP_REMOVED lines=19> */
[----:B-1----:R-:W-:Y:S01]  /*a380*/  NOP ;  /* 0x0000000000007918 */ /* 0x002fe20000000000 */
[----:B0-----:R-:W-:Y:S05]  /*a390*/  @P2 BRA `(.L_x_875) ;  /* 0xffffffdc00f02947 */ /* 0x001fea000383ffff */
.L_x_866:
[----:B------:R-:W-:-:S13]  /*a3a0*/  ISETP.GE.AND P2, PT, R2, UR39, PT ;  /* 0x0000002702007c0c */ /* 0x000fda000bf46270 */
[----:B------:R-:W-:Y:S05]  /*a3b0*/  @!P2 BRA `(.L_x_876) ;  /* 0x000000300050a947 */ /* 0x000fea0003800000 */
[----:B------:R-:W-:Y:S01]  /*a3c0*/  IMAD.MOV.U32 R7, RZ, RZ, R5 ;  /* 0x000000ffff077224 */ /* 0x000fe200078e0005 */
[----:B------:R-:W-:Y:S01]  /*a3d0*/  UMOV UR28, UR50 ;  /* 0x00000032001c7c82 */ /* 0x000fe20008000000 */
[----:B------:R-:W-:Y:S01]  /*a3e0*/  IMAD.MOV.U32 R6, RZ, RZ, R0 ;  /* 0x000000ffff067224 */ /* 0x000fe200078e0000 */
[----:B------:R-:W-:Y:S01]  /*a3f0*/  UMOV UR53, UR45 ;  /* 0x0000002d00357c82 */ /* 0x000fe20008000000 */
[----:B------:R-:W-:Y:S01]  /*a400*/  ULDC UR34, c[0x0][0x9e4] ;  /* 0x0002790000227ab9 */ /* 0x000fe20000000800 */
[----:B------:R-:W-:Y:S01]  /*a410*/  ULDC UR51, c[0x0][0x288] ;  /* 0x0000a20000337ab9 */ /* 0x000fe20000000800 */
[----:B------:R-:W-:Y:S01]  /*a420*/  ULDC UR52, c[0x0][0x9dc] ;  /* 0x0002770000347ab9 */ /* 0x000fe20000000800 */
[----:B------:R-:W-:Y:S01]  /*a430*/  ULDC UR33, c[0x0][0x988] ;  /* 0x0002620000217ab9 */ /* 0x000fe20000000800 */
[----:B------:R-:W-:-:S05]  /*a440*/  ULDC UR35, c[0x0][0x9e0] ;  /* 0x0002780000237ab9 */ /* 0x000fca0000000800 */
.L_x_893:
[----:B------:R-:W-:Y:S01]  /*a450*/  UIADD3 UR45, UR53, 0x1, URZ ;  /* 0x00000001352d7890 */ /* 0x000fe2000fffe03f */
[----:B------:R-:W-:-:S03]  /*a460*/  ISETP.NE.AND P2, PT, RZ, UR37, PT ;  /* 0x00000025ff007c0c */ /* 0x000fc6000bf45270 */
[----:B------:R-:W-:-:S04]  /*a470*/  UISETP.NE.AND UP0, UPT, UR45, 0x2, UPT ;  /* 0x000000022d00788c */ /* 0x000fc8000bf05270 */
[----:B------:R-:W-:Y:S02]  /*a480*/  USEL UR50, URZ, 0x1, UP0 ;  /* 0x000000013f327887 */ /* 0x000fe40008000000 */
[----:B------:R-:W-:Y:S02]  /*a490*/  USEL UR45, UR45, URZ, UP0 ;  /* 0x0000003f2d2d7287 */ /* 0x000fe40008000000 */
[----:B------:R-:W-:Y:S02]  /*a4a0*/  ULOP3.LUT UR50, UR28, UR50, URZ, 0x3c, !UPT ;  /* 0x000000321c327292 */ /* 0x000fe4000f8e3c3f */
[----:B--2---:R-:W-:Y:S10]  /*a4b0*/  @P2 BRA `(.L_x_877) ;  /* 0x00000000002c2947 */ /* 0x004ff40003800000 */
[----:B------:R-:W-:Y:S05]  /*a4c0*/  @!P0 BRA `(.L_x_878) ;  /* 0x0000000000048947 */ /* 0x000fea0003800000 */
[----:B------:R-:W-:Y:S01]  /*a4d0*/  BPT.TRAP 0x1 ;  /* 0x000000040000795c */ /* 0x000fe20000300000 */
.L_x_878:
[----:B------:R-:W-:Y:S01]  /*a4e0*/  ULEA UR6, UR45, UR42, 0x3 ;  /* 0x0000002a2d067291 */ /* 0x000fe2000f8e183f */
[----:B------:R-:W-:-:S05]  /*a4f0*/  IMAD.U32 R0, RZ, RZ, UR50 ;  /* 0x00000032ff007e24 */ /* 0x000fca000f8e00ff */
[----:B------:R-:W-:-:S04]  /*a500*/  SHF.L.U32 R0, R0, 0x1f, RZ ;  /* 0x0000001f00007819 */ /* 0x000fc800000006ff */
[----:B------:R0:W1:Y:S01]  /*a510*/  SYNCS.PHASECHK.TRANS64.TRYWAIT P3, [UR6+0x2d830], R0 ;  /* 0x02d83000ff0075a7 */ /* 0x0000620008060146 */
[----:B------:R-:W-:Y:S05]  /*a520*/  @!P0 BRA `(.L_x_879) ;  /* 0x0000000000048947 */ /* 0x000fea0003800000 */
[----:B------:R-:W-:Y:S01]  /*a530*/  BPT.TRAP 0x1 ;  /* 0x000000040000795c */ /* 0x000fe20000300000 */
.L_x_879:
[----:B-1----:R-:W-:Y:S05]  /*a540*/  @P3 BRA `(.L_x_877) ;  /* 0x0000000000083947 */ /* 0x002fea0003800000 */
[----:B------:R-:W1:Y:S02]  /*a550*/  SYNCS.PHASECHK.TRANS64.TRYWAIT P3, [UR6+0x2d830], R0 ;  /* 0x02d83000ff0075a7 */ /* 0x000e640008060146 */
[----:B-1----:R-:W-:Y:S05]  /*a560*/  @!P3 BRA `(.L_x_880) ;  /* 0x000000a00054b947 */ /* 0x002fea0003800000 */
.L_x_877:
        /* <DEDUP_REMOVED lines=37> */
.L_x_882:
[----:B------:R-:W-:Y:S01]  /*a7c0*/  ULEA UR6, UR53, UR42, 0x3 ;  /* 0x0000002a35067291 */ /* 0x000fe2000f8e183f */
[----:B------:R-:W-:-:S05]  /*a7d0*/  IMAD.U32 R0, RZ, RZ, UR28 ;  /* 0x0000001cff007e24 */ /* 0x000fca000f8e00ff */
[----:B------:R-:W-:-:S04]  /*a7e0*/  SHF.L.U32 R0, R0, 0x1f, RZ ;  /* 0x0000001f00007819 */ /* 0x000fc800000006ff */
[----:B------:R0:W1:Y:S01]  /*a7f0*/  SYNCS.PHASECHK.TRANS64.TRYWAIT P2, [UR6+0x2d850], R0 ;  /* 0x02d85000ff0075a7 */ /* 0x0000620008040146 */
[----:B------:R-:W-:Y:S05]  /*a800*/  @!P0 BRA `(.L_x_883) ;  /* 0x0000000000048947 */ /* 0x000fea0003800000 */
[----:B------:R-:W-:Y:S01]  /*a810*/  BPT.TRAP 0x1 ;  /* 0x000000040000795c */ /* 0x000fe20000300000 */
.L_x_883:
[----:B-1----:R-:W-:Y:S05]  /*a820*/  @P2 BRA `(.L_x_881) ;  /* 0x0000000000082947 */ /* 0x002fea0003800000 */
[----:B------:R-:W1:Y:S02]  /*a830*/  SYNCS.PHASECHK.TRANS64.TRYWAIT P2, [UR6+0x2d850], R0 ;  /* 0x02d85000ff0075a7 */ /* 0x000e640008040146 */
[----:B-1----:R-:W-:Y:S05]  /*a840*/  @!P2 BRA `(.L_x_884) ;  /* 0x0000009c00b4a947 */ /* 0x002fea0003800000 */
.L_x_881:
[----:B------:R-:W-:Y:S01]  /*a850*/  UIADD3 UR6, UR42, 0x400, URZ ;  /* 0x000004002a067890 */ /* 0x000fe2000fffe03f */
[----:B------:R-:W-:Y:S01]  /*a860*/  WARPGROUP.ARRIVE ;  /* 0x00000000000079c5 */ /* 0x000fe20000000000 */
[----:B------:R-:W-:Y:S01]  /*a870*/  UMOV UR29, 0x40000040 ;  /* 0x40000040001d7882 */ /* 0x000fe20000000000 */
[----:B------:R-:W-:Y:S01]  /*a880*/  UMOV UR31, 0x80000020 ;  /* 0x80000020001f7882 */ /* 0x000fe20000000000 */
[----:B------:R-:W-:Y:S01]  /*a890*/  USHF.R.U32.HI UR6, URZ, 0x4, UR6 ;  /* 0x000000043f067899 */ /* 0x000fe20008011606 */
[----:B-1----:R-:W1:Y:S02]  /*a8a0*/  @P5 LDC R5, c[0x0][0x44c] ;  /* 0x00011300ff055b82 */ /* 0x002e640000000800 */
[----:B------:R-:W2:Y:S01]  /*a8b0*/  S2R R10, SR_TID.X ;  /* 0x00000000000a7919 */ /* 0x000ea20000002100 */
[----:B------:R-:W-:Y:S01]  /*a8c0*/  VIADD R14, R137, UR41 ;  /* 0x00000029890e7c36 */ /* 0x000fe20008000000 */
[----:B------:R-:W-:Y:S01]  /*a8d0*/  ULOP3.LUT UR6, UR6, 0x3fff, URZ, 0xc0, !UPT ;  /* 0x00003fff06067892 */ /* 0x000fe2000f8ec03f */
[----:B------:R-:W-:-:S02]  /*a8e0*/  IMAD.U32 R8, RZ, RZ, UR45 ;  /* 0x0000002dff087e24 */ /* 0x000fc4000f8e00ff */
[----:B------:R-:W-:Y:S01]  /*a8f0*/  IMAD.SHL.U32 R12, R2, 0x80, RZ ;  /* 0x00000080020c7824 */ /* 0x000fe200078e00ff */
[----:B------:R-:W-:Y:S01]  /*a900*/  ULOP3.LUT UR7, UR6, 0x2000000, URZ, 0xfc, !UPT ;  /* 0x0200000006077892 */ /* 0x000fe2000f8efc3f */
[----:B0-----:R-:W0:Y:S01]  /*a910*/  @P5 LDC R0, c[0x0][0x450] ;  /* 0x00011400ff005b82 */ /* 0x001e220000000800 */
[----:B------:R-:W-:Y:S02]  /*a920*/  ULOP3.LUT UR6, UR36, 0x10000, URZ, 0xfc, !UPT ;  /* 0x0001000024067892 */ /* 0x000fe4000f8efc3f */
[----:B------:R-:W-:-:S05]  /*a930*/  UIMAD UR7, UR53, 0x600, UR7 ;  /* 0x00000600350778a4 */ /* 0x000fca000f8e0207 */
[----:B------:R-:W-:Y:S01]  /*a940*/  UMOV UR28, UR6 ;  /* 0x00000006001c7c82 */ /* 0x000fe20008000000 */
[----:B------:R-:W3:Y:S01]  /*a950*/  LDC R13, c[0x0][0x2f0] ;  /* 0x0000bc00ff0d7b82 */ /* 0x000ee20000000800 */
[----:B------:R-:W-:Y:S02]  /*a960*/  UMOV UR30, UR7 ;  /* 0x00000007001e7c82 */ /* 0x000fe40008000000 */
[----:B------:R-:W-:Y:S01]  /*a970*/  HGMMA.64x96x16.F32.BF16 R88, gdesc[UR28].tnspB, R88, gsb0 ;  /* 0x416000001c5879f0 */ /* 0x000fe20008001858 */
[----:B------:R-:W-:Y:S02]  /*a980*/  UIADD3 UR28, UR6, 0x2, URZ ;  /* 0x00000002061c7890 */ /* 0x000fe4000fffe03f */
[----:B------:R-:W-:Y:S01]  /*a990*/  UIADD3 UR30, UR7, 0x40, URZ ;  /* 0x00000040071e7890 */ /* 0x000fe2000fffe03f */
[----:B-1----:R-:W-:Y:S01]  /*a9a0*/  @P5 IMAD.HI.U32 R5, R14, R5, RZ ;  /* 0x000000050e055227 */ /* 0x002fe200078e00ff */
[----:B------:R-:W-:Y:S01]  /*a9b0*/  UMOV UR29, 0x40000040 ;  /* 0x40000040001d7882 */ /* 0x000fe20000000000 */
[----:B------:R-:W-:-:S03]  /*a9c0*/  UMOV UR31, 0x80000020 ;  /* 0x80000020001f7882 */ /* 0x000fc60000000000 */
[----:B0-----:R-:W-:Y:S02]  /*a9d0*/  @P5 SHF.R.U32.HI R14, RZ, R0, R5 ;  /* 0x00000000ff0e5219 */ /* 0x001fe40000011605 */
[----:B------:R-:W-:Y:S02]  /*a9e0*/  @!P1 LEA R5, R8, UR42, 0x3 ;  /* 0x0000002a08059c11 */ /* 0x000fe4000f8e18ff */
[----:B--2---:R-:W-:Y:S02]  /*a9f0*/  SHF.R.U32.HI R9, RZ, 0x7, R10 ;  /* 0x00000007ff097819 */ /* 0x004fe4000001160a */
[----:B------:R-:W-:Y:S01]  /*aa00*/  ISETP.GE.U32.AND P2, PT, R10, 0x180, PT ;  /* 0x000001800a00780c */ /* 0x000fe20003f46070 */
[----:B------:R-:W-:Y:S01]  /*aa10*/  @!P1 VIADD R8, R5, 0x2d840 ;  /* 0x0002d84005089836 */ /* 0x000fe20000000000 */
[----:B------:R-:W-:Y:S01]  /*aa20*/  IADD3 R5, -R12, 0x1, RZ ;  /* 0x000000010c057810 */ /* 0x000fe20007ffe1ff */
[----:B------:R-:W-:-:S03]  /*aa30*/  VIADD R0, R9, 0x9 ;  /* 0x0000000909007836 */ /* 0x000fc60000000000 */
[----:B------:R-:W-:Y:S02]  /*aa40*/  @!P1 PRMT R10, RZ, 0x654, R8 ;  /* 0x00000654ff0a9816 */ /* 0x000fe40000000008 */
[----:B------:R-:W0:Y:S01]  /*aa50*/  SHFL.IDX PT, R8, R14, RZ, 0x1c1f ;  /* 0x001c1fff0e087589 */ /* 0x000e2200000e0000 */
[----:B------:R-:W-:Y:S01]  /*aa60*/  SEL R9, R0, 0x9, !P2 ;  /* 0x0000000900097807 */ /* 0x000fe20005000000 */
[----:B------:R-:W-:-:S04]  /*aa70*/  IMAD R0, R16, -0x2, R5 ;  /* 0xfffffffe10007824 */ /* 0x000fc800078e0205 */
[----:B---3--:R-:W-:-:S04]  /*aa80*/  IMAD R0, R13, UR43, R0 ;  /* 0x0000002b0d007c24 */ /* 0x008fc8000f8e0200 */
[----:B------:R-:W-:-:S04]  /*aa90*/  VIADD R0, R0, -UR51 ;  /* 0x8000003300007c36 */ /* 0x000fc80008000000 */
[----:B------:R-:W-:-:S04]  /*aaa0*/  VIADD R11, R0, UR35 ;  /* 0x00000023000b7c36 */ /* 0x000fc80008000000 */
[----:B0-----:R-:W-:Y:S01]  /*aab0*/  IMAD.IADD R5, R8, 0x1, R11 ;  /* 0x0000000108057824 */ /* 0x001fe200078e020b */
        /* <DEDUP_REMOVED lines=42> */
[----:B------:R-:W-:Y:S01]  /*ad60*/  ULOP3.LUT UR6, URZ, UR52, URZ, 0x33, !UPT ;  /* 0x000000343f067292 */ /* 0x000fe2000f8e333f */
[----:B------:R-:W-:Y:S02]  /*ad70*/  WARPGROUP.DEPBAR.LE gsb0, 0x0 ;  /* 0x00008000000079c5 */ /* 0x000fe40000010000 */
[----:B------:R-:W-:-:S06]  /*ad80*/  WARPGROUP.ARRIVE ;  /* 0x00000000000079c5 */ /* 0x000fcc0000000000 */
[----:B------:R-:W-:Y:S03]  /*ad90*/  HGMMA.64x96x16.F32.BF16 R88, gdesc[UR28].tnspB, R88, gsb0 ;  /* 0x416000001c5879f0 */ /* 0x000fe60008001858 */
[----:B------:R-:W-:Y:S02]  /*ada0*/  WARPGROUP.DEPBAR.LE gsb0, 0x0 ;  /* 0x00008000000079c5 */ /* 0x000fe40000010000 */
[----:B------:R0:W-:Y:S06]  /*adb0*/  BAR.ARV R9, 0x100 ;  /* 0x000400090000751d */ /* 0x0001ec0000002000 */
[----:B------:R1:W-:Y:S02]  /*adc0*/  @!P1 SYNCS.ARRIVE.TRANS64.RED.A1T0 RZ, [R10+URZ], RZ ;  /* 0x000000ff0aff99a7 */ /* 0x0003e4000810043f */
[----:B-1----:R-:W-:-:S04]  /*add0*/  VIADD R10, R0, UR6 ;  /* 0x00000006000a7c36 */ /* 0x002fc80008000000 */
[----:B------:R-:W-:Y:S01]  /*ade0*/  IMAD.IADD R0, R8, 0x1, R10 ;  /* 0x0000000108007824 */ /* 0x000fe200078e020a */
[----:B0-----:R-:W-:Y:S06]  /*adf0*/  @!P6 BRA `(.L_x_885) ;  /* 0x00000000005ce947 */ /* 0x001fec0003800000 */
[----:B------:R-:W-:Y:S01]  /*ae00*/  IMAD R8, R13, UR43, R8 ;  /* 0x0000002b0d087c24 */ /* 0x000fe2000f8e0208 */
[----:B------:R-:W-:Y:S03]  /*ae10*/  BSSY B0, `(.L_x_886) ;  /* 0x0000011000007945 */ /* 0x000fe60003800000 */
[----:B------:R-:W-:-:S05]  /*ae20*/  VIADD R15, R8, -UR51 ;  /* 0x80000033080f7c36 */ /* 0x000fca0008000000 */
        /* <DEDUP_REMOVED lines=10> */
.L_x_887:
[----:B------:R-:W-:-:S05]  /*aed0*/  IMAD.U32 R20, RZ, RZ, UR34 ;  /* 0x00000022ff147e24 */ /* 0x000fca000f8e00ff */
[----:B------:R-:W-:-:S13]  /*aee0*/  ISETP.NE.AND P2, PT, R20, 0x1, PT ;  /* 0x000000011400780c */ /* 0x000fda0003f45270 */
[----:B------:R-:W0:Y:S02]  /*aef0*/  @P2 LDC.64 R8, c[0x0][0x9e8] ;  /* 0x00027a00ff082b82 */ /* 0x000e240000000a00 */
[----:B0-----:R-:W-:-:S05]  /*af00*/  @P2 IMAD.HI.U32 R8, R15, R8, RZ ;  /* 0x000000080f082227 */ /* 0x001fca00078e00ff */
[----:B------:R-:W-:-:S07]  /*af10*/  @P2 SHF.R.U32.HI R15, RZ, R9, R8 ;  /* 0x00000009ff0f2219 */ /* 0x000fce0000011608 */
.L_x_888:
[----:B------:R-:W-:Y:S05]  /*af20*/  BSYNC B0 ;  /* 0x0000000000007941 */ /* 0x000fea0003800000 */
.L_x_886:
[----:B------:R-:W-:-:S04]  /*af30*/  IMAD R15, R15, R20, -R12 ;  /* 0x000000140f0f7224 */ /* 0x000fc800078e0a0c */
[----:B------:R-:W-:-:S05]  /*af40*/  IMAD R15, R16, -0x2, R15 ;  /* 0xfffffffe100f7824 */ /* 0x000fca00078e020f */
[----:B------:R-:W-:Y:S02]  /*af50*/  VIADDMNMX R5, R15, R20, R5, PT ;  /* 0x000000140f057246 */ /* 0x000fe40003800105 */
[----:B------:R-:W-:-:S07]  /*af60*/  VIMNMX R0, R0, R15, !PT ;  /* 0x0000000f00007248 */ /* 0x000fce0007fe0100 */
.L_x_885:
[----:B------:R-:W-:Y:S01]  /*af70*/  ISETP.GT.AND P2, PT, R2, -0x1, PT ;  /* 0xffffffff0200780c */ /* 0x000fe20003f44270 */
[----:B------:R-:W0:Y:S03]  /*af80*/  SHFL.IDX PT, R14, R14, 0x1, 0x1c1f ;  /* 0x003c1f000e0e7f89 */ /* 0x000e2600000e0000 */
[C---:B------:R-:W-:Y:S02]  /*af90*/  ISETP.GT.AND P4, PT, R0.reuse, RZ, P2 ;  /* 0x000000ff0000720c */ /* 0x040fe40001784270 */
[----:B------:R-:W-:Y:S02]  /*afa0*/  ISETP.GT.AND P3, PT, R0, 0x1, P2 ;  /* 0x000000010000780c */ /* 0x000fe40001764270 */
[C---:B------:R-:W-:Y:S02]  /*afb0*/  ISETP.LT.OR P4, PT, R5.reuse, 0x1, P4 ;  /* 0x000000010500780c */ /* 0x040fe40002781670 */
[----:B------:R-:W-:-:S02]  /*afc0*/  ISETP.LT.OR P3, PT, R5, 0x2, P3 ;  /* 0x000000020500780c */ /* 0x000fc40001f61670 */
[----:B------:R-:W-:Y:S02]  /*afd0*/  FSEL R24, R24, -INF , !P4 ;  /* 0xff80000018187808 */ /* 0x000fe40006000000 */
[----:B------:R-:W-:Y:S02]  /*afe0*/  FSEL R25, R25, -INF , !P3 ;  /* 0xff80000019197808 */ /* 0x000fe40005800000 */
[C---:B------:R-:W-:Y:S02]  /*aff0*/  ISETP.GT.AND P4, PT, R0.reuse, 0x8, P2 ;  /* 0x000000080000780c */ /* 0x040fe40001784270 */
[----:B------:R-:W-:Y:S02]  /*b000*/  ISETP.GT.AND P3, PT, R0, 0x9, P2 ;  /* 0x000000090000780c */ /* 0x000fe40001764270 */
[C---:B------:R-:W-:Y:S02]  /*b010*/  ISETP.LT.OR P4, PT, R5.reuse, 0x9, P4 ;  /* 0x000000090500780c */ /* 0x040fe40002781670 */
[----:B------:R-:W-:-:S02]  /*b020*/  ISETP.LT.OR P3, PT, R5, 0xa, P3 ;  /* 0x0000000a0500780c */ /* 0x000fc40001f61670 */
[----:B------:R-:W-:Y:S01]  /*b030*/  FSEL R28, R28, -INF , !P4 ;  /* 0xff8000001c1c7808 */ /* 0x000fe20006000000 */
[--C-:B0-----:R-:W-:Y:S01]  /*b040*/  IMAD.IADD R11, R11, 0x1, R14.reuse ;  /* 0x000000010b0b7824 */ /* 0x101fe200078e020e */
[----:B------:R-:W-:Y:S01]  /*b050*/  FSEL R29, R29, -INF , !P3 ;  /* 0xff8000001d1d7808 */ /* 0x000fe20005800000 */
[----:B------:R-:W-:Y:S01]  /*b060*/  IMAD.IADD R10, R10, 0x1, R14 ;  /* 0x000000010a0a7824 */ /* 0x000fe200078e020e */
[C---:B------:R-:W-:Y:S02]  /*b070*/  ISETP.GT.AND P4, PT, R0.reuse, 0x10, P2 ;  /* 0x000000100000780c */ /* 0x040fe40001784270 */
        /* <DEDUP_REMOVED lines=82> */
[----:B------:R-:W-:Y:S01]  /*b5a0*/  FSEL R85, R85, -INF , !P3 ;  /* 0xff80000055557808 */ /* 0x000fe20005800000 */
[----:B------:R-:W-:Y:S08]  /*b5b0*/  @!P6 BRA `(.L_x_889) ;  /* 0x00000000005ce947 */ /* 0x000ff00003800000 */
        /* <DEDUP_REMOVED lines=13> */
.L_x_891:
[----:B------:R-:W-:-:S05]  /*b690*/  IMAD.U32 R0, RZ, RZ, UR34 ;  /* 0x00000022ff007e24 */ /* 0x000fca000f8e00ff */
[----:B------:R-:W-:-:S13]  /*b6a0*/  ISETP.NE.AND P3, PT, R0, 0x1, PT ;  /* 0x000000010000780c */ /* 0x000fda0003f65270 */
[----:B------:R-:W0:Y:S02]  /*b6b0*/  @P3 LDC.64 R8, c[0x0][0x9e8] ;  /* 0x00027a00ff083b82 */ /* 0x000e240000000a00 */
[----:B0-----:R-:W-:-:S05]  /*b6c0*/  @P3 IMAD.HI.U32 R8, R13, R8, RZ ;  /* 0x000000080d083227 */ /* 0x001fca00078e00ff */
[----:B------:R-:W-:-:S07]  /*b6d0*/  @P3 SHF.R.U32.HI R13, RZ, R9, R8 ;  /* 0x00000009ff0d3219 */ /* 0x000fce0000011608 */
.L_x_892:
[----:B------:R-:W-:Y:S05]  /*b6e0*/  BSYNC B0 ;  /* 0x0000000000007941 */ /* 0x000fea0003800000 */
.L_x_890:
[----:B------:R-:W-:-:S04]  /*b6f0*/  IMAD R13, R13, R0, -R12 ;  /* 0x000000000d0d7224 */ /* 0x000fc800078e0a0c */
[----:B------:R-:W-:-:S05]  /*b700*/  IMAD R13, R16, -0x2, R13 ;  /* 0xfffffffe100d7824 */ /* 0x000fca00078e020d */
[----:B------:R-:W-:Y:S02]  /*b710*/  VIADDMNMX R11, R13, R0, R11, PT ;  /* 0x000000000d0b7246 */ /* 0x000fe4000380010b */
[----:B------:R-:W-:-:S07]  /*b720*/  VIMNMX R10, R10, R13, !PT ;  /* 0x0000000d0a0a7248 */ /* 0x000fce0007fe0100 */
.L_x_889:
        /* <DEDUP_REMOVED lines=26> */
[C---:B------:R-:W-:Y:S02]  /*b8d0*/  ISETP.GT.AND P3, PT, R10.reuse, 0x1, P2 ;  /* 0x000000010a00780c */ /* 0x040fe40001764270 */
[----:B------:R-:W-:Y:S02]  /*b8e0*/  FMNMX.FTZ R5, R49, R0, !PT ;  /* 0x0000000031057209 */ /* 0x000fe40007810000 */
[----:B------:R-:W-:Y:S02]  /*b8f0*/  ISETP.GT.AND P4, PT, R10, 0x28, P2 ;  /* 0x000000280a00780c */ /* 0x000fe40001784270 */
[----:B------:R-:W-:Y:S02]  /*b900*/  FMNMX.FTZ R0, R52, R5, !PT ;  /* 0x0000000534007209 */ /* 0x000fe40007810000 */
[----:B------:R-:W-:-:S02]  /*b910*/  ISETP.LT.OR P3, PT, R11, 0x2, P3 ;  /* 0x000000020b00780c */ /* 0x000fc40001f61670 */
[----:B------:R-:W-:Y:S02]  /*b920*/  FMNMX.FTZ R5, R53, R0, !PT ;  /* 0x0000000035057209 */ /* 0x000fe40007810000 */
[----:B------:R-:W-:Y:S02]  /*b930*/  ISETP.LT.OR P4, PT, R11, 0x29, P4 ;  /* 0x000000290b00780c */ /* 0x000fe40002781670 */
[----:B------:R-:W-:Y:S02]  /*b940*/  FMNMX.FTZ R0, R56, R5, !PT ;  /* 0x0000000538007209 */ /* 0x000fe40007810000 */
[----:B------:R-:W-:Y:S02]  /*b950*/  FSEL R27, R27, -INF , !P3 ;  /* 0xff8000001b1b7808 */ /* 0x000fe40005800000 */
        /* <DEDUP_REMOVED lines=30> */
[C---:B------:R-:W-:Y:S01]  /*bb40*/  ISETP.LT.OR P3, PT, R11.reuse, 0x1a, P3 ;  /* 0x0000001a0b00780c */ /* 0x040fe20001f61670 */
[----:B------:R-:W0:Y:S01]  /*bb50*/  SHFL.BFLY PT, R5, R0, 0x2, 0x1f ;  /* 0x0c401f0000057f89 */ /* 0x000e2200000e0000 */
        /* <DEDUP_REMOVED lines=11> */
[----:B------:R-:W-:Y:S02]  /*bc10*/  ISETP.LT.OR P3, PT, R11, 0x2a, P3 ;  /* 0x0000002a0b00780c */ /* 0x000fe40001f61670 */
[----:B0-----:R-:W-:-:S02]  /*bc20*/  FMNMX.FTZ R0, R0, R5, !PT ;  /* 0x0000000500007209 */ /* 0x001fc40007810000 */
[----:B------:R-:W-:Y:S02]  /*bc30*/  ISETP.LT.OR P4, PT, R11, 0x49, P4 ;  /* 0x000000490b00780c */ /* 0x000fe40002781670 */
[----:B------:R-:W-:Y:S01]  /*bc40*/  FSEL R47, R47, -INF , !P3 ;  /* 0xff8000002f2f7808 */ /* 0x000fe20005800000 */
[----:B------:R-:W0:Y:S01]  /*bc50*/  SHFL.BFLY PT, R5, R0, 0x1, 0x1f ;  /* 0x0c201f0000057f89 */ /* 0x000e2200000e0000 */
[----:B------:R-:W-:Y:S02]  /*bc60*/  FSEL R62, R62, -INF , !P4 ;  /* 0xff8000003e3e7808 */ /* 0x000fe40006000000 */
[C---:B------:R-:W-:Y:S02]  /*bc70*/  ISETP.GT.AND P3, PT, R10.reuse, 0x31, P2 ;  /* 0x000000310a00780c */ /* 0x040fe40001764270 */
[----:B------:R-:W-:Y:S02]  /*bc80*/  ISETP.GT.AND P4, PT, R10, RZ, P2 ;  /* 0x000000ff0a00720c */ /* 0x000fe40001784270 */
[----:B------:R-:W-:-:S02]  /*bc90*/  ISETP.LT.OR P3, PT, R11, 0x32, P3 ;  /* 0x000000320b00780c */ /* 0x000fc40001f61670 */
[----:B------:R-:W-:Y:S02]  /*bca0*/  ISETP.LT.OR P4, PT, R11, 0x1, P4 ;  /* 0x000000010b00780c */ /* 0x000fe40002781670 */
[----:B------:R-:W-:Y:S02]  /*bcb0*/  FSEL R51, R51, -INF , !P3 ;  /* 0xff80000033337808 */ /* 0x000fe40005800000 */
[----:B------:R-:W-:Y:S02]  /*bcc0*/  FSEL R26, R26, -INF , !P4 ;  /* 0xff8000001a1a7808 */ /* 0x000fe40006000000 */
[----:B------:R-:W-:Y:S02]  /*bcd0*/  ISETP.GT.AND P3, PT, R10, 0x39, P2 ;  /* 0x000000390a00780c */ /* 0x000fe40001764270 */
[----:B------:R-:W-:Y:S02]  /*bce0*/  FMNMX.FTZ R20, R26, R7, !PT ;  /* 0x000000071a147209 */ /* 0x000fe40007810000 */
[----:B------:R-:W-:-:S02]  /*bcf0*/  ISETP.LT.OR P3, PT, R11, 0x3a, P3 ;  /* 0x0000003a0b00780c */ /* 0x000fc40001f61670 */
[----:B------:R-:W-:Y:S02]  /*bd00*/  FMNMX.FTZ R21, R27, R20, !PT ;  /* 0x000000141b157209 */ /* 0x000fe40007810000 */
[----:B------:R-:W-:Y:S02]  /*bd10*/  FSEL R55, R55, -INF , !P3 ;  /* 0xff80000037377808 */ /* 0x000fe40005800000 */
[----:B0-----:R-:W-:Y:S02]  /*bd20*/  FMNMX.FTZ R0, R0, R5, !PT ;  /* 0x0000000500007209 */ /* 0x001fe40007810000 */
[----:B------:R-:W-:Y:S02]  /*bd30*/  FMNMX.FTZ R20, R30, R21, !PT ;  /* 0x000000151e147209 */ /* 0x000fe40007810000 */
[C---:B------:R-:W-:Y:S01]  /*bd40*/  FSETP.NEU.FTZ.AND P3, PT, R0.reuse, -INF , PT ;  /* 0xff8000000000780b */ /* 0x040fe20003f7d000 */
[----:B------:R-:W-:Y:S01]  /*bd50*/  FMUL.FTZ R5, R0, UR33 ;  /* 0x0000002100057c20 */ /* 0x000fe20008410000 */
[----:B------:R-:W-:-:S02]  /*bd60*/  ISETP.GT.AND P4, PT, R10, 0x49, P2 ;  /* 0x000000490a00780c */ /* 0x000fc40001784270 */
[----:B------:R-:W-:Y:S02]  /*bd70*/  FMNMX.FTZ R21, R31, R20, !PT ;  /* 0x000000141f157209 */ /* 0x000fe40007810000 */
[----:B------:R-:W-:Y:S02]  /*bd80*/  FSEL R5, R5, RZ, P3 ;  /* 0x000000ff05057208 */ /* 0x000fe40001800000 */
[----:B------:R-:W-:-:S03]  /*bd90*/  ISETP.LT.OR P4, PT, R11, 0x4a, P4 ;  /* 0x0000004a0b00780c */ /* 0x000fc60002781670 */
[--C-:B------:R-:W-:Y:S01]  /*bda0*/  FFMA.FTZ R8, R24, UR33, -R5.reuse ;  /* 0x0000002118087c23 */ /* 0x100fe20008010805 */
[----:B------:R-:W-:Y:S01]  /*bdb0*/  FMNMX.FTZ R24, R34, R21, !PT ;  /* 0x0000001522187209 */ /* 0x000fe20007810000 */
[--C-:B------:R-:W-:Y:S01]  /*bdc0*/  FFMA.FTZ R9, R25, UR33, -R5.reuse ;  /* 0x0000002119097c23 */ /* 0x100fe20008010805 */
[----:B------:R-:W-:Y:S01]  /*bdd0*/  FSEL R63, R63, -INF , !P4 ;  /* 0xff8000003f3f7808 */ /* 0x000fe20006000000 */
[--C-:B------:R-:W-:Y:S01]  /*bde0*/  FFMA.FTZ R12, R28, UR33, -R5.reuse ;  /* 0x000000211c0c7c23 */ /* 0x100fe20008010805 */
[----:B------:R-:W-:Y:S01]  /*bdf0*/  ISETP.GT.AND P4, PT, R10, 0x50, P2 ;  /* 0x000000500a00780c */ /* 0x000fe20001784270 */
        /* <DEDUP_REMOVED lines=8> */
[--C-:B------:R-:W-:Y:S01]  /*be80*/  FFMA.FTZ R21, R37, UR33, -R5.reuse ;  /* 0x0000002125157c23 */ /* 0x100fe20008010805 */
[----:B------:R-:W-:Y:S01]  /*be90*/  ISETP.GT.AND P4, PT, R10, 0x51, P2 ;  /* 0x000000510a00780c */ /* 0x000fe20001784270 */
[----:B------:R0:W-:Y:S01]  /*bea0*/  MUFU.EX2 R20, R36 ;  /* 0x0000002400147308 */ /* 0x0001e20000000800 */
[----:B------:R-:W-:Y:S01]  /*beb0*/  FMNMX.FTZ R25, R39, R24, !PT ;  /* 0x0000001827197209 */ /* 0x000fe20007810000 */
[--C-:B------:R-:W-:Y:S01]  /*bec0*/  FFMA.FTZ R40, R40, UR33, -R5.reuse ;  /* 0x0000002128287c23 */ /* 0x100fe20008010805 */
[----:B------:R-:W-:Y:S01]  /*bed0*/  ISETP.LT.OR P4, PT, R11, 0x52, P4 ;  /* 0x000000520b00780c */ /* 0x000fe20002781670 */
[--C-:B------:R-:W-:Y:S01]  /*bee0*/  FFMA.FTZ R44, R44, UR33, -R5.reuse ;  /* 0x000000212c2c7c23 */ /* 0x100fe20008010805 */
[----:B------:R-:W-:Y:S01]  /*bef0*/  FMNMX.FTZ R28, R42, R25, !PT ;  /* 0x000000192a1c7209 */ /* 0x000fe20007810000 */
[--C-:B------:R-:W-:Y:S01]  /*bf00*/  FFMA.FTZ R25, R41, UR33, -R5.reuse ;  /* 0x0000002129197c23 */ /* 0x100fe20008010805 */
[----:B------:R-:W-:Y:S01]  /*bf10*/  FSEL R67, R67, -INF , !P4 ;  /* 0xff80000043437808 */ /* 0x000fe20006000000 */
[----:B------:R-:W-:Y:S01]  /*bf20*/  MUFU.EX2 R24, R40 ;  /* 0x0000002800187308 */ /* 0x000fe20000000800 */
        /* <DEDUP_REMOVED lines=9> */
[----:B------:R-:W-:Y:S01]  /*bfc0*/  FFMA.FTZ R85, R85, UR33, -R5 ;  /* 0x0000002155557c23 */ /* 0x000fe20008010805 */
[----:B------:R-:W-:Y:S01]  /*bfd0*/  FMNMX.FTZ R29, R47, R28, !PT ;  /* 0x0000001c2f1d7209 */ /* 0x000fe20007810000 */
[----:B------:R-:W-:Y:S01]  /*bfe0*/  MUFU.EX2 R8, R8 ;  /* 0x0000000800087308 */ /* 0x000fe20000000800 */
[----:B------:R-:W-:-:S02]  /*bff0*/  ISETP.GT.AND P4, PT, R10, 0x59, P2 ;  /* 0x000000590a00780c */ /* 0x000fc40001784270 */
[----:B------:R-:W-:Y:S01]  /*c000*/  FMNMX.FTZ R32, R50, R29, !PT ;  /* 0x0000001d32207209 */ /* 0x000fe20007810000 */
[----:B------:R-:W-:Y:S01]  /*c010*/  FFMA.FTZ R29, R45, UR33, -R5 ;  /* 0x000000212d1d7c23 */ /* 0x000fe20008010805 */
[----:B------:R-:W-:Y:S02]  /*c020*/  ISETP.LT.OR P4, PT, R11, 0x5a, P4 ;  /* 0x0000005a0b00780c */ /* 0x000fe40002781670 */
[----:B------:R-:W-:Y:S01]  /*c030*/  FMNMX.FTZ R33, R51, R32, !PT ;  /* 0x0000002033217209 */ /* 0x000fe20007810000 */
[----:B------:R-:W-:Y:S01]  /*c040*/  MUFU.EX2 R28, R44 ;  /* 0x0000002c001c7308 */ /* 0x000fe20000000800 */
[----:B------:R-:W-:Y:S02]  /*c050*/  FSEL R71, R71, -INF , !P4 ;  /* 0xff80000047477808 */ /* 0x000fe40006000000 */
[----:B------:R-:W-:Y:S02]  /*c060*/  ISETP.GT.AND P4, PT, R10, 0x60, P2 ;  /* 0x000000600a00780c */ /* 0x000fe40001784270 */
[----:B------:R-:W-:-:S02]  /*c070*/  FMNMX.FTZ R32, R54, R33, !PT ;  /* 0x0000002136207209 */ /* 0x000fc40007810000 */
[----:B------:R-:W-:Y:S01]  /*c080*/  ISETP.LT.OR P4, PT, R11, 0x61, P4 ;  /* 0x000000610b00780c */ /* 0x000fe20002781670 */
[----:B------:R-:W-:Y:S01]  /*c090*/  MUFU.EX2 R9, R9 ;  /* 0x0000000900097308 */ /* 0x000fe20000000800 */
[----:B------:R-:W-:Y:S02]  /*c0a0*/  FMNMX.FTZ R33, R55, R32, !PT ;  /* 0x0000002037217209 */ /* 0x000fe40007810000 */
[----:B------:R-:W-:Y:S02]  /*c0b0*/  FSEL R74, R74, -INF , !P4 ;  /* 0xff8000004a4a7808 */ /* 0x000fe40006000000 */
[----:B------:R-:W-:Y:S02]  /*c0c0*/  ISETP.GT.AND P4, PT, R10, 0x61, P2 ;  /* 0x000000610a00780c */ /* 0x000fe40001784270 */
[----:B0-----:R-:W-:Y:S01]  /*c0d0*/  FMNMX.FTZ R36, R58, R33, !PT ;  /* 0x000000213a247209 */ /* 0x001fe20007810000 */
[----:B------:R0:W-:Y:S01]  /*c0e0*/  MUFU.EX2 R32, R48 ;  /* 0x0000003000207308 */ /* 0x0001e20000000800 */
[----:B------:R-:W-:Y:S01]  /*c0f0*/  ISETP.LT.OR P4, PT, R11, 0x62, P4 ;  /* 0x000000620b00780c */ /* 0x000fe20002781670 */
[--C-:B------:R-:W-:Y:S01]  /*c100*/  FFMA.FTZ R33, R49, UR33, -R5.reuse ;  /* 0x0000002131217c23 */ /* 0x100fe20008010805 */
[----:B------:R-:W-:Y:S01]  /*c110*/  FMNMX.FTZ R37, R59, R36, !PT ;  /* 0x000000243b257209 */ /* 0x000fe20007810000 */
[--C-:B------:R-:W-:Y:S01]  /*c120*/  FFMA.FTZ R49, R65, UR33, -R5.reuse ;  /* 0x0000002141317c23 */ /* 0x100fe20008010805 */
[----:B------:R-:W-:Y:S01]  /*c130*/  FSEL R75, R75, -INF , !P4 ;  /* 0xff8000004b4b7808 */ /* 0x000fe20006000000 */
[--C-:B------:R-:W-:Y:S01]  /*c140*/  FFMA.FTZ R65, R84, UR33, -R5.reuse ;  /* 0x0000002154417c23 */ /* 0x100fe20008010805 */
[----:B------:R-:W-:Y:S01]  /*c150*/  ISETP.GT.AND P4, PT, R10, 0x68, P2 ;  /* 0x000000680a00780c */ /* 0x000fe20001784270 */
[----:B------:R-:W-:Y:S01]  /*c160*/  MUFU.EX2 R12, R12 ;  /* 0x0000000c000c7308 */ /* 0x000fe20000000800 */
[----:B------:R-:W-:Y:S01]  /*c170*/  FMNMX.FTZ R36, R62, R37, !PT ;  /* 0x000000253e247209 */ /* 0x000fe20007810000 */
[--C-:B0-----:R-:W-:Y:S01]  /*c180*/  FFMA.FTZ R48, R64, UR33, -R5.reuse ;  /* 0x0000002140307c23 */ /* 0x101fe20008010805 */
[----:B------:R-:W-:Y:S01]  /*c190*/  ISETP.LT.OR P4, PT, R11, 0x69, P4 ;  /* 0x000000690b00780c */ /* 0x000fe20002781670 */
[----:B------:R-:W-:Y:S01]  /*c1a0*/  FFMA.FTZ R64, R80, UR33, -R5 ;  /* 0x0000002150407c23 */ /* 0x000fe20008010805 */
[----:B------:R-:W-:-:S02]  /*c1b0*/  FMNMX.FTZ R37, R63, R36, !PT ;  /* 0x000000243f257209 */ /* 0x000fc40007810000 */
[----:B------:R-:W-:Y:S01]  /*c1c0*/  FSEL R78, R78, -INF , !P4 ;  /* 0xff8000004e4e7808 */ /* 0x000fe20006000000 */
[----:B------:R0:W-:Y:S01]  /*c1d0*/  MUFU.EX2 R36, R52 ;  /* 0x0000003400247308 */ /* 0x0001e20000000800 */
[----:B------:R-:W-:Y:S01]  /*c1e0*/  FMNMX.FTZ R40, R66, R37, !PT ;  /* 0x0000002542287209 */ /* 0x000fe20007810000 */
[--C-:B------:R-:W-:Y:S01]  /*c1f0*/  FFMA.FTZ R37, R53, UR33, -R5.reuse ;  /* 0x0000002135257c23 */ /* 0x100fe20008010805 */
[----:B------:R-:W-:Y:S01]  /*c200*/  ISETP.GT.AND P4, PT, R10, 0x69, P2 ;  /* 0x000000690a00780c */ /* 0x000fe20001784270 */
[--C-:B------:R-:W-:Y:S01]  /*c210*/  FFMA.FTZ R53, R69, UR33, -R5.reuse ;  /* 0x0000002145357c23 */ /* 0x100fe20008010805 */
[----:B------:R-:W-:Y:S02]  /*c220*/  FMNMX.FTZ R41, R67, R40, !PT ;  /* 0x0000002843297209 */ /* 0x000fe40007810000 */
[----:B------:R-:W-:Y:S01]  /*c230*/  ISETP.LT.OR P4, PT, R11, 0x6a, P4 ;  /* 0x0000006a0b00780c */ /* 0x000fe20002781670 */
[----:B------:R-:W-:Y:S01]  /*c240*/  MUFU.EX2 R13, R13 ;  /* 0x0000000d000d7308 */ /* 0x000fe20000000800 */
[----:B------:R-:W-:Y:S01]  /*c250*/  FMNMX.FTZ R40, R70, R41, !PT ;  /* 0x0000002946287209 */ /* 0x000fe20007810000 */
[--C-:B0-----:R-:W-:Y:S01]  /*c260*/  FFMA.FTZ R52, R68, UR33, -R5.reuse ;  /* 0x0000002144347c23 */ /* 0x101fe20008010805 */
[----:B------:R-:W-:Y:S01]  /*c270*/  FSEL R79, R79, -INF , !P4 ;  /* 0xff8000004f4f7808 */ /* 0x000fe20006000000 */
[----:B------:R-:W-:Y:S01]  /*c280*/  FFMA.FTZ R68, R81, UR33, -R5 ;  /* 0x0000002151447c23 */ /* 0x000fe20008010805 */
[----:B------:R-:W-:-:S02]  /*c290*/  ISETP.GT.AND P4, PT, R10, 0x70, P2 ;  /* 0x000000700a00780c */ /* 0x000fc40001784270 */
[----:B------:R-:W-:Y:S01]  /*c2a0*/  FMNMX.FTZ R41, R71, R40, !PT ;  /* 0x0000002847297209 */ /* 0x000fe20007810000 */
[----:B------:R-:W-:Y:S01]  /*c2b0*/  MUFU.EX2 R14, R14 ;  /* 0x0000000e000e7308 */ /* 0x000fe20000000800 */
[----:B------:R-:W-:Y:S02]  /*c2c0*/  ISETP.LT.OR P4, PT, R11, 0x71, P4 ;  /* 0x000000710b00780c */ /* 0x000fe40002781670 */
[----:B------:R-:W-:Y:S01]  /*c2d0*/  FMNMX.FTZ R44, R74, R41, !PT ;  /* 0x000000294a2c7209 */ /* 0x000fe20007810000 */
[--C-:B------:R-:W-:Y:S01]  /*c2e0*/  FFMA.FTZ R41, R57, UR33, -R5.reuse ;  /* 0x0000002139297c23 */ /* 0x100fe20008010805 */
[----:B------:R-:W-:Y:S01]  /*c2f0*/  FSEL R82, R82, -INF , !P4 ;  /* 0xff80000052527808 */ /* 0x000fe20006000000 */
[----:B------:R-:W-:Y:S01]  /*c300*/  FFMA.FTZ R57, R73, UR33, -R5 ;  /* 0x0000002149397c23 */ /* 0x000fe20008010805 */
[----:B------:R-:W-:Y:S01]  /*c310*/  ISETP.GT.AND P4, PT, R10, 0x71, P2 ;  /* 0x000000710a00780c */ /* 0x000fe20001784270 */
[----:B------:R0:W-:Y:S01]  /*c320*/  MUFU.EX2 R40, R56 ;  /* 0x0000003800287308 */ /* 0x0001e20000000800 */
[----:B------:R-:W-:-:S02]  /*c330*/  FMNMX.FTZ R45, R75, R44, !PT ;  /* 0x0000002c4b2d7209 */ /* 0x000fc40007810000 */
[----:B------:R-:W-:Y:S02]  /*c340*/  ISETP.LT.OR P4, PT, R11, 0x72, P4 ;  /* 0x000000720b00780c */ /* 0x000fe40002781670 */
[----:B------:R-:W-:Y:S02]  /*c350*/  FMNMX.FTZ R44, R78, R45, !PT ;  /* 0x0000002d4e2c7209 */ /* 0x000fe40007810000 */
[----:B------:R-:W-:Y:S01]  /*c360*/  FSEL R83, R83, -INF , !P4 ;  /* 0xff80000053537808 */ /* 0x000fe20006000000 */
[----:B------:R-:W-:Y:S01]  /*c370*/  MUFU.EX2 R15, R15 ;  /* 0x0000000f000f7308 */ /* 0x000fe20000000800 */
[----:B------:R-:W-:Y:S01]  /*c380*/  ISETP.GT.AND P4, PT, R10, 0x78, P2 ;  /* 0x000000780a00780c */ /* 0x000fe20001784270 */
[----:B0-----:R-:W-:Y:S01]  /*c390*/  FFMA.FTZ R56, R72, UR33, -R5 ;  /* 0x0000002148387c23 */ /* 0x001fe20008010805 */
[----:B------:R-:W-:Y:S02]  /*c3a0*/  FMNMX.FTZ R45, R79, R44, !PT ;  /* 0x0000002c4f2d7209 */ /* 0x000fe40007810000 */
[----:B------:R-:W-:-:S02]  /*c3b0*/  ISETP.GT.AND P2, PT, R10, 0x79, P2 ;  /* 0x000000790a00780c */ /* 0x000fc40001744270 */
[----:B------:R-:W-:Y:S01]  /*c3c0*/  ISETP.LT.OR P4, PT, R11, 0x79, P4 ;  /* 0x000000790b00780c */ /* 0x000fe20002781670 */
[----:B------:R0:W-:Y:S01]  /*c3d0*/  MUFU.EX2 R44, R60 ;  /* 0x0000003c002c7308 */ /* 0x0001e20000000800 */
[----:B------:R-:W-:Y:S01]  /*c3e0*/  FMNMX.FTZ R10, R82, R45, !PT ;  /* 0x0000002d520a7209 */ /* 0x000fe20007810000 */
[--C-:B------:R-:W-:Y:S01]  /*c3f0*/  FFMA.FTZ R45, R61, UR33, -R5.reuse ;  /* 0x000000213d2d7c23 */ /* 0x100fe20008010805 */
[----:B------:R-:W-:Y:S01]  /*c400*/  ISETP.LT.OR P2, PT, R11, 0x7a, P2 ;  /* 0x0000007a0b00780c */ /* 0x000fe20001741670 */
[--C-:B------:R-:W-:Y:S01]  /*c410*/  FFMA.FTZ R61, R77, UR33, -R5.reuse ;  /* 0x000000214d3d7c23 */ /* 0x100fe20008010805 */
[----:B------:R-:W-:Y:S02]  /*c420*/  FSEL R86, R86, -INF , !P4 ;  /* 0xff80000056567808 */ /* 0x000fe40006000000 */
[----:B------:R-:W-:Y:S01]  /*c430*/  FMNMX.FTZ R11, R83, R10, !PT ;  /* 0x0000000a530b7209 */ /* 0x000fe20007810000 */
[----:B------:R-:W-:Y:S01]  /*c440*/  MUFU.EX2 R21, R21 ;  /* 0x0000001500157308 */ /* 0x000fe20000000800 */
[----:B------:R-:W-:Y:S01]  /*c450*/  FSEL R87, R87, -INF , !P2 ;  /* 0xff80000057577808 */ /* 0x000fe20005000000 */
[----:B0-----:R-:W-:Y:S01]  /*c460*/  FFMA.FTZ R60, R76, UR33, -R5 ;  /* 0x000000214c3c7c23 */ /* 0x001fe20008010805 */
[----:B------:R-:W-:-:S02]  /*c470*/  FMNMX.FTZ R10, R86, R11, !PT ;  /* 0x0000000b560a7209 */ /* 0x000fc40007810000 */
[----:B------:R-:W-:Y:S02]  /*c480*/  FSEL R69, R0, RZ, P3 ;  /* 0x000000ff00457208 */ /* 0x000fe40001800000 */
[----:B------:R-:W-:Y:S01]  /*c490*/  FMNMX.FTZ R10, R87, R10, !PT ;  /* 0x0000000a570a7209 */ /* 0x000fe20007810000 */
[----:B------:R-:W-:Y:S02]  /*c4a0*/  MUFU.EX2 R25, R25 ;  /* 0x0000001900197308 */ /* 0x000fe40000000800 */
[----:B------:R-:W-:Y:S02]  /*c4b0*/  FADD.FTZ R69, -R69, R6 ;  /* 0x0000000645457221 */ /* 0x000fe40000010100 */
[----:B------:R-:W0:Y:S02]  /*c4c0*/  SHFL.BFLY PT, R11, R10, 0x2, 0x1f ;  /* 0x0c401f000a0b7f89 */ /* 0x000e2400000e0000 */
[----:B------:R-:W-:Y:S02]  /*c4d0*/  FMUL.FTZ R69, R69, UR33 ;  /* 0x0000002145457c20 */ /* 0x000fe40008410000 */
[----:B------:R-:W-:Y:S08]  /*c4e0*/  MUFU.EX2 R29, R29 ;  /* 0x0000001d001d7308 */ /* 0x000ff00000000800 */
[----:B------:R-:W1:Y:S08]  /*c4f0*/  MUFU.EX2 R69, R69 ;  /* 0x0000004500457308 */ /* 0x000e700000000800 */
[----:B------:R-:W-:Y:S01]  /*c500*/  MUFU.EX2 R33, R33 ;  /* 0x0000002100217308 */ /* 0x000fe20000000800 */
[----:B0-----:R-:W-:-:S07]  /*c510*/  FMNMX.FTZ R11, R10, R11, !PT ;  /* 0x0000000b0a0b7209 */ /* 0x001fce0007810000 */
[----:B------:R-:W-:Y:S01]  /*c520*/  MUFU.EX2 R37, R37 ;  /* 0x0000002500257308 */ /* 0x000fe20000000800 */
[----:B------:R-:W0:Y:S01]  /*c530*/  SHFL.BFLY PT, R10, R11, 0x1, 0x1f ;  /* 0x0c201f000b0a7f89 */ /* 0x000e2200000e0000 */
[-C--:B-1----:R-:W-:Y:S01]  /*c540*/  FMUL.FTZ R88, R88, R69.reuse ;  /* 0x0000004558587220 */ /* 0x082fe20000410000 */
[-C--:B------:R-:W-:Y:S01]  /*c550*/  FMUL.FTZ R89, R89, R69.reuse ;  /* 0x0000004559597220 */ /* 0x080fe20000410000 */
[-C--:B------:R-:W-:Y:S01]  /*c560*/  FMUL.FTZ R92, R92, R69.reuse ;  /* 0x000000455c5c7220 */ /* 0x080fe20000410000 */
[-C--:B------:R-:W-:Y:S01]  /*c570*/  FMUL.FTZ R93, R93, R69.reuse ;  /* 0x000000455d5d7220 */ /* 0x080fe20000410000 */
[-C--:B------:R-:W-:Y:S01]  /*c580*/  FMUL.FTZ R96, R96, R69.reuse ;  /* 0x0000004560607220 */ /* 0x080fe20000410000 */
[-C--:B------:R-:W-:Y:S01]  /*c590*/  FMUL.FTZ R97, R97, R69.reuse ;  /* 0x0000004561617220 */ /* 0x080fe20000410000 */
[----:B------:R-:W-:Y:S01]  /*c5a0*/  MUFU.EX2 R41, R41 ;  /* 0x0000002900297308 */ /* 0x000fe20000000800 */
[-C--:B------:R-:W-:Y:S01]  /*c5b0*/  FMUL.FTZ R100, R100, R69.reuse ;  /* 0x0000004564647220 */ /* 0x080fe20000410000 */
[-C--:B------:R-:W-:Y:S01]  /*c5c0*/  FMUL.FTZ R101, R101, R69.reuse ;  /* 0x0000004565657220 */ /* 0x080fe20000410000 */
        /* <DEDUP_REMOVED lines=14> */
[----:B0-----:R-:W-:Y:S01]  /*c6b0*/  FMNMX.FTZ R5, R11, R10, !PT ;  /* 0x0000000a0b057209 */ /* 0x001fe20007810000 */
[-C--:B------:R-:W-:Y:S01]  /*c6c0*/  FMUL.FTZ R128, R128, R69.reuse ;  /* 0x0000004580807220 */ /* 0x080fe20000410000 */
[-C--:B------:R-:W-:Y:S01]  /*c6d0*/  FMUL.FTZ R129, R129, R69.reuse ;  /* 0x0000004581817220 */ /* 0x080fe20000410000 */
[-C--:B------:R-:W-:Y:S01]  /*c6e0*/  FMUL.FTZ R132, R132, R69.reuse ;  /* 0x0000004584847220 */ /* 0x080fe20000410000 */
[C---:B------:R-:W-:Y:S01]  /*c6f0*/  FSETP.NEU.FTZ.AND P2, PT, R5.reuse, -INF , PT ;  /* 0xff8000000500780b */ /* 0x040fe20003f5d000 */
[----:B------:R-:W-:Y:S01]  /*c700*/  FMUL.FTZ R72, R5, UR33 ;  /* 0x0000002105487c20 */ /* 0x000fe20008410000 */
[----:B------:R-:W-:Y:S01]  /*c710*/  FMUL.FTZ R133, R133, R69 ;  /* 0x0000004585857220 */ /* 0x000fe20000410000 */
[----:B------:R-:W-:Y:S01]  /*c720*/  MUFU.EX2 R49, R49 ;  /* 0x0000003100317308 */ /* 0x000fe20000000800 */
[----:B------:R-:W-:-:S02]  /*c730*/  FSEL R10, R5, RZ, P2 ;  /* 0x000000ff050a7208 */ /* 0x000fc40001000000 */
[----:B------:R-:W-:Y:S02]  /*c740*/  FSEL R72, R72, RZ, P2 ;  /* 0x000000ff48487208 */ /* 0x000fe40001000000 */
[----:B------:R-:W-:Y:S01]  /*c750*/  ISETP.GT.AND P2, PT, R2, UR39, PT ;  /* 0x0000002702007c0c */ /* 0x000fe2000bf44270 */
[----:B------:R-:W-:Y:S01]  /*c760*/  FADD.FTZ R10, -R10, R7 ;  /* 0x000000070a0a7221 */ /* 0x000fe20000010100 */
[----:B------:R-:W-:Y:S02]  /*c770*/  VIADD R2, R2, 0xffffffff ;  /* 0xffffffff02027836 */ /* 0x000fe40000000000 */
[--C-:B------:R-:W-:Y:S01]  /*c780*/  FFMA.FTZ R11, R26, UR33, -R72.reuse ;  /* 0x000000211a0b7c23 */ /* 0x100fe20008010848 */
[--C-:B------:R-:W-:Y:S01]  /*c790*/  FFMA.FTZ R26, R27, UR33, -R72.reuse ;  /* 0x000000211b1a7c23 */ /* 0x100fe20008010848 */
[----:B------:R-:W-:Y:S01]  /*c7a0*/  FMUL.FTZ R7, R10, UR33 ;  /* 0x000000210a077c20 */ /* 0x000fe20008410000 */
[--C-:B------:R-:W-:Y:S01]  /*c7b0*/  FFMA.FTZ R27, R34, UR33, -R72.reuse ;  /* 0x00000021221b7c23 */ /* 0x100fe20008010848 */
[--C-:B------:R-:W-:Y:S01]  /*c7c0*/  FFMA.FTZ R34, R35, UR33, -R72.reuse ;  /* 0x0000002123227c23 */ /* 0x100fe20008010848 */
[----:B------:R-:W-:Y:S01]  /*c7d0*/  FFMA.FTZ R35, R54, UR33, -R72 ;  /* 0x0000002136237c23 */ /* 0x000fe20008010848 */
[----:B------:R-:W-:Y:S01]  /*c7e0*/  MUFU.EX2 R11, R11 ;  /* 0x0000000b000b7308 */ /* 0x000fe20000000800 */
[----:B------:R-:W-:-:S02]  /*c7f0*/  IMAD.U32 R54, RZ, RZ, UR53 ;  /* 0x00000035ff367e24 */ /* 0x000fc4000f8e00ff */
[--C-:B------:R-:W-:Y:S01]  /*c800*/  FFMA.FTZ R73, R30, UR33, -R72.reuse ;  /* 0x000000211e497c23 */ /* 0x100fe20008010848 */
[----:B------:R-:W-:Y:S01]  /*c810*/  FFMA.FTZ R77, R31, UR33, -R72 ;  /* 0x000000211f4d7c23 */ /* 0x000fe20008010848 */
[----:B------:R-:W-:Y:S01]  /*c820*/  FFMA.FTZ R10, R69, R4, R8 ;  /* 0x00000004450a7223 */ /* 0x000fe20000010008 */
[--C-:B------:R-:W-:Y:S01]  /*c830*/  FFMA.FTZ R76, R47, UR33, -R72.reuse ;  /* 0x000000212f4c7c23 */ /* 0x100fe20008010848 */
[----:B------:R-:W-:Y:S01]  /*c840*/  @!P1 LEA R54, R54, UR42, 0x3 ;  /* 0x0000002a36369c11 */ /* 0x000fe2000f8e18ff */
[----:B------:R-:W-:Y:S01]  /*c850*/  FFMA.FTZ R47, R55, UR33, -R72 ;  /* 0x00000021372f7c23 */ /* 0x000fe20008010848 */
[----:B------:R-:W0:Y:S01]  /*c860*/  MUFU.EX2 R7, R7 ;  /* 0x0000000700077308 */ /* 0x000e220000000800 */
[----:B------:R-:W-:Y:S01]  /*c870*/  FADD.FTZ R55, R9, R10 ;  /* 0x0000000a09377221 */ /* 0x000fe20000010000 */
[--C-:B------:R-:W-:Y:S01]  /*c880*/  FFMA.FTZ R38, R38, UR33, -R72.reuse ;  /* 0x0000002126267c23 */ /* 0x100fe20008010848 */
[----:B------:R-:W-:Y:S02]  /*c890*/  @!P1 VIADD R54, R54, 0x2d860 ;  /* 0x0002d86036369836 */ /* 0x000fe40000000000 */
[--C-:B------:R-:W-:Y:S01]  /*c8a0*/  FFMA.FTZ R39, R39, UR33, -R72.reuse ;  /* 0x0000002127277c23 */ /* 0x100fe20008010848 */
[----:B------:R-:W-:Y:S01]  /*c8b0*/  FADD.FTZ R10, R12, R55 ;  /* 0x000000370c0a7221 */ /* 0x000fe20000010000 */
[----:B------:R-:W-:Y:S01]  /*c8c0*/  FFMA.FTZ R42, R42, UR33, -R72 ;  /* 0x000000212a2a7c23 */ /* 0x000fe20008010848 */
[----:B------:R-:W-:Y:S01]  /*c8d0*/  F2FP.BF16.F32.PACK_AB R8, R9, R8 ;  /* 0x000000080908723e */ /* 0x000fe200000010ff */
[----:B------:R-:W1:Y:S01]  /*c8e0*/  MUFU.EX2 R26, R26 ;  /* 0x0000001a001a7308 */ /* 0x000e620000000800 */
[----:B------:R-:W-:Y:S01]  /*c8f0*/  @!P1 PRMT R54, RZ, 0x654, R54 ;  /* 0x00000654ff369816 */ /* 0x000fe20000000036 */
[--C-:B------:R-:W-:Y:S01]  /*c900*/  FFMA.FTZ R43, R43, UR33, -R72.reuse ;  /* 0x000000212b2b7c23 */ /* 0x100fe20008010848 */
[--C-:B------:R-:W-:Y:S01]  /*c910*/  FFMA.FTZ R31, R51, UR33, -R72.reuse ;  /* 0x00000021331f7c23 */ /* 0x100fe20008010848 */
[--C-:B------:R-:W-:Y:S01]  /*c920*/  FFMA.FTZ R51, R59, UR33, -R72.reuse ;  /* 0x000000213b337c23 */ /* 0x100fe20008010848 */
[----:B------:R1:W-:Y:S01]  /*c930*/  @!P1 SYNCS.ARRIVE.TRANS64.RED.A1T0 RZ, [R54+URZ], RZ ;  /* 0x000000ff36ff99a7 */ /* 0x0003e2000810043f */
[--C-:B------:R-:W-:Y:S01]  /*c940*/  FFMA.FTZ R63, R63, UR33, -R72.reuse ;  /* 0x000000213f3f7c23 */ /* 0x100fe20008010848 */
[--C-:B------:R-:W-:Y:S01]  /*c950*/  FFMA.FTZ R46, R46, UR33, -R72.reuse ;  /* 0x000000212e2e7c23 */ /* 0x100fe20008010848 */
[----:B------:R-:W2:Y:S01]  /*c960*/  MUFU.EX2 R73, R73 ;  /* 0x0000004900497308 */ /* 0x000ea20000000800 */
[----:B0-----:R-:W-:Y:S01]  /*c970*/  FFMA.FTZ R3, R7, R3, R11 ;  /* 0x0000000307037223 */ /* 0x001fe2000001000b */
[--C-:B------:R-:W-:Y:S01]  /*c980*/  FFMA.FTZ R30, R50, UR33, -R72.reuse ;  /* 0x00000021321e7c23 */ /* 0x100fe20008010848 */
[--C-:B------:R-:W-:Y:S01]  /*c990*/  FFMA.FTZ R50, R58, UR33, -R72.reuse ;  /* 0x000000213a327c23 */ /* 0x100fe20008010848 */
[--C-:B------:R-:W-:Y:S01]  /*c9a0*/  FFMA.FTZ R4, R62, UR33, -R72.reuse ;  /* 0x000000213e047c23 */ /* 0x100fe20008010848 */
[--C-:B------:R-:W-:Y:S01]  /*c9b0*/  FFMA.FTZ R75, R75, UR33, -R72.reuse ;  /* 0x000000214b4b7c23 */ /* 0x100fe20008010848 */
[--C-:B------:R-:W-:Y:S01]  /*c9c0*/  FFMA.FTZ R78, R78, UR33, -R72.reuse ;  /* 0x000000214e4e7c23 */ /* 0x100fe20008010848 */
[----:B------:R-:W-:Y:S01]  /*c9d0*/  FFMA.FTZ R79, R79, UR33, -R72 ;  /* 0x000000214f4f7c23 */ /* 0x000fe20008010848 */
[----:B------:R-:W0:Y:S01]  /*c9e0*/  MUFU.EX2 R77, R77 ;  /* 0x0000004d004d7308 */ /* 0x000e220000000800 */
[----:B-1----:R-:W-:Y:S01]  /*c9f0*/  FADD.FTZ R54, R26, R3 ;  /* 0x000000031a367221 */ /* 0x002fe20000010000 */
[C---:B------:R-:W-:Y:S01]  /*ca00*/  FADD.FTZ R3, R13.reuse, R10 ;  /* 0x0000000a0d037221 */ /* 0x040fe20000010000 */
[----:B------:R-:W-:Y:S01]  /*ca10*/  F2FP.BF16.F32.PACK_AB R10, R13, R12 ;  /* 0x0000000c0d0a723e */ /* 0x000fe200000010ff */
[--C-:B------:R-:W-:Y:S01]  /*ca20*/  FFMA.FTZ R82, R82, UR33, -R72.reuse ;  /* 0x0000002152527c23 */ /* 0x100fe20008010848 */
[----:B------:R-:W-:Y:S01]  /*ca30*/  F2FP.BF16.F32.PACK_AB R9, R26, R11 ;  /* 0x0000000b1a09723e */ /* 0x000fe200000010ff */
[----:B------:R-:W-:Y:S01]  /*ca40*/  FADD.FTZ R12, R14, R3 ;  /* 0x000000030e0c7221 */ /* 0x000fe20000010000 */
[----:B------:R-:W-:Y:S01]  /*ca50*/  FFMA.FTZ R3, R66, UR33, -R72 ;  /* 0x0000002142037c23 */ /* 0x000fe20008010848 */
[----:B------:R-:W1:Y:S01]  /*ca60*/  MUFU.EX2 R27, R27 ;  /* 0x0000001b001b7308 */ /* 0x000e620000000800 */
[----:B--2---:R-:W-:Y:S01]  /*ca70*/  FADD.FTZ R54, R73, R54 ;  /* 0x0000003649367221 */ /* 0x004fe20000010000 */
[----:B------:R-:W-:Y:S01]  /*ca80*/  FADD.FTZ R55, R15, R12 ;  /* 0x0000000c0f377221 */ /* 0x000fe20000010000 */
[--C-:B------:R-:W-:Y:S01]  /*ca90*/  FFMA.FTZ R12, R67, UR33, -R72.reuse ;  /* 0x00000021430c7c23 */ /* 0x100fe20008010848 */
[--C-:B------:R-:W-:Y:S01]  /*caa0*/  FFMA.FTZ R83, R83, UR33, -R72.reuse ;  /* 0x0000002153537c23 */ /* 0x100fe20008010848 */
[--C-:B------:R-:W-:Y:S01]  /*cab0*/  FFMA.FTZ R86, R86, UR33, -R72.reuse ;  /* 0x0000002156567c23 */ /* 0x100fe20008010848 */
[----:B------:R-:W-:Y:S01]  /*cac0*/  FADD.FTZ R26, R20, R55 ;  /* 0x00000037141a7221 */ /* 0x000fe20000010000 */
[----:B------:R-:W-:Y:S01]  /*cad0*/  FFMA.FTZ R55, R71, UR33, -R72 ;  /* 0x0000002147377c23 */ /* 0x000fe20008010848 */
[----:B------:R-:W2:Y:S01]  /*cae0*/  MUFU.EX2 R34, R34 ;  /* 0x0000002200227308 */ /* 0x000ea20000000800 */
[----:B0-----:R-:W-:Y:S01]  /*caf0*/  FADD.FTZ R54, R77, R54 ;  /* 0x000000364d367221 */ /* 0x001fe20000010000 */
[----:B------:R-:W-:Y:S01]  /*cb00*/  FADD.FTZ R67, R21, R26 ;  /* 0x0000001a15437221 */ /* 0x000fe20000010000 */
[----:B------:R-:W-:Y:S01]  /*cb10*/  F2FP.BF16.F32.PACK_AB R11, R77, R73 ;  /* 0x000000494d0b723e */ /* 0x000fe200000010ff */
[----:B------:R-:W-:Y:S01]  /*cb20*/  UMOV UR53, UR45 ;  /* 0x0000002d00357c82 */ /* 0x000fe20008000000 */
[-C--:B------:R-:W-:Y:S01]  /*cb30*/  FMUL.FTZ R90, R90, R7.reuse ;  /* 0x000000075a5a7220 */ /* 0x080fe20000410000 */
[----:B------:R-:W-:Y:S01]  /*cb40*/  FADD.FTZ R58, R24, R67 ;  /* 0x00000043183a7221 */ /* 0x000fe20000010000 */
[----:B------:R-:W-:Y:S01]  /*cb50*/  F2FP.BF16.F32.PACK_AB R24, R25, R24 ;  /* 0x000000181918723e */ /* 0x000fe200000010ff */
[----:B------:R-:W-:Y:S01]  /*cb60*/  MUFU.EX2 R38, R38 ;  /* 0x0000002600267308 */ /* 0x000fe20000000800 */
[----:B-1----:R-:W-:Y:S01]  /*cb70*/  FADD.FTZ R59, R27, R54 ;  /* 0x000000361b3b7221 */ /* 0x002fe20000010000 */
[----:B------:R-:W-:Y:S01]  /*cb80*/  FADD.FTZ R67, R25, R58 ;  /* 0x0000003a19437221 */ /* 0x000fe20000010000 */
[----:B------:R0:W-:Y:S01]  /*cb90*/  STSM.16.M88.4 [R17+0x21800], R8 ;  /* 0x0218000811007844 */ /* 0x0001e20000000200 */
[----:B------:R-:W-:Y:S01]  /*cba0*/  FFMA.FTZ R54, R70, UR33, -R72 ;  /* 0x0000002146367c23 */ /* 0x000fe20008010848 */
[-C--:B------:R-:W-:Y:S01]  /*cbb0*/  FMUL.FTZ R91, R91, R7.reuse ;  /* 0x000000075b5b7220 */ /* 0x080fe20000410000 */
[----:B------:R-:W-:Y:S01]  /*cbc0*/  FADD.FTZ R58, R28, R67 ;  /* 0x000000431c3a7221 */ /* 0x000fe20000010000 */
[-C--:B------:R-:W-:Y:S01]  /*cbd0*/  FMUL.FTZ R94, R94, R7.reuse ;  /* 0x000000075e5e7220 */ /* 0x080fe20000410000 */
[----:B------:R-:W1:Y:S01]  /*cbe0*/  MUFU.EX2 R39, R39 ;  /* 0x0000002700277308 */ /* 0x000e620000000800 */
[-C--:B------:R-:W-:Y:S01]  /*cbf0*/  FMUL.FTZ R95, R95, R7.reuse ;  /* 0x000000075f5f7220 */ /* 0x080fe20000410000 */
[----:B------:R-:W-:Y:S01]  /*cc00*/  FADD.FTZ R67, R29, R58 ;  /* 0x0000003a1d437221 */ /* 0x000fe20000010000 */
        /* <DEDUP_REMOVED lines=8> */
[----:B0-----:R-:W-:Y:S01]  /*cc90*/  F2FP.BF16.F32.PACK_AB R8, R15, R14 ;  /* 0x0000000e0f08723e */ /* 0x001fe200000010ff */
[-C--:B------:R-:W-:Y:S01]  /*cca0*/  FMUL.FTZ R111, R111, R7.reuse ;  /* 0x000000076f6f7220 */ /* 0x080fe20000410000 */
[----:B------:R-:W-:Y:S01]  /*ccb0*/  F2FP.BF16.F32.PACK_AB R10, R21, R20 ;  /* 0x00000014150a723e */ /* 0x000fe200000010ff */
[----:B------:R-:W-:Y:S01]  /*ccc0*/  FMUL.FTZ R114, R114, R7 ;  /* 0x0000000772727220 */ /* 0x000fe20000410000 */
[----:B--2---:R-:W-:Y:S01]  /*ccd0*/  F2FP.BF16.F32.PACK_AB R9, R34, R27 ;  /* 0x0000001b2209723e */ /* 0x004fe200000010ff */
        /* <DEDUP_REMOVED lines=8> */
[----:B------:R2:W-:Y:S01]  /*cd60*/  MUFU.EX2 R13, R63 ;  /* 0x0000003f000d7308 */ /* 0x0005e20000000800 */
[-C--:B------:R-:W-:Y:S01]  /*cd70*/  FMUL.FTZ R126, R126, R7.reuse ;  /* 0x000000077e7e7220 */ /* 0x080fe20000410000 */
[-C--:B------:R-:W-:Y:S01]  /*cd80*/  FMUL.FTZ R127, R127, R7.reuse ;  /* 0x000000077f7f7220 */ /* 0x080fe20000410000 */
[-C--:B------:R-:W-:Y:S01]  /*cd90*/  FMUL.FTZ R130, R130, R7.reuse ;  /* 0x0000000782827220 */ /* 0x080fe20000410000 */
[-C--:B------:R-:W-:Y:S01]  /*cda0*/  FMUL.FTZ R131, R131, R7.reuse ;  /* 0x0000000783837220 */ /* 0x080fe20000410000 */
[-C--:B------:R-:W-:Y:S01]  /*cdb0*/  FMUL.FTZ R134, R134, R7.reuse ;  /* 0x0000000786867220 */ /* 0x080fe20000410000 */
[----:B------:R-:W-:Y:S01]  /*cdc0*/  FMUL.FTZ R135, R135, R7 ;  /* 0x0000000787877220 */ /* 0x000fe20000410000 */
[----:B------:R-:W-:Y:S01]  /*cdd0*/  IMAD.MOV.U32 R7, RZ, RZ, R5 ;  /* 0x000000ffff077224 */ /* 0x000fe200078e0005 */
[----:B------:R-:W3:Y:S01]  /*cde0*/  MUFU.EX2 R46, R46 ;  /* 0x0000002e002e7308 */ /* 0x000ee20000000800 */
[----:B--2---:R-:W-:Y:S01]  /*cdf0*/  FADD.FTZ R63, R34, R59 ;  /* 0x0000003b223f7221 */ /* 0x004fe20000010000 */
[--C-:B------:R-:W-:Y:S01]  /*ce00*/  FFMA.FTZ R59, R74, UR33, -R72.reuse ;  /* 0x000000214a3b7c23 */ /* 0x100fe20008010848 */
[----:B------:R-:W-:Y:S01]  /*ce10*/  FFMA.FTZ R72, R87, UR33, -R72 ;  /* 0x0000002157487c23 */ /* 0x000fe20008010848 */
[----:B0-----:R-:W-:Y:S01]  /*ce20*/  F2FP.BF16.F32.PACK_AB R25, R43, R42 ;  /* 0x0000002a2b19723e */ /* 0x001fe200000010ff */
[----:B------:R-:W-:Y:S01]  /*ce30*/  FADD.FTZ R26, R38, R63 ;  /* 0x0000003f261a7221 */ /* 0x000fe20000010000 */
[----:B------:R-:W-:-:S02]  /*ce40*/  F2FP.BF16.F32.PACK_AB R34, R37, R36 ;  /* 0x000000242522723e */ /* 0x000fc400000010ff */
[----:B------:R-:W0:Y:S01]  /*ce50*/  MUFU.EX2 R76, R76 ;  /* 0x0000004c004c7308 */ /* 0x000e220000000800 */
[----:B------:R-:W-:-:S04]  /*ce60*/  FADD.FTZ R63, R39, R26 ;  /* 0x0000001a273f7221 */ /* 0x000fc80000010000 */
[----:B------:R-:W-:Y:S01]  /*ce70*/  FADD.FTZ R26, R42, R63 ;  /* 0x0000003f2a1a7221 */ /* 0x000fe20000010000 */
[----:B------:R-:W-:Y:S02]  /*ce80*/  F2FP.BF16.F32.PACK_AB R42, R45, R44 ;  /* 0x0000002c2d2a723e */ /* 0x000fe400000010ff */
[----:B------:R-:W2:Y:S01]  /*ce90*/  MUFU.EX2 R30, R30 ;  /* 0x0000001e001e7308 */ /* 0x000ea20000000800 */
[----:B------:R-:W-:Y:S01]  /*cea0*/  FADD.FTZ R63, R43, R26 ;  /* 0x0000001a2b3f7221 */ /* 0x000fe20000010000 */
[----:B------:R-:W-:Y:S01]  /*ceb0*/  FADD.FTZ R26, R32, R67 ;  /* 0x00000043201a7221 */ /* 0x000fe20000010000 */
[C---:B------:R-:W-:Y:S02]  /*cec0*/  F2FP.BF16.F32.PACK_AB R32, R33.reuse, R32 ;  /* 0x000000202120723e */ /* 0x040fe400000010ff */
[----:B---3--:R-:W-:Y:S01]  /*ced0*/  FADD.FTZ R63, R46, R63 ;  /* 0x0000003f2e3f7221 */ /* 0x008fe20000010000 */
[----:B------:R-:W-:Y:S02]  /*cee0*/  FADD.FTZ R67, R33, R26 ;  /* 0x0000001a21437221 */ /* 0x000fe40000010000 */
[----:B------:R-:W3:Y:S01]  /*cef0*/  MUFU.EX2 R31, R31 ;  /* 0x0000001f001f7308 */ /* 0x000ee20000000800 */
[----:B0-----:R-:W-:Y:S01]  /*cf00*/  FADD.FTZ R63, R76, R63 ;  /* 0x0000003f4c3f7221 */ /* 0x001fe20000010000 */
[----:B------:R-:W-:Y:S01]  /*cf10*/  FADD.FTZ R26, R36, R67 ;  /* 0x00000043241a7221 */ /* 0x000fe20000010000 */
[----:B------:R-:W-:-:S03]  /*cf20*/  F2FP.BF16.F32.PACK_AB R27, R76, R46 ;  /* 0x0000002e4c1b723e */ /* 0x000fc600000010ff */
[----:B------:R-:W-:Y:S01]  /*cf30*/  FADD.FTZ R15, R37, R26 ;  /* 0x0000001a250f7221 */ /* 0x000fe20000010000 */
[----:B------:R-:W-:Y:S01]  /*cf40*/  F2FP.BF16.F32.PACK_AB R26, R29, R28 ;  /* 0x0000001c1d1a723e */ /* 0x000fe200000010ff */
[----:B------:R-:W0:Y:S01]  /*cf50*/  MUFU.EX2 R35, R35 ;  /* 0x0000002300237308 */ /* 0x000e220000000800 */
[----:B--2---:R-:W-:Y:S01]  /*cf60*/  FADD.FTZ R14, R30, R63 ;  /* 0x0000003f1e0e7221 */ /* 0x004fe20000010000 */
[----:B------:R-:W-:Y:S01]  /*cf70*/  FADD.FTZ R28, R40, R15 ;  /* 0x0000000f281c7221 */ /* 0x000fe20000010000 */
[C---:B------:R-:W-:Y:S01]  /*cf80*/  F2FP.BF16.F32.PACK_AB R40, R41.reuse, R40 ;  /* 0x000000282928723e */ /* 0x040fe200000010ff */
[----:B------:R2:W-:Y:S02]  /*cf90*/  STSM.16.M88.4 [R22], R24 ;  /* 0x0000001816007844 */ /* 0x0005e40000000200 */
[----:B------:R-:W-:Y:S02]  /*cfa0*/  FADD.FTZ R21, R41, R28 ;  /* 0x0000001c29157221 */ /* 0x000fe40000010000 */
[----:B------:R-:W4:Y:S01]  /*cfb0*/  MUFU.EX2 R47, R47 ;  /* 0x0000002f002f7308 */ /* 0x000f220000000800 */
[C---:B---3--:R-:W-:Y:S01]  /*cfc0*/  FADD.FTZ R20, R31.reuse, R14 ;  /* 0x0000000e1f147221 */ /* 0x048fe20000010000 */
[----:B------:R-:W-:Y:S01]  /*cfd0*/  FADD.FTZ R28, R44, R21 ;  /* 0x000000152c1c7221 */ /* 0x000fe20000010000 */
[----:B------:R-:W-:-:S03]  /*cfe0*/  F2FP.BF16.F32.PACK_AB R33, R31, R30 ;  /* 0x0000001e1f21723e */ /* 0x000fc600000010ff */
[----:B------:R-:W-:Y:S02]  /*cff0*/  FADD.FTZ R21, R45, R28 ;  /* 0x0000001c2d157221 */ /* 0x000fe40000010000 */
[----:B------:R-:W3:Y:S01]  /*d000*/  MUFU.EX2 R50, R50 ;  /* 0x0000003200327308 */ /* 0x000ee20000000800 */
[----:B0-----:R-:W-:Y:S01]  /*d010*/  FADD.FTZ R20, R35, R20 ;  /* 0x0000001423147221 */ /* 0x001fe20000010000 */
[----:B------:R-:W-:Y:S01]  /*d020*/  FADD.FTZ R28, R48, R21 ;  /* 0x00000015301c7221 */ /* 0x000fe20000010000 */
[----:B------:R-:W-:-:S05]  /*d030*/  F2FP.BF16.F32.PACK_AB R48, R49, R48 ;  /* 0x000000303130723e */ /* 0x000fca00000010ff */
[----:B------:R-:W0:Y:S01]  /*d040*/  MUFU.EX2 R51, R51 ;  /* 0x0000003300337308 */ /* 0x000e220000000800 */
[C---:B----4-:R-:W-:Y:S01]  /*d050*/  FADD.FTZ R15, R47.reuse, R20 ;  /* 0x000000142f0f7221 */ /* 0x050fe20000010000 */
[----:B------:R-:W-:-:S05]  /*d060*/  F2FP.BF16.F32.PACK_AB R35, R47, R35 ;  /* 0x000000232f23723e */ /* 0x000fca00000010ff */
[----:B------:R2:W-:Y:S01]  /*d070*/  STSM.16.M88.4 [R18], R32 ;  /* 0x0000002012007844 */ /* 0x0005e20000000200 */
[----:B------:R-:W4:Y:S01]  /*d080*/  MUFU.EX2 R4, R4 ;  /* 0x0000000400047308 */ /* 0x000f220000000800 */
[----:B---3--:R-:W-:-:S07]  /*d090*/  FADD.FTZ R20, R50, R15 ;  /* 0x0000000f32147221 */ /* 0x008fce0000010000 */
[----:B------:R-:W1:Y:S01]  /*d0a0*/  MUFU.EX2 R52, R52 ;  /* 0x0000003400347308 */ /* 0x000e620000000800 */
[C---:B0-----:R-:W-:Y:S01]  /*d0b0*/  FADD.FTZ R15, R51.reuse, R20 ;  /* 0x00000014330f7221 */ /* 0x041fe20000010000 */
[----:B------:R-:W-:-:S06]  /*d0c0*/  F2FP.BF16.F32.PACK_AB R41, R51, R50 ;  /* 0x000000323329723e */ /* 0x000fcc00000010ff */
[----:B------:R-:W0:Y:S01]  /*d0d0*/  MUFU.EX2 R53, R53 ;  /* 0x0000003500357308 */ /* 0x000e220000000800 */
[----:B----4-:R-:W-:Y:S01]  /*d0e0*/  FADD.FTZ R20, R4, R15 ;  /* 0x0000000f04147221 */ /* 0x010fe20000010000 */
[----:B------:R-:W-:Y:S01]  /*d0f0*/  FADD.FTZ R15, R49, R28 ;  /* 0x0000001c310f7221 */ /* 0x000fe20000010000 */
[C---:B------:R-:W-:Y:S02]  /*d100*/  F2FP.BF16.F32.PACK_AB R43, R13.reuse, R4 ;  /* 0x000000040d2b723e */ /* 0x040fe400000010ff */
[----:B------:R-:W-:-:S03]  /*d110*/  FADD.FTZ R20, R13, R20 ;  /* 0x000000140d147221 */ /* 0x000fc60000010000 */
[----:B------:R-:W3:Y:S01]  /*d120*/  MUFU.EX2 R3, R3 ;  /* 0x0000000300037308 */ /* 0x000ee20000000800 */
[----:B-1----:R-:W-:Y:S01]  /*d130*/  FADD.FTZ R8, R52, R15 ;  /* 0x0000000f34087221 */ /* 0x002fe20000010000 */
[----:B------:R2:W-:Y:S06]  /*d140*/  STSM.16.M88.4 [R17+0x27800], R40 ;  /* 0x0278002811007844 */ /* 0x0005ec0000000200 */
[----:B------:R-:W1:Y:S01]  /*d150*/  MUFU.EX2 R56, R56 ;  /* 0x0000003800387308 */ /* 0x000e620000000800 */
[C---:B0-----:R-:W-:Y:S01]  /*d160*/  FADD.FTZ R11, R53.reuse, R8 ;  /* 0x00000008350b7221 */ /* 0x041fe20000010000 */
[----:B------:R-:W-:-:S06]  /*d170*/  F2FP.BF16.F32.PACK_AB R50, R53, R52 ;  /* 0x000000343532723e */ /* 0x000fcc00000010ff */
[----:B------:R-:W0:Y:S01]  /*d180*/  MUFU.EX2 R12, R12 ;  /* 0x0000000c000c7308 */ /* 0x000e220000000800 */
[----:B---3--:R-:W-:-:S07]  /*d190*/  FADD.FTZ R9, R3, R20 ;  /* 0x0000001403097221 */ /* 0x008fce0000010000 */
[----:B------:R-:W3:Y:S01]  /*d1a0*/  MUFU.EX2 R57, R57 ;  /* 0x0000003900397308 */ /* 0x000ee20000000800 */
[----:B-1----:R-:W-:-:S07]  /*d1b0*/  FADD.FTZ R10, R56, R11 ;  /* 0x0000000b380a7221 */ /* 0x002fce0000010000 */
[----:B------:R-:W1:Y:S01]  /*d1c0*/  MUFU.EX2 R54, R54 ;  /* 0x0000003600367308 */ /* 0x000e620000000800 */
[C---:B0-----:R-:W-:Y:S01]  /*d1d0*/  FADD.FTZ R9, R12.reuse, R9 ;  /* 0x000000090c097221 */ /* 0x041fe20000010000 */
[----:B------:R-:W-:-:S06]  /*d1e0*/  F2FP.BF16.F32.PACK_AB R49, R12, R3 ;  /* 0x000000030c31723e */ /* 0x000fcc00000010ff */
[----:B------:R-:W0:Y:S01]  /*d1f0*/  MUFU.EX2 R60, R60 ;  /* 0x0000003c003c7308 */ /* 0x000e220000000800 */
[C---:B---3--:R-:W-:Y:S01]  /*d200*/  FADD.FTZ R11, R57.reuse, R10 ;  /* 0x0000000a390b7221 */ /* 0x048fe20000010000 */
[----:B------:R-:W-:-:S06]  /*d210*/  F2FP.BF16.F32.PACK_AB R56, R57, R56 ;  /* 0x000000383938723e */ /* 0x000fcc00000010ff */
[----:B------:R-:W3:Y:S01]  /*d220*/  MUFU.EX2 R55, R55 ;  /* 0x0000003700377308 */ /* 0x000ee20000000800 */
[----:B-1----:R-:W-:-:S07]  /*d230*/  FADD.FTZ R8, R54, R9 ;  /* 0x0000000936087221 */ /* 0x002fce0000010000 */
[----:B------:R-:W1:Y:S01]  /*d240*/  MUFU.EX2 R61, R61 ;  /* 0x0000003d003d7308 */ /* 0x000e620000000800 */
[----:B0-----:R-:W-:-:S07]  /*d250*/  FADD.FTZ R4, R60, R11 ;  /* 0x0000000b3c047221 */ /* 0x001fce0000010000 */
[----:B------:R-:W0:Y:S01]  /*d260*/  MUFU.EX2 R59, R59 ;  /* 0x0000003b003b7308 */ /* 0x000e220000000800 */
[C---:B---3--:R-:W-:Y:S01]  /*d270*/  FADD.FTZ R8, R55.reuse, R8 ;  /* 0x0000000837087221 */ /* 0x048fe20000010000 */
[----:B------:R-:W-:-:S05]  /*d280*/  F2FP.BF16.F32.PACK_AB R51, R55, R54 ;  /* 0x000000363733723e */ /* 0x000fca00000010ff */
[----:B------:R2:W-:Y:S01]  /*d290*/  STSM.16.M88.4 [R136], R48 ;  /* 0x0000003088007844 */ /* 0x0005e20000000200 */
[----:B------:R-:W3:Y:S01]  /*d2a0*/  MUFU.EX2 R64, R64 ;  /* 0x0000004000407308 */ /* 0x000ee20000000800 */
[C---:B-1----:R-:W-:Y:S01]  /*d2b0*/  FADD.FTZ R11, R61.reuse, R4 ;  /* 0x000000043d0b7221 */ /* 0x042fe20000010000 */
[----:B------:R-:W-:-:S06]  /*d2c0*/  F2FP.BF16.F32.PACK_AB R58, R61, R60 ;  /* 0x0000003c3d3a723e */ /* 0x000fcc00000010ff */
[----:B------:R-:W1:Y:S01]  /*d2d0*/  MUFU.EX2 R14, R75 ;  /* 0x0000004b000e7308 */ /* 0x000e620000000800 */
[----:B0-----:R-:W-:-:S07]  /*d2e0*/  FADD.FTZ R9, R59, R8 ;  /* 0x000000083b097221 */ /* 0x001fce0000010000 */
[----:B------:R-:W0:Y:S01]  /*d2f0*/  MUFU.EX2 R68, R68 ;  /* 0x0000004400447308 */ /* 0x000e220000000800 */
[----:B---3--:R-:W-:-:S07]  /*d300*/  FADD.FTZ R11, R64, R11 ;  /* 0x0000000b400b7221 */ /* 0x008fce0000010000 */
[----:B------:R-:W3:Y:S01]  /*d310*/  MUFU.EX2 R78, R78 ;  /* 0x0000004e004e7308 */ /* 0x000ee20000000800 */
[C---:B-1----:R-:W-:Y:S01]  /*d320*/  FADD.FTZ R9, R14.reuse, R9 ;  /* 0x000000090e097221 */ /* 0x042fe20000010000 */
[----:B------:R-:W-:-:S06]  /*d330*/  F2FP.BF16.F32.PACK_AB R57, R14, R59 ;  /* 0x0000003b0e39723e */ /* 0x000fcc00000010ff */
[----:B------:R-:W1:Y:S01]  /*d340*/  MUFU.EX2 R79, R79 ;  /* 0x0000004f004f7308 */ /* 0x000e620000000800 */
[C---:B0-----:R-:W-:Y:S01]  /*d350*/  FADD.FTZ R20, R68.reuse, R11 ;  /* 0x0000000b44147221 */ /* 0x041fe20000010000 */
[----:B------:R-:W-:-:S06]  /*d360*/  F2FP.BF16.F32.PACK_AB R8, R68, R64 ;  /* 0x000000404408723e */ /* 0x000fcc00000010ff */
[----:B------:R-:W-:Y:S01]  /*d370*/  MUFU.EX2 R65, R65 ;  /* 0x0000004100417308 */ /* 0x000fe20000000800 */
[----:B---3--:R-:W-:-:S07]  /*d380*/  FADD.FTZ R4, R78, R9 ;  /* 0x000000094e047221 */ /* 0x008fce0000010000 */
[----:B------:R-:W0:Y:S01]  /*d390*/  MUFU.EX2 R6, R85 ;  /* 0x0000005500067308 */ /* 0x000e220000000800 */
[C---:B-1----:R-:W-:Y:S01]  /*d3a0*/  F2FP.BF16.F32.PACK_AB R59, R79.reuse, R78 ;  /* 0x0000004e4f3b723e */ /* 0x042fe200000010ff */
[----:B------:R-:W-:-:S04]  /*d3b0*/  FADD.FTZ R4, R79, R4 ;  /* 0x000000044f047221 */ /* 0x000fc80000010000 */
[----:B------:R2:W-:Y:S02]  /*d3c0*/  STSM.16.M88.4 [R22+0x6000], R56 ;  /* 0x0060003816007844 */ /* 0x0005e40000000200 */
[----:B------:R-:W1:Y:S08]  /*d3d0*/  MUFU.EX2 R21, R82 ;  /* 0x0000005200157308 */ /* 0x000e700000000800 */
[----:B------:R-:W3:Y:S01]  /*d3e0*/  MUFU.EX2 R83, R83 ;  /* 0x0000005300537308 */ /* 0x000ee20000000800 */
[----:B0-----:R-:W-:Y:S01]  /*d3f0*/  F2FP.BF16.F32.PACK_AB R10, R6, R65 ;  /* 0x00000041060a723e */ /* 0x001fe200000010ff */
[----:B------:R-:W-:-:S06]  /*d400*/  FADD.FTZ R65, R65, R20 ;  /* 0x0000001441417221 */ /* 0x000fcc0000010000 */
[----:B------:R-:W0:Y:S01]  /*d410*/  MUFU.EX2 R13, R86 ;  /* 0x00000056000d7308 */ /* 0x000e220000000800 */
[----:B-1----:R-:W-:-:S07]  /*d420*/  FADD.FTZ R4, R21, R4 ;  /* 0x0000000415047221 */ /* 0x002fce0000010000 */
[----:B------:R-:W1:Y:S01]  /*d430*/  MUFU.EX2 R72, R72 ;  /* 0x0000004800487308 */ /* 0x000e620000000800 */
[C---:B---3--:R-:W-:Y:S01]  /*d440*/  F2FP.BF16.F32.PACK_AB R9, R83.reuse, R21 ;  /* 0x000000155309723e */ /* 0x048fe200000010ff */
[----:B------:R-:W-:-:S04]  /*d450*/  FADD.FTZ R4, R83, R4 ;  /* 0x0000000453047221 */ /* 0x000fc80000010000 */
[----:B0-----:R-:W-:Y:S01]  /*d460*/  FADD.FTZ R3, R13, R4 ;  /* 0x000000040d037221 */ /* 0x001fe20000010000 */
[----:B------:R-:W-:Y:S01]  /*d470*/  FADD.FTZ R4, R6, R65 ;  /* 0x0000004106047221 */ /* 0x000fe20000010000 */
[----:B------:R-:W-:Y:S01]  /*d480*/  IMAD.MOV.U32 R6, RZ, RZ, R0 ;  /* 0x000000ffff067224 */ /* 0x000fe200078e0000 */
[C---:B-1----:R-:W-:Y:S01]  /*d490*/  F2FP.BF16.F32.PACK_AB R11, R72.reuse, R13 ;  /* 0x0000000d480b723e */ /* 0x042fe200000010ff */
[----:B------:R-:W-:-:S04]  /*d4a0*/  FADD.FTZ R3, R72, R3 ;  /* 0x0000000348037221 */ /* 0x000fc80000010000 */
[----:B------:R2:W-:Y:S01]  /*d4b0*/  STSM.16.M88.4 [R18+0x6000], R8 ;  /* 0x0060000812007844 */ /* 0x0005e20000000200 */
[----:B------:R0:W-:Y:S06]  /*d4c0*/  MEMBAR.ALL.CTA ;  /* 0x0000000000007992 */ /* 0x0001ec0000008000 */
[----:B0-----:R-:W0:Y:S02]  /*d4d0*/  FENCE.VIEW.ASYNC.S ;  /* 0x00000000000073c6 */ /* 0x001e240000000000 */
[----:B0-----:R-:W-:Y:S01]  /*d4e0*/  NOP ;  /* 0x0000000000007918 */ /* 0x001fe20000000000 */
[----:B------:R-:W-:Y:S05]  /*d4f0*/  @P2 BRA `(.L_x_893) ;  /* 0xffffffcc00d42947 */ /* 0x000fea000383ffff */
.L_x_876:
[----:B------:R-:W-:Y:S06]  /*d500*/  BAR.ARV 0x8, 0x200 ;  /* 0x0208000000007b1d */ /* 0x000fec0000002000 */
[----:B------:R-:W-:Y:S05]  /*d510*/  @!P0 BRA `(.L_x_894) ;  /* 0x0000000000048947 */ /* 0x000fea0003800000 */
[----:B------:R-:W-:Y:S01]  /*d520*/  BPT.TRAP 0x1 ;  /* 0x000000040000795c */ /* 0x000fe20000300000 */
.L_x_894:
[----:B------:R-:W-:Y:S01]  /*d530*/  ULEA UR9, UR45, UR42, 0x3 ;  /* 0x0000002a2d097291 */ /* 0x000fe2000f8e183f */
[----:B------:R-:W-:-:S05]  /*d540*/  IMAD.U32 R2, RZ, RZ, UR50 ;  /* 0x00000032ff027e24 */ /* 0x000fca000f8e00ff */
[----:B------:R-:W-:-:S04]  /*d550*/  SHF.L.U32 R2, R2, 0x1f, RZ ;  /* 0x0000001f02027819 */ /* 0x000fc800000006ff */
[----:B------:R0:W1:Y:S01]  /*d560*/  SYNCS.PHASECHK.TRANS64.TRYWAIT P2, [UR9+0x2d850], R2 ;  /* 0x02d85002ff0075a7 */ /* 0x0000620008040149 */
[----:B------:R-:W-:Y:S05]  /*d570*/  @!P0 BRA `(.L_x_895) ;  /* 0x0000000000048947 */ /* 0x000fea0003800000 */
[----:B------:R-:W-:Y:S01]  /*d580*/  BPT.TRAP 0x1 ;  /* 0x000000040000795c */ /* 0x000fe20000300000 */
.L_x_895:
[----:B-1----:R-:W-:Y:S05]  /*d590*/  @P2 BRA `(.L_x_896) ;  /* 0x0000000000082947 */ /* 0x002fea0003800000 */
[----:B------:R-:W1:Y:S02]  /*d5a0*/  SYNCS.PHASECHK.TRANS64.TRYWAIT P0, [UR9+0x2d850], R2 ;  /* 0x02d85002ff0075a7 */ /* 0x000e640008000149 */
[----:B-1----:R-:W-:Y:S05]  /*d5b0*/  @!P0 BRA `(.L_x_897) ;  /* 0x0000007000708947 */ /* 0x002fea0003800000 */
.L_x_896:
[----:B------:R-:W-:Y:S01]  /*d5c0*/  UIADD3 UR42, UR42, 0x400, URZ ;  /* 0x000004002a2a7890 */ /* 0x000fe2000fffe03f */
[----:B------:R-:W-:Y:S01]  /*d5d0*/  WARPGROUP.ARRIVE ;  /* 0x00000000000079c5 */ /* 0x000fe20000000000 */
[----:B------:R-:W-:Y:S01]  /*d5e0*/  ULOP3.LUT UR36, UR36, 0x10000, URZ, 0xfc, !UPT ;  /* 0x0001000024247892 */ /* 0x000fe2000f8efc3f */
[----:B-1----:R-:W1:Y:S01]  /*d5f0*/  SHFL.BFLY PT, R7, R4, 0x2, 0x1f ;  /* 0x0c401f0004077f89 */ /* 0x002e6200000e0000 */
[----:B------:R-:W-:Y:S01]  /*d600*/  USHF.R.U32.HI UR42, URZ, 0x4, UR42 ;  /* 0x000000043f2a7899 */ /* 0x000fe2000801162a */
[----:B------:R-:W-:Y:S01]  /*d610*/  IMAD.MOV.U32 R36, RZ, RZ, -0x800000 ;  /* 0xff800000ff247424 */ /* 0x000fe200078e00ff */
[----:B------:R-:W-:Y:S01]  /*d620*/  UMOV UR5, 0x40000040 ;  /* 0x4000004000057882 */ /* 0x000fe20000000000 */
[----:B------:R-:W-:Y:S01]  /*d630*/  UMOV UR7, 0x80000020 ;  /* 0x8000002000077882 */ /* 0x000fe20000000000 */
[----:B------:R-:W-:Y:S01]  /*d640*/  ULOP3.LUT UR42, UR42, 0x3fff, URZ, 0xc0, !UPT ;  /* 0x00003fff2a2a7892 */ /* 0x000fe2000f8ec03f */
[----:B0-----:R-:W0:Y:S01]  /*d650*/  SHFL.BFLY PT, R2, R3, 0x2, 0x1f ;  /* 0x0c401f0003027f89 */ /* 0x001e2200000e0000 */
[----:B------:R-:W-:Y:S01]  /*d660*/  UMOV UR4, UR36 ;  /* 0x0000002400047c82 */ /* 0x000fe20008000000 */
[----:B--2---:R-:W-:Y:S01]  /*d670*/  IMAD.MOV.U32 R48, RZ, RZ, RZ ;  /* 0x000000ffff307224 */ /* 0x004fe200078e00ff */
[----:B------:R-:W-:Y:S01]  /*d680*/  ULOP3.LUT UR8, UR42, 0x2000000, URZ, 0xfc, !UPT ;  /* 0x020000002a087892 */ /* 0x000fe2000f8efc3f */
[----:B------:R-:W-:Y:S01]  /*d690*/  IMAD.MOV.U32 R37, RZ, RZ, -0x800000 ;  /* 0xff800000ff257424 */ /* 0x000fe200078e00ff */
[----:B------:R-:W-:-:S02]  /*d6a0*/  UIADD3 UR46, UR46, 0x1, URZ ;  /* 0x000000012e2e7890 */ /* 0x000fc4000fffe03f */
[----:B------:R-:W-:Y:S02]  /*d6b0*/  UIMAD UR8, UR45, 0x600, UR8 ;  /* 0x000006002d0878a4 */ /* 0x000fe4000f8e0208 */
[----:B------:R-:W-:-:S04]  /*d6c0*/  UIADD3 UR45, UR45, 0x1, URZ ;  /* 0x000000012d2d7890 */ /* 0x000fc8000fffe03f */
[----:B------:R-:W-:Y:S01]  /*d6d0*/  UISETP.NE.AND UP0, UPT, UR45, 0x2, UPT ;  /* 0x000000022d00788c */ /* 0x000fe2000bf05270 */
[----:B------:R-:W-:Y:S02]  /*d6e0*/  UMOV UR6, UR8 ;  /* 0x0000000800067c82 */ /* 0x000fe40008000000 */
[----:B------:R-:W-:Y:S01]  /*d6f0*/  HGMMA.64x96x16.F32.BF16 R88, gdesc[UR4].tnspB, R88, gsb0 ;  /* 0x41600000045879f0 */ /* 0x000fe20008001858 */
[----:B------:R-:W-:Y:S01]  /*d700*/  UIADD3 UR4, UR36, 0x2, URZ ;  /* 0x0000000224047890 */ /* 0x000fe2000fffe03f */
[----:B-1----:R-:W-:Y:S01]  /*d710*/  FADD.FTZ R7, R7, R4 ;  /* 0x0000000407077221 */ /* 0x002fe20000010000 */
[----:B------:R-:W-:Y:S01]  /*d720*/  UIADD3 UR6, UR8, 0x40, URZ ;  /* 0x0000004008067890 */ /* 0x000fe2000fffe03f */
[----:B------:R-:W-:Y:S01]  /*d730*/  UMOV UR5, 0x40000040 ;  /* 0x4000004000057882 */ /* 0x000fe20000000000 */
[----:B------:R-:W-:Y:S01]  /*d740*/  UMOV UR7, 0x80000020 ;  /* 0x8000002000077882 */ /* 0x000fe20000000000 */
[----:B0-----:R-:W-:Y:S01]  /*d750*/  FADD.FTZ R6, R2, R3 ;  /* 0x0000000302067221 */ /* 0x001fe20000010000 */
[----:B------:R-:W-:Y:S01]  /*d760*/  IMAD.U32 R3, RZ, RZ, UR33 ;  /* 0x00000021ff037e24 */ /* 0x000fe2000f8e00ff */
[----:B------:R-:W0:Y:S01]  /*d770*/  SHFL.BFLY PT, R2, R7, 0x1, 0x1f ;  /* 0x0c201f0007027f89 */ /* 0x000e2200000e0000 */
[----:B------:R-:W-:-:S03]  /*d780*/  USEL UR45, UR45, URZ, UP0 ;  /* 0x0000003f2d2d7287 */ /* 0x000fc60008000000 */
[----:B------:R-:W1:Y:S01]  /*d790*/  SHFL.BFLY PT, R9, R6, 0x1, 0x1f ;  /* 0x0c201f0006097f89 */ /* 0x000e6200000e0000 */
[----:B0-----:R-:W-:Y:S01]  /*d7a0*/  FADD.FTZ R10, R7, R2 ;  /* 0x00000002070a7221 */ /* 0x001fe20000010000 */
[----:B------:R-:W-:Y:S02]  /*d7b0*/  IMAD.MOV.U32 R2, RZ, RZ, RZ ;  /* 0x000000ffff027224 */ /* 0x000fe400078e00ff */
[----:B------:R-:W-:Y:S02]  /*d7c0*/  IMAD.U32 R7, RZ, RZ, UR33 ;  /* 0x00000021ff077e24 */ /* 0x000fe4000f8e00ff */
[----:B-1----:R-:W-:Y:S01]  /*d7d0*/  FADD.FTZ R9, R6, R9 ;  /* 0x0000000906097221 */ /* 0x002fe20000010000 */
[----:B------:R-:W-:Y:S01]  /*d7e0*/  FSETP.NE.FTZ.AND P0, PT, R10, RZ, PT ;  /* 0x000000ff0a00720b */ /* 0x000fe20003f15000 */
[----:B------:R-:W-:-:S03]  /*d7f0*/  IMAD.U32 R6, RZ, RZ, UR9 ;  /* 0x00000009ff067e24 */ /* 0x000fc6000f8e00ff */
[----:B------:R-:W-:Y:S01]  /*d800*/  FSETP.NE.FTZ.AND P2, PT, R9, RZ, PT ;  /* 0x000000ff0900720b */ /* 0x000fe20003f55000 */
[----:B------:R-:W-:-:S08]  /*d810*/  @!P1 VIADD R6, R6, 0x2d860 ;  /* 0x0002d86006069836 */ /* 0x000fd00000000000 */
[----:B------:R-:W0:Y:S01]  /*d820*/  @P0 MUFU.LG2 R4, R10 ;  /* 0x0000000a00040308 */ /* 0x000e220000000c00 */
[----:B------:R-:W-:-:S03]  /*d830*/  @P0 FMUL.FTZ R3, R3, 0.69314718246459960938 ;  /* 0x3f31721803030820 */ /* 0x000fc60000410000 */
[----:B------:R-:W-:-:S04]  /*d840*/  @P2 FMUL.FTZ R7, R7, 0.69314718246459960938 ;  /* 0x3f31721807072820 */ /* 0x000fc80000410000 */
[----:B------:R-:W1:Y:S08]  /*d850*/  @P2 MUFU.LG2 R8, R9 ;  /* 0x0000000900082308 */ /* 0x000e700000000c00 */
[----:B------:R-:W2:Y:S01]  /*d860*/  @P2 MUFU.RCP R48, R9 ;  /* 0x0000000900302308 */ /* 0x000ea20000001000 */
[----:B0-----:R-:W-:-:S04]  /*d870*/  @P0 FMUL.FTZ R4, R4, 0.69314718246459960938 ;  /* 0x3f31721804040820 */ /* 0x001fc80000410000 */
[----:B------:R-:W-:Y:S01]  /*d880*/  @P0 FFMA.FTZ R36, R3, R0, R4 ;  /* 0x0000000003240223 */ /* 0x000fe20000010004 */
[----:B------:R-:W-:Y:S02]  /*d890*/  @!P1 PRMT R0, RZ, 0x654, R6 ;  /* 0x00000654ff009816 */ /* 0x000fe40000000006 */
[----:B------:R-:W0:Y:S01]  /*d8a0*/  @P0 MUFU.RCP R2, R10 ;  /* 0x0000000a00020308 */ /* 0x000e220000001000 */
[----:B-1----:R-:W-:Y:S01]  /*d8b0*/  @P2 FMUL.FTZ R8, R8, 0.69314718246459960938 ;  /* 0x3f31721808082820 */ /* 0x002fe20000410000 */
        /* <DEDUP_REMOVED lines=47> */
[----:B------:R-:W-:-:S04]  /*dbb0*/  USEL UR4, URZ, 0x1, UP0 ;  /* 0x000000013f047887 */ /* 0x000fc80008000000 */
[----:B------:R-:W-:Y:S01]  /*dbc0*/  ULOP3.LUT UR50, UR50, UR4, URZ, 0x3c, !UPT ;  /* 0x0000000432327292 */ /* 0x000fe2000f8e3c3f */
[----:B------:R-:W-:Y:S02]  /*dbd0*/  WARPGROUP.DEPBAR.LE gsb0, 0x0 ;  /* 0x00008000000079c5 */ /* 0x000fe40000010000 */
[----:B------:R1:W-:Y:S01]  /*dbe0*/  @!P1 SYNCS.ARRIVE.TRANS64.RED.A1T0 RZ, [R0+URZ], RZ ;  /* 0x000000ff00ff99a7 */ /* 0x0003e2000810043f */
[-C--:B--2---:R-:W-:Y:S01]  /*dbf0*/  FMUL.FTZ R90, R90, R48.reuse ;  /* 0x000000305a5a7220 */ /* 0x084fe20000410000 */
        /* <DEDUP_REMOVED lines=46> */
[----:B-1----:R-:W-:-:S07]  /*dee0*/  FMUL.FTZ R48, R135, R48 ;  /* 0x0000003087307220 */ /* 0x002fce0000410000 */
.L_x_827:
[----:B------:R-:W0:Y:S08]  /*def0*/  S2UR UR4, SR_CgaCtaId ;  /* 0x00000000000479c3 */ /* 0x000e300000008800 */
[----:B------:R-:W-:Y:S06]  /*df00*/  BAR.SYNC.DEFER_BLOCKING 0x5, 0x200 ;  /* 0x0148000000007b1d */ /* 0x000fec0000010000 */
[----:B------:R-:W-:Y:S01]  /*df10*/  UMOV UR42, 0x400 ;  /* 0x00000400002a7882 */ /* 0x000fe20000000000 */
[----:B------:R-:W-:Y:S01]  /*df20*/  BSSY B0, `(.L_x_898) ;  /* 0x0000170000007945 */ /* 0x000fe20003800000 */
[----:B0-----:R-:W-:-:S09]  /*df30*/  ULEA UR42, UR4, UR42, 0x18 ;  /* 0x0000002a042a7291 */ /* 0x001fd2000f8ec03f */
[----:B------:R-:W0:Y:S02]  /*df40*/  LDS R0, [UR42+0x2d8d0] ;  /* 0x02d8d02aff007984 */ /* 0x000e240008000800 */
[----:B0-----:R-:W-:Y:S01]  /*df50*/  R2UR UR4, R0 ;  /* 0x00000000000472ca */ /* 0x001fe200000e0000 */
[----:B------:R-:W-:Y:S06]  /*df60*/  BAR.ARV 0x4, 0x200 ;  /* 0x0108000000007b1d */ /* 0x000fec0000002000 */
[----:B------:R-:W-:Y:S08]  /*df70*/  @P0 BRA `(.L_x_899) ;  /* 0x0000000c00bc0947 */ /* 0x000ff00003800000 */
[----:B------:R-:W0:Y:S01]  /*df80*/  S2UR UR5, SR_SWINHI ;  /* 0x00000000000579c3 */ /* 0x000e220000002f00 */
[----:B------:R-:W-:-:S07]  /*df90*/  IMAD R3, R142, 0x20, R138 ;  /* 0x000000208e037824 */ /* 0x000fce00078e028a */
[----:B------:R-:W-:Y:S01]  /*dfa0*/  BAR.SYNC.DEFER_BLOCKING 0x1, 0x180 ;  /* 0x0046000000007b1d */ /* 0x000fe20000010000 */
[----:B------:R-:W-:Y:S01]  /*dfb0*/  USHF.R.S32.HI UR10, URZ, 0x1f, UR40 ;  /* 0x0000001f3f0a7899 */ /* 0x000fe20008011428 */
[----:B------:R-:W-:Y:S01]  /*dfc0*/  VIADD R52, R137, UR41 ;  /* 0x0000002989347c36 */ /* 0x000fe20008000000 */
[----:B------:R-:W-:Y:S01]  /*dfd0*/  USHF.R.S32.HI UR12, URZ, 0x1f, UR44 ;  /* 0x0000001f3f0c7899 */ /* 0x000fe2000801142c */
[----:B------:R-:W-:-:S04]  /*dfe0*/  F2FP.BF16.F32.PACK_AB R6, R93, R6 ;  /* 0x000000065d06723e */ /* 0x000fc800000010ff */
[----:B------:R-:W1:Y:S01]  /*dff0*/  LDC R0, c[0x0][0xbe8] ;  /* 0x0002fa00ff007b82 */ /* 0x000e620000000800 */
[----:B------:R-:W-:Y:S01]  /*e000*/  ULDC.64 UR8, c[0x0][0xb90] ;  /* 0x0002e40000087ab9 */ /* 0x000fe20000000a00 */
[----:B------:R-:W-:Y:S02]  /*e010*/  F2FP.BF16.F32.PACK_AB R26, R125, R26 ;  /* 0x0000001a7d1a723e */ /* 0x000fe400000010ff */
[----:B------:R-:W-:Y:S02]  /*e020*/  F2FP.BF16.F32.PACK_AB R27, R46, R27 ;  /* 0x0000001b2e1b723e */ /* 0x000fe400000010ff */
[----:B------:R-:W-:Y:S02]  /*e030*/  F2FP.BF16.F32.PACK_AB R28, R129, R28 ;  /* 0x0000001c811c723e */ /* 0x000fe400000010ff */
[----:B------:R-:W-:Y:S02]  /*e040*/  F2FP.BF16.F32.PACK_AB R29, R44, R29 ;  /* 0x0000001d2c1d723e */ /* 0x000fe400000010ff */
[----:B------:R-:W-:-:S02]  /*e050*/  F2FP.BF16.F32.PACK_AB R30, R133, R30 ;  /* 0x0000001e851e723e */ /* 0x000fc400000010ff */
[----:B------:R-:W-:Y:S01]  /*e060*/  F2FP.BF16.F32.PACK_AB R31, R48, R31 ;  /* 0x0000001f301f723e */ /* 0x000fe200000010ff */
[----:B------:R-:W-:Y:S01]  /*e070*/  UMOV UR6, UR42 ;  /* 0x0000002a00067c82 */ /* 0x000fe20008000000 */
[----:B0-----:R-:W-:Y:S01]  /*e080*/  UMOV UR7, UR5 ;  /* 0x0000000500077c82 */ /* 0x001fe20008000000 */
[----:B------:R-:W-:Y:S01]  /*e090*/  UIMAD UR5, UR10, UR8, URZ ;  /* 0x000000080a0572a4 */ /* 0x000fe2000f8e023f */
[----:B------:R-:W-:Y:S02]  /*e0a0*/  IMAD.U32 R40, RZ, RZ, UR6 ;  /* 0x00000006ff287e24 */ /* 0x000fe4000f8e00ff */
[----:B------:R-:W-:Y:S01]  /*e0b0*/  IMAD.U32 R41, RZ, RZ, UR7 ;  /* 0x00000007ff297e24 */ /* 0x000fe2000f8e00ff */
[----:B------:R-:W-:Y:S02]  /*e0c0*/  UIMAD.WIDE.U32 UR6, UR40, UR8, URZ ;  /* 0x00000008280672a5 */ /* 0x000fe4000f8e003f */
[----:B------:R-:W-:Y:S01]  /*e0d0*/  UIMAD UR5, UR40, UR9, UR5 ;  /* 0x00000009280572a4 */ /* 0x000fe2000f8e0205 */
[----:B------:R-:W-:-:S02]  /*e0e0*/  IMAD.WIDE R4, R147, 0x2, R40 ;  /* 0x0000000293047825 */ /* 0x000fc400078e0228 */
[----:B------:R-:W-:Y:S01]  /*e0f0*/  ULDC.64 UR8, c[0x0][0xb98] ;  /* 0x0002e60000087ab9 */ /* 0x000fe20000000a00 */
[----:B------:R-:W-:Y:S01]  /*e100*/  UIADD3 UR7, UR7, UR5, URZ ;  /* 0x0000000507077290 */ /* 0x000fe2000fffe03f */
[----:B------:R-:W-:Y:S01]  /*e110*/  IMAD.WIDE R40, R3, 0x2, R40 ;  /* 0x0000000203287825 */ /* 0x000fe200078e0228 */
[C---:B------:R-:W-:Y:S01]  /*e120*/  IADD3 R35, P1, R4.reuse, 0x6000, RZ ;  /* 0x0000600004237810 */ /* 0x040fe20007f3e0ff */
[----:B------:R-:W-:Y:S01]  /*e130*/  UIMAD UR5, UR12, UR8, URZ ;  /* 0x000000080c0572a4 */ /* 0x000fe2000f8e023f */
[C---:B------:R-:W-:Y:S01]  /*e140*/  LOP3.LUT R3, R4.reuse, 0x180, RZ, 0xc0, !PT ;  /* 0x0000018004037812 */ /* 0x040fe200078ec0ff */
[----:B------:R-:W-:Y:S01]  /*e150*/  UIMAD.WIDE.U32 UR6, UR44, UR8, UR6 ;  /* 0x000000082c0672a5 */ /* 0x000fe2000f8e0006 */
[----:B------:R-:W-:Y:S01]  /*e160*/  IADD3 R8, P3, R4, 0x3000, RZ ;  /* 0x0000300004087810 */ /* 0x000fe20007f7e0ff */
[--C-:B------:R-:W-:Y:S01]  /*e170*/  IMAD.X R25, RZ, RZ, R5.reuse, P1 ;  /* 0x000000ffff197224 */ /* 0x100fe200008e0605 */
[----:B-1----:R-:W-:Y:S01]  /*e180*/  ISETP.NE.AND P1, PT, R0, 0x1, PT ;  /* 0x000000010000780c */ /* 0x002fe20003f25270 */
[----:B------:R-:W-:Y:S01]  /*e190*/  UIMAD UR5, UR44, UR9, UR5 ;  /* 0x000000092c0572a4 */ /* 0x000fe2000f8e0205 */
[----:B------:R-:W-:Y:S01]  /*e1a0*/  SHF.R.U64 R3, R3, 0x3, RZ ;  /* 0x0000000303037819 */ /* 0x000fe200000012ff */
[----:B------:R-:W-:Y:S01]  /*e1b0*/  IMAD.X R13, RZ, RZ, R5, P3 ;  /* 0x000000ffff0d7224 */ /* 0x000fe200018e0605 */
[C---:B------:R-:W-:Y:S01]  /*e1c0*/  IADD3 R21, P4, R4.reuse, 0x20, RZ ;  /* 0x0000002004157810 */ /* 0x040fe20007f9e0ff */
[----:B------:R-:W-:Y:S01]  /*e1d0*/  ULDC.64 UR8, c[0x0][0xae8] ;  /* 0x0002ba0000087ab9 */ /* 0x000fe20000000a00 */
[----:B------:R-:W-:-:S02]  /*e1e0*/  IADD3 R15, P0, R4, 0x6020, RZ ;  /* 0x00006020040f7810 */ /* 0x000fc40007f1e0ff */
[----:B------:R-:W-:Y:S01]  /*e1f0*/  IADD3 R33, P2, R4, 0x3020, RZ ;  /* 0x0000302004217810 */ /* 0x000fe20007f5e0ff */
[--C-:B------:R-:W-:Y:S01]  /*e200*/  IMAD.X R9, RZ, RZ, R5.reuse, P4 ;  /* 0x000000ffff097224 */ /* 0x100fe200020e0605 */
[----:B------:R-:W-:Y:S02]  /*e210*/  LOP3.LUT R4, R3, R4, RZ, 0x3c, !PT ;  /* 0x0000000403047212 */ /* 0x000fe400078e3cff */
[----:B------:R-:W-:Y:S01]  /*e220*/  LOP3.LUT R12, R35, 0x180, RZ, 0xc0, !PT ;  /* 0x00000180230c7812 */ /* 0x000fe200078ec0ff */
[----:B------:R-:W0:Y:S01]  /*e230*/  @P1 LDC R45, c[0x0][0xbec] ;  /* 0x0002fb00ff2d1b82 */ /* 0x000e220000000800 */
[----:B------:R-:W-:Y:S01]  /*e240*/  LOP3.LUT R3, R8, 0x180, RZ, 0xc0, !PT ;  /* 0x0000018008037812 */ /* 0x000fe200078ec0ff */
[----:B------:R-:W-:Y:S01]  /*e250*/  IMAD.X R11, RZ, RZ, R5, P2 ;  /* 0x000000ffff0b7224 */ /* 0x000fe200010e0605 */
[----:B------:R-:W-:Y:S02]  /*e260*/  LOP3.LUT R2, R21, 0x180, RZ, 0xc0, !PT ;  /* 0x0000018015027812 */ /* 0x000fe400078ec0ff */
[----:B------:R-:W-:-:S02]  /*e270*/  SHF.R.U64 R12, R12, 0x3, RZ ;  /* 0x000000030c0c7819 */ /* 0x000fc400000012ff */
[----:B------:R-:W-:Y:S01]  /*e280*/  SHF.R.U64 R3, R3, 0x3, RZ ;  /* 0x0000000303037819 */ /* 0x000fe200000012ff */
[----:B------:R-:W1:Y:S01]  /*e290*/  @P1 LDC R50, c[0x0][0xbf0] ;  /* 0x0002fc00ff321b82 */ /* 0x000e620000000800 */
[----:B------:R-:W-:Y:S02]  /*e2a0*/  SHF.R.U64 R2, R2, 0x3, RZ ;  /* 0x0000000302027819 */ /* 0x000fe400000012ff */
[----:B------:R-:W-:Y:S02]  /*e2b0*/  IADD3 R43, P5, R40, 0x7800, RZ ;  /* 0x00007800282b7810 */ /* 0x000fe40007fbe0ff */
[----:B------:R-:W-:Y:S02]  /*e2c0*/  LOP3.LUT R24, R12, R35, RZ, 0x3c, !PT ;  /* 0x000000230c187212 */ /* 0x000fe400078e3cff */
[----:B------:R-:W-:Y:S02]  /*e2d0*/  LOP3.LUT R14, R15, 0x180, RZ, 0xc0, !PT ;  /* 0x000001800f0e7812 */ /* 0x000fe400078ec0ff */
[----:B------:R-:W-:-:S02]  /*e2e0*/  LOP3.LUT R12, R3, R8, RZ, 0x3c, !PT ;  /* 0x00000008030c7212 */ /* 0x000fc400078e3cff */
[----:B------:R-:W-:Y:S02]  /*e2f0*/  LOP3.LUT R8, R2, R21, RZ, 0x3c, !PT ;  /* 0x0000001502087212 */ /* 0x000fe400078e3cff */
[----:B------:R-:W-:Y:S02]  /*e300*/  LOP3.LUT R2, R43, 0x180, RZ, 0xc0, !PT ;  /* 0x000001802b027812 */ /* 0x000fe400078ec0ff */
[----:B------:R-:W-:Y:S01]  /*e310*/  SHF.R.U64 R14, R14, 0x3, RZ ;  /* 0x000000030e0e7819 */ /* 0x000fe200000012ff */
[----:B0-----:R-:W-:Y:S01]  /*e320*/  @P1 IMAD.HI.U32 R45, R52, R45, RZ ;  /* 0x0000002d342d1227 */ /* 0x001fe200078e00ff */
[----:B------:R-:W-:Y:S02]  /*e330*/  SHF.R.U64 R2, R2, 0x3, RZ ;  /* 0x0000000302027819 */ /* 0x000fe400000012ff */
[----:B------:R-:W-:Y:S01]  /*e340*/  LOP3.LUT R14, R14, R15, RZ, 0x3c, !PT ;  /* 0x0000000f0e0e7212 */ /* 0x000fe200078e3cff */
[----:B------:R-:W-:Y:S01]  /*e350*/  IMAD.X R15, RZ, RZ, R5, P0 ;  /* 0x000000ffff0f7224 */ /* 0x000fe200000e0605 */
[----:B------:R-:W-:-:S02]  /*e360*/  IADD3 R39, P0, R40, 0x1800, RZ ;  /* 0x0000180028277810 */ /* 0x000fc40007f1e0ff */
[----:B------:R-:W-:Y:S01]  /*e370*/  LOP3.LUT R2, R2, R43, RZ, 0x3c, !PT ;  /* 0x0000002b02027212 */ /* 0x000fe200078e3cff */
[----:B------:R-:W-:Y:S01]  /*e380*/  IMAD.MOV.U32 R43, RZ, RZ, R52 ;  /* 0x000000ffff2b7224 */ /* 0x000fe200078e0034 */
[----:B-1----:R-:W-:Y:S02]  /*e390*/  @P1 SHF.R.U32.HI R43, RZ, R50, R45 ;  /* 0x00000032ff2b1219 */ /* 0x002fe4000001162d */
[----:B------:R-:W-:Y:S02]  /*e3a0*/  LOP3.LUT R38, R39, 0x180, RZ, 0xc0, !PT ;  /* 0x0000018027267812 */ /* 0x000fe400078ec0ff */
[----:B------:R-:W-:Y:S01]  /*e3b0*/  MOV R47, R4 ;  /* 0x00000004002f7202 */ /* 0x000fe20000000f00 */
[----:B------:R-:W-:Y:S01]  /*e3c0*/  IMAD.MOV R45, RZ, RZ, -R43 ;  /* 0x000000ffff2d7224 */ /* 0x000fe200078e0a2b */
[----:B------:R-:W-:Y:S02]  /*e3d0*/  LOP3.LUT R10, R33, 0x180, RZ, 0xc0, !PT ;  /* 0x00000180210a7812 */ /* 0x000fe400078ec0ff */
[----:B------:R-:W-:-:S02]  /*e3e0*/  F2FP.BF16.F32.PACK_AB R4, R42, R7 ;  /* 0x000000072a04723e */ /* 0x000fc400000010ff */
[----:B------:R-:W-:Y:S02]  /*e3f0*/  SHF.R.U64 R38, R38, 0x3, RZ ;  /* 0x0000000326267819 */ /* 0x000fe400000012ff */
[----:B------:R-:W-:Y:S02]  /*e400*/  F2FP.BF16.F32.PACK_AB R5, R91, R90 ;  /* 0x0000005a5b05723e */ /* 0x000fe400000010ff */
[----:B------:R-:W-:Y:S02]  /*e410*/  F2FP.BF16.F32.PACK_AB R7, R95, R94 ;  /* 0x0000005e5f07723e */ /* 0x000fe400000010ff */
[----:B------:R-:W-:Y:S01]  /*e420*/  MOV R57, R14 ;  /* 0x0000000e00397202 */ /* 0x000fe20000000f00 */
[----:B------:R-:W-:Y:S01]  /*e430*/  IMAD R15, R0, R45, R52 ;  /* 0x0000002d000f7224 */ /* 0x000fe200078e0234 */
[----:B------:R-:W-:Y:S01]  /*e440*/  SHF.R.U64 R10, R10, 0x3, RZ ;  /* 0x000000030a0a7819 */ /* 0x000fe200000012ff */
[----:B------:R0:W-:Y:S01]  /*e450*/  STSM.16.M88.4 [R47], R4 ;  /* 0x000000042f007844 */ /* 0x0001e20000000200 */
[----:B------:R-:W-:Y:S01]  /*e460*/  LOP3.LUT R38, R38, R39, RZ, 0x3c, !PT ;  /* 0x0000002726267212 */ /* 0x000fe200078e3cff */
[----:B------:R-:W-:Y:S01]  /*e470*/  IMAD.X R39, RZ, RZ, R41, P0 ;  /* 0x000000ffff277224 */ /* 0x000fe200000e0629 */
[----:B------:R-:W-:Y:S01]  /*e480*/  MOV R62, R24 ;  /* 0x00000018003e7202 */ /* 0x000fe20000000f00 */
[----:B------:R-:W-:Y:S01]  /*e490*/  IMAD.U32 R25, RZ, RZ, UR5 ;  /* 0x00000005ff197e24 */ /* 0x000fe2000f8e00ff */
[----:B------:R-:W-:Y:S01]  /*e4a0*/  SHF.R.S32.HI R14, RZ, 0x1f, R43 ;  /* 0x0000001fff0e7819 */ /* 0x000fe2000001142b */
[----:B------:R-:W-:Y:S01]  /*e4b0*/  ULDC UR5, c[0x0][0xa88] ;  /* 0x0002a20000057ab9 */ /* 0x000fe20000000800 */
[----:B------:R-:W-:Y:S01]  /*e4c0*/  LOP3.LUT R10, R10, R33, RZ, 0x3c, !PT ;  /* 0x000000210a0a7212 */ /* 0x000fe200078e3cff */
[----:B------:R-:W-:Y:S01]  /*e4d0*/  IMAD R56, R0, UR5, RZ ;  /* 0x0000000500387c24 */ /* 0x000fe2000f8e02ff */
[----:B------:R-:W-:-:S02]  /*e4e0*/  IADD3 R33, P3, R40, 0x4800, RZ ;  /* 0x0000480028217810 */ /* 0x000fc40007f7e0ff */
[----:B------:R-:W-:Y:S02]  /*e4f0*/  IADD3 R35, P2, R40, 0x3000, RZ ;  /* 0x0000300028237810 */ /* 0x000fe40007f5e0ff */
[----:B------:R-:W-:Y:S02]  /*e500*/  LOP3.LUT R32, R33, 0x180, RZ, 0xc0, !PT ;  /* 0x0000018021207812 */ /* 0x000fe400078ec0ff */
[----:B------:R-:W-:Y:S02]  /*e510*/  LOP3.LUT R34, R35, 0x180, RZ, 0xc0, !PT ;  /* 0x0000018023227812 */ /* 0x000fe400078ec0ff */
[----:B0-----:R-:W-:Y:S02]  /*e520*/  IADD3 R4, P0, R43, UR6, RZ ;  /* 0x000000062b047c10 */ /* 0x001fe4000ff1e0ff */
[----:B------:R-:W-:Y:S02]  /*e530*/  SHF.R.S32.HI R6, RZ, 0x1f, R15 ;  /* 0x0000001fff067819 */ /* 0x000fe4000001140f */
[----:B------:R-:W-:Y:S01]  /*e540*/  IADD3.X R5, R14, UR7, R25, P0, !PT ;  /* 0x000000070e057c10 */ /* 0x000fe200087fe419 */
[----:B------:R-:W-:Y:S01]  /*e550*/  ULDC.64 UR6, c[0x0][0xb88] ;  /* 0x0002e20000067ab9 */ /* 0x000fe20000000a00 */
[----:B------:R-:W-:Y:S01]  /*e560*/  SHF.R.U64 R32, R32, 0x3, RZ ;  /* 0x0000000320207819 */ /* 0x000fe200000012ff */
[----:B------:R-:W-:Y:S01]  /*e570*/  IMAD R6, R6, UR6, RZ ;  /* 0x0000000606067c24 */ /* 0x000fe2000f8e02ff */
[----:B------:R-:W-:Y:S01]  /*e580*/  MOV R63, R10 ;  /* 0x0000000a003f7202 */ /* 0x000fe20000000f00 */
[----:B------:R-:W-:Y:S01]  /*e590*/  IMAD.WIDE.U32 R4, R15, UR6, R4 ;  /* 0x000000060f047c25 */ /* 0x000fe2000f8e0004 */
[----:B------:R-:W-:-:S02]  /*e5a0*/  SHF.R.U64 R34, R34, 0x3, RZ ;  /* 0x0000000322227819 */ /* 0x000fc400000012ff */
[----:B------:R-:W-:Y:S01]  /*e5b0*/  LOP3.LUT R32, R32, R33, RZ, 0x3c, !PT ;  /* 0x0000002120207212 */ /* 0x000fe200078e3cff */
[----:B------:R-:W-:Y:S01]  /*e5c0*/  IMAD R15, R15, UR7, R6 ;  /* 0x000000070f0f7c24 */ /* 0x000fe2000f8e0206 */
[----:B------:R-:W-:Y:S01]  /*e5d0*/  ULDC.64 UR6, c[0x0][0xb50] ;  /* 0x0002d40000067ab9 */ /* 0x000fe20000000a00 */
[----:B------:R-:W-:Y:S01]  /*e5e0*/  VIADD R11, R146, UR41 ;  /* 0x00000029920b7c36 */ /* 0x000fe20008000000 */
[----:B------:R-:W-:Y:S01]  /*e5f0*/  LOP3.LUT P0, RZ, R144, 0x3, RZ, 0xc0, !PT ;  /* 0x0000000390ff7812 */ /* 0x000fe2000780c0ff */
[----:B------:R-:W-:Y:S01]  /*e600*/  IMAD.X R33, RZ, RZ, R41, P3 ;  /* 0x000000ffff217224 */ /* 0x000fe200018e0629 */
[----:B------:R-:W-:Y:S01]  /*e610*/  LEA R42, P3, R4, UR6, 0x2 ;  /* 0x00000006042a7c11 */ /* 0x000fe2000f8610ff */
[----:B------:R-:W-:Y:S01]  /*e620*/  VIADD R7, R11, 0x8 ;  /* 0x000000080b077836 */ /* 0x000fe20000000000 */
[----:B------:R-:W-:Y:S01]  /*e630*/  LOP3.LUT R34, R34, R35, RZ, 0x3c, !PT ;  /* 0x0000002322227212 */ /* 0x000fe200078e3cff */
[----:B------:R-:W-:Y:S01]  /*e640*/  IMAD.IADD R5, R5, 0x1, R15 ;  /* 0x0000000105057824 */ /* 0x000fe200078e020f */
[----:B------:R-:W-:Y:S01]  /*e650*/  MOV R53, R8 ;  /* 0x0000000800357202 */ /* 0x000fe20000000f00 */
[----:B------:R-:W-:Y:S01]  /*e660*/  IMAD.X R35, RZ, RZ, R41, P2 ;  /* 0x000000ffff237224 */ /* 0x000fe200010e0629 */
[-C--:B------:R-:W-:Y:S01]  /*e670*/  ISETP.GE.OR P2, PT, R11, R56.reuse, P0 ;  /* 0x000000380b00720c */ /* 0x080fe20000746670 */
[----:B------:R-:W-:Y:S01]  /*e680*/  SHFL.IDX PT, R58, R42, RZ, 0x1c1f ;  /* 0x001c1fff2a3a7589 */ /* 0x000fe200000e0000 */
[----:B------:R-:W-:-:S02]  /*e690*/  ISETP.GE.OR P0, PT, R7, R56, P0 ;  /* 0x000000380700720c */ /* 0x000fc40000706670 */
[----:B------:R-:W-:Y:S01]  /*e6a0*/  LEA.HI.X R43, R4, UR7, R5, 0x2, P3 ;  /* 0x00000007042b7c11 */ /* 0x000fe200098f1405 */
[----:B------:R-:W-:Y:S01]  /*e6b0*/  SHFL.IDX PT, R60, R42, 0x1, 0x1c1f ;  /* 0x003c1f002a3c7f89 */ /* 0x000fe200000e0000 */
[----:B------:R-:W-:Y:S02]  /*e6c0*/  F2FP.BF16.F32.PACK_AB R4, R97, R96 ;  /* 0x000000606104723e */ /* 0x000fe400000010ff */
[----:B------:R-:W-:Y:S01]  /*e6d0*/  F2FP.BF16.F32.PACK_AB R5, R99, R98 ;  /* 0x000000626305723e */ /* 0x000fe200000010ff */
[----:B------:R-:W0:Y:S01]  /*e6e0*/  SHFL.IDX PT, R59, R43, RZ, 0x1c1f ;  /* 0x001c1fff2b3b7589 */ /* 0x000e2200000e0000 */
[----:B------:R-:W-:Y:S02]  /*e6f0*/  F2FP.BF16.F32.PACK_AB R6, R101, R100 ;  /* 0x000000646506723e */ /* 0x000fe400000010ff */
[----:B------:R-:W-:Y:S01]  /*e700*/  F2FP.BF16.F32.PACK_AB R7, R103, R102 ;  /* 0x000000666707723e */ /* 0x000fe200000010ff */
[----:B------:R-:W1:Y:S01]  /*e710*/  SHFL.IDX PT, R61, R43, 0x1, 0x1c1f ;  /* 0x003c1f002b3d7f89 */ /* 0x000e6200000e0000 */
[----:B------:R-:W-:-:S02]  /*e720*/  MOV R52, R12 ;  /* 0x0000000c00347202 */ /* 0x000fc40000000f00 */
[----:B------:R-:W-:Y:S01]  /*e730*/  F2FP.BF16.F32.PACK_AB R8, R105, R104 ;  /* 0x000000686908723e */ /* 0x000fe200000010ff */
[----:B------:R-:W-:Y:S01]  /*e740*/  STSM.16.M88.4 [R53], R4 ;  /* 0x0000000435007844 */ /* 0x000fe20000000200 */
[----:B------:R-:W-:Y:S02]  /*e750*/  F2FP.BF16.F32.PACK_AB R9, R107, R106 ;  /* 0x0000006a6b09723e */ /* 0x000fe400000010ff */
[----:B------:R-:W-:Y:S02]  /*e760*/  F2FP.BF16.F32.PACK_AB R10, R109, R108 ;  /* 0x0000006c6d0a723e */ /* 0x000fe400000010ff */
[----:B------:R-:W-:Y:S02]  /*e770*/  F2FP.BF16.F32.PACK_AB R11, R111, R110 ;  /* 0x0000006e6f0b723e */ /* 0x000fe400000010ff */
[----:B------:R-:W-:Y:S02]  /*e780*/  F2FP.BF16.F32.PACK_AB R12, R113, R112 ;  /* 0x00000070710c723e */ /* 0x000fe400000010ff */
[----:B------:R-:W-:Y:S01]  /*e790*/  F2FP.BF16.F32.PACK_AB R13, R115, R114 ;  /* 0x00000072730d723e */ /* 0x000fe200000010ff */
[----:B------:R-:W-:Y:S01]  /*e7a0*/  STSM.16.M88.4 [R52], R8 ;  /* 0x0000000834007844 */ /* 0x000fe20000000200 */
[----:B------:R-:W-:-:S02]  /*e7b0*/  F2FP.BF16.F32.PACK_AB R14, R117, R116 ;  /* 0x00000074750e723e */ /* 0x000fc400000010ff */
[----:B------:R-:W-:Y:S02]  /*e7c0*/  F2FP.BF16.F32.PACK_AB R15, R119, R118 ;  /* 0x00000076770f723e */ /* 0x000fe400000010ff */
[----:B------:R-:W-:Y:S02]  /*e7d0*/  F2FP.BF16.F32.PACK_AB R24, R121, R120 ;  /* 0x000000787918723e */ /* 0x000fe400000010ff */
[----:B------:R-:W-:Y:S01]  /*e7e0*/  F2FP.BF16.F32.PACK_AB R25, R123, R122 ;  /* 0x0000007a7b19723e */ /* 0x000fe200000010ff */
[----:B------:R2:W-:Y:S01]  /*e7f0*/  STSM.16.M88.4 [R63], R12 ;  /* 0x0000000c3f007844 */ /* 0x0005e20000000200 */
[C---:B------:R-:W-:Y:S02]  /*e800*/  LOP3.LUT R3, R40.reuse, 0x180, RZ, 0xc0, !PT ;  /* 0x0000018028037812 */ /* 0x040fe400078ec0ff */
[----:B------:R-:W-:Y:S01]  /*e810*/  IADD3 R21, P4, R40, 0x6000, RZ ;  /* 0x0000600028157810 */ /* 0x000fe20007f9e0ff */
[----:B------:R3:W-:Y:S01]  /*e820*/  STSM.16.M88.4 [R62], R24 ;  /* 0x000000183e007844 */ /* 0x0007e20000000200 */
[----:B------:R-:W-:Y:S01]  /*e830*/  SHF.R.U64 R3, R3, 0x3, RZ ;  /* 0x0000000303037819 */ /* 0x000fe200000012ff */
[----:B------:R-:W-:Y:S01]  /*e840*/  UIMAD UR5, UR10, UR8, URZ ;  /* 0x000000080a0572a4 */ /* 0x000fe2000f8e023f */
[----:B------:R-:W-:Y:S01]  /*e850*/  LOP3.LUT R20, R21, 0x180, RZ, 0xc0, !PT ;  /* 0x0000018015147812 */ /* 0x000fe200078ec0ff */
[----:B------:R4:W-:Y:S01]  /*e860*/  STSM.16.M88.4 [R57], R28 ;  /* 0x0000001c39007844 */ /* 0x0009e20000000200 */
[----:B------:R-:W-:Y:S01]  /*e870*/  LOP3.LUT R40, R3, R40, RZ, 0x3c, !PT ;  /* 0x0000002803287212 */ /* 0x000fe200078e3cff */
[--C-:B------:R-:W-:Y:S01]  /*e880*/  IMAD.X R3, RZ, RZ, R41.reuse, P5 ;  /* 0x000000ffff037224 */ /* 0x100fe200028e0629 */
[----:B--2---:R-:W2:Y:S08]  /*e890*/  @P1 LDC R15, c[0x0][0xbec] ;  /* 0x0002fb00ff0f1b82 */ /* 0x004eb00000000800 */
[----:B------:R-:W-:Y:S08]  /*e8a0*/  BAR.SYNC.DEFER_BLOCKING 0x1, 0x180 ;  /* 0x0046000000007b1d */ /* 0x000ff00000010000 */
[----:B---3--:R-:W3:Y:S01]  /*e8b0*/  @P1 LDC R25, c[0x0][0xbf0] ;  /* 0x0002fc00ff191b82 */ /* 0x008ee20000000800 */
[----:B------:R-:W-:Y:S01]  /*e8c0*/  IMAD R12, R141, 0x60, R142 ;  /* 0x000000608d0c7824 */ /* 0x000fe200078e028e */
[----:B------:R-:W-:Y:S01]  /*e8d0*/  UIMAD.WIDE.U32 UR6, UR40, UR8, URZ ;  /* 0x00000008280672a5 */ /* 0x000fe2000f8e003f */
[----:B------:R-:W-:Y:S01]  /*e8e0*/  SHF.R.U64 R20, R20, 0x3, RZ ;  /* 0x0000000314147819 */ /* 0x000fe200000012ff */
[----:B------:R-:W-:Y:S01]  /*e8f0*/  ULDC.64 UR10, c[0x0][0xaf0] ;  /* 0x0002bc00000a7ab9 */ /* 0x000fe20000000a00 */
[----:B------:R-:W-:Y:S01]  /*e900*/  VIADD R14, R12, UR41 ;  /* 0x000000290c0e7c36 */ /* 0x000fe20008000000 */
[----:B------:R-:W-:Y:S01]  /*e910*/  UIMAD UR5, UR40, UR9, UR5 ;  /* 0x00000009280572a4 */ /* 0x000fe2000f8e0205 */
[----:B------:R-:W-:Y:S01]  /*e920*/  LOP3.LUT R20, R20, R21, RZ, 0x3c, !PT ;  /* 0x0000001514147212 */ /* 0x000fe200078e3cff */
[----:B------:R-:W-:Y:S01]  /*e930*/  UIMAD UR8, UR12, UR10, URZ ;  /* 0x0000000a0c0872a4 */ /* 0x000fe2000f8e023f */
[----:B------:R-:W-:Y:S01]  /*e940*/  IMAD.MOV.U32 R13, RZ, RZ, R14 ;  /* 0x000000ffff0d7224 */ /* 0x000fe200078e000e */
[----:B------:R-:W-:Y:S01]  /*e950*/  UIADD3 UR7, UR7, UR5, URZ ;  /* 0x0000000507077290 */ /* 0x000fe2000fffe03f */
[----:B------:R-:W-:Y:S01]  /*e960*/  IMAD.X R21, RZ, RZ, R41, P4 ;  /* 0x000000ffff157224 */ /* 0x000fe200020e0629 */
[----:B0-----:R4:W-:Y:S04]  /*e970*/  @!P2 ST.E desc[UR48][R58.64], R36 ;  /* 0x000000243a00a985 */ /* 0x0019e8000c101930 */
[----:B-1----:R4:W-:Y:S04]  /*e980*/  @!P0 ST.E desc[UR48][R60.64], R37 ;  /* 0x000000253c008985 */ /* 0x0029e8000c101930 */
[----:B------:R2:W5:Y:S01]  /*e990*/  LD.E.128 R8, desc[UR48][R2.64] ;  /* 0x0000003002087980 */ /* 0x000562000c101d00 */
[----:B------:R-:W-:-:S02]  /*e9a0*/  UIMAD UR5, UR44, UR11, UR8 ;  /* 0x0000000b2c0572a4 */ /* 0x000fc4000f8e0208 */
[----:B------:R-:W-:Y:S01]  /*e9b0*/  UIMAD.WIDE.U32 UR6, UR44, UR10, UR6 ;  /* 0x0000000a2c0672a5 */ /* 0x000fe2000f8e0006 */
[----:B------:R-:W5:Y:S01]  /*e9c0*/  LD.E.128 R40, desc[UR48][R40.64] ;  /* 0x0000003028287980 */ /* 0x000f62000c101d00 */
[----:B------:R-:W-:-:S03]  /*e9d0*/  ULDC.64 UR8, c[0x0][0xae0] ;  /* 0x0002b80000087ab9 */ /* 0x000fc60000000a00 */
[----:B------:R-:W5:Y:S01]  /*e9e0*/  LD.E.128 R44, desc[UR48][R38.64] ;  /* 0x00000030262c7980 */ /* 0x000f62000c101d00 */
[----:B--2---:R-:W-:-:S03]  /*e9f0*/  @P1 IMAD.HI.U32 R2, R14, R15, RZ ;  /* 0x0000000f0e021227 */ /* 0x004fc600078e00ff */
[----:B------:R-:W5:Y:S02]  /*ea00*/  LD.E.128 R48, desc[UR48][R34.64] ;  /* 0x0000003022307980 */ /* 0x000f64000c101d00 */
[----:B---3--:R-:W-:Y:S01]  /*ea10*/  @P1 SHF.R.U32.HI R13, RZ, R25, R2 ;  /* 0x00000019ff0d1219 */ /* 0x008fe20000011602 */
[----:B------:R-:W-:Y:S01]  /*ea20*/  UIADD3 UR5, UR7, UR5, URZ ;  /* 0x0000000507057290 */ /* 0x000fe2000fffe03f */
[----:B------:R-:W5:Y:S02]  /*ea30*/  LD.E.128 R4, desc[UR48][R32.64] ;  /* 0x0000003020047980 */ /* 0x000f64000c101d00 */
[--C-:B------:R-:W-:Y:S01]  /*ea40*/  SHF.R.S32.HI R12, RZ, 0x1f, R13.reuse ;  /* 0x0000001fff0c7819 */ /* 0x100fe2000001140d */
[----:B------:R-:W-:Y:S01]  /*ea50*/  IMAD.MOV R15, RZ, RZ, -R13 ;  /* 0x000000ffff0f7224 */ /* 0x000fe200078e0a0d */
[----:B------:R0:W5:Y:S01]  /*ea60*/  LD.E.128 R52, desc[UR48][R20.64] ;  /* 0x0000003014347980 */ /* 0x000162000c101d00 */
[----:B------:R-:W-:Y:S02]  /*ea70*/  IMAD.U32 R3, RZ, RZ, UR7 ;  /* 0x00000007ff037e24 */ /* 0x000fe4000f8e00ff */
[----:B------:R-:W-:Y:S01]  /*ea80*/  IMAD R15, R0, R15, R14 ;  /* 0x0000000f000f7224 */ /* 0x000fe200078e020e */
[----:B------:R-:W-:Y:S01]  /*ea90*/  @!PT LDS RZ, [RZ] ;  /* 0x00000000fffff984 */ /* 0x000fe20000000800 */
[----:B------:R-:W-:Y:S01]  /*eaa0*/  @!PT LDS RZ, [RZ] ;  /* 0x00000000fffff984 */ /* 0x000fe20000000800 */
[----:B------:R-:W-:Y:S01]  /*eab0*/  @!PT LDS RZ, [RZ] ;  /* 0x00000000fffff984 */ /* 0x000fe20000000800 */
[----:B------:R-:W-:Y:S01]  /*eac0*/  @!PT LDS RZ, [RZ] ;  /* 0x00000000fffff984 */ /* 0x000fe20000000800 */
[----:B------:R1:W-:Y:S06]  /*ead0*/  MEMBAR.ALL.CTA ;  /* 0x0000000000007992 */ /* 0x0003ec0000008000 */
[----:B-1----:R-:W1:Y:S01]  /*eae0*/  FENCE.VIEW.ASYNC.S ;  /* 0x00000000000073c6 */ /* 0x002e620000000000 */
[----:B------:R-:W-:Y:S01]  /*eaf0*/  IMAD.U32 R2, RZ, RZ, UR6 ;  /* 0x00000006ff027e24 */ /* 0x000fe2000f8e00ff */
[----:B------:R-:W-:Y:S01]  /*eb00*/  ULDC.64 UR6, c[0x0][0xad8] ;  /* 0x0002b60000067ab9 */ /* 0x000fe20000000a00 */
[----:B------:R-:W-:-:S02]  /*eb10*/  IMAD.U32 R3, RZ, RZ, UR5 ;  /* 0x00000005ff037e24 */ /* 0x000fc4000f8e00ff */
[----:B------:R-:W-:Y:S01]  /*eb20*/  IMAD R12, R12, UR8, RZ ;  /* 0x000000080c0c7c24 */ /* 0x000fe2000f8e02ff */
[----:B------:R-:W-:Y:S01]  /*eb30*/  SHF.R.S32.HI R0, RZ, 0x1f, R15 ;  /* 0x0000001fff007819 */ /* 0x000fe2000001140f */
[----:B------:R-:W-:-:S04]  /*eb40*/  IMAD.WIDE.U32 R2, R13, UR8, R2 ;  /* 0x000000080d027c25 */ /* 0x000fc8000f8e0002 */
[----:B0-----:R-:W-:Y:S02]  /*eb50*/  IMAD R21, R13, UR9, R12 ;  /* 0x000000090d157c24 */ /* 0x001fe4000f8e020c */
[----:B------:R-:W-:Y:S02]  /*eb60*/  IMAD R0, R0, UR6, RZ ;  /* 0x0000000600007c24 */ /* 0x000fe4000f8e02ff */
[----:B------:R-:W-:Y:S02]  /*eb70*/  IMAD.IADD R3, R3, 0x1, R21 ;  /* 0x0000000103037824 */ /* 0x000fe400078e0215 */
[----:B------:R-:W-:Y:S01]  /*eb80*/  VIADD R25, R142, UR41 ;  /* 0x000000298e197c36 */ /* 0x000fe20008000000 */
[----:B------:R-:W-:Y:S01]  /*eb90*/  UIADD3 UR5, UR42, 0x2d820, URZ ;  /* 0x0002d8202a057890 */ /* 0x000fe2000fffe03f */
[C---:B------:R-:W-:Y:S02]  /*eba0*/  IMAD R13, R15.reuse, UR7, R0 ;  /* 0x000000070f0d7c24 */ /* 0x040fe4000f8e0200 */
[----:B------:R-:W-:Y:S01]  /*ebb0*/  IMAD.WIDE.U32 R2, R15, UR6, R2 ;  /* 0x000000060f027c25 */ /* 0x000fe2000f8e0002 */
[----:B------:R-:W-:Y:S01]  /*ebc0*/  ISETP.GE.AND P0, PT, R25, R56, PT ;  /* 0x000000381900720c */ /* 0x000fe20003f06270 */
[----:B------:R-:W-:Y:S01]  /*ebd0*/  ULDC.64 UR6, c[0x0][0xa80] ;  /* 0x0002a00000067ab9 */ /* 0x000fe20000000a00 */
[----:B------:R-:W-:Y:S01]  /*ebe0*/  UPRMT UR5, URZ, 0x654, UR5 ;  /* 0x000006543f057896 */ /* 0x000fe20008000005 */
[----:B------:R-:W-:Y:S01]  /*ebf0*/  IMAD.IADD R3, R3, 0x1, R13 ;  /* 0x0000000103037824 */ /* 0x000fe200078e020d */
[----:B------:R-:W-:-:S04]  /*ec00*/  LEA R0, P1, R2, UR6, 0x1 ;  /* 0x0000000602007c11 */ /* 0x000fc8000f8208ff */
[----:B------:R-:W-:Y:S01]  /*ec10*/  LEA.HI.X R24, R2, UR7, R3, 0x1, P1 ;  /* 0x0000000702187c11 */ /* 0x000fe200088f0c03 */
[----:B-1----:R4:W0:Y:S01]  /*ec20*/  SHFL.IDX PT, R12, R0, RZ, 0x1c1f ;  /* 0x001c1fff000c7589 */ /* 0x00282200000e0000 */
[----:B------:R-:W-:Y:S01]  /*ec30*/  BSSY B1, `(.L_x_900) ;  /* 0x0000010000017945 */ /* 0x000fe20003800000 */
[----:B------:R-:W-:Y:S02]  /*ec40*/  SYNCS.ARRIVE.TRANS64.RED.A1T0 RZ, [UR5], RZ ;  /* 0x000000ffffff79a7 */ /* 0x000fe40008100405 */
[----:B------:R4:W1:Y:S01]  /*ec50*/  SHFL.IDX PT, R13, R24, RZ, 0x1c1f ;  /* 0x001c1fff180d7589 */ /* 0x00086200000e0000 */
[----:B------:R-:W-:Y:S05]  /*ec60*/  @P0 BRA `(.L_x_901) ;  /* 0x0000000000300947 */ /* 0x000fea0003800000 */
        /* <DEDUP_REMOVED lines=12> */
.L_x_901:
[----:B------:R-:W-:Y:S05]  /*ed30*/  BSYNC B1 ;  /* 0x0000000000017941 */ /* 0x000fea0003800000 */
.L_x_900:
[----:B--2---:R-:W-:Y:S01]  /*ed40*/  VIADD R3, R25, 0x60 ;  /* 0x0000006019037836 */ /* 0x004fe20000000000 */
[----:B-1----:R1:W2:Y:S04]  /*ed50*/  SHFL.IDX PT, R13, R24, 0x1, 0x1c1f ;  /* 0x003c1f00180d7f89 */ /* 0x0022a800000e0000 */
[----:B------:R-:W-:Y:S01]  /*ed60*/  ISETP.GE.AND P0, PT, R3, R56, PT ;  /* 0x000000380300720c */ /* 0x000fe20003f06270 */
[----:B0-----:R1:W0:-:S12]  /*ed70*/  SHFL.IDX PT, R12, R0, 0x1, 0x1c1f ;  /* 0x003c1f00000c7f89 */ /* 0x00121800000e0000 */
[----:B-1----:R-:W-:Y:S05]  /*ed80*/  @P0 BRA `(.L_x_902) ;  /* 0x0000000800240947 */ /* 0x002fea0003800000 */
[----:B------:R-:W-:Y:S02]  /*ed90*/  ULDC UR5, c[0x0][0xac8] ;  /* 0x0002b20000057ab9 */ /* 0x000fe40000000800 */
[----:B------:R-:W-:Y:S02]  /*eda0*/  ISETP.GE.AND P2, PT, R139, UR5, PT ;  /* 0x000000058b007c0c */ /* 0x000fe4000bf46270 */
[----:B------:R-:W-:-:S11]  /*edb0*/  ISETP.GE.AND P1, PT, R138, UR5, PT ;  /* 0x000000058a007c0c */ /* 0x000fd6000bf26270 */
[C---:B0-----:R-:W-:Y:S02]  /*edc0*/  @!P2 LEA R14, P0, R139.reuse, R12, 0x1 ;  /* 0x0000000c8b0ea211 */ /* 0x041fe400078008ff */
[----:B--2---:R-:W-:Y:S02]  /*edd0*/  @!P1 IMAD.WIDE R2, R138, 0x2, R12 ;  /* 0x000000028a029825 */ /* 0x004fe400078e020c */
[----:B------:R-:W-:Y:S02]  /*ede0*/  @!P2 LEA.HI.X R15, R139, R13, R149, 0x1, P0 ;  /* 0x0000000d8b0fa211 */ /* 0x000fe400000f0c95 */
[----:B------:R-:W-:Y:S01]  /*edf0*/  ISETP.GE.AND P0, PT, R140, UR5, PT ;  /* 0x000000058c007c0c */ /* 0x000fe2000bf06270 */
[----:B-----5:R0:W-:Y:S04]  /*ee00*/  @!P1 ST.E.128 desc[UR48][R2.64], R44 ;  /* 0x0000002c02009985 */ /* 0x0201e8000c101d30 */
[----:B------:R0:W-:Y:S08]  /*ee10*/  @!P2 ST.E.128 desc[UR48][R14.64], R4 ;  /* 0x000000040e00a985 */ /* 0x0001f0000c101d30 */
[----:B------:R-:W-:Y:S05]  /*ee20*/  @P0 BRA `(.L_x_902) ;  /* 0x0000000400fc0947 */ /* 0x000fea0003800000 */
[----:B0-----:R-:W-:-:S04]  /*ee30*/  LEA R2, P0, R140, R12, 0x1 ;  /* 0x0000000c8c027211 */ /* 0x001fc800078008ff */
[----:B------:R-:W-:-:S05]  /*ee40*/  LEA.HI.X R3, R140, R13, R148, 0x1, P0 ;  /* 0x0000000d8c037211 */ /* 0x000fca00000f0c94 */
[----:B------:R0:W-:Y:S01]  /*ee50*/  ST.E.128 desc[UR48][R2.64], R8 ;  /* 0x0000000802007985 */ /* 0x0001e2000c101d30 */
[----:B------:R-:W-:Y:S05]  /*ee60*/  BRA `(.L_x_902) ;  /* 0x0000000400ec7947 */ /* 0x000fea0003800000 */
.L_x_899:
[----:B------:R-:W0:Y:S01]  /*ee70*/  LDC R8, c[0x0][0xbe8] ;  /* 0x0002fa00ff087b82 */ /* 0x000e220000000800 */
[----:B------:R-:W-:Y:S01]  /*ee80*/  ISETP.GE.AND P0, PT, R150, 0xc0, PT ;  /* 0x000000c09600780c */ /* 0x000fe20003f06270 */
[----:B------:R-:W-:Y:S01]  /*ee90*/  USHF.R.S32.HI UR8, URZ, 0x1f, UR40 ;  /* 0x0000001f3f087899 */ /* 0x000fe20008011428 */
[----:B------:R-:W-:Y:S01]  /*eea0*/  BSSY B1, `(.L_x_903) ;  /* 0x000002f000017945 */ /* 0x000fe20003800000 */
[----:B------:R-:W-:Y:S01]  /*eeb0*/  USHF.R.S32.HI UR9, URZ, 0x1f, UR44 ;  /* 0x0000001f3f097899 */ /* 0x000fe2000801142c */
[----:B------:R-:W-:Y:S01]  /*eec0*/  IMAD R6, R141, 0x60, R142 ;  /* 0x000000608d067824 */ /* 0x000fe200078e028e */
[----:B0-----:R-:W-:-:S13]  /*eed0*/  ISETP.NE.AND P1, PT, R8, 0x1, PT ;  /* 0x000000010800780c */ /* 0x001fda0003f25270 */
[----:B------:R-:W0:Y:S08]  /*eee0*/  @P1 LDC R9, c[0x0][0xbec] ;  /* 0x0002fb00ff091b82 */ /* 0x000e300000000800 */
[----:B------:R-:W1:Y:S01]  /*eef0*/  @P1 LDC R11, c[0x0][0xbf0] ;  /* 0x0002fc00ff0b1b82 */ /* 0x000e620000000800 */
[----:B------:R-:W-:Y:S05]  /*ef00*/  @P0 BRA `(.L_x_904) ;  /* 0x0000000000a00947 */ /* 0x000fea0003800000 */
[----:B------:R-:W2:Y:S01]  /*ef10*/  S2R R0, SR_TID.X ;  /* 0x0000000000007919 */ /* 0x000ea20000002100 */
[----:B------:R-:W3:Y:S01]  /*ef20*/  LDC R3, c[0x0][0xbe8] ;  /* 0x0002fa00ff037b82 */ /* 0x000ee20000000800 */
[----:B------:R-:W-:Y:S01]  /*ef30*/  IMAD.U32 R4, RZ, RZ, UR41 ;  /* 0x00000029ff047e24 */ /* 0x000fe2000f8e00ff */
[----:B------:R-:W-:Y:S02]  /*ef40*/  ULDC UR5, c[0x0][0xa88] ;  /* 0x0002a20000057ab9 */ /* 0x000fe40000000800 */
[----:B---3--:R-:W-:Y:S02]  /*ef50*/  IMAD R5, R3, UR5, RZ ;  /* 0x0000000503057c24 */ /* 0x008fe4000f8e02ff */
[----:B--2---:R-:W-:-:S04]  /*ef60*/  IADD3 R4, R4, -0x80, R0 ;  /* 0xffffff8004047810 */ /* 0x004fc80007ffe000 */
[----:B------:R-:W-:-:S13]  /*ef70*/  ISETP.GE.AND P0, PT, R4, R5, PT ;  /* 0x000000050400720c */ /* 0x000fda0003f06270 */
[----:B------:R-:W-:Y:S05]  /*ef80*/  @P0 BRA `(.L_x_904) ;  /* 0x0000000000800947 */ /* 0x000fea0003800000 */
[----:B------:R-:W-:Y:S01]  /*ef90*/  ISETP.NE.AND P0, PT, R3, 0x1, PT ;  /* 0x000000010300780c */ /* 0x000fe20003f05270 */
[----:B------:R-:W-:Y:S01]  /*efa0*/  ULDC.64 UR10, c[0x0][0xb90] ;  /* 0x0002e400000a7ab9 */ /* 0x000fe20000000a00 */
[----:B------:R-:W-:Y:S01]  /*efb0*/  IMAD.MOV.U32 R2, RZ, RZ, R4 ;  /* 0x000000ffff027224 */ /* 0x000fe200078e0004 */
[----:B------:R-:W-:Y:S02]  /*efc0*/  UIMAD UR5, UR8, UR10, URZ ;  /* 0x0000000a080572a4 */ /* 0x000fe4000f8e023f */
[----:B------:R-:W-:Y:S02]  /*efd0*/  UIMAD.WIDE.U32 UR6, UR40, UR10, URZ ;  /* 0x0000000a280672a5 */ /* 0x000fe4000f8e003f */
[----:B------:R-:W-:-:S03]  /*efe0*/  UIMAD UR5, UR40, UR11, UR5 ;  /* 0x0000000b280572a4 */ /* 0x000fc6000f8e0205 */
[----:B------:R-:W-:Y:S01]  /*eff0*/  ULDC.64 UR10, c[0x0][0xb98] ;  /* 0x0002e600000a7ab9 */ /* 0x000fe20000000a00 */
[----:B------:R-:W-:Y:S02]  /*f000*/  UIADD3 UR7, UR7, UR5, URZ ;  /* 0x0000000507077290 */ /* 0x000fe4000fffe03f */
[----:B------:R-:W2:Y:S01]  /*f010*/  @P0 LDC R5, c[0x0][0xbec] ;  /* 0x0002fb00ff050b82 */ /* 0x000ea20000000800 */
[----:B------:R-:W-:Y:S02]  /*f020*/  UIMAD UR5, UR9, UR10, URZ ;  /* 0x0000000a090572a4 */ /* 0x000fe4000f8e023f */
[----:B------:R-:W-:Y:S02]  /*f030*/  UIMAD.WIDE.U32 UR6, UR44, UR10, UR6 ;  /* 0x0000000a2c0672a5 */ /* 0x000fe4000f8e0006 */
[----:B------:R-:W-:-:S03]  /*f040*/  UIMAD UR5, UR44, UR11, UR5 ;  /* 0x0000000b2c0572a4 */ /* 0x000fc6000f8e0205 */
[----:B------:R-:W3:Y:S01]  /*f050*/  @P0 LDC R7, c[0x0][0xbf0] ;  /* 0x0002fc00ff070b82 */ /* 0x000ee20000000800 */
[----:B------:R-:W-:Y:S01]  /*f060*/  ULDC.64 UR10, c[0x0][0xb88] ;  /* 0x0002e200000a7ab9 */ /* 0x000fe20000000a00 */
[----:B--2---:R-:W-:-:S05]  /*f070*/  @P0 IMAD.HI.U32 R0, R4, R5, RZ ;  /* 0x0000000504000227 */ /* 0x004fca00078e00ff */
[----:B---3--:R-:W-:-:S05]  /*f080*/  @P0 SHF.R.U32.HI R2, RZ, R7, R0 ;  /* 0x00000007ff020219 */ /* 0x008fca0000011600 */
[----:B------:R-:W-:-:S04]  /*f090*/  IMAD.MOV R5, RZ, RZ, -R2 ;  /* 0x000000ffff057224 */ /* 0x000fc800078e0a02 */
[----:B------:R-:W-:Y:S01]  /*f0a0*/  IMAD R5, R3, R5, R4 ;  /* 0x0000000503057224 */ /* 0x000fe200078e0204 */
[----:B------:R-:W-:Y:S01]  /*f0b0*/  SHF.R.S32.HI R3, RZ, 0x1f, R2 ;  /* 0x0000001fff037819 */ /* 0x000fe20000011402 */
[----:B------:R-:W-:Y:S01]  /*f0c0*/  IMAD.U32 R4, RZ, RZ, UR5 ;  /* 0x00000005ff047e24 */ /* 0x000fe2000f8e00ff */
[----:B------:R-:W-:Y:S02]  /*f0d0*/  IADD3 R2, P0, R2, UR6, RZ ;  /* 0x0000000602027c10 */ /* 0x000fe4000ff1e0ff */
[----:B------:R-:W-:Y:S02]  /*f0e0*/  SHF.R.S32.HI R0, RZ, 0x1f, R5 ;  /* 0x0000001fff007819 */ /* 0x000fe40000011405 */
[----:B------:R-:W-:Y:S01]  /*f0f0*/  IADD3.X R3, R3, UR7, R4, P0, !PT ;  /* 0x0000000703037c10 */ /* 0x000fe200087fe404 */
[----:B------:R-:W-:Y:S02]  /*f100*/  ULDC.64 UR6, c[0x0][0xb50] ;  /* 0x0002d40000067ab9 */ /* 0x000fe40000000a00 */
[----:B------:R-:W-:-:S02]  /*f110*/  IMAD R0, R0, UR10, RZ ;  /* 0x0000000a00007c24 */ /* 0x000fc4000f8e02ff */
[----:B------:R-:W-:-:S04]  /*f120*/  IMAD.WIDE.U32 R2, R5, UR10, R2 ;  /* 0x0000000a05027c25 */ /* 0x000fc8000f8e0002 */
[----:B------:R-:W-:Y:S01]  /*f130*/  IMAD R7, R5, UR11, R0 ;  /* 0x0000000b05077c24 */ /* 0x000fe2000f8e0200 */
[----:B------:R-:W-:-:S03]  /*f140*/  LEA R4, P0, R2, UR6, 0x2 ;  /* 0x0000000602047c11 */ /* 0x000fc6000f8010ff */
[----:B------:R-:W-:-:S05]  /*f150*/  IMAD.IADD R3, R3, 0x1, R7 ;  /* 0x0000000103037824 */ /* 0x000fca00078e0207 */
[----:B------:R-:W-:Y:S01]  /*f160*/  LEA.HI.X R5, R2, UR7, R3, 0x2, P0 ;  /* 0x0000000702057c11 */ /* 0x000fe200080f1403 */
[----:B------:R-:W-:-:S05]  /*f170*/  IMAD.MOV.U32 R3, RZ, RZ, -0x800000 ;  /* 0xff800000ff037424 */ /* 0x000fca00078e00ff */
[----:B------:R2:W-:Y:S02]  /*f180*/  STG.E desc[UR48][R4.64], R3 ;  /* 0x0000000304007986 */ /* 0x0005e4000c101930 */
.L_x_904:
[----:B------:R-:W-:Y:S05]  /*f190*/  BSYNC B1 ;  /* 0x0000000000017941 */ /* 0x000fea0003800000 */
.L_x_903:
[----:B------:R-:W-:Y:S01]  /*f1a0*/  ULDC.64 UR10, c[0x0][0xae8] ;  /* 0x0002ba00000a7ab9 */ /* 0x000fe20000000a00 */
[----:B------:R-:W-:Y:S01]  /*f1b0*/  VIADD R6, R6, UR41 ;  /* 0x0000002906067c36 */ /* 0x000fe20008000000 */
[----:B------:R-:W-:Y:S01]  /*f1c0*/  UIMAD UR5, UR8, UR10, URZ ;  /* 0x0000000a080572a4 */ /* 0x000fe2000f8e023f */
[----:B------:R-:W-:Y:S01]  /*f1d0*/  BSSY B1, `(.L_x_905) ;  /* 0x0000033000017945 */ /* 0x000fe20003800000 */
[----:B------:R-:W-:Y:S01]  /*f1e0*/  UIMAD.WIDE.U32 UR6, UR40, UR10, URZ ;  /* 0x0000000a280672a5 */ /* 0x000fe2000f8e003f */
[----:B0-----:R-:W-:Y:S01]  /*f1f0*/  @P1 IMAD.HI.U32 R0, R6, R9, RZ ;  /* 0x0000000906001227 */ /* 0x001fe200078e00ff */
[----:B------:R-:W-:-:S03]  /*f200*/  UIMAD UR5, UR40, UR11, UR5 ;  /* 0x0000000b280572a4 */ /* 0x000fc6000f8e0205 */
[----:B------:R-:W-:Y:S01]  /*f210*/  ULDC.64 UR10, c[0x0][0xaf0] ;  /* 0x0002bc00000a7ab9 */ /* 0x000fe20000000a00 */
[----:B------:R-:W-:Y:S01]  /*f220*/  UIADD3 UR7, UR7, UR5, URZ ;  /* 0x0000000507077290 */ /* 0x000fe2000fffe03f */
[----:B--2---:R-:W-:Y:S01]  /*f230*/  IMAD.MOV.U32 R5, RZ, RZ, R6 ;  /* 0x000000ffff057224 */ /* 0x004fe200078e0006 */
[----:B------:R-:W-:Y:S01]  /*f240*/  UIMAD UR5, UR9, UR10, URZ ;  /* 0x0000000a090572a4 */ /* 0x000fe2000f8e023f */
[----:B-1----:R-:W-:Y:S01]  /*f250*/  @P1 SHF.R.U32.HI R5, RZ, R11, R0 ;  /* 0x0000000bff051219 */ /* 0x002fe20000011600 */
[----:B------:R-:W-:Y:S02]  /*f260*/  UIMAD.WIDE.U32 UR6, UR44, UR10, UR6 ;  /* 0x0000000a2c0672a5 */ /* 0x000fe4000f8e0006 */
[----:B------:R-:W-:Y:S01]  /*f270*/  UIMAD UR5, UR44, UR11, UR5 ;  /* 0x0000000b2c0572a4 */ /* 0x000fe2000f8e0205 */
[--C-:B------:R-:W-:Y:S01]  /*f280*/  SHF.R.S32.HI R0, RZ, 0x1f, R5.reuse ;  /* 0x0000001fff007819 */ /* 0x100fe20000011405 */
[----:B------:R-:W-:Y:S01]  /*f290*/  IMAD.MOV R7, RZ, RZ, -R5 ;  /* 0x000000ffff077224 */ /* 0x000fe200078e0a05 */
[----:B------:R-:W-:Y:S01]  /*f2a0*/  ULDC.64 UR8, c[0x0][0xae0] ;  /* 0x0002b80000087ab9 */ /* 0x000fe20000000a00 */
[----:B------:R-:W-:-:S02]  /*f2b0*/  UIADD3 UR5, UR7, UR5, URZ ;  /* 0x0000000507057290 */ /* 0x000fc4000fffe03f */
[----:B------:R-:W-:Y:S02]  /*f2c0*/  IMAD.U32 R3, RZ, RZ, UR7 ;  /* 0x00000007ff037e24 */ /* 0x000fe4000f8e00ff */
[----:B------:R-:W-:Y:S02]  /*f2d0*/  IMAD R7, R8, R7, R6 ;  /* 0x0000000708077224 */ /* 0x000fe400078e0206 */
[----:B------:R-:W-:Y:S02]  /*f2e0*/  IMAD R0, R0, UR8, RZ ;  /* 0x0000000800007c24 */ /* 0x000fe4000f8e02ff */
[----:B------:R-:W-:Y:S01]  /*f2f0*/  IMAD.U32 R2, RZ, RZ, UR6 ;  /* 0x00000006ff027e24 */ /* 0x000fe2000f8e00ff */
[----:B------:R-:W-:Y:S01]  /*f300*/  ULDC.64 UR6, c[0x0][0xad8] ;  /* 0x0002b60000067ab9 */ /* 0x000fe20000000a00 */
[----:B------:R-:W-:Y:S01]  /*f310*/  IMAD.U32 R3, RZ, RZ, UR5 ;  /* 0x00000005ff037e24 */ /* 0x000fe2000f8e00ff */
[----:B------:R-:W-:Y:S01]  /*f320*/  ULDC UR5, c[0x0][0xa88] ;  /* 0x0002a20000057ab9 */ /* 0x000fe20000000800 */
[C---:B------:R-:W-:Y:S01]  /*f330*/  IMAD R9, R5.reuse, UR9, R0 ;  /* 0x0000000905097c24 */ /* 0x040fe2000f8e0200 */
[----:B------:R-:W-:Y:S01]  /*f340*/  SHF.R.S32.HI R0, RZ, 0x1f, R7 ;  /* 0x0000001fff007819 */ /* 0x000fe20000011407 */
[----:B------:R-:W-:-:S04]  /*f350*/  IMAD.WIDE.U32 R2, R5, UR8, R2 ;  /* 0x0000000805027c25 */ /* 0x000fc8000f8e0002 */
[----:B------:R-:W-:Y:S02]  /*f360*/  IMAD R0, R0, UR6, RZ ;  /* 0x0000000600007c24 */ /* 0x000fe4000f8e02ff */
[----:B------:R-:W-:Y:S02]  /*f370*/  IMAD.IADD R3, R3, 0x1, R9 ;  /* 0x0000000103037824 */ /* 0x000fe400078e0209 */
[C---:B------:R-:W-:Y:S02]  /*f380*/  IMAD R5, R7.reuse, UR7, R0 ;  /* 0x0000000707057c24 */ /* 0x040fe4000f8e0200 */
[----:B------:R-:W-:Y:S01]  /*f390*/  IMAD.WIDE.U32 R2, R7, UR6, R2 ;  /* 0x0000000607027c25 */ /* 0x000fe2000f8e0002 */
[----:B------:R-:W-:-:S03]  /*f3a0*/  ULDC.64 UR6, c[0x0][0xa80] ;  /* 0x0002a00000067ab9 */ /* 0x000fc60000000a00 */
[----:B------:R-:W-:Y:S01]  /*f3b0*/  IMAD R7, R8, UR5, RZ ;  /* 0x0000000508077c24 */ /* 0x000fe2000f8e02ff */
[----:B------:R-:W-:Y:S01]  /*f3c0*/  LEA R4, P1, R2, UR6, 0x1 ;  /* 0x0000000602047c11 */ /* 0x000fe2000f8208ff */
[----:B------:R-:W-:Y:S02]  /*f3d0*/  VIADD R0, R142, UR41 ;  /* 0x000000298e007c36 */ /* 0x000fe40008000000 */
[----:B------:R-:W-:-:S03]  /*f3e0*/  IMAD.IADD R3, R3, 0x1, R5 ;  /* 0x0000000103037824 */ /* 0x000fc600078e0205 */
[----:B------:R-:W-:Y:S02]  /*f3f0*/  ISETP.GE.AND P0, PT, R0, R7, PT ;  /* 0x000000070000720c */ /* 0x000fe40003f06270 */
[----:B------:R-:W-:Y:S02]  /*f400*/  LEA.HI.X R5, R2, UR7, R3, 0x1, P1 ;  /* 0x0000000702057c11 */ /* 0x000fe400088f0c03 */
[----:B------:R0:W1:Y:S04]  /*f410*/  SHFL.IDX PT, R2, R4, RZ, 0x1c1f ;  /* 0x001c1fff04027589 */ /* 0x00006800000e0000 */
[----:B------:R0:W2:Y:S05]  /*f420*/  SHFL.IDX PT, R3, R5, RZ, 0x1c1f ;  /* 0x001c1fff05037589 */ /* 0x0000aa00000e0000 */
[----:B------:R-:W-:Y:S05]  /*f430*/  @P0 BRA `(.L_x_906) ;  /* 0x0000000000300947 */ /* 0x000fea0003800000 */
[----:B------:R-:W-:Y:S02]  /*f440*/  ULDC UR5, c[0x0][0xac8] ;  /* 0x0002b20000057ab9 */ /* 0x000fe40000000800 */
[----:B------:R-:W-:Y:S02]  /*f450*/  ISETP.GE.AND P3, PT, R139, UR5, PT ;  /* 0x000000058b007c0c */ /* 0x000fe4000bf66270 */
[----:B------:R-:W-:Y:S02]  /*f460*/  ISETP.GE.AND P4, PT, R140, UR5, PT ;  /* 0x000000058c007c0c */ /* 0x000fe4000bf86270 */
[----:B------:R-:W-:-:S09]  /*f470*/  ISETP.GE.AND P2, PT, R138, UR5, PT ;  /* 0x000000058a007c0c */ /* 0x000fd2000bf46270 */
[CC--:B-1----:R-:W-:Y:S02]  /*f480*/  @!P3 LEA R10, P0, R139.reuse, R2.reuse, 0x1 ;  /* 0x000000028b0ab211 */ /* 0x0c2fe400078008ff */
[----:B------:R-:W-:Y:S02]  /*f490*/  @!P4 LEA R12, P1, R140, R2, 0x1 ;  /* 0x000000028c0cc211 */ /* 0x000fe400078208ff */
[----:B--2---:R-:W-:Y:S01]  /*f4a0*/  @!P2 IMAD.WIDE R8, R138, 0x2, R2 ;  /* 0x000000028a08a825 */ /* 0x004fe200078e0202 */
[-C--:B------:R-:W-:Y:S02]  /*f4b0*/  @!P3 LEA.HI.X R11, R139, R3.reuse, R149, 0x1, P0 ;  /* 0x000000038b0bb211 */ /* 0x080fe400000f0c95 */
[----:B------:R-:W-:Y:S02]  /*f4c0*/  @!P4 LEA.HI.X R13, R140, R3, R148, 0x1, P1 ;  /* 0x000000038c0dc211 */ /* 0x000fe400008f0c94 */
[----:B------:R3:W-:Y:S04]  /*f4d0*/  @!P2 ST.E.128 desc[UR48][R8.64], RZ ;  /* 0x000000ff0800a985 */ /* 0x0007e8000c101d30 */
[----:B------:R3:W-:Y:S04]  /*f4e0*/  @!P3 ST.E.128 desc[UR48][R10.64], RZ ;  /* 0x000000ff0a00b985 */ /* 0x0007e8000c101d30 */
[----:B------:R3:W-:Y:S02]  /*f4f0*/  @!P4 ST.E.128 desc[UR48][R12.64], RZ ;  /* 0x000000ff0c00c985 */ /* 0x0007e4000c101d30 */
.L_x_906:
[----:B------:R-:W-:Y:S05]  /*f500*/  BSYNC B1 ;  /* 0x0000000000017941 */ /* 0x000fea0003800000 */
.L_x_905:
[----:B------:R-:W-:Y:S01]  /*f510*/  VIADD R0, R0, 0x60 ;  /* 0x0000006000007836 */ /* 0x000fe20000000000 */
[----:B--2---:R2:W4:Y:S04]  /*f520*/  SHFL.IDX PT, R3, R5, 0x1, 0x1c1f ;  /* 0x003c1f0005037f89 */ /* 0x00452800000e0000 */
[----:B------:R-:W-:Y:S01]  /*f530*/  ISETP.GE.AND P0, PT, R0, R7, PT ;  /* 0x000000070000720c */ /* 0x000fe20003f06270 */
[----:B-1----:R2:W1:-:S12]  /*f540*/  SHFL.IDX PT, R2, R4, 0x1, 0x1c1f ;  /* 0x003c1f0004027f89 */ /* 0x00245800000e0000 */
[----:B--2---:R-:W-:Y:S05]  /*f550*/  @P0 BRA `(.L_x_902) ;  /* 0x0000000000300947 */ /* 0x004fea0003800000 */
[----:B------:R-:W-:Y:S02]  /*f560*/  ULDC UR5, c[0x0][0xac8] ;  /* 0x0002b20000057ab9 */ /* 0x000fe40000000800 */
[----:B------:R-:W-:Y:S02]  /*f570*/  ISETP.GE.AND P3, PT, R139, UR5, PT ;  /* 0x000000058b007c0c */ /* 0x000fe4000bf66270 */
[----:B------:R-:W-:Y:S02]  /*f580*/  ISETP.GE.AND P4, PT, R140, UR5, PT ;  /* 0x000000058c007c0c */ /* 0x000fe4000bf86270 */
[----:B------:R-:W-:-:S09]  /*f590*/  ISETP.GE.AND P2, PT, R138, UR5, PT ;  /* 0x000000058a007c0c */ /* 0x000fd2000bf46270 */
[CC--:B-1----:R-:W-:Y:S02]  /*f5a0*/  @!P3 LEA R6, P0, R139.reuse, R2.reuse, 0x1 ;  /* 0x000000028b06b211 */ /* 0x0c2fe400078008ff */
[----:B---3--:R-:W-:Y:S02]  /*f5b0*/  @!P4 LEA R8, P1, R140, R2, 0x1 ;  /* 0x000000028c08c211 */ /* 0x008fe400078208ff */
[----:B0---4-:R-:W-:Y:S01]  /*f5c0*/  @!P2 IMAD.WIDE R4, R138, 0x2, R2 ;  /* 0x000000028a04a825 */ /* 0x011fe200078e0202 */
[-C--:B------:R-:W-:Y:S02]  /*f5d0*/  @!P3 LEA.HI.X R7, R139, R3.reuse, R149, 0x1, P0 ;  /* 0x000000038b07b211 */ /* 0x080fe400000f0c95 */
[----:B------:R-:W-:Y:S02]  /*f5e0*/  @!P4 LEA.HI.X R9, R140, R3, R148, 0x1, P1 ;  /* 0x000000038c09c211 */ /* 0x000fe400008f0c94 */
[----:B------:R2:W-:Y:S04]  /*f5f0*/  @!P2 ST.E.128 desc[UR48][R4.64], RZ ;  /* 0x000000ff0400a985 */ /* 0x0005e8000c101d30 */
[----:B------:R2:W-:Y:S04]  /*f600*/  @!P3 ST.E.128 desc[UR48][R6.64], RZ ;  /* 0x000000ff0600b985 */ /* 0x0005e8000c101d30 */
[----:B------:R2:W-:Y:S02]  /*f610*/  @!P4 ST.E.128 desc[UR48][R8.64], RZ ;  /* 0x000000ff0800c985 */ /* 0x0005e4000c101d30 */
.L_x_902:
[----:B------:R-:W-:Y:S05]  /*f620*/  BSYNC B0 ;  /* 0x0000000000007941 */ /* 0x000fea0003800000 */
.L_x_898:
[----:B------:R-:W-:Y:S02]  /*f630*/  ULDC UR5, c[0x0][0xc38] ;  /* 0x00030e0000057ab9 */ /* 0x000fe40000000800 */
[----:B------:R-:W-:-:S06]  /*f640*/  UISETP.GE.AND UP0, UPT, UR4, UR5, UPT ;  /* 0x000000050400728c */ /* 0x000fcc000bf06270 */
[----:B------:R-:W-:-:S13]  /*f650*/  PLOP3.LUT P0, PT, PT, PT, UP0, 0x80, 0x0 ;  /* 0x000000000000781c */ /* 0x000fda0003f0f008 */
[----:B------:R-:W-:Y:S05]  /*f660*/  @!P0 BRA `(.L_x_907) ;  /* 0xffffff1800288947 */ /* 0x000fea000383ffff */
[----:B------:R-:W-:Y:S05]  /*f670*/  EXIT ;  /* 0x000000000000794d */ /* 0x000fea0003800000 */
.L_x_817:
[----:B------:R-:W-:-:S08]  /*f680*/  NOP ;  /* 0x0000000000007918 */ /* 0x000fd00000000000 */
[----:B------:R-:W0:-:S00]  /*f690*/  USETMAXREG.DEALLOC.CTAPOOL 0x20 ;  /* 0x00000020000079c8 */ /* 0x000e0000080e0500 */
[----:B0-----:R-:W-:-:S06]  /*f6a0*/  LOP3.LUT R0, R0, 0x3, RZ, 0xc0, !PT ;  /* 0x0000000300007812 */ /* 0x001fcc00078ec0ff */
[----:B------:R-:W0:Y:S01]  /*f6b0*/  S2UR UR6, SR_CTAID.X ;  /* 0x00000000000679c3 */ /* 0x000e220000002500 */
[----:B------:R-:W-:Y:S01]  /*f6c0*/  LOP3.LUT R19, R19, 0xfffffffb, RZ, 0xc0, !PT ;  /* 0xfffffffb13137812 */ /* 0x000fe200078ec0ff */
[----:B------:R-:W-:Y:S01]  /*f6d0*/  IMAD.MOV.U32 R16, RZ, RZ, RZ ;  /* 0x000000ffff107224 */ /* 0x000fe200078e00ff */
[----:B------:R1:W2:Y:S01]  /*f6e0*/  SHFL.IDX PT, R2, R0, RZ, 0x1f ;  /* 0x00001fff00027589 */ /* 0x0002a200000e0000 */
[----:B------:R-:W-:Y:S02]  /*f6f0*/  IMAD.MOV.U32 R24, RZ, RZ, 0x1 ;  /* 0x00000001ff187424 */ /* 0x000fe400078e00ff */
[----:B------:R-:W-:Y:S02]  /*f700*/  IMAD.MOV.U32 R29, RZ, RZ, RZ ;  /* 0x000000ffff1d7224 */ /* 0x000fe400078e00ff */
[----:B-1----:R-:W0:Y:S01]  /*f710*/  LDC R0, c[0x0][0xc38] ;  /* 0x00030e00ff007b82 */ /* 0x002e220000000800 */
[----:B--2---:R-:W-:-:S13]  /*f720*/  ISETP.NE.AND P0, PT, R2, RZ, PT ;  /* 0x000000ff0200720c */ /* 0x004fda0003f05270 */
[----:B------:R-:W-:Y:S01]  /*f730*/  @P0 LOP3.LUT R19, R19, 0x4, RZ, 0xfc, !PT ;  /* 0x0000000413130812 */ /* 0x000fe200078efcff */
[----:B------:R-:W-:Y:S06]  /*f740*/  @P0 BAR.ARV 0x4, 0x200 ;  /* 0x0108000000000b1d */ /* 0x000fec0000002000 */
[----:B0-----:R-:W-:-:S13]  /*f750*/  ISETP.LE.AND P0, PT, R0, UR6, PT ;  /* 0x0000000600007c0c */ /* 0x001fda000bf03270 */
[----:B------:R-:W-:Y:S05]  /*f760*/  @P0 BRA `(.L_x_908) ;  /* 0x0000004800640947 */ /* 0x000fea0003800000 */
[----:B------:R-:W0:Y:S01]  /*f770*/  S2R R6, SR_TID.X ;  /* 0x0000000000067919 */ /* 0x000e220000002100 */
[----:B------:R-:W1:Y:S01]  /*f780*/  S2UR UR5, SR_CgaCtaId ;  /* 0x00000000000579c3 */ /* 0x000e620000008800 */
[----:B------:R-:W-:Y:S01]  /*f790*/  UMOV UR4, 0x400 ;  /* 0x0000040000047882 */ /* 0x000fe20000000000 */
[----:B------:R-:W-:Y:S01]  /*f7a0*/  IMAD.U32 R27, RZ, RZ, UR6 ;  /* 0x00000006ff1b7e24 */ /* 0x000fe2000f8e00ff */
[----:B------:R-:W-:Y:S01]  /*f7b0*/  ULDC UR42, c[0x0][0xc] ;  /* 0x00000300002a7ab9 */ /* 0x000fe20000000800 */
[----:B------:R-:W-:Y:S01]  /*f7c0*/  IMAD.MOV.U32 R24, RZ, RZ, 0x1 ;  /* 0x00000001ff187424 */ /* 0x000fe200078e00ff */
[----:B------:R-:W-:Y:S01]  /*f7d0*/  ULDC.64 UR46, c[0x0][0x198] ;  /* 0x00006600002e7ab9 */ /* 0x000fe20000000a00 */
[----:B------:R-:W-:Y:S02]  /*f7e0*/  IMAD.MOV.U32 R29, RZ, RZ, RZ ;  /* 0x000000ffff1d7224 */ /* 0x000fe400078e00ff */
[----:B------:R-:W-:Y:S01]  /*f7f0*/  IMAD.MOV.U32 R16, RZ, RZ, RZ ;  /* 0x000000ffff107224 */ /* 0x000fe200078e00ff */
[----:B-1----:R-:W-:-:S06]  /*f800*/  ULEA UR4, UR5, UR4, 0x18 ;  /* 0x0000000405047291 */ /* 0x002fcc000f8ec03f */
[----:B------:R-:W-:Y:S01]  /*f810*/  IMAD.U32 R17, RZ, RZ, UR4 ;  /* 0x00000004ff117e24 */ /* 0x000fe2000f8e00ff */
[C---:B0-----:R-:W-:Y:S01]  /*f820*/  LOP3.LUT R5, R6.reuse, 0x7f, RZ, 0xc0, !PT ;  /* 0x0000007f06057812 */ /* 0x041fe200078ec0ff */
[C---:B------:R-:W-:Y:S01]  /*f830*/  IMAD.SHL.U32 R0, R6.reuse, 0x8, RZ ;  /* 0x0000000806007824 */ /* 0x040fe200078e00ff */
[----:B------:R-:W-:-:S03]  /*f840*/  LOP3.LUT R28, R6, 0x1f, RZ, 0xc0, !PT ;  /* 0x0000001f061c7812 */ /* 0x000fc600078ec0ff */
[----:B------:R-:W-:Y:S01]  /*f850*/  IMAD.SHL.U32 R4, R5, 0x8, RZ ;  /* 0x0000000805047824 */ /* 0x000fe200078e00ff */
[C---:B------:R-:W-:Y:S02]  /*f860*/  LOP3.LUT R3, R0.reuse, 0x20, RZ, 0xc0, !PT ;  /* 0x0000002000037812 */ /* 0x040fe400078ec0ff */
[----:B------:R-:W-:Y:S02]  /*f870*/  LOP3.LUT R2, R0, 0xd8, RZ, 0xc0, !PT ;  /* 0x000000d800027812 */ /* 0x000fe400078ec0ff */
[----:B------:R-:W-:Y:S02]  /*f880*/  LOP3.LUT R3, R3, 0x300, R4, 0xf8, !PT ;  /* 0x0000030003037812 */ /* 0x000fe400078ef804 */
[----:B------:R-:W-:Y:S02]  /*f890*/  LOP3.LUT R2, R2, 0x18, R6, 0x78, !PT ;  /* 0x0000001802027812 */ /* 0x000fe400078e7806 */
[----:B------:R-:W-:Y:S02]  /*f8a0*/  LOP3.LUT R0, R0, 0x18, RZ, 0xc0, !PT ;  /* 0x0000001800007812 */ /* 0x000fe400078ec0ff */
[----:B------:R-:W-:Y:S01]  /*f8b0*/  LOP3.LUT R26, R3, R2, RZ, 0xfc, !PT ;  /* 0x00000002031a7212 */ /* 0x000fe200078efcff */
[----:B------:R-:W-:Y:S01]  /*f8c0*/  IMAD.SHL.U32 R2, R6, 0x20, RZ ;  /* 0x0000002006027824 */ /* 0x000fe200078e00ff */
[----:B------:R-:W-:-:S03]  /*f8d0*/  SHF.R.U32.HI R3, RZ, 0x2, R5 ;  /* 0x00000002ff037819 */ /* 0x000fc60000011605 */
[----:B------:R-:W-:Y:S01]  /*f8e0*/  IMAD R26, R26, 0x2, R17 ;  /* 0x000000021a1a7824 */ /* 0x000fe200078e0211 */
[----:B------:R-:W-:Y:S02]  /*f8f0*/  LOP3.LUT R3, R3, 0x60, R2, 0xf8, !PT ;  /* 0x0000006003037812 */ /* 0x000fe400078ef802 */
[C---:B------:R-:W-:Y:S02]  /*f900*/  LOP3.LUT R2, R0.reuse, 0x20, RZ, 0xfc, !PT ;  /* 0x0000002000027812 */ /* 0x040fe400078efcff */
[----:B------:R-:W-:-:S07]  /*f910*/  LOP3.LUT R0, R0, 0x40, RZ, 0xfc, !PT ;  /* 0x0000004000007812 */ /* 0x000fce00078efcff */
.L_x_1006:
[----:B------:R-:W-:Y:S01]  /*f920*/  ULDC UR8, c[0x0][0xc60] ;  /* 0x0003180000087ab9 */ /* 0x000fe20000000800 */
[C---:B------:R-:W-:Y:S01]  /*f930*/  R2UR UR7, R27.reuse ;  /* 0x000000001b0772ca */ /* 0x040fe200000e0000 */
[----:B------:R-:W-:Y:S01]  /*f940*/  UISETP.NE.AND UP0, UPT, UR8, 0x1, UPT ;  /* 0x000000010800788c */ /* 0x000fe2000bf05270 */
[----:B------:R-:W-:-:S10]  /*f950*/  R2UR UR6, R27 ;  /* 0x000000001b0672ca */ /* 0x000fd400000e0000 */
        /* <DEDUP_REMOVED lines=9> */
[----:B0-----:R-:W-:Y:S05]  /*f9f0*/  @!P0 BRA `(.L_x_909) ;  /* 0x0000000000208947 */ /* 0x001fea0003800000 */
        /* <DEDUP_REMOVED lines=8> */
.L_x_909:
[----:B------:R-:W-:Y:S01]  /*fa80*/  ULDC UR9, c[0x0][0xc54] ;  /* 0x0003150000097ab9 */ /* 0x000fe20000000800 */
[----:B------:R-:W-:Y:S01]  /*fa90*/  UMOV UR6, UR8 ;  /* 0x0000000800067c82 */ /* 0x000fe20008000000 */
[----:B------:R-:W-:-:S11]  /*faa0*/  UISETP.NE.AND UP0, UPT, UR9, 0x1, UPT ;  /* 0x000000010900788c */ /* 0x000fd6000bf05270 */
[----:B------:R-:W-:Y:S02]  /*fab0*/  @UP0 ULDC.64 UR10, c[0x0][0xc58] ;  /* 0x00031600000a0ab9 */ /* 0x000fe40000000a00 */
[----:B------:R-:W-:-:S04]  /*fac0*/  UIMAD.WIDE.U32 UR4, UR8, UR10, URZ ;  /* 0x0000000a080472a5 */ /* 0x000fc8000f8e003f */
[----:B------:R-:W-:-:S04]  /*fad0*/  @UP0 USHF.R.U32.HI UR6, URZ, UR11, UR5 ;  /* 0x0000000b3f060299 */ /* 0x000fc80008011605 */
[----:B------:R-:W-:-:S12]  /*fae0*/  UIMAD UR4, UR6, UR9, URZ ;  /* 0x00000009060472a4 */ /* 0x000fd8000f8e023f */
.L_x_910:
[----:B------:R-:W-:Y:S02]  /*faf0*/  ULOP3.LUT UR5, URZ, UR6, URZ, 0x33, !UPT ;  /* 0x000000063f057292 */ /* 0x000fe4000f8e333f */
[----:B------:R-:W-:Y:S01]  /*fb00*/  UIADD3 UR4, UR8, -UR4, URZ ;  /* 0x8000000408047290 */ /* 0x000fe2000fffe03f */
[----:B------:R-:W-:Y:S01]  /*fb10*/  ULDC UR15, c[0x0][0xc48] ;  /* 0x00031200000f7ab9 */ /* 0x000fe20000000800 */
[----:B------:R-:W-:Y:S01]  /*fb20*/  ULDC UR9, c[0x0][0x448] ;  /* 0x0001120000097ab9 */ /* 0x000fe20000000800 */
[----:B------:R-:W-:Y:S01]  /*fb30*/  ULDC UR41, c[0x0][0xc3c] ;  /* 0x00030f0000297ab9 */ /* 0x000fe20000000800 */
[----:B------:R-:W-:Y:S02]  /*fb40*/  UISETP.NE.AND UP2, UPT, UR15, 0x1, UPT ;  /* 0x000000010f00788c */ /* 0x000fe4000bf45270 */
[----:B------:R-:W-:Y:S02]  /*fb50*/  UISETP.NE.AND UP1, UPT, UR9, 0x1, UPT ;  /* 0x000000010900788c */ /* 0x000fe4000bf25270 */
[----:B------:R-:W-:Y:S01]  /*fb60*/  UIADD3 UR41, UR5, UR41, URZ ;  /* 0x0000002905297290 */ /* 0x000fe2000fffe03f */
[----:B------:R-:W-:Y:S01]  /*fb70*/  ULDC UR14, c[0x0][0xc54] ;  /* 0x00031500000e7ab9 */ /* 0x000fe20000000800 */
[----:B------:R-:W-:Y:S01]  /*fb80*/  ULDC.64 UR10, c[0x0][0x418] ;  /* 0x00010600000a7ab9 */ /* 0x000fe20000000a00 */
[----:B------:R-:W-:-:S02]  /*fb90*/  UIMAD UR14, UR7, UR14, UR4 ;  /* 0x0000000e070e72a4 */ /* 0x000fc4000f8e0204 */
[----:B------:R-:W-:Y:S01]  /*fba0*/  UISETP.NE.U32.AND UP0, UPT, UR10, URZ, UPT ;  /* 0x0000003f0a00728c */ /* 0x000fe2000bf05070 */
[----:B------:R-:W-:Y:S01]  /*fbb0*/  ULDC.64 UR4, c[0x0][0x9e0] ;  /* 0x0002780000047ab9 */ /* 0x000fe20000000a00 */
[----:B------:R-:W-:Y:S02]  /*fbc0*/  UIMAD UR41, UR41, 0xc0, URZ ;  /* 0x000000c0292978a4 */ /* 0x000fe4000f8e023f */
[----:B------:R-:W-:Y:S02]  /*fbd0*/  UISETP.GE.AND UP3, UPT, UR5, 0x1, UPT ;  /* 0x000000010500788c */ /* 0x000fe4000bf66270 */
[----:B------:R-:W-:Y:S02]  /*fbe0*/  UISETP.NE.AND.EX UP0, UPT, UR11, URZ, UPT, UP0 ;  /* 0x0000003f0b00728c */ /* 0x000fe4000bf05300 */
[----:B------:R-:W-:Y:S01]  /*fbf0*/  UIADD3 UR9, UR41, 0xbf, URZ ;  /* 0x000000bf29097890 */ /* 0x000fe2000fffe03f */
[----:B------:R-:W-:Y:S01]  /*fc00*/  ULDC UR8, c[0x0][0x424] ;  /* 0x0001090000087ab9 */ /* 0x000fe20000000800 */
[----:B------:R-:W-:Y:S01]  /*fc10*/  ULDC UR6, c[0x0][0x288] ;  /* 0x0000a20000067ab9 */ /* 0x000fe20000000800 */
[----:B------:R-:W-:Y:S01]  /*fc20*/  @UP2 ULDC UR10, c[0x0][0xc4c] ;  /* 0x00031300000a2ab9 */ /* 0x000fe20000000800 */
[----:B------:R-:W-:Y:S01]  /*fc30*/  @UP1 ULDC UR12, c[0x0][0x44c] ;  /* 0x00011300000c1ab9 */ /* 0x000fe20000000800 */
[----:B------:R-:W-:Y:S01]  /*fc40*/  UIADD3 UR16, -UR6, 0x1, URZ ;  /* 0x0000000106107890 */ /* 0x000fe2000fffe13f */
[----:B------:R-:W-:Y:S01]  /*fc50*/  PLOP3.LUT P1, PT, PT, PT, UP3, 0x80, 0x0 ;  /* 0x000000000000781c */ /* 0x000fe20003f2f038 */
[----:B------:R-:W-:-:S02]  /*fc60*/  UIMAD.WIDE.U32 UR10, UR14, UR10, URZ ;  /* 0x0000000a0e0a72a5 */ /* 0x000fc4000f8e003f */
[----:B------:R-:W-:Y:S02]  /*fc70*/  USEL UR8, UR8, 0x1, UP0 ;  /* 0x0000000108087887 */ /* 0x000fe40008000000 */
[----:B------:R-:W-:Y:S01]  /*fc80*/  UIMAD.WIDE.U32 UR12, UR9, UR12, URZ ;  /* 0x0000000c090c72a5 */ /* 0x000fe2000f8e003f */
[----:B------:R-:W-:Y:S01]  /*fc90*/  ULDC UR7, c[0x0][0x2f0] ;  /* 0x0000bc0000077ab9 */ /* 0x000fe20000000800 */
[----:B------:R-:W-:Y:S01]  /*fca0*/  @UP2 ULDC UR17, c[0x0][0xc50] ;  /* 0x0003140000112ab9 */ /* 0x000fe20000000800 */
[----:B------:R-:W-:Y:S01]  /*fcb0*/  @UP1 ULDC UR18, c[0x0][0x450] ;  /* 0x0001140000121ab9 */ /* 0x000fe20000000800 */
[----:B------:R-:W-:Y:S01]  /*fcc0*/  UMOV UR43, UR14 ;  /* 0x0000000e002b7c82 */ /* 0x000fe20008000000 */
[----:B------:R-:W-:Y:S02]  /*fcd0*/  UIMAD UR16, UR8, UR7, UR16 ;  /* 0x00000007081072a4 */ /* 0x000fe4000f8e0210 */
[----:B------:R-:W-:Y:S02]  /*fce0*/  @UP2 USHF.R.U32.HI UR43, URZ, UR17, UR11 ;  /* 0x000000113f2b2299 */ /* 0x000fe4000801160b */
[----:B------:R-:W-:-:S02]  /*fcf0*/  @UP1 USHF.R.U32.HI UR9, URZ, UR18, UR13 ;  /* 0x000000123f091299 */ /* 0x000fc4000801160d */
[----:B------:R-:W-:Y:S02]  /*fd00*/  UIADD3 UR36, -UR43, URZ, URZ ;  /* 0x0000003f2b247290 */ /* 0x000fe4000fffe13f */
[----:B------:R-:W-:Y:S02]  /*fd10*/  UIADD3 UR10, UR16, UR9, URZ ;  /* 0x00000009100a7290 */ /* 0x000fe4000fffe03f */
[----:B------:R-:W-:Y:S02]  /*fd20*/  UIMAD UR36, UR15, UR36, UR14 ;  /* 0x000000240f2472a4 */ /* 0x000fe4000f8e020e */
[----:B------:R-:W-:Y:S01]  /*fd30*/  UIADD3 UR4, UR10, UR4, URZ ;  /* 0x000000040a047290 */ /* 0x000fe2000fffe03f */
[----:B------:R-:W-:Y:S11]  /*fd40*/  @!P1 BRA `(.L_x_911) ;  /* 0x0000000000449947 */ /* 0x000ff60003800000 */
        /* <DEDUP_REMOVED lines=10> */
.L_x_912:
[----:B------:R-:W-:-:S11]  /*fdf0*/  UISETP.NE.AND UP0, UPT, UR5, 0x1, UPT ;  /* 0x000000010500788c */ /* 0x000fd6000bf05270 */
[----:B------:R-:W-:Y:S02]  /*fe00*/  @UP0 ULDC.64 UR12, c[0x0][0x9e8] ;  /* 0x00027a00000c0ab9 */ /* 0x000fe40000000a00 */
[----:B------:R-:W-:-:S04]  /*fe10*/  UIMAD.WIDE.U32 UR10, UR9, UR12, URZ ;  /* 0x0000000c090a72a5 */ /* 0x000fc8000f8e003f */
[----:B------:R-:W-:-:S12]  /*fe20*/  @UP0 USHF.R.U32.HI UR9, URZ, UR13, UR11 ;  /* 0x0000000d3f090299 */ /* 0x000fd8000801160b */
.L_x_913:
[----:B------:R-:W-:-:S04]  /*fe30*/  UIMAD UR9, UR9, UR5, UR5 ;  /* 0x00000005090972a4 */ /* 0x000fc8000f8e0205 */
[----:B------:R-:W-:-:S04]  /*fe40*/  UISETP.LT.AND UP0, UPT, UR4, UR9, UPT ;  /* 0x000000090400728c */ /* 0x000fc8000bf01270 */
[----:B------:R-:W-:-:S12]  /*fe50*/  USEL UR4, UR4, UR9, UP0 ;  /* 0x0000000904047287 */ /* 0x000fd80008000000 */
.L_x_911:
[----:B------:R-:W-:Y:S02]  /*fe60*/  UIMAD UR13, UR8, UR7, 0x7f ;  /* 0x0000007f080d74a4 */ /* 0x000fe4000f8e0207 */
[----:B------:R-:W-:Y:S02]  /*fe70*/  UIADD3 UR4, UR4, 0x7f, URZ ;  /* 0x0000007f04047890 */ /* 0x000fe4000fffe03f */
[----:B------:R-:W-:Y:S02]  /*fe80*/  USHF.R.S32.HI UR14, URZ, 0x1f, UR13 ;  /* 0x0000001f3f0e7899 */ /* 0x000fe4000801140d */
[----:B------:R-:W-:Y:S01]  /*fe90*/  USHF.R.S32.HI UR9, URZ, 0x1f, UR4 ;  /* 0x0000001f3f097899 */ /* 0x000fe20008011404 */
[----:B------:R-:W-:Y:S01]  /*fea0*/  @UP1 ULDC UR10, c[0x0][0x44c] ;  /* 0x00011300000a1ab9 */ /* 0x000fe20000000800 */
[----:B------:R-:W-:Y:S02]  /*feb0*/  ULEA.HI UR14, UR14, UR13, URZ, 0x7 ;  /* 0x0000000d0e0e7291 */ /* 0x000fe4000f8f383f */
[----:B------:R-:W-:-:S02]  /*fec0*/  UIMAD.WIDE.U32 UR10, UR41, UR10, URZ ;  /* 0x0000000a290a72a5 */ /* 0x000fc4000f8e003f */
[----:B------:R-:W-:Y:S01]  /*fed0*/  ULEA.HI UR9, UR9, UR4, URZ, 0x7 ;  /* 0x0000000409097291 */ /* 0x000fe2000f8f383f */
[----:B------:R-:W-:Y:S01]  /*fee0*/  @UP1 ULDC UR15, c[0x0][0x450] ;  /* 0x00011400000f1ab9 */ /* 0x000fe20000000800 */
[----:B------:R-:W-:Y:S01]  /*fef0*/  UMOV UR12, UR41 ;  /* 0x00000029000c7c82 */ /* 0x000fe20008000000 */
[----:B------:R-:W-:Y:S02]  /*ff00*/  UIMAD UR4, UR8, UR7, -UR6 ;  /* 0x00000007080472a4 */ /* 0x000fe4000f8e0a06 */
[----:B------:R-:W-:Y:S02]  /*ff10*/  USHF.R.S32.HI UR14, URZ, 0x7, UR14 ;  /* 0x000000073f0e7899 */ /* 0x000fe4000801140e */
[----:B------:R-:W-:Y:S02]  /*ff20*/  USHF.R.S32.HI UR9, URZ, 0x7, UR9 ;  /* 0x000000073f097899 */ /* 0x000fe40008011409 */
[----:B------:R-:W-:Y:S02]  /*ff30*/  @UP1 USHF.R.U32.HI UR12, URZ, UR15, UR11 ;  /* 0x0000000f3f0c1299 */ /* 0x000fe4000801160b */
[----:B------:R-:W-:-:S02]  /*ff40*/  UISETP.LT.AND UP0, UPT, UR14, UR9, UPT ;  /* 0x000000090e00728c */ /* 0x000fc4000bf01270 */
[----:B------:R-:W-:Y:S01]  /*ff50*/  UIADD3 UR4, UR4, UR12, URZ ;  /* 0x0000000c04047290 */ /* 0x000fe2000fffe03f */
[----:B------:R-:W-:Y:S01]  /*ff60*/  ULDC UR8, c[0x0][0x9dc] ;  /* 0x0002770000087ab9 */ /* 0x000fe20000000800 */
[----:B------:R-:W-:Y:S02]  /*ff70*/  USEL UR40, UR14, UR9, UP0 ;  /* 0x000000090e287287 */ /* 0x000fe40008000000 */
        /* <DEDUP_REMOVED lines=12> */
.L_x_915:
[----:B------:R-:W-:-:S11]  /*10040*/  UISETP.NE.AND UP0, UPT, UR5, 0x1, UPT ;  /* 0x000000010500788c */ /* 0x000fd6000bf05270 */
[----:B------:R-:W-:Y:S02]  /*10050*/  @UP0 ULDC.64 UR10, c[0x0][0x9e8] ;  /* 0x00027a00000a0ab9 */ /* 0x000fe40000000a00 */
[----:B------:R-:W-:-:S04]  /*10060*/  UIMAD.WIDE.U32 UR6, UR4, UR10, URZ ;  /* 0x0000000a040672a5 */ /* 0x000fc8000f8e003f */
[----:B------:R-:W-:-:S12]  /*10070*/  @UP0 USHF.R.U32.HI UR4, URZ, UR11, UR7 ;  /* 0x0000000b3f040299 */ /* 0x000fd80008011607 */
.L_x_916:
[----:B------:R-:W-:-:S04]  /*10080*/  UIMAD UR4, UR4, UR5, URZ ;  /* 0x00000005040472a4 */ /* 0x000fc8000f8e023f */
[----:B------:R-:W-:-:S04]  /*10090*/  UISETP.LT.AND UP0, UPT, UR8, UR4, UPT ;  /* 0x000000040800728c */ /* 0x000fc8000bf01270 */
[----:B------:R-:W-:-:S12]  /*100a0*/  USEL UR8, UR8, UR4, !UP0 ;  /* 0x0000000408087287 */ /* 0x000fd8000c000000 */
.L_x_914:
[----:B------:R-:W-:Y:S01]  /*100b0*/  USHF.R.S32.HI UR4, URZ, 0x1f, UR8 ;  /* 0x0000001f3f047899 */ /* 0x000fe20008011408 */
[----:B------:R-:W-:Y:S03]  /*100c0*/  BSSY B7, `(.L_x_917) ;  /* 0x00003ea000077945 */ /* 0x000fe60003800000 */
[----:B------:R-:W-:-:S04]  /*100d0*/  ULEA.HI UR4, UR4, UR8, URZ, 0x7 ;  /* 0x0000000804047291 */ /* 0x000fc8000f8f383f */
[----:B------:R-:W-:-:S04]  /*100e0*/  USHF.R.S32.HI UR4, URZ, 0x7, UR4 ;  /* 0x000000073f047899 */ /* 0x000fc80008011404 */
[----:B------:R-:W-:-:S04]  /*100f0*/  UISETP.LT.AND UP0, UPT, URZ, UR4, UPT ;  /* 0x000000043f00728c */ /* 0x000fc8000bf01270 */
[----:B------:R-:W-:-:S04]  /*10100*/  USEL UR39, URZ, UR4, !UP0 ;  /* 0x000000043f277287 */ /* 0x000fc8000c000000 */
[----:B------:R-:W-:-:S06]  /*10110*/  UISETP.GT.AND UP0, UPT, UR40, UR39, UPT ;  /* 0x000000272800728c */ /* 0x000fcc000bf04270 */
[----:B------:R-:W-:-:S13]  /*10120*/  PLOP3.LUT P0, PT, PT, PT, UP0, 0x80, 0x0 ;  /* 0x000000000000781c */ /* 0x000fda0003f0f008 */
[----:B------:R-:W-:Y:S05]  /*10130*/  @P0 BRA `(.L_x_918) ;  /* 0x0000000000440947 */ /* 0x000fea0003800000 */
[----:B------:R-:W0:Y:S02]  /*10140*/  S2R R0, SR_TID.X ;  /* 0x0000000000007919 */ /* 0x000e240000002100 */
[----:B0-----:R-:W-:-:S04]  /*10150*/  LOP3.LUT R0, R0, 0x7f, RZ, 0xc0, !PT ;  /* 0x0000007f00007812 */ /* 0x001fc800078ec0ff */
[----:B------:R-:W-:-:S13]  /*10160*/  ISETP.NE.AND P1, PT, R0, RZ, PT ;  /* 0x000000ff0000720c */ /* 0x000fda0003f25270 */
[----:B------:R-:W-:Y:S05]  /*10170*/  @P1 BRA `(.L_x_919) ;  /* 0x0000003c00781947 */ /* 0x000fea0003800000 */
[----:B------:R-:W0:Y:S01]  /*10180*/  S2R R5, SR_LANEID ;  /* 0x0000000000057919 */ /* 0x000e220000000000 */
[----:B------:R-:W-:Y:S01]  /*10190*/  VOTEU.ANY UR4, UPT, PT ;  /* 0x0000000000047886 */ /* 0x000fe200038e0100 */
[----:B------:R-:W1:Y:S01]  /*101a0*/  LDC.64 R2, c[0x0][0xc80] ;  /* 0x00032000ff027b82 */ /* 0x000e620000000a00 */
[----:B------:R-:W0:Y:S02]  /*101b0*/  FLO.U32 R0, UR4 ;  /* 0x0000000400007d00 */ /* 0x000e2400080e0000 */
[----:B0-----:R-:W-:-:S06]  /*101c0*/  ISETP.EQ.U32.AND P0, PT, R0, R5, PT ;  /* 0x000000050000720c */ /* 0x001fcc0003f02070 */
[----:B------:R-:W1:Y:S07]  /*101d0*/  POPC R5, UR4 ;  /* 0x0000000400057d09 */ /* 0x000e6e0008000000 */
[----:B-1----:R-:W2:Y:S01]  /*101e0*/  @P0 ATOMG.E.ADD.STRONG.GPU PT, R3, desc[UR48][R2.64], R5 ;  /* 0x00000005020309a8 */ /* 0x002ea200081ee1f0 */
[----:B------:R-:W0:Y:S02]  /*101f0*/  S2R R4, SR_LTMASK ;  /* 0x0000000000047919 */ /* 0x000e240000003900 */
[----:B0-----:R-:W-:-:S04]  /*10200*/  LOP3.LUT R4, R4, UR4, RZ, 0xc0, !PT ;  /* 0x0000000404047c12 */ /* 0x001fc8000f8ec0ff */
[----:B------:R-:W0:Y:S01]  /*10210*/  POPC R27, R4 ;  /* 0x00000004001b7309 */ /* 0x000e220000000000 */
[----:B--2---:R-:W0:Y:S02]  /*10220*/  SHFL.IDX PT, R0, R3, R0, 0x1f ;  /* 0x00001f0003007589 */ /* 0x004e2400000e0000 */
[----:B0-----:R-:W-:Y:S01]  /*10230*/  IADD3 R27, R0, UR42, R27 ;  /* 0x0000002a001b7c10 */ /* 0x001fe2000fffe01b */
[----:B------:R-:W-:Y:S06]  /*10240*/  BRA `(.L_x_919) ;  /* 0x0000003c00447947 */ /* 0x000fec0003800000 */
.L_x_918:
        /* <DEDUP_REMOVED lines=20> */
.L_x_921:
[----:B------:R-:W-:Y:S05]  /*10390*/  BSYNC B6 ;  /* 0x0000000000067941 */ /* 0x000fea0003800000 */
.L_x_920:
        /* <DEDUP_REMOVED lines=8> */
[----:B------:R0:W1:Y:S01]  /*10420*/  LDC.64 R2, c[0x4][R18] ;  /* 0x0100000012027b82 */ /* 0x0000620000000a00 */
        /* <DEDUP_REMOVED lines=11> */
.L_x_924:
        /* <DEDUP_REMOVED lines=15> */
.L_x_923:
[----:B------:R-:W-:Y:S05]  /*105d0*/  BSYNC B6 ;  /* 0x0000000000067941 */ /* 0x000fea0003800000 */
.L_x_922:
[----:B------:R-:W-:Y:S01]  /*105e0*/  ULDC.64 UR4, c[0x0][0x9f8] ;  /* 0x00027e0000047ab9 */ /* 0x000fe20000000a00 */
[----:B------:R-:W-:Y:S01]  /*105f0*/  IMAD.U32 R23, RZ, RZ, UR43 ;  /* 0x0000002bff177e24 */ /* 0x000fe2000f8e00ff */
[----:B------:R-:W-:-:S04]  /*10600*/  UISETP.NE.U32.AND UP0, UPT, UR4, URZ, UPT ;  /* 0x0000003f0400728c */ /* 0x000fc8000bf05070 */
[----:B------:R-:W-:-:S06]  /*10610*/  UISETP.NE.AND.EX UP0, UPT, UR5, URZ, UPT, UP0 ;  /* 0x0000003f0500728c */ /* 0x000fcc000bf05300 */
[----:B------:R-:W-:-:S05]  /*10620*/  PLOP3.LUT P0, PT, PT, PT, UP0, 0x80, 0x0 ;  /* 0x000000000000781c */ /* 0x000fca0003f0f008 */
[----:B------:R-:W-:Y:S02]  /*10630*/  @UP0 ULDC.64 UR4, c[0x0][0x9f8] ;  /* 0x00027e0000040ab9 */ /* 0x000fe40000000a00 */
[----:B------:R-:W-:-:S06]  /*10640*/  @UP0 UIMAD.WIDE UR4, UR43, 0x4, UR4 ;  /* 0x000000042b0408a5 */ /* 0x000fcc000f8e0204 */
[----:B------:R-:W-:Y:S02]  /*10650*/  IMAD.U32 R2, RZ, RZ, UR4 ;  /* 0x00000004ff027e24 */ /* 0x000fe4000f8e00ff */
[----:B------:R-:W-:-:S05]  /*10660*/  IMAD.U32 R3, RZ, RZ, UR5 ;  /* 0x00000005ff037e24 */ /* 0x000fca000f8e00ff */
[----:B------:R0:W2:Y:S01]  /*10670*/  @P0 LDG.E R23, desc[UR48][R2.64] ;  /* 0x0000003002170981 */ /* 0x0000a2000c1e1900 */
[----:B------:R-:W-:Y:S01]  /*10680*/  UMOV UR4, 0xffffffff ;  /* 0xffffffff00047882 */ /* 0x000fe20000000000 */
[----:B------:R-:W-:Y:S01]  /*10690*/  IMAD.U32 R22, RZ, RZ, UR40 ;  /* 0x00000028ff167e24 */ /* 0x000fe2000f8e00ff */
[----:B------:R-:W-:Y:S01]  /*106a0*/  LOP3.LUT R19, R19, 0xfffffffe, RZ, 0xc0, !PT ;  /* 0xfffffffe13137812 */ /* 0x000fe200078ec0ff */
[----:B------:R-:W1:Y:S02]  /*106b0*/  S2R R18, SR_TID.X ;  /* 0x0000000000127919 */ /* 0x000e640000002100 */
[----:B------:R-:W-:Y:S01]  /*106c0*/  VIADD R22, R22, 0xffffffff ;  /* 0xffffffff16167836 */ /* 0x000fe20000000000 */
[----:B0-----:R-:W0:Y:S02]  /*106d0*/  LDC.64 R2, c[0x0][0x418] ;  /* 0x00010600ff027b82 */ /* 0x001e240000000a00 */
[----:B0-----:R-:W-:Y:S02]  /*106e0*/  ISETP.NE.U32.AND P0, PT, R2, RZ, PT ;  /* 0x000000ff0200720c */ /* 0x001fe40003f05070 */
[----:B-1----:R-:W-:-:S02]  /*106f0*/  SHF.R.U32.HI R20, RZ, 0x5, R18 ;  /* 0x00000005ff147819 */ /* 0x002fc40000011612 */
[----:B------:R-:W-:Y:S02]  /*10700*/  ISETP.NE.AND.EX P1, PT, R3, RZ, PT, P0 ;  /* 0x000000ff0300720c */ /* 0x000fe40003f25300 */
[----:B------:R-:W-:-:S11]  /*10710*/  LOP3.LUT R20, R20, 0x3, RZ, 0xc0, !PT ;  /* 0x0000000314147812 */ /* 0x000fd600078ec0ff */
[----:B------:R-:W-:Y:S02]  /*10720*/  @P1 LOP3.LUT R19, R19, 0x1, RZ, 0xfc, !PT ;  /* 0x0000000113131812 */ /* 0x000fe400078efcff */
[----:B--2---:R-:W-:Y:S02]  /*10730*/  SHF.R.S32.HI R25, RZ, 0x1f, R23 ;  /* 0x0000001fff197819 */ /* 0x004fe40000011417 */
[----:B------:R-:W-:Y:S01]  /*10740*/  SEL R18, R23, RZ, !P1 ;  /* 0x000000ff17127207 */ /* 0x000fe20004800000 */
[----:B------:R-:W-:Y:S06]  /*10750*/  BRA.DIV UR4, `(.L_x_925) ;  /* 0x0000004204207947 */ /* 0x000fec000b800000 */
[----:B------:R0:W1:Y:S02]  /*10760*/  SHFL.IDX PT, R14, R20, RZ, 0x1f ;  /* 0x00001fff140e7589 */ /* 0x00006400000e0000 */
.L_x_1021:
        /* <DEDUP_REMOVED lines=8> */
.L_x_1024:
[----:B------:R-:W-:Y:S05]  /*107f0*/  @!P6 BRA `(.L_x_926) ;  /* 0x000000040004e947 */ /* 0x000fea0003800000 */
[----:B------:R-:W-:Y:S01]  /*10800*/  IMAD.MOV.U32 R18, RZ, RZ, R23 ;  /* 0x000000ffff127224 */ /* 0x000fe200078e0017 */
[----:B------:R-:W-:Y:S06]  /*10810*/  @!P1 BRA `(.L_x_928) ;  /* 0x0000000000489947 */ /* 0x000fec0003800000 */
[----:B------:R-:W1:Y:S01]  /*10820*/  LDC R0, c[0x0][0x43c] ;  /* 0x00010f00ff007b82 */ /* 0x000e620000000800 */
[----:B------:R-:W-:Y:S01]  /*10830*/  IMAD.MOV.U32 R6, RZ, RZ, R22 ;  /* 0x000000ffff067224 */ /* 0x000fe200078e0016 */
[----:B------:R-:W-:Y:S02]  /*10840*/  ULDC.64 UR4, c[0x0][0x428] ;  /* 0x00010a0000047ab9 */ /* 0x000fe40000000a00 */
[----:B------:R-:W-:-:S04]  /*10850*/  IMAD R8, R25, UR4, RZ ;  /* 0x0000000419087c24 */ /* 0x000fc8000f8e02ff */
[----:B------:R-:W-:Y:S01]  /*10860*/  IMAD R7, R23, UR5, R8 ;  /* 0x0000000517077c24 */ /* 0x000fe2000f8e0208 */
[----:B-1----:R-:W-:-:S13]  /*10870*/  ISETP.NE.AND P0, PT, R0, 0x1, PT ;  /* 0x000000010000780c */ /* 0x002fda0003f05270 */
[----:B------:R-:W1:Y:S02]  /*10880*/  @P0 LDC.64 R4, c[0x0][0x440] ;  /* 0x00011000ff040b82 */ /* 0x000e640000000a00 */
[----:B-1----:R-:W-:-:S05]  /*10890*/  @P0 IMAD.HI.U32 R4, R22, R4, RZ ;  /* 0x0000000416040227 */ /* 0x002fca00078e00ff */
[----:B------:R-:W-:-:S04]  /*108a0*/  @P0 SHF.R.U32.HI R6, RZ, R5, R4 ;  /* 0x00000005ff060219 */ /* 0x000fc80000011604 */
[--C-:B------:R-:W-:Y:S01]  /*108b0*/  SHF.R.S32.HI R5, RZ, 0x1f, R6.reuse ;  /* 0x0000001fff057819 */ /* 0x100fe20000011406 */
[----:B------:R-:W-:-:S04]  /*108c0*/  IMAD.MOV.U32 R4, RZ, RZ, R6 ;  /* 0x000000ffff047224 */ /* 0x000fc800078e0006 */
[----:B------:R-:W-:-:S04]  /*108d0*/  IMAD.WIDE.U32 R4, R23, UR4, R4 ;  /* 0x0000000417047c25 */ /* 0x000fc8000f8e0004 */
[----:B------:R-:W-:Y:S01]  /*108e0*/  IMAD.IADD R5, R5, 0x1, R7 ;  /* 0x0000000105057824 */ /* 0x000fe200078e0207 */
[----:B------:R-:W-:-:S04]  /*108f0*/  LEA R2, P0, R4, R2, 0x2 ;  /* 0x0000000204027211 */ /* 0x000fc800078010ff */
[----:B------:R-:W-:-:S05]  /*10900*/  LEA.HI.X R3, R4, R3, R5, 0x2, P0 ;  /* 0x0000000304037211 */ /* 0x000fca00000f1405 */
[----:B------:R1:W5:Y:S01]  /*10910*/  LDG.E R18, desc[UR48][R2.64] ;  /* 0x0000003002127981 */ /* 0x000362000c1e1900 */
[----:B------:R-:W-:-:S04]  /*10920*/  IMAD.MOV R5, RZ, RZ, -R6 ;  /* 0x000000ffff057224 */ /* 0x000fc800078e0a06 */
[----:B------:R-:W-:-:S07]  /*10930*/  IMAD R22, R0, R5, R22 ;  /* 0x0000000500167224 */ /* 0x000fce00078e0216 */
.L_x_928:
[----:B------:R-:W2:Y:S01]  /*10940*/  S2R R0, SR_TID.X ;  /* 0x0000000000007919 */ /* 0x000ea20000002100 */
[----:B-1----:R-:W-:Y:S01]  /*10950*/  IMAD R3, R16, 0x8, R17 ;  /* 0x0000000810037824 */ /* 0x002fe200078e0211 */
[----:B--2---:R-:W-:Y:S02]  /*10960*/  LOP3.LUT R2, R0, 0x7f, RZ, 0xc0, !PT ;  /* 0x0000007f00027812 */ /* 0x004fe400078ec0ff */
[----:B------:R-:W-:Y:S02]  /*10970*/  SHF.L.U32 R0, R24, 0x1f, RZ ;  /* 0x0000001f18007819 */ /* 0x000fe400000006ff */
[----:B------:R-:W-:Y:S02]  /*10980*/  ISETP.NE.AND P1, PT, R2, RZ, PT ;  /* 0x000000ff0200720c */ /* 0x000fe40003f25270 */
[----:B------:R-:W1:Y:S02]  /*10990*/  SYNCS.PHASECHK.TRANS64.TRYWAIT P0, [R3+URZ+0x2d840], R0 ;  /* 0x02d84000030075a7 */ /* 0x000e64000800017f */
[----:B-1----:R-:W-:Y:S09]  /*109a0*/  @!P0 BRA `(.L_x_929) ;  /* 0x0000003c00cc8947 */ /* 0x002ff20003800000 */
.L_x_1025:
[----:B------:R-:W-:Y:S05]  /*109b0*/  @P1 BRA `(.L_x_930) ;  /* 0x0000000000141947 */ /* 0x000fea0003800000 */
[----:B------:R-:W-:Y:S01]  /*109c0*/  ISETP.NE.AND P0, PT, R28, RZ, PT ;  /* 0x000000ff1c00720c */ /* 0x000fe20003f05270 */
[----:B-1----:R-:W-:-:S04]  /*109d0*/  IMAD.MOV.U32 R0, RZ, RZ, 0x6000 ;  /* 0x00006000ff007424 */ /* 0x002fc800078e00ff */
[----:B------:R2:W-:Y:S08]  /*109e0*/  SYNCS.ARRIVE.TRANS64 RZ, [R3+URZ+0x2d830], R0 ;  /* 0x02d8300003ff79a7 */ /* 0x0005f0000800003f */
[----:B------:R-:W-:Y:S05]  /*109f0*/  @!P0 BRA `(.L_x_930) ;  /* 0x0000000000048947 */ /* 0x000fea0003800000 */
[----:B------:R-:W-:Y:S01]  /*10a00*/  BPT.TRAP 0x1 ;  /* 0x000000040000795c */ /* 0x000fe20000300000 */
.L_x_930:
[----:B-12---:R-:W-:Y:S01]  /*10a10*/  IMAD R0, R16, 0x6000, R17 ;  /* 0x0000600010007824 */ /* 0x006fe200078e0211 */
[----:B------:R-:W-:Y:S01]  /*10a20*/  R2UR UR33, R3 ;  /* 0x00000000032172ca */ /* 0x000fe200000e0000 */
[----:B------:R-:W-:Y:S01]  /*10a30*/  UIADD3 UR4, UP0, UR46, 0x370, URZ ;  /* 0x000003702e047890 */ /* 0x000fe2000ff1e03f */
[----:B------:R-:W-:Y:S01]  /*10a40*/  R2UR UR35, R22 ;  /* 0x00000000162372ca */ /* 0x000fe200000e0000 */
[----:B------:R-:W-:Y:S01]  /*10a50*/  UMOV UR6, 0x0 ;  /* 0x0000000000067882 */ /* 0x000fe20000000000 */
[----:B------:R-:W-:Y:S01]  /*10a60*/  R2UR UR8, R0 ;  /* 0x00000000000872ca */ /* 0x000fe200000e0000 */
[----:B------:R-:W-:Y:S01]  /*10a70*/  UIADD3.X UR5, URZ, UR47, URZ, UP0, !UPT ;  /* 0x0000002f3f057290 */ /* 0x000fe200087fe43f */
[----:B-----5:R-:W-:Y:S01]  /*10a80*/  R2UR UR37, R18 ;  /* 0x00000000122572ca */ /* 0x020fe200000e0000 */
[----:B------:R-:W-:Y:S01]  /*10a90*/  UMOV UR7, 0x14f00000 ;  /* 0x14f0000000077882 */ /* 0x000fe20000000000 */
[----:B------:R-:W-:Y:S01]  /*10aa0*/  UMOV UR34, URZ ;  /* 0x0000003f00227c82 */ /* 0x000fe20008000000 */
[----:B------:R-:W-:Y:S01]  /*10ab0*/  UMOV UR18, 0x20 ;  /* 0x0000002000127882 */ /* 0x000fe20000000000 */
[----:B------:R-:W-:Y:S01]  /*10ac0*/  UMOV UR20, UR36 ;  /* 0x0000002400147c82 */ /* 0x000fe20008000000 */
[----:B------:R-:W-:Y:S01]  /*10ad0*/  UMOV UR10, 0x40 ;  /* 0x00000040000a7882 */ /* 0x000fe20000000000 */
[----:B------:R-:W-:Y:S01]  /*10ae0*/  UMOV UR12, UR36 ;  /* 0x00000024000c7c82 */ /* 0x000fe20008000000 */
[----:B------:R-:W-:Y:S01]  /*10af0*/  UIADD3 UR33, UR33, 0x2d830, URZ ;  /* 0x0002d83021217890 */ /* 0x000fe2000fffe03f */
[----:B------:R-:W-:Y:S01]  /*10b00*/  PLOP3.LUT P0, PT, PT, PT, PT, 0x80, 0x0 ;  /* 0x000000000000781c */ /* 0x000fe20003f0f070 */
[----:B------:R-:W-:Y:S01]  /*10b10*/  USHF.L.U32 UR35, UR35, 0x7, URZ ;  /* 0x0000000723237899 */ /* 0x000fe2000800063f */
[----:B------:R-:W-:Y:S01]  /*10b20*/  LOP3.LUT R19, R19, 0xfffffffd, RZ, 0xc0, !PT ;  /* 0xfffffffd13137812 */ /* 0x000fe200078ec0ff */
[----:B------:R-:W-:-:S02]  /*10b30*/  UIADD3 UR32, UR8, 0x15400, URZ ;  /* 0x0001540008207890 */ /* 0x000fc4000fffe03f */
[----:B------:R-:W-:Y:S02]  /*10b40*/  UIADD3 UR16, UR8, 0x17400, URZ ;  /* 0x0001740008107890 */ /* 0x000fe4000fffe03f */
[----:B------:R-:W-:Y:S01]  /*10b50*/  UIADD3 UR8, UR8, 0x19400, URZ ;  /* 0x0001940008087890 */ /* 0x000fe2000fffe03f */
[----:B------:R-:W-:Y:S01]  /*10b60*/  UMOV UR21, UR37 ;  /* 0x0000002500157c82 */ /* 0x000fe20008000000 */
[----:B------:R-:W-:Y:S01]  /*10b70*/  UMOV UR17, UR33 ;  /* 0x0000002100117c82 */ /* 0x000fe20008000000 */
[----:B------:R-:W-:Y:S01]  /*10b80*/  UMOV UR19, UR35 ;  /* 0x0000002300137c82 */ /* 0x000fe20008000000 */
[----:B------:R-:W-:Y:S01]  /*10b90*/  UMOV UR13, UR37 ;  /* 0x00000025000d7c82 */ /* 0x000fe20008000000 */
[----:B------:R-:W-:Y:S01]  /*10ba0*/  UMOV UR9, UR33 ;  /* 0x0000002100097c82 */ /* 0x000fe20008000000 */
[----:B------:R-:W-:Y:S01]  /*10bb0*/  UMOV UR11, UR35 ;  /* 0x00000023000b7c82 */ /* 0x000fe20008000000 */
[----:B------:R1:W-:Y:S01]  /*10bc0*/  UTMALDG.4D [UR32], [UR4], desc[UR6] ;  /* 0x00000620040075b4 */ /* 0x0003e20008019000 */
[----:B------:R-:W-:Y:S01]  /*10bd0*/  @P0 LOP3.LUT R19, R19, 0x2, RZ, 0xfc, !PT ;  /* 0x0000000213130812 */ /* 0x000fe200078efcff */
[----:B------:R1:W-:Y:S01]  /*10be0*/  UTMALDG.4D [UR16], [UR4], desc[UR6] ;  /* 0x00000610040075b4 */ /* 0x0003e20008019000 */
[----:B------:R1:W-:Y:S02]  /*10bf0*/  UTMALDG.4D [UR8], [UR4], desc[UR6] ;  /* 0x00000608040075b4 */ /* 0x0003e40008019000 */
[----:B-1----:R-:W-:-:S03]  /*10c00*/  NOP ;  /* 0x0000000000007918 */ /* 0x002fc60000000000 */
.L_x_926:
[----:B------:R-:W-:Y:S05]  /*10c10*/  WARPSYNC.ALL ;  /* 0x0000000000007948 */ /* 0x000fea0003800000 */
[----:B------:R-:W-:Y:S01]  /*10c20*/  VIADD R0, R17, 0xc400 ;  /* 0x0000c40011007836 */ /* 0x000fe20000000000 */
[----:B------:R-:W-:Y:S01]  /*10c30*/  USHF.R.S32.HI UR4, URZ, 0x1f, UR36 ;  /* 0x0000001f3f047899 */ /* 0x000fe20008011424 */
[----:B------:R-:W-:Y:S01]  /*10c40*/  BAR.SYNC.DEFER_BLOCKING 0x8, 0x200 ;  /* 0x0208000000007b1d */ /* 0x000fe20000010000 */
[----:B------:R-:W-:Y:S02]  /*10c50*/  USHF.R.S32.HI UR37, URZ, 0x1f, UR43 ;  /* 0x0000001f3f257899 */ /* 0x000fe4000801142b */
[----:B------:R-:W-:-:S03]  /*10c60*/  LOP3.LUT P0, RZ, R0, 0x1bf, RZ, 0xc0, !PT ;  /* 0x000001bf00ff7812 */ /* 0x000fc6000780c0ff */
[----:B------:R-:W-:Y:S01]  /*10c70*/  ULDC.64 UR6, c[0x0][0x2d8] ;  /* 0x0000b60000067ab9 */ /* 0x000fe20000000a00 */
[----:B------:R-:W-:Y:S01]  /*10c80*/  BSSY B6, `(.L_x_931) ;  /* 0x0000016000067945 */ /* 0x000fe20003800000 */
[----:B------:R-:W-:Y:S02]  /*10c90*/  UIMAD UR4, UR4, UR6, URZ ;  /* 0x00000006040472a4 */ /* 0x000fe4000f8e023f */
[----:B------:R-:W-:Y:S02]  /*10ca0*/  UIMAD.WIDE.U32 UR50, UR36, UR6, URZ ;  /* 0x00000006243272a5 */ /* 0x000fe4000f8e003f */
[----:B------:R-:W-:-:S04]  /*10cb0*/  UIMAD UR4, UR36, UR7, UR4 ;  /* 0x00000007240472a4 */ /* 0x000fc8000f8e0204 */
[----:B------:R-:W-:Y:S01]  /*10cc0*/  UIADD3 UR45, UR51, UR4, URZ ;  /* 0x00000004332d7290 */ /* 0x000fe2000fffe03f */
[----:B------:R-:W-:Y:S11]  /*10cd0*/  @!P0 BRA `(.L_x_932) ;  /* 0x0000000000408947 */ /* 0x000ff60003800000 */
        /* <DEDUP_REMOVED lines=14> */
[----:B0-----:R-:W-:-:S07]  /*10dc0*/  LEPC R20, `(.L_x_932) ;  /* 0x000000001014794e */ /* 0x001fce0000000000 */
[----:B-1----:R-:W-:Y:S05]  /*10dd0*/  CALL.ABS.NOINC R2 ;  /* 0x0000000002007343 */ /* 0x002fea0003c00000 */
.L_x_932:
[----:B------:R-:W-:Y:S05]  /*10de0*/  BSYNC B6 ;  /* 0x0000000000067941 */ /* 0x000fea0003800000 */
.L_x_931:
[----:B------:R-:W1:Y:S01]  /*10df0*/  LDC R9, c[0x0][0x448] ;  /* 0x00011200ff097b82 */ /* 0x000e620000000800 */
[----:B0-----:R-:W0:Y:S01]  /*10e00*/  S2R R20, SR_TID.X ;  /* 0x0000000000147919 */ /* 0x001e220000002100 */
[----:B------:R-:W-:Y:S01]  /*10e10*/  ULDC.64 UR8, c[0x0][0x2e0] ;  /* 0x0000b80000087ab9 */ /* 0x000fe20000000a00 */
[----:B------:R-:W-:Y:S01]  /*10e20*/  UMOV UR44, UR50 ;  /* 0x00000032002c7c82 */ /* 0x000fe20008000000 */
[----:B------:R-:W-:Y:S01]  /*10e30*/  UIMAD UR6, UR37, UR8, URZ ;  /* 0x00000008250672a4 */ /* 0x000fe2000f8e023f */
[----:B------:R-:W2:Y:S01]  /*10e40*/  S2R R10, SR_TID.X ;  /* 0x00000000000a7919 */ /* 0x000ea20000002100 */
[----:B------:R-:W-:Y:S02]  /*10e50*/  UIMAD.WIDE.U32 UR4, UR43, UR8, UR44 ;  /* 0x000000082b0472a5 */ /* 0x000fe4000f8e002c */
[----:B------:R-:W-:-:S03]  /*10e60*/  UIMAD UR6, UR43, UR9, UR6 ;  /* 0x000000092b0672a4 */ /* 0x000fc6000f8e0206 */
[----:B------:R-:W-:Y:S01]  /*10e70*/  ULDC.64 UR8, c[0x0][0x2d0] ;  /* 0x0000b40000087ab9 */ /* 0x000fe20000000a00 */
[----:B------:R-:W-:Y:S01]  /*10e80*/  UIADD3 UR6, UR5, UR6, URZ ;  /* 0x0000000605067290 */ /* 0x000fe2000fffe03f */
[----:B------:R-:W-:-:S04]  /*10e90*/  IMAD.U32 R4, RZ, RZ, UR4 ;  /* 0x00000004ff047e24 */ /* 0x000fc8000f8e00ff */
[----:B------:R-:W-:Y:S01]  /*10ea0*/  IMAD.MOV.U32 R2, RZ, RZ, R4 ;  /* 0x000000ffff027224 */ /* 0x000fe200078e0004 */
[----:B-1----:R-:W-:Y:S02]  /*10eb0*/  ISETP.NE.AND P1, PT, R9, 0x1, PT ;  /* 0x000000010900780c */ /* 0x002fe40003f25270 */
[C---:B0-----:R-:W-:Y:S01]  /*10ec0*/  LOP3.LUT R21, R20.reuse, 0x7f, RZ, 0xc0, !PT ;  /* 0x0000007f14157812 */ /* 0x041fe200078ec0ff */
[----:B------:R-:W-:-:S10]  /*10ed0*/  IMAD.SHL.U32 R20, R20, 0x20, RZ ;  /* 0x0000002014147824 */ /* 0x000fd400078e00ff */
[----:B------:R-:W0:Y:S01]  /*10ee0*/  @P1 LDC R3, c[0x0][0x44c] ;  /* 0x00011300ff031b82 */ /* 0x000e220000000800 */
[----:B------:R-:W-:Y:S01]  /*10ef0*/  SHF.R.U32.HI R21, RZ, 0x2, R21 ;  /* 0x00000002ff157819 */ /* 0x000fe20000011615 */
[----:B--2---:R-:W-:-:S03]  /*10f00*/  IMAD.SHL.U32 R10, R10, 0x8, RZ ;  /* 0x000000080a0a7824 */ /* 0x004fc600078e00ff */
[----:B------:R-:W-:Y:S02]  /*10f10*/  LOP3.LUT R20, R21, 0x60, R20, 0xf8, !PT ;  /* 0x0000006015147812 */ /* 0x000fe400078ef814 */
[----:B------:R-:W1:Y:S01]  /*10f20*/  S2R R21, SR_TID.X ;  /* 0x0000000000157919 */ /* 0x000e620000002100 */
[----:B------:R-:W2:Y:S01]  /*10f30*/  @P1 LDC R5, c[0x0][0x450] ;  /* 0x00011400ff051b82 */ /* 0x000ea20000000800 */
[----:B------:R-:W-:Y:S01]  /*10f40*/  LOP3.LUT R10, R10, 0x18, RZ, 0xc0, !PT ;  /* 0x000000180a0a7812 */ /* 0x000fe200078ec0ff */
[----:B------:R-:W-:-:S03]  /*10f50*/  VIADD R6, R20, UR41 ;  /* 0x0000002914067c36 */ /* 0x000fc60008000000 */
[C---:B------:R-:W-:Y:S01]  /*10f60*/  LOP3.LUT R12, R10.reuse, 0x20, RZ, 0xfc, !PT ;  /* 0x000000200a0c7812 */ /* 0x040fe200078efcff */
[----:B------:R-:W-:Y:S01]  /*10f70*/  IMAD.MOV.U32 R7, RZ, RZ, R6 ;  /* 0x000000ffff077224 */ /* 0x000fe200078e0006 */
[----:B------:R-:W-:Y:S01]  /*10f80*/  LOP3.LUT R10, R10, 0x40, RZ, 0xfc, !PT ;  /* 0x000000400a0a7812 */ /* 0x000fe200078efcff */
[----:B0-----:R-:W-:-:S04]  /*10f90*/  @P1 IMAD.HI.U32 R0, R6, R3, RZ ;  /* 0x0000000306001227 */ /* 0x001fc800078e00ff */
[----:B------:R-:W-:Y:S01]  /*10fa0*/  IMAD.U32 R3, RZ, RZ, UR6 ;  /* 0x00000006ff037e24 */ /* 0x000fe2000f8e00ff */
[----:B------:R-:W-:Y:S01]  /*10fb0*/  ULDC.64 UR6, c[0x0][0x280] ;  /* 0x0000a00000067ab9 */ /* 0x000fe20000000a00 */
[----:B--2---:R-:W-:Y:S01]  /*10fc0*/  @P1 SHF.R.U32.HI R7, RZ, R5, R0 ;  /* 0x00000005ff071219 */ /* 0x004fe20000011600 */
[----:B------:R-:W-:Y:S01]  /*10fd0*/  IMAD.U32 R5, RZ, RZ, UR5 ;  /* 0x00000005ff057e24 */ /* 0x000fe2000f8e00ff */
[----:B------:R-:W-:Y:S02]  /*10fe0*/  ULDC.64 UR4, c[0x0][0x2c8] ;  /* 0x0000b20000047ab9 */ /* 0x000fe40000000a00 */
[----:B------:R-:W-:Y:S01]  /*10ff0*/  SHF.R.S32.HI R0, RZ, 0x1f, R7 ;  /* 0x0000001fff007819 */ /* 0x000fe20000011407 */
[----:B------:R-:W-:-:S04]  /*11000*/  IMAD.WIDE.U32 R4, R7, UR8, R2 ;  /* 0x0000000807047c25 */ /* 0x000fc8000f8e0002 */
[----:B------:R-:W-:Y:S02]  /*11010*/  IMAD R0, R0, UR8, RZ ;  /* 0x0000000800007c24 */ /* 0x000fe4000f8e02ff */
[C---:B-1----:R-:W-:Y:S01]  /*11020*/  IMAD.SHL.U32 R20, R21.reuse, 0x8, RZ ;  /* 0x0000000815147824 */ /* 0x042fe200078e00ff */
[----:B------:R-:W-:Y:S01]  /*11030*/  LOP3.LUT R21, R21, 0x7f, RZ, 0xc0, !PT ;  /* 0x0000007f15157812 */ /* 0x000fe200078ec0ff */
[----:B------:R-:W-:Y:S02]  /*11040*/  IMAD R11, R7, UR9, R0 ;  /* 0x00000009070b7c24 */ /* 0x000fe4000f8e0200 */
[----:B------:R-:W-:Y:S01]  /*11050*/  IMAD.MOV R0, RZ, RZ, -R7 ;  /* 0x000000ffff007224 */ /* 0x000fe200078e0a07 */
[----:B------:R-:W-:Y:S01]  /*11060*/  LOP3.LUT R20, R20, 0x18, RZ, 0xc0, !PT ;  /* 0x0000001814147812 */ /* 0x000fe200078ec0ff */
[----:B------:R-:W-:Y:S01]  /*11070*/  IMAD.IADD R5, R5, 0x1, R11 ;  /* 0x0000000105057824 */ /* 0x000fe200078e020b */
[----:B------:R-:W-:Y:S01]  /*11080*/  SHF.R.U32.HI R21, RZ, 0x2, R21 ;  /* 0x00000002ff157819 */ /* 0x000fe20000011615 */
[----:B------:R-:W-:-:S02]  /*11090*/  IMAD R7, R9, R0, R6 ;  /* 0x0000000009077224 */ /* 0x000fc400078e0206 */
[----:B------:R-:W-:Y:S02]  /*110a0*/  VIADD R6, R6, 0x80 ;  /* 0x0000008006067836 */ /* 0x000fe40000000000 */
[----:B------:R-:W-:Y:S01]  /*110b0*/  IMAD.WIDE.U32 R4, R7, UR4, R4 ;  /* 0x0000000407047c25 */ /* 0x000fe2000f8e0004 */
[----:B------:R-:W-:-:S05]  /*110c0*/  SHF.R.S32.HI R0, RZ, 0x1f, R7 ;  /* 0x0000001fff007819 */ /* 0x000fca0000011407 */
[----:B------:R-:W-:-:S04]  /*110d0*/  IMAD R0, R0, UR4, RZ ;  /* 0x0000000400007c24 */ /* 0x000fc8000f8e02ff */
[----:B------:R-:W-:Y:S01]  /*110e0*/  IMAD R11, R7, UR5, R0 ;  /* 0x00000005070b7c24 */ /* 0x000fe2000f8e0200 */
[----:B------:R-:W-:Y:S01]  /*110f0*/  LEA R0, P0, R4, UR6, 0x1 ;  /* 0x0000000604007c11 */ /* 0x000fe2000f8008ff */
[----:B------:R-:W0:Y:S02]  /*11100*/  @P1 LDC R7, c[0x0][0x44c] ;  /* 0x00011300ff071b82 */ /* 0x000e240000000800 */
[----:B------:R-:W-:-:S05]  /*11110*/  IMAD.IADD R5, R5, 0x1, R11 ;  /* 0x0000000105057824 */ /* 0x000fca00078e020b */
[----:B------:R-:W-:Y:S02]  /*11120*/  LEA.HI.X R4, R4, UR7, R5, 0x1, P0 ;  /* 0x0000000704047c11 */ /* 0x000fe400080f0c05 */
[----:B------:R-:W1:Y:S01]  /*11130*/  @P1 LDC R5, c[0x0][0x450] ;  /* 0x00011400ff051b82 */ /* 0x000e620000000800 */
[----:B0-----:R-:W-:-:S04]  /*11140*/  @P1 IMAD.HI.U32 R8, R6, R7, RZ ;  /* 0x0000000706081227 */ /* 0x001fc800078e00ff */
[----:B------:R-:W-:Y:S01]  /*11150*/  IMAD.MOV.U32 R7, RZ, RZ, R6 ;  /* 0x000000ffff077224 */ /* 0x000fe200078e0006 */
[----:B-1----:R-:W-:-:S05]  /*11160*/  @P1 SHF.R.U32.HI R7, RZ, R5, R8 ;  /* 0x00000005ff071219 */ /* 0x002fca0000011608 */
[----:B------:R-:W-:Y:S02]  /*11170*/  IMAD.MOV R5, RZ, RZ, -R7 ;  /* 0x000000ffff057224 */ /* 0x000fe400078e0a07 */
[----:B------:R-:W-:-:S04]  /*11180*/  IMAD.WIDE.U32 R2, R7, UR8, R2 ;  /* 0x0000000807027c25 */ /* 0x000fc8000f8e0002 */
[----:B------:R-:W-:Y:S01]  /*11190*/  IMAD R5, R9, R5, R6 ;  /* 0x0000000509057224 */ /* 0x000fe200078e0206 */
[----:B------:R-:W-:-:S05]  /*111a0*/  SHF.R.S32.HI R6, RZ, 0x1f, R7 ;  /* 0x0000001fff067819 */ /* 0x000fca0000011407 */
[----:B------:R-:W-:-:S04]  /*111b0*/  IMAD R6, R6, UR8, RZ ;  /* 0x0000000806067c24 */ /* 0x000fc8000f8e02ff */
[----:B------:R-:W-:Y:S01]  /*111c0*/  IMAD R7, R7, UR9, R6 ;  /* 0x0000000907077c24 */ /* 0x000fe2000f8e0206 */
[----:B------:R-:W-:-:S03]  /*111d0*/  SHF.R.S32.HI R6, RZ, 0x1f, R5 ;  /* 0x0000001fff067819 */ /* 0x000fc60000011405 */
[----:B------:R-:W-:Y:S02]  /*111e0*/  IMAD.IADD R3, R3, 0x1, R7 ;  /* 0x0000000103037824 */ /* 0x000fe400078e0207 */
[----:B------:R-:W-:Y:S02]  /*111f0*/  IMAD R6, R6, UR4, RZ ;  /* 0x0000000406067c24 */ /* 0x000fe4000f8e02ff */
[C---:B------:R-:W-:Y:S01]  /*11200*/  IMAD.WIDE.U32 R2, R5.reuse, UR4, R2 ;  /* 0x0000000405027c25 */ /* 0x040fe2000f8e0002 */
[----:B------:R-:W-:Y:S02]  /*11210*/  ULDC UR4, c[0x0][0x2b8] ;  /* 0x0000ae0000047ab9 */ /* 0x000fe40000000800 */
[----:B------:R-:W-:Y:S01]  /*11220*/  ISETP.GE.AND P1, PT, R12, UR4, PT ;  /* 0x000000040c007c0c */ /* 0x000fe2000bf26270 */
[----:B------:R-:W-:Y:S01]  /*11230*/  IMAD R7, R5, UR5, R6 ;  /* 0x0000000505077c24 */ /* 0x000fe2000f8e0206 */
[----:B------:R-:W-:Y:S02]  /*11240*/  LEA R8, P0, R2, UR6, 0x1 ;  /* 0x0000000602087c11 */ /* 0x000fe4000f8008ff */
[----:B------:R-:W-:Y:S01]  /*11250*/  ISETP.GE.AND P2, PT, R10, UR4, PT ;  /* 0x000000040a007c0c */ /* 0x000fe2000bf46270 */
[----:B------:R-:W-:-:S05]  /*11260*/  IMAD.IADD R7, R3, 0x1, R7 ;  /* 0x0000000103077824 */ /* 0x000fca00078e0207 */
[----:B------:R-:W-:Y:S02]  /*11270*/  LEA.HI.X R7, R2, UR7, R7, 0x1, P0 ;  /* 0x0000000702077c11 */ /* 0x000fe400080f0c07 */
[----:B------:R-:W-:Y:S01]  /*11280*/  ISETP.GE.AND P0, PT, R20, UR4, PT ;  /* 0x0000000414007c0c */ /* 0x000fe2000bf06270 */
[----:B------:R-:W-:-:S03]  /*11290*/  UMOV UR4, 0xffffffff ;  /* 0xffffffff00047882 */ /* 0x000fc60000000000 */
[----:B------:R-:W-:Y:S09]  /*112a0*/  BRA.DIV UR4, `(.L_x_933) ;  /* 0x0000003604a07947 */ /* 0x000ff2000b800000 */
[----:B------:R-:W0:Y:S01]  /*112b0*/  SHFL.IDX PT, R14, R0, RZ, 0x1c1f ;  /* 0x001c1fff000e7589 */ /* 0x000e2200000e0000 */
[----:B------:R-:W-:Y:S01]  /*112c0*/  ULDC UR4, c[0x0][0x288] ;  /* 0x0000a20000047ab9 */ /* 0x000fe20000000800 */
[----:B------:R-:W-:Y:S02]  /*112d0*/  VIADD R6, R21, UR41 ;  /* 0x0000002915067c36 */ /* 0x000fe40008000000 */
[----:B------:R-:W1:Y:S01]  /*112e0*/  SHFL.IDX PT, R2, R4, RZ, 0x1c1f ;  /* 0x001c1fff04027589 */ /* 0x000e6200000e0000 */
[----:B------:R-:W-:Y:S02]  /*112f0*/  IMAD R5, R9, UR4, RZ ;  /* 0x0000000409057c24 */ /* 0x000fe4000f8e02ff */
[----:B------:R-:W-:-:S03]  /*11300*/  VIADD R10, R6, 0x20 ;  /* 0x00000020060a7836 */ /* 0x000fc60000000000 */
[----:B------:R-:W-:-:S13]  /*11310*/  ISETP.GE.AND P4, PT, R6, R5, PT ;  /* 0x000000050600720c */ /* 0x000fda0003f86270 */
[----:B0-----:R-:W-:-:S05]  /*11320*/  @!P4 LEA R14, P3, R20, R14, 0x1 ;  /* 0x0000000e140ec211 */ /* 0x001fca00078608ff */
[----:B-1----:R-:W-:Y:S02]  /*11330*/  @!P4 IMAD.X R3, RZ, RZ, R2, P3 ;  /* 0x000000ffff03c224 */ /* 0x002fe400018e0602 */
[----:B------:R-:W-:Y:S02]  /*11340*/  @!P4 IMAD.MOV.U32 R2, RZ, RZ, R14 ;  /* 0x000000ffff02c224 */ /* 0x000fe400078e000e */
[----:B------:R-:W0:Y:S04]  /*11350*/  SHFL.IDX PT, R14, R0, 0x1, 0x1c1f ;  /* 0x003c1f00000e7f89 */ /* 0x000e2800000e0000 */
[----:B------:R-:W-:Y:S04]  /*11360*/  @!P4 LDGSTS.E.BYPASS.LTC128B.128 [R26+0xc400], desc[UR48][R2.64], !P0 ;  /* 0x0c400000021acfae */ /* 0x000fe8000c101d70 */
[----:B------:R-:W-:Y:S04]  /*11370*/  @!P4 LDGSTS.E.BYPASS.LTC128B.128 [R26+0xf400], desc[UR48][R2.64+0x40], !P1 ;  /* 0x0f400040021acfae */ /* 0x000fe8000c901d70 */
[----:B------:R1:W-:Y:S01]  /*11380*/  @!P4 LDGSTS.E.BYPASS.LTC128B.128 [R26+0x12400], desc[UR48][R2.64+0x80], !P2 ;  /* 0x12400080021acfae */ /* 0x0003e2000d101d70 */
[----:B------:R-:W-:Y:S01]  /*11390*/  ISETP.GE.AND P4, PT, R10, R5, PT ;  /* 0x000000050a00720c */ /* 0x000fe20003f86270 */
[----:B------:R-:W-:-:S02]  /*113a0*/  VIADD R10, R6, 0x40 ;  /* 0x00000040060a7836 */ /* 0x000fc40000000000 */
[----:B-1----:R-:W1:Y:S10]  /*113b0*/  SHFL.IDX PT, R2, R4, 0x1, 0x1c1f ;  /* 0x003c1f0004027f89 */ /* 0x002e7400000e0000 */
[----:B0-----:R-:W-:-:S05]  /*113c0*/  @!P4 LEA R14, P3, R20, R14, 0x1 ;  /* 0x0000000e140ec211 */ /* 0x001fca00078608ff */
[----:B-1----:R-:W-:Y:S02]  /*113d0*/  @!P4 IMAD.X R9, RZ, RZ, R2, P3 ;  /* 0x000000ffff09c224 */ /* 0x002fe400018e0602 */
[----:B------:R-:W-:Y:S02]  /*113e0*/  @!P4 IMAD.MOV.U32 R2, RZ, RZ, R14 ;  /* 0x000000ffff02c224 */ /* 0x000fe400078e000e */
[----:B------:R-:W-:Y:S01]  /*113f0*/  @!P4 IMAD.MOV.U32 R3, RZ, RZ, R9 ;  /* 0x000000ffff03c224 */ /* 0x000fe200078e0009 */
[----:B------:R-:W0:Y:S04]  /*11400*/  SHFL.IDX PT, R14, R0, 0x2, 0x1c1f ;  /* 0x005c1f00000e7f89 */ /* 0x000e2800000e0000 */
[----:B------:R-:W-:Y:S04]  /*11410*/  @!P4 LDGSTS.E.BYPASS.LTC128B.128 [R26+0xcc00], desc[UR48][R2.64], !P0 ;  /* 0x0cc00000021acfae */ /* 0x000fe8000c101d70 */
[----:B------:R-:W-:Y:S04]  /*11420*/  @!P4 LDGSTS.E.BYPASS.LTC128B.128 [R26+0xfc00], desc[UR48][R2.64+0x40], !P1 ;  /* 0x0fc00040021acfae */ /* 0x000fe8000c901d70 */
[----:B------:R1:W-:Y:S01]  /*11430*/  @!P4 LDGSTS.E.BYPASS.LTC128B.128 [R26+0x12c00], desc[UR48][R2.64+0x80], !P2 ;  /* 0x12c00080021acfae */ /* 0x0003e2000d101d70 */
[----:B------:R-:W-:Y:S01]  /*11440*/  ISETP.GE.AND P4, PT, R10, R5, PT ;  /* 0x000000050a00720c */ /* 0x000fe20003f86270 */
[----:B------:R-:W-:-:S02]  /*11450*/  VIADD R10, R6, 0x60 ;  /* 0x00000060060a7836 */ /* 0x000fc40000000000 */
[----:B-1----:R-:W1:Y:S10]  /*11460*/  SHFL.IDX PT, R2, R4, 0x2, 0x1c1f ;  /* 0x005c1f0004027f89 */ /* 0x002e7400000e0000 */
[----:B0-----:R-:W-:Y:S01]  /*11470*/  @!P4 LEA R14, P3, R20, R14, 0x1 ;  /* 0x0000000e140ec211 */ /* 0x001fe200078608ff */
[----:B------:R-:W-:Y:S04]  /*11480*/  SHFL.IDX PT, R4, R4, 0x3, 0x1c1f ;  /* 0x007c1f0004047f89 */ /* 0x000fe800000e0000 */
[----:B-1----:R-:W-:-:S02]  /*11490*/  @!P4 IMAD.X R9, RZ, RZ, R2, P3 ;  /* 0x000000ffff09c224 */ /* 0x002fc400018e0602 */
[----:B------:R-:W-:Y:S02]  /*114a0*/  @!P4 IMAD.MOV.U32 R2, RZ, RZ, R14 ;  /* 0x000000ffff02c224 */ /* 0x000fe400078e000e */
[----:B------:R-:W0:Y:S01]  /*114b0*/  SHFL.IDX PT, R14, R0, 0x3, 0x1c1f ;  /* 0x007c1f00000e7f89 */ /* 0x000e2200000e0000 */
[----:B------:R-:W-:-:S03]  /*114c0*/  @!P4 IMAD.MOV.U32 R3, RZ, RZ, R9 ;  /* 0x000000ffff03c224 */ /* 0x000fc600078e0009 */
[----:B------:R-:W-:Y:S04]  /*114d0*/  SHFL.IDX PT, R0, R7, RZ, 0x1c1f ;  /* 0x001c1fff07007589 */ /* 0x000fe800000e0000 */
[----:B------:R-:W-:Y:S04]  /*114e0*/  @!P4 LDGSTS.E.BYPASS.LTC128B.128 [R26+0xd400], desc[UR48][R2.64], !P0 ;  /* 0x0d400000021acfae */ /* 0x000fe8000c101d70 */
[----:B------:R-:W-:Y:S04]  /*114f0*/  @!P4 LDGSTS.E.BYPASS.LTC128B.128 [R26+0x10400], desc[UR48][R2.64+0x40], !P1 ;  /* 0x10400040021acfae */ /* 0x000fe8000c901d70 */
[----:B------:R1:W-:Y:S01]  /*11500*/  @!P4 LDGSTS.E.BYPASS.LTC128B.128 [R26+0x13400], desc[UR48][R2.64+0x80], !P2 ;  /* 0x13400080021acfae */ /* 0x0003e2000d101d70 */
[----:B------:R-:W-:Y:S01]  /*11510*/  ISETP.GE.AND P4, PT, R10, R5, PT ;  /* 0x000000050a00720c */ /* 0x000fe20003f86270 */
[----:B------:R-:W-:-:S02]  /*11520*/  VIADD R10, R6, 0x80 ;  /* 0x00000080060a7836 */ /* 0x000fc40000000000 */
[----:B------:R-:W-:Y:S10]  /*11530*/  SHFL.IDX PT, R7, R7, 0x1, 0x1c1f ;  /* 0x003c1f0007077f89 */ /* 0x000ff400000e0000 */
[----:B0-----:R-:W-:-:S05]  /*11540*/  @!P4 LEA R14, P3, R20, R14, 0x1 ;  /* 0x0000000e140ec211 */ /* 0x001fca00078608ff */
[----:B------:R-:W-:Y:S02]  /*11550*/  @!P4 IMAD.X R9, RZ, RZ, R4, P3 ;  /* 0x000000ffff09c224 */ /* 0x000fe400018e0604 */
[----:B-1----:R-:W-:Y:S02]  /*11560*/  @!P4 IMAD.MOV.U32 R2, RZ, RZ, R14 ;  /* 0x000000ffff02c224 */ /* 0x002fe400078e000e */
[----:B------:R-:W0:Y:S01]  /*11570*/  SHFL.IDX PT, R14, R8, RZ, 0x1c1f ;  /* 0x001c1fff080e7589 */ /* 0x000e2200000e0000 */
[----:B------:R-:W-:-:S05]  /*11580*/  @!P4 IMAD.MOV.U32 R3, RZ, RZ, R9 ;  /* 0x000000ffff03c224 */ /* 0x000fca00078e0009 */
[----:B------:R-:W-:Y:S04]  /*11590*/  @!P4 LDGSTS.E.BYPASS.LTC128B.128 [R26+0xdc00], desc[UR48][R2.64], !P0 ;  /* 0x0dc00000021acfae */ /* 0x000fe8000c101d70 */
[----:B------:R-:W-:Y:S04]  /*115a0*/  @!P4 LDGSTS.E.BYPASS.LTC128B.128 [R26+0x10c00], desc[UR48][R2.64+0x40], !P1 ;  /* 0x10c00040021acfae */ /* 0x000fe8000c901d70 */
[----:B------:R1:W-:Y:S01]  /*115b0*/  @!P4 LDGSTS.E.BYPASS.LTC128B.128 [R26+0x13c00], desc[UR48][R2.64+0x80], !P2 ;  /* 0x13c00080021acfae */ /* 0x0003e2000d101d70 */
[----:B------:R-:W-:-:S13]  /*115c0*/  ISETP.GE.AND P4, PT, R10, R5, PT ;  /* 0x000000050a00720c */ /* 0x000fda0003f86270 */
[----:B0-----:R-:W-:-:S05]  /*115d0*/  @!P4 LEA R14, P3, R20, R14, 0x1 ;  /* 0x0000000e140ec211 */ /* 0x001fca00078608ff */
[----:B------:R-:W-:Y:S02]  /*115e0*/  @!P4 IMAD.X R9, RZ, RZ, R0, P3 ;  /* 0x000000ffff09c224 */ /* 0x000fe400018e0600 */
[----:B-1----:R-:W-:Y:S02]  /*115f0*/  @!P4 IMAD.MOV.U32 R2, RZ, RZ, R14 ;  /* 0x000000ffff02c224 */ /* 0x002fe400078e000e */
[----:B------:R-:W-:Y:S01]  /*11600*/  @!P4 IMAD.MOV.U32 R3, RZ, RZ, R9 ;  /* 0x000000ffff03c224 */ /* 0x000fe200078e0009 */
[----:B------:R0:W1:Y:S04]  /*11610*/  SHFL.IDX PT, R14, R8, 0x1, 0x1c1f ;  /* 0x003c1f00080e7f89 */ /* 0x00006800000e0000 */
[----:B------:R0:W-:Y:S04]  /*11620*/  @!P4 LDGSTS.E.BYPASS.LTC128B.128 [R26+0xe400], desc[UR48][R2.64], !P0 ;  /* 0x0e400000021acfae */ /* 0x0001e8000c101d70 */
[----:B------:R0:W-:Y:S04]  /*11630*/  @!P4 LDGSTS.E.BYPASS.LTC128B.128 [R26+0x11400], desc[UR48][R2.64+0x40], !P1 ;  /* 0x11400040021acfae */ /* 0x0001e8000c901d70 */
[----:B------:R0:W-:Y:S02]  /*11640*/  @!P4 LDGSTS.E.BYPASS.LTC128B.128 [R26+0x14400], desc[UR48][R2.64+0x80], !P2 ;  /* 0x14400080021acfae */ /* 0x0001e4000d101d70 */
.L_x_1038:
[----:B------:R-:W-:Y:S02]  /*11650*/  VIADD R6, R6, 0xa0 ;  /* 0x000000a006067836 */ /* 0x000fe40000000000 */
[----:B------:R-:W-:-:S03]  /*11660*/  VIADD R0, R17, 0x2d800 ;  /* 0x0002d80011007836 */ /* 0x000fc60000000000 */
[----:B------:R-:W-:-:S13]  /*11670*/  ISETP.GE.AND P3, PT, R6, R5, PT ;  /* 0x000000050600720c */ /* 0x000fda0003f66270 */
[----:B01----:R-:W-:-:S05]  /*11680*/  @!P3 LEA R2, P4, R20, R14, 0x1 ;  /* 0x0000000e1402b211 */ /* 0x003fca00078808ff */
[----:B------:R-:W-:-:S05]  /*11690*/  @!P3 IMAD.X R3, RZ, RZ, R7, P4 ;  /* 0x000000ffff03b224 */ /* 0x000fca00020e0607 */
[----:B------:R-:W-:Y:S01]  /*116a0*/  @!PT LDS RZ, [RZ] ;  /* 0x00000000fffff984 */ /* 0x000fe20000000800 */
[----:B------:R-:W-:Y:S01]  /*116b0*/  @!PT LDS RZ, [RZ] ;  /* 0x00000000fffff984 */ /* 0x000fe20000000800 */
[----:B------:R-:W-:Y:S01]  /*116c0*/  @!PT LDS RZ, [RZ] ;  /* 0x00000000fffff984 */ /* 0x000fe20000000800 */
[----:B------:R0:W-:Y:S01]  /*116d0*/  @!P3 LDGSTS.E.BYPASS.LTC128B.128 [R26+0xec00], desc[UR48][R2.64], !P0 ;  /* 0x0ec00000021abfae */ /* 0x0001e2000c101d70 */
[----:B------:R-:W-:-:S03]  /*116e0*/  PLOP3.LUT P0, PT, PT, PT, PT, 0x80, 0x0 ;  /* 0x000000000000781c */ /* 0x000fc60003f0f070 */
[----:B------:R0:W-:Y:S04]  /*116f0*/  @!P3 LDGSTS.E.BYPASS.LTC128B.128 [R26+0x11c00], desc[UR48][R2.64+0x40], !P1 ;  /* 0x11c00040021abfae */ /* 0x0001e8000c901d70 */
[----:B------:R0:W-:Y:S01]  /*11700*/  @!P3 LDGSTS.E.BYPASS.LTC128B.128 [R26+0x14c00], desc[UR48][R2.64+0x80], !P2 ;  /* 0x14c00080021abfae */ /* 0x0001e2000d101d70 */
[----:B------:R-:W-:-:S05]  /*11710*/  NOP ;  /* 0x0000000000007918 */ /* 0x000fca0000000000 */
.L_x_934:
[----:B------:R-:W-:Y:S02]  /*11720*/  PLOP3.LUT P1, PT, P1, P0, PT, 0xa2, 0x0 ;  /* 0x000000000000781c */ /* 0x000fe40000f21472 */
[----:B------:R-:W-:-:S08]  /*11730*/  @P0 R2UR P1, UR4, R17 ;  /* 0x00000000110402ca */ /* 0x000fd00000020000 */
[----:B------:R-:W-:-:S05]  /*11740*/  @P0 PLOP3.LUT P0, PT, P1, PT, PT, 0x80, 0x0 ;  /* 0x000000000000081c */ /* 0x000fca0000f0f070 */
[----:B------:R-:W-:Y:S01]  /*11750*/  @!P1 SYNCS.ARRIVE.TRANS64.RED.A0T1 RZ, [UR4+0x2d800], RZ ;  /* 0x02d800ffffff99a7 */ /* 0x000fe20008200404 */
[----:B------:R-:W-:Y:S07]  /*11760*/  @!P1 ARRIVES.LDGSTSBAR.64.TRANSCNT [UR4+0x2d800] ;  /* 0x02d80000ff0099b0 */ /* 0x000fee0008000a84 */
[----:B------:R-:W-:Y:S05]  /*11770*/  @P0 BRA.U.ANY `(.L_x_934) ;  /* 0xfffffffd00e80947 */ /* 0x000fea000393ffff */
[----:B------:R-:W-:-:S05]  /*11780*/  VIADD R29, R29, 0x1 ;  /* 0x000000011d1d7836 */ /* 0x000fca0000000000 */
[----:B0-----:R-:W-:-:S04]  /*11790*/  LEA.HI R2, R29, R29, RZ, 0x1 ;  /* 0x0000001d1d027211 */ /* 0x001fc800078f08ff */
[----:B------:R-:W-:-:S05]  /*117a0*/  LOP3.LUT R2, R2, 0xfffffffe, RZ, 0xc0, !PT ;  /* 0xfffffffe02027812 */ /* 0x000fca00078ec0ff */
[----:B------:R-:W-:-:S05]  /*117b0*/  IMAD.IADD R2, R29, 0x1, -R2 ;  /* 0x000000011d027824 */ /* 0x000fca00078e0a02 */
[----:B------:R-:W-:Y:S01]  /*117c0*/  SHF.L.U32 R2, R2, 0x1f, RZ ;  /* 0x0000001f02027819 */ /* 0x000fe200000006ff */
[----:B------:R-:W-:Y:S01]  /*117d0*/  NOP ;  /* 0x0000000000007918 */ /* 0x000fe20000000000 */
[----:B------:R0:W-:Y:S01]  /*117e0*/  SYNCS.ARRIVE.TRANS64.A1T0 RZ, [R17+URZ+0x2d800], RZ ;  /* 0x02d800ff11ff79a7 */ /* 0x0001e2000810003f */
[----:B------:R-:W-:Y:S01]  /*117f0*/  BSSY B0, `(.L_x_935) ;  /* 0x0000003000007945 */ /* 0x000fe20003800000 */
[----:B------:R-:W1:Y:S03]  /*11800*/  SYNCS.PHASECHK.TRANS64.TRYWAIT P0, [R17+URZ+0x2d820], R2 ;  /* 0x02d82002110075a7 */ /* 0x000e66000800017f */
[----:B01----:R-:W-:Y:S05]  /*11810*/  @!P0 BRA `(.L_x_936) ;  /* 0x0000003800348947 */ /* 0x003fea0003800000 */
.L_x_1039:
[----:B------:R-:W-:Y:S05]  /*11820*/  BSYNC B0 ;  /* 0x0000000000007941 */ /* 0x000fea0003800000 */
.L_x_935:
[----:B------:R-:W-:-:S04]  /*11830*/  UIADD3 UR4, UR40, -0x2, URZ ;  /* 0xfffffffe28047890 */ /* 0x000fc8000fffe03f */
[----:B------:R-:W-:-:S06]  /*11840*/  UISETP.GE.AND UP0, UPT, UR4, UR39, UPT ;  /* 0x000000270400728c */ /* 0x000fcc000bf06270 */
[----:B------:R-:W-:-:S13]  /*11850*/  PLOP3.LUT P0, PT, PT, PT, UP0, 0x80, 0x0 ;  /* 0x000000000000781c */ /* 0x000fda0003f0f008 */
[----:B------:R-:W-:Y:S05]  /*11860*/  @!P0 BRA `(.L_x_937) ;  /* 0x00000020004c8947 */ /* 0x000fea0003800000 */
[----:B0-----:R-:W-:Y:S01]  /*11870*/  IMAD R2, RZ, RZ, -UR40 ;  /* 0x80000028ff027e24 */ /* 0x001fe2000f8e02ff */
[----:B------:R-:W-:Y:S01]  /*11880*/  LOP3.LUT R7, RZ, UR39, RZ, 0x33, !PT ;  /* 0x00000027ff077c12 */ /* 0x000fe2000f8e33ff */
[----:B------:R-:W-:-:S03]  /*11890*/  IMAD.U32 R6, RZ, RZ, UR4 ;  /* 0x00000004ff067e24 */ /* 0x000fc6000f8e00ff */
[----:B------:R-:W-:-:S05]  /*118a0*/  VIADDMNMX R7, R2, 0x1, R7, !PT ;  /* 0x0000000102077846 */ /* 0x000fca0007800107 */
[----:B------:R-:W-:-:S05]  /*118b0*/  VIADD R2, R7, UR40 ;  /* 0x0000002807027c36 */ /* 0x000fca0008000000 */
        /* <DEDUP_REMOVED lines=15> */
[----:B------:R-:W-:Y:S02]  /*119b0*/  ULDC.64 UR4, c[0x0][0x428] ;  /* 0x00010a0000047ab9 */ /* 0x000fe40000000a00 */
[----:B------:R-:W-:-:S04]  /*119c0*/  IMAD R10, R25, UR4, RZ ;  /* 0x00000004190a7c24 */ /* 0x000fc8000f8e02ff */
[----:B------:R-:W-:Y:S01]  /*119d0*/  IMAD R10, R23, UR5, R10 ;  /* 0x00000005170a7c24 */ /* 0x000fe2000f8e020a */
[----:B0-----:R-:W-:-:S13]  /*119e0*/  ISETP.NE.AND P0, PT, R5, 0x1, PT ;  /* 0x000000010500780c */ /* 0x001fda0003f05270 */
[----:B------:R-:W0:Y:S02]  /*119f0*/  @P0 LDC.64 R2, c[0x0][0x440] ;  /* 0x00011000ff020b82 */ /* 0x000e240000000a00 */
[----:B0-----:R-:W-:-:S04]  /*11a00*/  @P0 IMAD.HI.U32 R4, R6, R2, RZ ;  /* 0x0000000206040227 */ /* 0x001fc800078e00ff */
[----:B------:R-:W-:Y:S01]  /*11a10*/  IMAD.MOV.U32 R2, RZ, RZ, R6 ;  /* 0x000000ffff027224 */ /* 0x000fe200078e0006 */
[----:B------:R-:W-:-:S05]  /*11a20*/  @P0 SHF.R.U32.HI R2, RZ, R3, R4 ;  /* 0x00000003ff020219 */ /* 0x000fca0000011604 */
[----:B------:R-:W-:-:S04]  /*11a30*/  IMAD.MOV R3, RZ, RZ, -R2 ;  /* 0x000000ffff037224 */ /* 0x000fc800078e0a02 */
[----:B------:R-:W-:Y:S01]  /*11a40*/  IMAD R6, R5, R3, R6 ;  /* 0x0000000305067224 */ /* 0x000fe200078e0206 */
[--C-:B------:R-:W-:Y:S01]  /*11a50*/  SHF.R.S32.HI R3, RZ, 0x1f, R2.reuse ;  /* 0x0000001fff037819 */ /* 0x100fe20000011402 */
[----:B------:R-:W0:Y:S02]  /*11a60*/  LDC.64 R4, c[0x0][0x418] ;  /* 0x00010600ff047b82 */ /* 0x000e240000000a00 */
[----:B------:R-:W-:-:S04]  /*11a70*/  IMAD.WIDE.U32 R2, R23, UR4, R2 ;  /* 0x0000000417027c25 */ /* 0x000fc8000f8e0002 */
[----:B------:R-:W-:Y:S01]  /*11a80*/  IMAD.IADD R10, R10, 0x1, R3 ;  /* 0x000000010a0a7824 */ /* 0x000fe200078e0203 */
[----:B0-----:R-:W-:-:S04]  /*11a90*/  LEA R4, P0, R2, R4, 0x2 ;  /* 0x0000000402047211 */ /* 0x001fc800078010ff */
[----:B------:R-:W-:-:S05]  /*11aa0*/  LEA.HI.X R5, R2, R5, R10, 0x2, P0 ;  /* 0x0000000502057211 */ /* 0x000fca00000f140a */
[----:B------:R0:W5:Y:S04]  /*11ab0*/  LDG.E R4, desc[UR48][R4.64] ;  /* 0x0000003004047981 */ /* 0x000168000c1e1900 */
.L_x_941:
[----:B------:R-:W0:Y:S01]  /*11ac0*/  S2R R2, SR_TID.X ;  /* 0x0000000000027919 */ /* 0x000e220000002100 */
[----:B------:R-:W-:Y:S01]  /*11ad0*/  IMAD R3, R8, 0x8, R17 ;  /* 0x0000000808037824 */ /* 0x000fe200078e0211 */
[----:B------:R-:W-:Y:S01]  /*11ae0*/  BSSY B1, `(.L_x_942) ;  /* 0x0000006000017945 */ /* 0x000fe20003800000 */
[----:B0-----:R-:W-:Y:S02]  /*11af0*/  LOP3.LUT R5, R2, 0x7f, RZ, 0xc0, !PT ;  /* 0x0000007f02057812 */ /* 0x001fe400078ec0ff */
[----:B------:R-:W-:Y:S02]  /*11b00*/  SHF.L.U32 R2, R9, 0x1f, RZ ;  /* 0x0000001f09027819 */ /* 0x000fe400000006ff */
[----:B------:R-:W-:Y:S02]  /*11b10*/  ISETP.NE.AND P1, PT, R5, RZ, PT ;  /* 0x000000ff0500720c */ /* 0x000fe40003f25270 */
[----:B------:R-:W0:Y:S02]  /*11b20*/  SYNCS.PHASECHK.TRANS64.TRYWAIT P0, [R3+URZ+0x2d840], R2 ;  /* 0x02d84002030075a7 */ /* 0x000e24000800017f */
[----:B0-----:R-:W-:Y:S09]  /*11b30*/  @!P0 BRA `(.L_x_943) ;  /* 0x0000003400808947 */ /* 0x001ff20003800000 */
.L_x_1040:
[----:B------:R-:W-:Y:S05]  /*11b40*/  BSYNC B1 ;  /* 0x0000000000017941 */ /* 0x000fea0003800000 */
.L_x_942:
[----:B------:R-:W-:Y:S04]  /*11b50*/  BSSY B1, `(.L_x_944) ;  /* 0x0000007000017945 */ /* 0x000fe80003800000 */
[----:B------:R-:W-:Y:S05]  /*11b60*/  @P1 BRA `(.L_x_945) ;  /* 0x0000000000141947 */ /* 0x000fea0003800000 */
[----:B------:R-:W-:Y:S01]  /*11b70*/  ISETP.NE.AND P0, PT, R28, RZ, PT ;  /* 0x000000ff1c00720c */ /* 0x000fe20003f05270 */
[----:B0-----:R-:W-:-:S04]  /*11b80*/  IMAD.MOV.U32 R2, RZ, RZ, 0x6000 ;  /* 0x00006000ff027424 */ /* 0x001fc800078e00ff */
[----:B------:R1:W-:Y:S08]  /*11b90*/  SYNCS.ARRIVE.TRANS64 RZ, [R3+URZ+0x2d830], R2 ;  /* 0x02d8300203ff79a7 */ /* 0x0003f0000800003f */
[----:B------:R-:W-:Y:S05]  /*11ba0*/  @!P0 BRA `(.L_x_945) ;  /* 0x0000000000048947 */ /* 0x000fea0003800000 */
[----:B------:R-:W-:Y:S01]  /*11bb0*/  BPT.TRAP 0x1 ;  /* 0x000000040000795c */ /* 0x000fe20000300000 */
.L_x_945:
[----:B------:R-:W-:Y:S05]  /*11bc0*/  BSYNC B1 ;  /* 0x0000000000017941 */ /* 0x000fea0003800000 */
.L_x_944:
[----:B------:R-:W-:Y:S01]  /*11bd0*/  IMAD.MOV.U32 R12, RZ, RZ, RZ ;  /* 0x000000ffff0c7224 */ /* 0x000fe200078e00ff */
[----:B------:R-:W-:Y:S01]  /*11be0*/  UIADD3 UR4, UP0, UR46, 0x370, URZ ;  /* 0x000003702e047890 */ /* 0x000fe2000ff1e03f */
[----:B------:R-:W-:Y:S01]  /*11bf0*/  IMAD R11, R8, 0x6000, R17 ;  /* 0x00006000080b7824 */ /* 0x000fe200078e0211 */
[----:B------:R-:W-:Y:S01]  /*11c00*/  PLOP3.LUT P0, PT, PT, PT, PT, 0x80, 0x0 ;  /* 0x000000000000781c */ /* 0x000fe20003f0f070 */
[----:B01----:R-:W-:Y:S01]  /*11c10*/  VIADD R3, R3, 0x2d830 ;  /* 0x0002d83003037836 */ /* 0x003fe20000000000 */
[----:B------:R-:W-:Y:S01]  /*11c20*/  R2UR UR10, R12 ;  /* 0x000000000c0a72ca */ /* 0x000fe200000e0000 */
[----:B------:R-:W-:Y:S01]  /*11c30*/  IMAD.SHL.U32 R2, R6, 0x80, RZ ;  /* 0x0000008006027824 */ /* 0x000fe200078e00ff */
[----:B------:R-:W-:Y:S01]  /*11c40*/  UIADD3.X UR5, URZ, UR47, URZ, UP0, !UPT ;  /* 0x0000002f3f057290 */ /* 0x000fe200087fe43f */
[----:B------:R-:W-:Y:S01]  /*11c50*/  VIADD R5, R11, 0x15400 ;  /* 0x000154000b057836 */ /* 0x000fe20000000000 */
[----:B------:R-:W-:Y:S01]  /*11c60*/  UMOV UR6, 0x0 ;  /* 0x0000000000067882 */ /* 0x000fe20000000000 */
[----:B------:R-:W-:-:S10]  /*11c70*/  UMOV UR7, 0x14f00000 ;  /* 0x14f0000000077882 */ /* 0x000fd40000000000 */
.L_x_946:
[----:B------:R-:W-:-:S13]  /*11c80*/  @P0 ELECT P2, URZ, PT ;  /* 0x00000000003f082f */ /* 0x000fda0003840000 */
[----:B-----5:R-:W-:Y:S01]  /*11c90*/  @P2 R2UR UR13, R4 ;  /* 0x00000000040d22ca */ /* 0x020fe200000e0000 */
[----:B------:R-:W-:Y:S01]  /*11ca0*/  UMOV UR12, UR36 ;  /* 0x00000024000c7c82 */ /* 0x000fe20008000000 */
[----:B------:R-:W-:Y:S02]  /*11cb0*/  @P2 R2UR UR11, R2 ;  /* 0x00000000020b22ca */ /* 0x000fe400000e0000 */
[----:B------:R-:W-:Y:S02]  /*11cc0*/  @P2 R2UR UR9, R3 ;  /* 0x00000000030922ca */ /* 0x000fe400000e0000 */
[----:B------:R-:W-:Y:S02]  /*11cd0*/  @P2 R2UR UR8, R5 ;  /* 0x00000000050822ca */ /* 0x000fe400000e0000 */
[----:B------:R-:W-:Y:S02]  /*11ce0*/  @P2 PLOP3.LUT P0, PT, P2, PT, PT, 0x8, 0x0 ;  /* 0x000000000000281c */ /* 0x000fe4000170e170 */
        /* <DEDUP_REMOVED lines=9> */
.L_x_947:
[----:B------:R-:W-:-:S13]  /*11d80*/  @P0 ELECT P2, URZ, PT ;  /* 0x00000000003f082f */ /* 0x000fda0003840000 */
[----:B------:R-:W-:Y:S01]  /*11d90*/  @P2 R2UR UR13, R4 ;  /* 0x00000000040d22ca */ /* 0x000fe200000e0000 */
        /* <DEDUP_REMOVED lines=14> */
.L_x_948:
        /* <DEDUP_REMOVED lines=15> */
.L_x_1041:
[----:B------:R-:W-:Y:S05]  /*11f70*/  BSYNC B1 ;  /* 0x0000000000017941 */ /* 0x000fea0003800000 */
.L_x_949:
[----:B------:R-:W-:Y:S01]  /*11f80*/  BSSY B1, `(.L_x_951) ;  /* 0x000000a000017945 */ /* 0x000fe20003800000 */
[----:B0-----:R-:W-:Y:S02]  /*11f90*/  IMAD.MOV.U32 R2, RZ, RZ, 0x0 ;  /* 0x00000000ff027424 */ /* 0x001fe400078e00ff */
[----:B------:R-:W-:Y:S01]  /*11fa0*/  IMAD.MOV.U32 R3, RZ, RZ, 0x14f00000 ;  /* 0x14f00000ff037424 */ /* 0x000fe200078e00ff */
[----:B------:R-:W-:Y:S06]  /*11fb0*/  @P1 BRA `(.L_x_952) ;  /* 0x0000000000181947 */ /* 0x000fec0003800000 */
[----:B------:R-:W-:Y:S01]  /*11fc0*/  ISETP.NE.AND P0, PT, R28, RZ, PT ;  /* 0x000000ff1c00720c */ /* 0x000fe20003f05270 */
[----:B------:R-:W-:Y:S02]  /*11fd0*/  IMAD R11, R16, 0x8, R17 ;  /* 0x00000008100b7824 */ /* 0x000fe400078e0211 */
[----:B------:R-:W-:-:S04]  /*11fe0*/  IMAD.MOV.U32 R14, RZ, RZ, 0x6000 ;  /* 0x00006000ff0e7424 */ /* 0x000fc800078e00ff */
[----:B------:R0:W-:Y:S06]  /*11ff0*/  SYNCS.ARRIVE.TRANS64 RZ, [R11+URZ+0x2d850], R14 ;  /* 0x02d8500e0bff79a7 */ /* 0x0001ec000800003f */
[----:B------:R-:W-:Y:S05]  /*12000*/  @!P0 BRA `(.L_x_952) ;  /* 0x0000000000048947 */ /* 0x000fea0003800000 */
[----:B------:R-:W-:Y:S01]  /*12010*/  BPT.TRAP 0x1 ;  /* 0x000000040000795c */ /* 0x000fe20000300000 */
.L_x_952:
[----:B------:R-:W-:Y:S05]  /*12020*/  BSYNC B1 ;  /* 0x0000000000017941 */ /* 0x000fea0003800000 */
.L_x_951:
[----:B------:R-:W-:Y:S01]  /*12030*/  R2UR UR6, R2 ;  /* 0x00000000020672ca */ /* 0x000fe200000e0000 */
[--C-:B0-----:R-:W-:Y:S01]  /*12040*/  IMAD R11, R16, 0x8, R17.reuse ;  /* 0x00000008100b7824 */ /* 0x101fe200078e0211 */
[----:B------:R-:W-:Y:S01]  /*12050*/  R2UR UR7, R3 ;  /* 0x00000000030772ca */ /* 0x000fe200000e0000 */
[----:B------:R-:W-:Y:S01]  /*12060*/  UIADD3 UR4, UP0, UR46, 0x470, URZ ;  /* 0x000004702e047890 */ /* 0x000fe2000ff1e03f */
[----:B------:R-:W-:Y:S01]  /*12070*/  R2UR UR10, R12 ;  /* 0x000000000c0a72ca */ /* 0x000fe200000e0000 */
[----:B------:R-:W-:Y:S01]  /*12080*/  IMAD R12, R16, 0x6000, R17 ;  /* 0x00006000100c7824 */ /* 0x000fe200078e0211 */
[----:B------:R-:W-:Y:S01]  /*12090*/  PLOP3.LUT P0, PT, PT, PT, PT, 0x80, 0x0 ;  /* 0x000000000000781c */ /* 0x000fe20003f0f070 */
[----:B------:R-:W-:Y:S01]  /*120a0*/  IMAD.SHL.U32 R13, R22, 0x80, RZ ;  /* 0x00000080160d7824 */ /* 0x000fe200078e00ff */
[----:B------:R-:W-:Y:S01]  /*120b0*/  UIADD3.X UR5, URZ, UR47, URZ, UP0, !UPT ;  /* 0x0000002f3f057290 */ /* 0x000fe200087fe43f */
[----:B------:R-:W-:Y:S02]  /*120c0*/  VIADD R11, R11, 0x2d850 ;  /* 0x0002d8500b0b7836 */ /* 0x000fe40000000000 */
[----:B------:R-:W-:-:S09]  /*120d0*/  VIADD R14, R12, 0x400 ;  /* 0x000004000c0e7836 */ /* 0x000fd20000000000 */
.L_x_953:
        /* <DEDUP_REMOVED lines=15> */
.L_x_954:
        /* <DEDUP_REMOVED lines=15> */
.L_x_955:
        /* <DEDUP_REMOVED lines=10> */
[----:B------:R-:W-:Y:S02]  /*12360*/  IMAD.MOV.U32 R18, RZ, RZ, R4 ;  /* 0x000000ffff127224 */ /* 0x000fe400078e0004 */
[----:B------:R-:W-:-:S07]  /*12370*/  IMAD.MOV.U32 R22, RZ, RZ, R6 ;  /* 0x000000ffff167224 */ /* 0x000fce00078e0006 */
.L_x_940:
[----:B------:R-:W-:Y:S05]  /*12380*/  BSYNC B0 ;  /* 0x0000000000007941 */ /* 0x000fea0003800000 */
.L_x_939:
[----:B------:R-:W-:Y:S01]  /*12390*/  UIADD3 UR4, UR40, -0x3, URZ ;  /* 0xfffffffd28047890 */ /* 0x000fe2000fffe03f */
[----:B------:R-:W-:Y:S02]  /*123a0*/  IMAD.MOV.U32 R16, RZ, RZ, R8 ;  /* 0x000000ffff107224 */ /* 0x000fe400078e0008 */
[----:B------:R-:W-:-:S03]  /*123b0*/  IMAD.MOV.U32 R24, RZ, RZ, R9 ;  /* 0x000000ffff187224 */ /* 0x000fc600078e0009 */
[----:B------:R-:W-:-:S07]  /*123c0*/  IMAD.U32 R6, RZ, RZ, UR4 ;  /* 0x00000004ff067e24 */ /* 0x000fce000f8e00ff */
.L_x_938:
[----:B------:R-:W-:Y:S01]  /*123d0*/  ULOP3.LUT UR4, URZ, UR40, URZ, 0x33, !UPT ;  /* 0x000000283f047292 */ /* 0x000fe2000f8e333f */
[----:B------:R-:W-:Y:S01]  /*123e0*/  VIADD R7, R7, 0xfffffffe ;  /* 0xfffffffe07077836 */ /* 0x000fe20000000000 */
[----:B------:R-:W-:Y:S04]  /*123f0*/  BSSY B0, `(.L_x_937) ;  /* 0x000015a000007945 */ /* 0x000fe80003800000 */
[----:B------:R-:W-:-:S13]  /*12400*/  ISETP.NE.AND P0, PT, R7, UR4, PT ;  /* 0x0000000407007c0c */ /* 0x000fda000bf05270 */
[----:B------:R-:W-:Y:S05]  /*12410*/  @!P0 BRA `(.L_x_956) ;  /* 0x00000014005c8947 */ /* 0x000fea0003800000 */
[----:B------:R-:W-:-:S07]  /*12420*/  IMAD.MOV.U32 R4, RZ, RZ, R18 ;  /* 0x000000ffff047224 */ /* 0x000fce00078e0012 */
.L_x_991:
[----:B------:R-:W-:Y:S01]  /*12430*/  LOP3.LUT P1, RZ, R19, 0x2, RZ, 0xc0, !PT ;  /* 0x0000000213ff7812 */ /* 0x000fe2000782c0ff */
[----:B------:R-:W-:Y:S01]  /*12440*/  VIADD R7, R16, 0x1 ;  /* 0x0000000110077836 */ /* 0x000fe20000000000 */
[----:B------:R-:W-:Y:S05]  /*12450*/  YIELD ;  /* 0x0000000000007946 */ /* 0x000fea0003800000 */
[----:B------:R-:W-:Y:S01]  /*12460*/  ISETP.NE.AND P0, PT, R7, 0x2, PT ;  /* 0x000000020700780c */ /* 0x000fe20003f05270 */
[----:B------:R-:W-:Y:S03]  /*12470*/  BSSY B1, `(.L_x_957) ;  /* 0x00000a4000017945 */ /* 0x000fe60003800000 */
[----:B------:R-:W-:-:S02]  /*12480*/  SEL R3, RZ, 0x1, P0 ;  /* 0x00000001ff037807 */ /* 0x000fc40000000000 */
        /* <DEDUP_REMOVED lines=15> */
[----:B------:R-:W-:-:S04]  /*12580*/  IMAD.MOV R9, RZ, RZ, -R2 ;  /* 0x000000ffff097224 */ /* 0x000fc800078e0a02 */
[----:B------:R-:W-:Y:S02]  /*12590*/  IMAD R9, R5, R9, R6 ;  /* 0x0000000905097224 */ /* 0x000fe400078e0206 */
[C---:B------:R-:W-:Y:S02]  /*125a0*/  IMAD R5, R23.reuse, UR5, R4 ;  /* 0x0000000517057c24 */ /* 0x040fe4000f8e0204 */
[----:B------:R-:W-:Y:S01]  /*125b0*/  IMAD.WIDE.U32 R2, R23, UR4, R2 ;  /* 0x0000000417027c25 */ /* 0x000fe2000f8e0002 */
[----:B------:R-:W-:-:S03]  /*125c0*/  ULDC.64 UR4, c[0x0][0x418] ;  /* 0x0001060000047ab9 */ /* 0x000fc60000000a00 */
[----:B------:R-:W-:Y:S01]  /*125d0*/  IMAD.IADD R5, R5, 0x1, R3 ;  /* 0x0000000105057824 */ /* 0x000fe200078e0203 */
[----:B------:R-:W-:-:S04]  /*125e0*/  LEA R4, P0, R2, UR4, 0x2 ;  /* 0x0000000402047c11 */ /* 0x000fc8000f8010ff */
[----:B------:R-:W-:-:S05]  /*125f0*/  LEA.HI.X R5, R2, UR5, R5, 0x2, P0 ;  /* 0x0000000502057c11 */ /* 0x000fca00080f1405 */
[----:B------:R0:W5:Y:S04]  /*12600*/  LDG.E R4, desc[UR48][R4.64] ;  /* 0x0000003004047981 */ /* 0x000168000c1e1900 */
.L_x_959:
        /* <DEDUP_REMOVED lines=8> */
.L_x_1042:
[----:B------:R-:W-:Y:S05]  /*12690*/  BSYNC B2 ;  /* 0x0000000000027941 */ /* 0x000fea0003800000 */
.L_x_960:
[----:B------:R-:W-:Y:S04]  /*126a0*/  BSSY B2, `(.L_x_962) ;  /* 0x0000007000027945 */ /* 0x000fe80003800000 */
[----:B------:R-:W-:Y:S05]  /*126b0*/  @P1 BRA `(.L_x_963) ;  /* 0x0000000000141947 */ /* 0x000fea0003800000 */
[----:B------:R-:W-:Y:S01]  /*126c0*/  ISETP.NE.AND P0, PT, R28, RZ, PT ;  /* 0x000000ff1c00720c */ /* 0x000fe20003f05270 */
[----:B0-----:R-:W-:-:S04]  /*126d0*/  IMAD.MOV.U32 R2, RZ, RZ, 0x6000 ;  /* 0x00006000ff027424 */ /* 0x001fc800078e00ff */
[----:B------:R1:W-:Y:S08]  /*126e0*/  SYNCS.ARRIVE.TRANS64 RZ, [R3+URZ+0x2d830], R2 ;  /* 0x02d8300203ff79a7 */ /* 0x0003f0000800003f */
[----:B------:R-:W-:Y:S05]  /*126f0*/  @!P0 BRA `(.L_x_963) ;  /* 0x0000000000048947 */ /* 0x000fea0003800000 */
[----:B------:R-:W-:Y:S01]  /*12700*/  BPT.TRAP 0x1 ;  /* 0x000000040000795c */ /* 0x000fe20000300000 */
.L_x_963:
[----:B------:R-:W-:Y:S05]  /*12710*/  BSYNC B2 ;  /* 0x0000000000027941 */ /* 0x000fea0003800000 */
.L_x_962:
        /* <DEDUP_REMOVED lines=11> */
.L_x_964:
        /* <DEDUP_REMOVED lines=16> */
.L_x_965:
        /* <DEDUP_REMOVED lines=16> */
.L_x_966:
        /* <DEDUP_REMOVED lines=15> */
.L_x_1043:
[----:B------:R-:W-:Y:S05]  /*12ac0*/  BSYNC B2 ;  /* 0x0000000000027941 */ /* 0x000fea0003800000 */
.L_x_967:
[----:B------:R-:W-:Y:S01]  /*12ad0*/  BSSY B2, `(.L_x_969) ;  /* 0x0000009000027945 */ /* 0x000fe20003800000 */
[----:B------:R-:W-:Y:S02]  /*12ae0*/  IMAD.MOV.U32 R2, RZ, RZ, 0x0 ;  /* 0x00000000ff027424 */ /* 0x000fe400078e00ff */
[----:B0-----:R-:W-:Y:S01]  /*12af0*/  IMAD.MOV.U32 R3, RZ, RZ, 0x14f00000 ;  /* 0x14f00000ff037424 */ /* 0x001fe200078e00ff */
[----:B------:R-:W-:Y:S06]  /*12b00*/  @P1 BRA `(.L_x_970) ;  /* 0x0000000000141947 */ /* 0x000fec0003800000 */
[----:B------:R-:W-:Y:S01]  /*12b10*/  ISETP.NE.AND P0, PT, R28, RZ, PT ;  /* 0x000000ff1c00720c */ /* 0x000fe20003f05270 */
[----:B------:R-:W-:-:S04]  /*12b20*/  IMAD.MOV.U32 R13, RZ, RZ, 0x6000 ;  /* 0x00006000ff0d7424 */ /* 0x000fc800078e00ff */
[----:B------:R0:W-:Y:S08]  /*12b30*/  SYNCS.ARRIVE.TRANS64 RZ, [R12+URZ+0x50], R13 ;  /* 0x0000500d0cff79a7 */ /* 0x0001f0000800003f */
[----:B------:R-:W-:Y:S05]  /*12b40*/  @!P0 BRA `(.L_x_970) ;  /* 0x0000000000048947 */ /* 0x000fea0003800000 */
[----:B------:R-:W-:Y:S01]  /*12b50*/  BPT.TRAP 0x1 ;  /* 0x000000040000795c */ /* 0x000fe20000300000 */
.L_x_970:
[----:B------:R-:W-:Y:S05]  /*12b60*/  BSYNC B2 ;  /* 0x0000000000027941 */ /* 0x000fea0003800000 */
.L_x_969:
[----:B------:R-:W-:Y:S01]  /*12b70*/  R2UR UR6, R2 ;  /* 0x00000000020672ca */ /* 0x000fe200000e0000 */
[----:B------:R-:W-:Y:S01]  /*12b80*/  IMAD R16, R16, 0x6000, R17 ;  /* 0x0000600010107824 */ /* 0x000fe200078e0211 */
[----:B------:R-:W-:Y:S01]  /*12b90*/  R2UR UR7, R3 ;  /* 0x00000000030772ca */ /* 0x000fe200000e0000 */
[----:B------:R-:W-:Y:S01]  /*12ba0*/  UIADD3 UR4, UP0, UR46, 0x470, URZ ;  /* 0x000004702e047890 */ /* 0x000fe2000ff1e03f */
[----:B------:R-:W-:Y:S01]  /*12bb0*/  R2UR UR10, R5 ;  /* 0x00000000050a72ca */ /* 0x000fe200000e0000 */
[----:B------:R-:W-:Y:S01]  /*12bc0*/  IMAD.SHL.U32 R5, R22, 0x80, RZ ;  /* 0x0000008016057824 */ /* 0x000fe200078e00ff */
[----:B------:R-:W-:Y:S01]  /*12bd0*/  PLOP3.LUT P0, PT, PT, PT, PT, 0x80, 0x0 ;  /* 0x000000000000781c */ /* 0x000fe20003f0f070 */
[----:B0-----:R-:W-:Y:S01]  /*12be0*/  VIADD R12, R12, 0x50 ;  /* 0x000000500c0c7836 */ /* 0x001fe20000000000 */
[----:B------:R-:W-:Y:S01]  /*12bf0*/  UIADD3.X UR5, URZ, UR47, URZ, UP0, !UPT ;  /* 0x0000002f3f057290 */ /* 0x000fe200087fe43f */
[----:B------:R-:W-:-:S11]  /*12c00*/  VIADD R13, R16, 0x400 ;  /* 0x00000400100d7836 */ /* 0x000fd60000000000 */
.L_x_971:
        /* <DEDUP_REMOVED lines=15> */
.L_x_972:
        /* <DEDUP_REMOVED lines=15> */
.L_x_973:
        /* <DEDUP_REMOVED lines=12> */
.L_x_958:
[----:B------:R-:W-:Y:S05]  /*12eb0*/  BSYNC B1 ;  /* 0x0000000000017941 */ /* 0x000fea0003800000 */
.L_x_957:
[----:B------:R-:W-:Y:S01]  /*12ec0*/  LOP3.LUT P1, RZ, R19, 0x2, RZ, 0xc0, !PT ;  /* 0x0000000213ff7812 */ /* 0x000fe2000782c0ff */
[----:B------:R-:W-:Y:S01]  /*12ed0*/  VIADD R16, R7, 0x1 ;  /* 0x0000000107107836 */ /* 0x000fe20000000000 */
[----:B------:R-:W-:Y:S01]  /*12ee0*/  BSSY B1, `(.L_x_974) ;  /* 0x00000a7000017945 */ /* 0x000fe20003800000 */
[----:B------:R-:W-:-:S03]  /*12ef0*/  VIADD R9, R6, 0xffffffff ;  /* 0xffffffff06097836 */ /* 0x000fc60000000000 */
        /* <DEDUP_REMOVED lines=24> */
[----:B------:R-:W-:-:S05]  /*13080*/  LEA.HI.X R5, R2, UR5, R3, 0x2, P0 ;  /* 0x0000000502057c11 */ /* 0x000fca00080f1403 */
[----:B------:R0:W5:Y:S04]  /*13090*/  LDG.E R4, desc[UR48][R4.64] ;  /* 0x0000003004047981 */ /* 0x000168000c1e1900 */
.L_x_976:
[----:B------:R-:W-:Y:S01]  /*130a0*/  IMAD R2, R16, 0x8, R17 ;  /* 0x0000000810027824 */ /* 0x000fe200078e0211 */
[----:B------:R-:W-:Y:S01]  /*130b0*/  SHF.L.U32 R3, R24, 0x1f, RZ ;  /* 0x0000001f18037819 */ /* 0x000fe200000006ff */
[----:B------:R-:W-:Y:S03]  /*130c0*/  BSSY B2, `(.L_x_977) ;  /* 0x0000003000027945 */ /* 0x000fe60003800000 */
[----:B------:R-:W1:Y:S02]  /*130d0*/  SYNCS.PHASECHK.TRANS64.TRYWAIT P0, [R2+URZ+0x2d840], R3 ;  /* 0x02d84003020075a7 */ /* 0x000e64000800017f */
[----:B-1----:R-:W-:Y:S05]  /*130e0*/  @!P0 BRA `(.L_x_978) ;  /* 0x0000002000648947 */ /* 0x002fea0003800000 */
.L_x_1044:
[----:B------:R-:W-:Y:S05]  /*130f0*/  BSYNC B2 ;  /* 0x0000000000027941 */ /* 0x000fea0003800000 */
.L_x_977:
[----:B0-----:R-:W0:Y:S01]  /*13100*/  S2R R5, SR_TID.X ;  /* 0x0000000000057919 */ /* 0x001e220000002100 */
[----:B------:R-:W-:Y:S01]  /*13110*/  BSSY B2, `(.L_x_979) ;  /* 0x0000009000027945 */ /* 0x000fe20003800000 */
[----:B0-----:R-:W-:-:S04]  /*13120*/  LOP3.LUT R5, R5, 0x7f, RZ, 0xc0, !PT ;  /* 0x0000007f05057812 */ /* 0x001fc800078ec0ff */
[----:B------:R-:W-:-:S13]  /*13130*/  ISETP.NE.AND P1, PT, R5, RZ, PT ;  /* 0x000000ff0500720c */ /* 0x000fda0003f25270 */
[----:B------:R-:W-:Y:S05]  /*13140*/  @P1 BRA `(.L_x_980) ;  /* 0x0000000000141947 */ /* 0x000fea0003800000 */
[----:B------:R-:W-:Y:S01]  /*13150*/  ISETP.NE.AND P0, PT, R28, RZ, PT ;  /* 0x000000ff1c00720c */ /* 0x000fe20003f05270 */
[----:B-1----:R-:W-:-:S04]  /*13160*/  IMAD.MOV.U32 R3, RZ, RZ, 0x6000 ;  /* 0x00006000ff037424 */ /* 0x002fc800078e00ff */
[----:B------:R0:W-:Y:S08]  /*13170*/  SYNCS.ARRIVE.TRANS64 RZ, [R2+URZ+0x2d830], R3 ;  /* 0x02d8300302ff79a7 */ /* 0x0001f0000800003f */
[----:B------:R-:W-:Y:S05]  /*13180*/  @!P0 BRA `(.L_x_980) ;  /* 0x0000000000048947 */ /* 0x000fea0003800000 */
[----:B------:R-:W-:Y:S01]  /*13190*/  BPT.TRAP 0x1 ;  /* 0x000000040000795c */ /* 0x000fe20000300000 */
.L_x_980:
[----:B------:R-:W-:Y:S05]  /*131a0*/  BSYNC B2 ;  /* 0x0000000000027941 */ /* 0x000fea0003800000 */
.L_x_979:
[----:B------:R-:W-:Y:S01]  /*131b0*/  IMAD.MOV.U32 R5, RZ, RZ, RZ ;  /* 0x000000ffff057224 */ /* 0x000fe200078e00ff */
[----:B------:R-:W-:Y:S01]  /*131c0*/  UIADD3 UR4, UP0, UR46, 0x370, URZ ;  /* 0x000003702e047890 */ /* 0x000fe2000ff1e03f */
[C---:B01----:R-:W-:Y:S01]  /*131d0*/  IMAD R3, R16.reuse, 0x8, R0 ;  /* 0x0000000810037824 */ /* 0x043fe200078e0200 */
[----:B------:R-:W-:Y:S01]  /*131e0*/  PLOP3.LUT P0, PT, PT, PT, PT, 0x80, 0x0 ;  /* 0x000000000000781c */ /* 0x000fe20003f0f070 */
[----:B------:R-:W-:Y:S01]  /*131f0*/  IMAD R13, R16, 0x6000, R17 ;  /* 0x00006000100d7824 */ /* 0x000fe200078e0211 */
[----:B------:R-:W-:Y:S01]  /*13200*/  R2UR UR10, R5 ;  /* 0x00000000050a72ca */ /* 0x000fe200000e0000 */
[----:B------:R-:W-:Y:S01]  /*13210*/  VIADD R3, R3, 0x30 ;  /* 0x0000003003037836 */ /* 0x000fe20000000000 */
[----:B------:R-:W-:Y:S01]  /*13220*/  UIADD3.X UR5, URZ, UR47, URZ, UP0, !UPT ;  /* 0x0000002f3f057290 */ /* 0x000fe200087fe43f */
[----:B------:R-:W-:Y:S01]  /*13230*/  IMAD.SHL.U32 R2, R10, 0x80, RZ ;  /* 0x000000800a027824 */ /* 0x000fe200078e00ff */
[----:B------:R-:W-:Y:S01]  /*13240*/  UMOV UR6, 0x0 ;  /* 0x0000000000067882 */ /* 0x000fe20000000000 */
[----:B------:R-:W-:Y:S01]  /*13250*/  VIADD R11, R13, 0x15400 ;  /* 0x000154000d0b7836 */ /* 0x000fe20000000000 */
[----:B------:R-:W-:-:S09]  /*13260*/  UMOV UR7, 0x14f00000 ;  /* 0x14f0000000077882 */ /* 0x000fd20000000000 */
.L_x_981:
        /* <DEDUP_REMOVED lines=16> */
.L_x_982:
        /* <DEDUP_REMOVED lines=16> */
.L_x_983:
        /* <DEDUP_REMOVED lines=15> */
.L_x_1045:
[----:B------:R-:W-:Y:S05]  /*13560*/  BSYNC B2 ;  /* 0x0000000000027941 */ /* 0x000fea0003800000 */
.L_x_984:
[----:B------:R-:W-:Y:S01]  /*13570*/  BSSY B2, `(.L_x_986) ;  /* 0x0000009000027945 */ /* 0x000fe20003800000 */
[----:B0-----:R-:W-:Y:S02]  /*13580*/  IMAD.MOV.U32 R2, RZ, RZ, 0x0 ;  /* 0x00000000ff027424 */ /* 0x001fe400078e00ff */
[----:B------:R-:W-:Y:S01]  /*13590*/  IMAD.MOV.U32 R3, RZ, RZ, 0x14f00000 ;  /* 0x14f00000ff037424 */ /* 0x000fe200078e00ff */
[----:B------:R-:W-:Y:S06]  /*135a0*/  @P1 BRA `(.L_x_987) ;  /* 0x0000000000141947 */ /* 0x000fec0003800000 */
[----:B------:R-:W-:Y:S01]  /*135b0*/  ISETP.NE.AND P0, PT, R28, RZ, PT ;  /* 0x000000ff1c00720c */ /* 0x000fe20003f05270 */
[----:B------:R-:W-:-:S04]  /*135c0*/  IMAD.MOV.U32 R13, RZ, RZ, 0x6000 ;  /* 0x00006000ff0d7424 */ /* 0x000fc800078e00ff */
[----:B------:R0:W-:Y:S08]  /*135d0*/  SYNCS.ARRIVE.TRANS64 RZ, [R8+URZ+0x50], R13 ;  /* 0x0000500d08ff79a7 */ /* 0x0001f0000800003f */
[----:B------:R-:W-:Y:S05]  /*135e0*/  @!P0 BRA `(.L_x_987) ;  /* 0x0000000000048947 */ /* 0x000fea0003800000 */
[----:B------:R-:W-:Y:S01]  /*135f0*/  BPT.TRAP 0x1 ;  /* 0x000000040000795c */ /* 0x000fe20000300000 */
.L_x_987:
[----:B------:R-:W-:Y:S05]  /*13600*/  BSYNC B2 ;  /* 0x0000000000027941 */ /* 0x000fea0003800000 */
.L_x_986:
        /* <DEDUP_REMOVED lines=10> */
.L_x_988:
        /* <DEDUP_REMOVED lines=15> */
.L_x_989:
        /* <DEDUP_REMOVED lines=15> */
.L_x_990:
        /* <DEDUP_REMOVED lines=12> */
.L_x_975:
[----:B------:R-:W-:Y:S05]  /*13950*/  BSYNC B1 ;  /* 0x0000000000017941 */ /* 0x000fea0003800000 */
.L_x_974:
[----:B------:R-:W-:Y:S01]  /*13960*/  ISETP.GT.AND P0, PT, R9, UR39, PT ;  /* 0x0000002709007c0c */ /* 0x000fe2000bf04270 */
[----:B------:R-:W-:-:S12]  /*13970*/  VIADD R6, R6, 0xfffffffe ;  /* 0xfffffffe06067836 */ /* 0x000fd80000000000 */
[----:B------:R-:W-:Y:S05]  /*13980*/  @P0 BRA `(.L_x_991) ;  /* 0xffffffe800a80947 */ /* 0x000fea000383ffff */
.L_x_956:
[----:B------:R-:W-:Y:S05]  /*13990*/  BSYNC B0 ;  /* 0x0000000000007941 */ /* 0x000fea0003800000 */
.L_x_937:
[----:B------:R-:W1:Y:S01]  /*139a0*/  S2R R0, SR_TID.X ;  /* 0x0000000000007919 */ /* 0x000e620000002100 */
[----:B------:R-:W-:Y:S01]  /*139b0*/  BSSY B0, `(.L_x_992) ;  /* 0x0000010000007945 */ /* 0x000fe20003800000 */
[----:B-1----:R-:W-:-:S04]  /*139c0*/  LOP3.LUT R6, R0, 0x7f, RZ, 0xc0, !PT ;  /* 0x0000007f00067812 */ /* 0x002fc800078ec0ff */
[----:B------:R-:W-:-:S13]  /*139d0*/  ISETP.NE.AND P1, PT, R6, RZ, PT ;  /* 0x000000ff0600720c */ /* 0x000fda0003f25270 */
[----:B------:R-:W-:Y:S05]  /*139e0*/  @P1 BRA `(.L_x_993) ;  /* 0x0000000000301947 */ /* 0x000fea0003800000 */
[----:B------:R-:W1:Y:S01]  /*139f0*/  S2R R5, SR_LANEID ;  /* 0x0000000000057919 */ /* 0x000e620000000000 */
[----:B------:R-:W-:Y:S01]  /*13a00*/  VOTEU.ANY UR4, UPT, PT ;  /* 0x0000000000047886 */ /* 0x000fe200038e0100 */
[----:B0-----:R-:W0:Y:S01]  /*13a10*/  LDC.64 R2, c[0x0][0xc80] ;  /* 0x00032000ff027b82 */ /* 0x001e220000000a00 */
[----:B------:R-:W1:Y:S02]  /*13a20*/  FLO.U32 R0, UR4 ;  /* 0x0000000400007d00 */ /* 0x000e6400080e0000 */
[----:B-1----:R-:W-:-:S06]  /*13a30*/  ISETP.EQ.U32.AND P0, PT, R0, R5, PT ;  /* 0x000000050000720c */ /* 0x002fcc0003f02070 */
[----:B------:R-:W0:Y:S07]  /*13a40*/  POPC R5, UR4 ;  /* 0x0000000400057d09 */ /* 0x000e2e0008000000 */
[----:B0-----:R-:W2:Y:S01]  /*13a50*/  @P0 ATOMG.E.ADD.STRONG.GPU PT, R3, desc[UR48][R2.64], R5 ;  /* 0x00000005020309a8 */ /* 0x001ea200081ee1f0 */
[----:B------:R-:W0:Y:S02]  /*13a60*/  S2R R4, SR_LTMASK ;  /* 0x0000000000047919 */ /* 0x000e240000003900 */
[----:B0-----:R-:W-:-:S04]  /*13a70*/  LOP3.LUT R4, R4, UR4, RZ, 0xc0, !PT ;  /* 0x0000000404047c12 */ /* 0x001fc8000f8ec0ff */
[----:B------:R-:W0:Y:S01]  /*13a80*/  POPC R27, R4 ;  /* 0x00000004001b7309 */ /* 0x000e220000000000 */
[----:B--2---:R-:W0:Y:S02]  /*13a90*/  SHFL.IDX PT, R0, R3, R0, 0x1f ;  /* 0x00001f0003007589 */ /* 0x004e2400000e0000 */
[----:B0-----:R-:W-:-:S07]  /*13aa0*/  IADD3 R27, R0, UR42, R27 ;  /* 0x0000002a001b7c10 */ /* 0x001fce000fffe01b */
.L_x_993:
[----:B------:R-:W-:Y:S05]  /*13ab0*/  BSYNC B0 ;  /* 0x0000000000007941 */ /* 0x000fea0003800000 */
.L_x_992:
[----:B------:R-:W-:Y:S01]  /*13ac0*/  LOP3.LUT P0, RZ, R19, 0x2, RZ, 0xc0, !PT ;  /* 0x0000000213ff7812 */ /* 0x000fe2000780c0ff */
[----:B------:R-:W-:-:S12]  /*13ad0*/  BSSY B0, `(.L_x_994) ;  /* 0x0000043000007945 */ /* 0x000fd80003800000 */
[----:B------:R-:W-:Y:S05]  /*13ae0*/  @!P0 BRA `(.L_x_995) ;  /* 0x0000000400048947 */ /* 0x000fea0003800000 */
[----:B------:R-:W-:Y:S01]  /*13af0*/  IMAD R3, R16, 0x8, R17 ;  /* 0x0000000810037824 */ /* 0x000fe200078e0211 */
[----:B------:R-:W-:Y:S01]  /*13b00*/  SHF.L.U32 R0, R24, 0x1f, RZ ;  /* 0x0000001f18007819 */ /* 0x000fe200000006ff */
[----:B------:R-:W-:Y:S01]  /*13b10*/  BSSY B1, `(.L_x_996) ;  /* 0x0000004000017945 */ /* 0x000fe20003800000 */
[----:B------:R-:W-:Y:S02]  /*13b20*/  ISETP.NE.AND P2, PT, R6, RZ, PT ;  /* 0x000000ff0600720c */ /* 0x000fe40003f45270 */
[----:B------:R-:W1:Y:S02]  /*13b30*/  SYNCS.PHASECHK.TRANS64.TRYWAIT P0, [R3+URZ+0x2d860], R0 ;  /* 0x02d86000030075a7 */ /* 0x000e64000800017f */
[----:B-1----:R-:W-:Y:S09]  /*13b40*/  @!P0 BRA `(.L_x_997) ;  /* 0x0000001400f48947 */ /* 0x002ff20003800000 */
.L_x_1046:
[----:B------:R-:W-:Y:S05]  /*13b50*/  BSYNC B1 ;  /* 0x0000000000017941 */ /* 0x000fea0003800000 */
.L_x_996:
[----:B------:R-:W-:Y:S04]  /*13b60*/  BSSY B1, `(.L_x_998) ;  /* 0x0000007000017945 */ /* 0x000fe80003800000 */
[----:B------:R-:W-:Y:S05]  /*13b70*/  @P2 BRA `(.L_x_999) ;  /* 0x0000000000142947 */ /* 0x000fea0003800000 */
[----:B------:R-:W-:Y:S01]  /*13b80*/  ISETP.NE.AND P0, PT, R28, RZ, PT ;  /* 0x000000ff1c00720c */ /* 0x000fe20003f05270 */
[----:B-1----:R-:W-:-:S04]  /*13b90*/  IMAD.MOV.U32 R0, RZ, RZ, 0x6000 ;  /* 0x00006000ff007424 */ /* 0x002fc800078e00ff */
[----:B------:R2:W-:Y:S08]  /*13ba0*/  SYNCS.ARRIVE.TRANS64 RZ, [R3+URZ+0x2d850], R0 ;  /* 0x02d8500003ff79a7 */ /* 0x0005f0000800003f */
[----:B------:R-:W-:Y:S05]  /*13bb0*/  @!P0 BRA `(.L_x_999) ;  /* 0x0000000000048947 */ /* 0x000fea0003800000 */
[----:B------:R-:W-:Y:S01]  /*13bc0*/  BPT.TRAP 0x1 ;  /* 0x000000040000795c */ /* 0x000fe20000300000 */
.L_x_999:
[----:B------:R-:W-:Y:S05]  /*13bd0*/  BSYNC B1 ;  /* 0x0000000000017941 */ /* 0x000fea0003800000 */
.L_x_998:
[----:B-12---:R-:W-:Y:S01]  /*13be0*/  IMAD R0, R16, 0x6000, R17 ;  /* 0x0000600010007824 */ /* 0x006fe200078e0211 */
[----:B------:R-:W-:Y:S01]  /*13bf0*/  UIADD3 UR4, UP0, UR46, 0x470, URZ ;  /* 0x000004702e047890 */ /* 0x000fe2000ff1e03f */
[----:B0-----:R-:W-:Y:S01]  /*13c00*/  VIADD R2, R3, 0x2d850 ;  /* 0x0002d85003027836 */ /* 0x001fe20000000000 */
[----:B------:R-:W-:Y:S01]  /*13c10*/  PLOP3.LUT P0, PT, PT, PT, PT, 0x80, 0x0 ;  /* 0x000000000000781c */ /* 0x000fe20003f0f070 */
[----:B------:R-:W-:Y:S01]  /*13c20*/  IMAD.SHL.U32 R22, R22, 0x80, RZ ;  /* 0x0000008016167824 */ /* 0x000fe200078e00ff */
[----:B------:R-:W-:Y:S01]  /*13c30*/  UIADD3.X UR5, URZ, UR47, URZ, UP0, !UPT ;  /* 0x0000002f3f057290 */ /* 0x000fe200087fe43f */
[----:B------:R-:W-:Y:S01]  /*13c40*/  VIADD R3, R0, 0x400 ;  /* 0x0000040000037836 */ /* 0x000fe20000000000 */
[----:B------:R-:W-:Y:S01]  /*13c50*/  UMOV UR6, 0x0 ;  /* 0x0000000000067882 */ /* 0x000fe20000000000 */
[----:B------:R-:W-:Y:S01]  /*13c60*/  UMOV UR7, 0x14f00000 ;  /* 0x14f0000000077882 */ /* 0x000fe20000000000 */
[----:B------:R-:W-:-:S08]  /*13c70*/  UMOV UR10, URZ ;  /* 0x0000003f000a7c82 */ /* 0x000fd00008000000 */
.L_x_1000:
        /* <DEDUP_REMOVED lines=15> */
.L_x_1001:
        /* <DEDUP_REMOVED lines=15> */
.L_x_1002:
        /* <DEDUP_REMOVED lines=9> */
[----:B-1----:R-:W-:Y:S05]  /*13ef0*/  @P0 BRA.U.ANY `(.L_x_1002) ;  /* 0xfffffffd00d80947 */ /* 0x002fea000393ffff */
.L_x_995:
[----:B------:R-:W-:Y:S05]  /*13f00*/  BSYNC B0 ;  /* 0x0000000000007941 */ /* 0x000fea0003800000 */
.L_x_994:
[----:B------:R-:W-:-:S05]  /*13f10*/  VIADD R16, R16, 0x1 ;  /* 0x0000000110107836 */ /* 0x000fca0000000000 */
[----:B------:R-:W-:-:S04]  /*13f20*/  ISETP.NE.AND P0, PT, R16, 0x2, PT ;  /* 0x000000021000780c */ /* 0x000fc80003f05270 */
[----:B------:R-:W-:Y:S02]  /*13f30*/  SEL R3, RZ, 0x1, P0 ;  /* 0x00000001ff037807 */ /* 0x000fe40000000000 */
[----:B------:R-:W-:Y:S02]  /*13f40*/  SEL R16, R16, RZ, P0 ;  /* 0x000000ff10107207 */ /* 0x000fe40000000000 */
[----:B------:R-:W-:-:S07]  /*13f50*/  LOP3.LUT R24, R24, R3, RZ, 0x3c, !PT ;  /* 0x0000000318187212 */ /* 0x000fce00078e3cff */
.L_x_919:
[----:B------:R-:W-:Y:S05]  /*13f60*/  BSYNC B7 ;  /* 0x0000000000077941 */ /* 0x000fea0003800000 */
.L_x_917:
[----:B------:R-:W-:-:S13]  /*13f70*/  LOP3.LUT P0, RZ, R19, 0x4, RZ, 0xc0, !PT ;  /* 0x0000000413ff7812 */ /* 0x000fda000780c0ff */
[----:B------:R-:W-:Y:S05]  /*13f80*/  @!P0 BRA `(.L_x_1003) ;  /* 0x0000000000248947 */ /* 0x000fea0003800000 */
[----:B------:R-:W-:Y:S05]  /*13f90*/  WARPSYNC.ALL ;  /* 0x0000000000007948 */ /* 0x000fea0003800000 */
[----:B------:R-:W1:Y:S08]  /*13fa0*/  S2UR UR5, SR_CgaCtaId ;  /* 0x00000000000579c3 */ /* 0x000e700000008800 */
[----:B------:R-:W-:Y:S06]  /*13fb0*/  BAR.SYNC.DEFER_BLOCKING 0x5, 0x200 ;  /* 0x0148000000007b1d */ /* 0x000fec0000010000 */
[----:B------:R-:W-:-:S02]  /*13fc0*/  UMOV UR4, 0x400 ;  /* 0x0000040000047882 */ /* 0x000fc40000000000 */
[----:B-1----:R-:W-:-:S06]  /*13fd0*/  ULEA UR4, UR5, UR4, 0x18 ;  /* 0x0000000405047291 */ /* 0x002fcc000f8ec03f */
[----:B0-----:R-:W-:-:S05]  /*13fe0*/  IMAD.U32 R17, RZ, RZ, UR4 ;  /* 0x00000004ff117e24 */ /* 0x001fca000f8e00ff */
[----:B------:R0:W1:Y:S01]  /*13ff0*/  LDS R27, [R17+0x2d8d0] ;  /* 0x02d8d000111b7984 */ /* 0x0000620000000800 */
[----:B------:R-:W-:Y:S06]  /*14000*/  BAR.ARV 0x4, 0x200 ;  /* 0x0108000000007b1d */ /* 0x000fec0000002000 */
[----:B------:R-:W-:Y:S05]  /*14010*/  BRA `(.L_x_1004) ;  /* 0x00000000002c7947 */ /* 0x000fea0003800000 */
.L_x_1003:
[----:B------:R-:W-:-:S03]  /*14020*/  UMOV UR4, 0xffffffff ;  /* 0xffffffff00047882 */ /* 0x000fc60000000000 */
[----:B------:R-:W-:Y:S05]  /*14030*/  BRA.DIV UR4, `(.L_x_1005) ;  /* 0x0000001204cc7947 */ /* 0x000fea000b800000 */
[----:B------:R1:W2:Y:S02]  /*14040*/  SHFL.IDX PT, R14, R27, RZ, 0x1f ;  /* 0x00001fff1b0e7589 */ /* 0x0002a400000e0000 */
.L_x_1049:
[----:B------:R-:W0:Y:S01]  /*14050*/  @!P1 S2R R3, SR_CgaCtaId ;  /* 0x0000000000039919 */ /* 0x000e220000008800 */
[----:B------:R-:W-:Y:S05]  /*14060*/  WARPSYNC.ALL ;  /* 0x0000000000007948 */ /* 0x000fea0003800000 */
[----:B------:R-:W-:Y:S01]  /*14070*/  BAR.SYNC.DEFER_BLOCKING 0x4, 0x200 ;  /* 0x0108000000007b1d */ /* 0x000fe20000010000 */
[----:B------:R-:W-:-:S04]  /*14080*/  @!P1 MOV R0, 0x400 ;  /* 0x0000040000009802 */ /* 0x000fc80000000f00 */
[----:B0-----:R-:W-:-:S05]  /*14090*/  @!P1 LEA R17, R3, R0, 0x18 ;  /* 0x0000000003119211 */ /* 0x001fca00078ec0ff */
[----:B------:R1:W-:Y:S02]  /*140a0*/  @!P1 STS [R17+0x2d8d0], R27 ;  /* 0x02d8d01b11009388 */ /* 0x0003e40000000800 */
[----:B-12---:R-:W-:Y:S01]  /*140b0*/  IMAD.MOV.U32 R27, RZ, RZ, R14 ;  /* 0x000000ffff1b7224 */ /* 0x006fe200078e000e */
[----:B------:R-:W-:Y:S06]  /*140c0*/  BAR.ARV 0x5, 0x200 ;  /* 0x0148000000007b1d */ /* 0x000fec0000002000 */
.L_x_1004:
[----:B------:R-:W-:Y:S02]  /*140d0*/  ULDC UR4, c[0x0][0xc38] ;  /* 0x00030e0000047ab9 */ /* 0x000fe40000000800 */
[----:B-1----:R-:W-:-:S13]  /*140e0*/  ISETP.GE.AND P0, PT, R27, UR4, PT ;  /* 0x000000041b007c0c */ /* 0x002fda000bf06270 */
[----:B------:R-:W-:Y:S05]  /*140f0*/  @!P0 BRA `(.L_x_1006) ;  /* 0xffffffb800088947 */ /* 0x000fea000383ffff */
.L_x_908:
[----:B------:R-:W1:Y:S01]  /*14100*/  S2R R3, SR_CgaCtaId ;  /* 0x0000000000037919 */ /* 0x000e620000008800 */
[----:B------:R-:W-:Y:S01]  /*14110*/  VIADD R29, R29, 0x1 ;  /* 0x000000011d1d7836 */ /* 0x000fe20000000000 */
[----:B------:R-:W-:Y:S01]  /*14120*/  MOV R2, 0x400 ;  /* 0x0000040000027802 */ /* 0x000fe20000000f00 */
[----:B------:R-:W-:Y:S03]  /*14130*/  BSSY B0, `(.L_x_1007) ;  /* 0x0000008000007945 */ /* 0x000fe60003800000 */
[----:B------:R-:W-:-:S04]  /*14140*/  LEA.HI R0, R29, R29, RZ, 0x1 ;  /* 0x0000001d1d007211 */ /* 0x000fc800078f08ff */
[----:B------:R-:W-:-:S05]  /*14150*/  LOP3.LUT R0, R0, 0xfffffffe, RZ, 0xc0, !PT ;  /* 0xfffffffe00007812 */ /* 0x000fca00078ec0ff */
[----:B------:R-:W-:-:S05]  /*14160*/  IMAD.IADD R0, R29, 0x1, -R0 ;  /* 0x000000011d007824 */ /* 0x000fca00078e0a00 */
[----:B------:R-:W-:Y:S02]  /*14170*/  SHF.L.U32 R0, R0, 0x1f, RZ ;  /* 0x0000001f00007819 */ /* 0x000fe400000006ff */
[----:B-1----:R-:W-:-:S04]  /*14180*/  LEA R9, R3, R2, 0x18 ;  /* 0x0000000203097211 */ /* 0x002fc800078ec0ff */
[----:B------:R-:W1:Y:S02]  /*14190*/  SYNCS.PHASECHK.TRANS64.TRYWAIT P0, [R9+URZ+0x2d820], R0 ;  /* 0x02d82000090075a7 */ /* 0x000e64000800017f */
[----:B-1----:R-:W-:Y:S05]  /*141a0*/  @!P0 BRA `(.L_x_1008) ;  /* 0x0000001000988947 */ /* 0x002fea0003800000 */
.L_x_1050:
[----:B------:R-:W-:Y:S05]  /*141b0*/  BSYNC B0 ;  /* 0x0000000000007941 */ /* 0x000fea0003800000 */
.L_x_1007:
[----:B------:R-:W-:-:S03]  /*141c0*/  UMOV UR4, 0xffffffff ;  /* 0xffffffff00047882 */ /* 0x000fc60000000000 */
[----:B------:R-:W-:Y:S05]  /*141d0*/  BRA.DIV UR4, `(.L_x_1009) ;  /* 0x0000001204a07947 */ /* 0x000fea000b800000 */
[----:B-1----:R-:W1:Y:S02]  /*141e0*/  S2R R0, SR_TID.X ;  /* 0x0000000000007919 */ /* 0x002e640000002100 */
[----:B-1----:R-:W-:-:S04]  /*141f0*/  SHF.R.U32.HI R0, RZ, 0x5, R0 ;  /* 0x00000005ff007819 */ /* 0x002fc80000011600 */
[----:B------:R-:W-:-:S05]  /*14200*/  LOP3.LUT R0, R0, 0x3, RZ, 0xc0, !PT ;  /* 0x0000000300007812 */ /* 0x000fca00078ec0ff */
[----:B------:R1:W2:Y:S02]  /*14210*/  SHFL.IDX PT, R14, R0, RZ, 0x1f ;  /* 0x00001fff000e7589 */ /* 0x0002a400000e0000 */
.L_x_1053:
[----:B--2---:R-:W-:Y:S01]  /*14220*/  ISETP.NE.AND P0, PT, R14, RZ, PT ;  /* 0x000000ff0e00720c */ /* 0x004fe20003f05270 */
[----:B------:R-:W-:-:S12]  /*14230*/  BSSY B0, `(.L_x_1010) ;  /* 0x0000024000007945 */ /* 0x000fd80003800000 */
[----:B------:R-:W-:Y:S05]  /*14240*/  @P0 BRA `(.L_x_1011) ;  /* 0x0000000000880947 */ /* 0x000fea0003800000 */
[----:B------:R-:W-:-:S03]  /*14250*/  UMOV UR4, 0xffffffff ;  /* 0xffffffff00047882 */ /* 0x000fc60000000000 */
[----:B------:R-:W-:Y:S05]  /*14260*/  BRA.DIV UR4, `(.L_x_1012) ;  /* 0x0000001204b07947 */ /* 0x000fea000b800000 */
[----:B------:R-:W-:-:S13]  /*14270*/  ELECT P6, URZ, PT ;  /* 0x00000000003f782f */ /* 0x000fda00038c0000 */
.L_x_1056:
[----:B------:R-:W-:Y:S05]  /*14280*/  @!P6 BRA `(.L_x_1011) ;  /* 0x000000000078e947 */ /* 0x000fea0003800000 */
[----:B------:R-:W-:-:S06]  /*14290*/  ULOP3.LUT UR4, UR38, 0x2, URZ, 0xfc, !UPT ;  /* 0x0000000226047892 */ /* 0x000fcc000f8efc3f */
[----:B-1----:R-:W-:-:S05]  /*142a0*/  IMAD.U32 R0, RZ, RZ, UR4 ;  /* 0x00000004ff007e24 */ /* 0x002fca000f8e00ff */
[----:B------:R-:W-:-:S13]  /*142b0*/  ISETP.NE.AND P2, PT, R0, 0x3, PT ;  /* 0x000000030000780c */ /* 0x000fda0003f45270 */
[----:B------:R-:W-:Y:S05]  /*142c0*/  @!P2 BRA `(.L_x_1013) ;  /* 0x000000000004a947 */ /* 0x000fea0003800000 */
[----:B------:R-:W-:Y:S01]  /*142d0*/  BPT.TRAP 0x1 ;  /* 0x000000040000795c */ /* 0x000fe20000300000 */
.L_x_1013:
[----:B------:R-:W-:Y:S01]  /*142e0*/  VIADD R3, R9, 0x2d840 ;  /* 0x0002d84009037836 */ /* 0x000fe20000000000 */
[----:B------:R-:W-:Y:S01]  /*142f0*/  SHF.L.U32 R2, R24, 0x1f, RZ ;  /* 0x0000001f18027819 */ /* 0x000fe200000006ff */
[C---:B------:R-:W-:Y:S02]  /*14300*/  VIADD R0, R16.reuse, 0x1 ;  /* 0x0000000110007836 */ /* 0x040fe40000000000 */
[----:B------:R-:W-:-:S03]  /*14310*/  IMAD R7, R16, 0x8, R3 ;  /* 0x0000000810077824 */ /* 0x000fc600078e0203 */
[C---:B------:R-:W-:Y:S01]  /*14320*/  ISETP.NE.AND P1, PT, R0.reuse, 0x2, PT ;  /* 0x000000020000780c */ /* 0x040fe20003f25270 */
[----:B------:R-:W1:Y:S03]  /*14330*/  SYNCS.PHASECHK.TRANS64.TRYWAIT P0, [R7+URZ], R2 ;  /* 0x00000002070075a7 */ /* 0x000e66000800017f */
[----:B------:R-:W-:Y:S02]  /*14340*/  SEL R5, RZ, 0x1, P1 ;  /* 0x00000001ff057807 */ /* 0x000fe40000800000 */
[----:B------:R-:W-:Y:S02]  /*14350*/  SEL R4, R0, RZ, P1 ;  /* 0x000000ff00047207 */ /* 0x000fe40000800000 */
[----:B------:R-:W-:-:S03]  /*14360*/  LOP3.LUT R0, R24, R5, RZ, 0x3c, !PT ;  /* 0x0000000518007212 */ /* 0x000fc600078e3cff */
[----:B------:R-:W-:Y:S01]  /*14370*/  IMAD R3, R4, 0x8, R3 ;  /* 0x0000000804037824 */ /* 0x000fe200078e0203 */
[----:B------:R-:W-:Y:S01]  /*14380*/  SHF.L.U32 R0, R0, 0x1f, RZ ;  /* 0x0000001f00007819 */ /* 0x000fe200000006ff */
[----:B-1----:R-:W-:Y:S06]  /*14390*/  @!P0 BRA `(.L_x_1014) ;  /* 0x0000001000848947 */ /* 0x002fec0003800000 */
.L_x_1057:
[----:B------:R-:W2:Y:S02]  /*143a0*/  SYNCS.PHASECHK.TRANS64.TRYWAIT P0, [R3+URZ], R0 ;  /* 0x00000000030075a7 */ /* 0x000ea4000800017f */
[----:B--2---:R-:W-:Y:S05]  /*143b0*/  @!P0 BRA `(.L_x_1015) ;  /* 0x0000001000908947 */ /* 0x004fea0003800000 */
.L_x_1058:
[----:B------:R-:W-:Y:S05]  /*143c0*/  @!P2 BRA `(.L_x_1016) ;  /* 0x000000000004a947 */ /* 0x000fea0003800000 */
[----:B------:R-:W-:Y:S01]  /*143d0*/  BPT.TRAP 0x1 ;  /* 0x000000040000795c */ /* 0x000fe20000300000 */
.L_x_1016:
[----:B--2---:R-:W-:-:S04]  /*143e0*/  VIADD R3, R9, 0x2d860 ;  /* 0x0002d86009037836 */ /* 0x004fc80000000000 */
[----:B------:R-:W-:-:S04]  /*143f0*/  IMAD R5, R16, 0x8, R3 ;  /* 0x0000000810057824 */ /* 0x000fc800078e0203 */
[----:B------:R-:W2:Y:S02]  /*14400*/  SYNCS.PHASECHK.TRANS64.TRYWAIT P0, [R5+URZ], R2 ;  /* 0x00000002050075a7 */ /* 0x000ea4000800017f */
[----:B--2---:R-:W-:Y:S05]  /*14410*/  @!P0 BRA `(.L_x_1017) ;  /* 0x00000010008c8947 */ /* 0x004fea0003800000 */
.L_x_1059:
[----:B------:R-:W-:-:S07]  /*14420*/  IMAD R3, R4, 0x8, R3 ;  /* 0x0000000804037824 */ /* 0x000fce00078e0203 */
.L_x_1018:
[----:B---3--:R3:W4:Y:S02]  /*14430*/  SYNCS.PHASECHK.TRANS64.TRYWAIT P0, [R3+URZ], R0 ;  /* 0x00000000030075a7 */ /* 0x008724000800017f */
[----:B----4-:R-:W-:Y:S05]  /*14440*/  @!P0 NANOSLEEP.SYNCS 0x989680 ;  /* 0x009896800000895d */ /* 0x010fea0003900000 */
[----:B------:R-:W4:Y:S02]  /*14450*/  @!P0 SYNCS.PHASECHK.TRANS64 P0, [R3+URZ], R0 ;  /* 0x00000000030085a7 */ /* 0x000f24000800007f */
[----:B----4-:R-:W-:Y:S05]  /*14460*/  @!P0 BRA `(.L_x_1018) ;  /* 0xfffffffc00f08947 */ /* 0x010fea000383ffff */
.L_x_1011:
[----:B------:R-:W-:Y:S05]  /*14470*/  BSYNC B0 ;  /* 0x0000000000007941 */ /* 0x000fea0003800000 */
.L_x_1010:
[----:B------:R-:W-:Y:S05]  /*14480*/  EXIT ;  /* 0x000000000000794d */ /* 0x000fea0003800000 */
.L_x_829:
[----:B0-----:R-:W-:-:S04]  /*14490*/  IMAD.U32 R3, RZ, RZ, UR42 ;  /* 0x0000002aff037e24 */ /* 0x001fc8000f8e00ff */
[----:B------:R0:W1:Y:S03]  /*144a0*/  SYNCS.PHASECHK.TRANS64.TRYWAIT P1, [R3+URZ+0x2d800], R0 ;  /* 0x02d80000030075a7 */ /* 0x000066000802017f */
[----:B-1----:R-:W-:Y:S05]  /*144b0*/  @!P1 NANOSLEEP.SYNCS 0x989680 ;  /* 0x009896800000995d */ /* 0x002fea0003900000 */
[----:B------:R-:W1:Y:S02]  /*144c0*/  @!P1 SYNCS.PHASECHK.TRANS64 P1, [R3+URZ+0x2d800], R0 ;  /* 0x02d80000030095a7 */ /* 0x000e64000802007f */
[----:B-1----:R-:W-:Y:S05]  /*144d0*/  @!P1 BRA `(.L_x_829) ;  /* 0xfffffffc00ec9947 */ /* 0x002fea000383ffff */
[----:B------:R-:W-:Y:S05]  /*144e0*/  BRA `(.L_x_1019) ;  /* 0xfffffed4009c7947 */ /* 0x000fea000383ffff */
.L_x_833:
[----:B-1----:R1:W2:Y:S02]  /*144f0*/  SYNCS.PHASECHK.TRANS64.TRYWAIT P2, [R5+URZ+0x2d830], R0 ;  /* 0x02d83000050075a7 */ /* 0x0022a4000804017f */
[----:B--2---:R-:W-:Y:S05]  /*14500*/  @!P2 NANOSLEEP.SYNCS 0x989680 ;  /* 0x009896800000a95d */ /* 0x004fea0003900000 */
[----:B------:R-:W2:Y:S02]  /*14510*/  @!P2 SYNCS.PHASECHK.TRANS64 P2, [R5+URZ+0x2d830], R0 ;  /* 0x02d830000500a5a7 */ /* 0x000ea4000804007f */
[----:B--2---:R-:W-:Y:S05]  /*14520*/  @!P2 BRA `(.L_x_833) ;  /* 0xfffffffc00f0a947 */ /* 0x004fea000383ffff */
[----:B------:R-:W-:Y:S05]  /*14530*/  BRA `(.L_x_832) ;  /* 0xfffffed400c07947 */ /* 0x000fea000383ffff */
.L_x_849:
[----:B--2---:R-:W-:-:S04]  /*14540*/  IMAD.U32 R7, RZ, RZ, UR6 ;  /* 0x00000006ff077e24 */ /* 0x004fc8000f8e00ff */
[----:B------:R2:W3:Y:S03]  /*14550*/  SYNCS.PHASECHK.TRANS64.TRYWAIT P2, [R7+URZ+0x2d830], R6 ;  /* 0x02d83006070075a7 */ /* 0x0004e6000804017f */
[----:B---3--:R-:W-:Y:S05]  /*14560*/  @!P2 NANOSLEEP.SYNCS 0x989680 ;  /* 0x009896800000a95d */ /* 0x008fea0003900000 */
[----:B------:R-:W3:Y:S02]  /*14570*/  @!P2 SYNCS.PHASECHK.TRANS64 P2, [R7+URZ+0x2d830], R6 ;  /* 0x02d830060700a5a7 */ /* 0x000ee4000804007f */
[----:B---3--:R-:W-:Y:S05]  /*14580*/  @!P2 BRA `(.L_x_849) ;  /* 0xfffffffc00eca947 */ /* 0x008fea000383ffff */
[----:B------:R-:W-:Y:S05]  /*14590*/  BRA `(.L_x_846) ;  /* 0xffffff0800b07947 */ /* 0x000fea000383ffff */
.L_x_853:
[----:B-1----:R-:W-:-:S04]  /*145a0*/  IMAD.U32 R7, RZ, RZ, UR6 ;  /* 0x00000006ff077e24 */ /* 0x002fc8000f8e00ff */
[----:B------:R1:W2:Y:S03]  /*145b0*/  SYNCS.PHASECHK.TRANS64.TRYWAIT P2, [R7+URZ+0x2d850], R6 ;  /* 0x02d85006070075a7 */ /* 0x0002a6000804017f */
[----:B--2---:R-:W-:Y:S05]  /*145c0*/  @!P2 NANOSLEEP.SYNCS 0x989680 ;  /* 0x009896800000a95d */ /* 0x004fea0003900000 */
[----:B------:R-:W2:Y:S02]  /*145d0*/  @!P2 SYNCS.PHASECHK.TRANS64 P2, [R7+URZ+0x2d850], R6 ;  /* 0x02d850060700a5a7 */ /* 0x000ea4000804007f */
[----:B--2---:R-:W-:Y:S05]  /*145e0*/  @!P2 BRA `(.L_x_853) ;  /* 0xfffffffc00eca947 */ /* 0x004fea000383ffff */
[----:B------:R-:W-:Y:S05]  /*145f0*/  BRA `(.L_x_850) ;  /* 0xffffff0c00507947 */ /* 0x000fea000383ffff */
.L_x_870:
[----:B-1----:R-:W-:-:S04]  /*14600*/  IMAD.U32 R5, RZ, RZ, UR6 ;  /* 0x00000006ff057e24 */ /* 0x002fc8000f8e00ff */
[----:B------:R1:W2:Y:S03]  /*14610*/  SYNCS.PHASECHK.TRANS64.TRYWAIT P3, [R5+URZ+0x2d830], R0 ;  /* 0x02d83000050075a7 */ /* 0x0002a6000806017f */
[----:B--2---:R-:W-:Y:S05]  /*14620*/  @!P3 NANOSLEEP.SYNCS 0x989680 ;  /* 0x009896800000b95d */ /* 0x004fea0003900000 */
[----:B------:R-:W2:Y:S02]  /*14630*/  @!P3 SYNCS.PHASECHK.TRANS64 P3, [R5+URZ+0x2d830], R0 ;  /* 0x02d830000500b5a7 */ /* 0x000ea4000806007f */
[----:B--2---:R-:W-:Y:S05]  /*14640*/  @!P3 BRA `(.L_x_870) ;  /* 0xfffffffc00ecb947 */ /* 0x004fea000383ffff */
[----:B------:R-:W-:Y:S05]  /*14650*/  BRA `(.L_x_867) ;  /* 0xffffff3c00887947 */ /* 0x000fea000383ffff */
.L_x_874:
[----:B-1----:R-:W-:-:S04]  /*14660*/  IMAD.U32 R5, RZ, RZ, UR6 ;  /* 0x00000006ff057e24 */ /* 0x002fc8000f8e00ff */
[----:B------:R1:W2:Y:S03]  /*14670*/  SYNCS.PHASECHK.TRANS64.TRYWAIT P2, [R5+URZ+0x2d850], R0 ;  /* 0x02d85000050075a7 */ /* 0x0002a6000804017f */
[----:B--2---:R-:W-:Y:S05]  /*14680*/  @!P2 NANOSLEEP.SYNCS 0x989680 ;  /* 0x009896800000a95d */ /* 0x004fea0003900000 */
[----:B------:R-:W2:Y:S02]  /*14690*/  @!P2 SYNCS.PHASECHK.TRANS64 P2, [R5+URZ+0x2d850], R0 ;  /* 0x02d850000500a5a7 */ /* 0x000ea4000804007f */
[----:B--2---:R-:W-:Y:S05]  /*146a0*/  @!P2 BRA `(.L_x_874) ;  /* 0xfffffffc00eca947 */ /* 0x004fea000383ffff */
[----:B------:R-:W-:Y:S05]  /*146b0*/  BRA `(.L_x_871) ;  /* 0xffffff4000287947 */ /* 0x000fea000383ffff */
.L_x_880:
[----:B-1----:R-:W-:-:S04]  /*146c0*/  IMAD.U32 R5, RZ, RZ, UR6 ;  /* 0x00000006ff057e24 */ /* 0x002fc8000f8e00ff */
[----:B------:R1:W2:Y:S03]  /*146d0*/  SYNCS.PHASECHK.TRANS64.TRYWAIT P3, [R5+URZ+0x2d830], R0 ;  /* 0x02d83000050075a7 */ /* 0x0002a6000806017f */
[----:B--2---:R-:W-:Y:S05]  /*146e0*/  @!P3 NANOSLEEP.SYNCS 0x989680 ;  /* 0x009896800000b95d */ /* 0x004fea0003900000 */
[----:B------:R-:W2:Y:S02]  /*146f0*/  @!P3 SYNCS.PHASECHK.TRANS64 P3, [R5+URZ+0x2d830], R0 ;  /* 0x02d830000500b5a7 */ /* 0x000ea4000806007f */
[----:B--2---:R-:W-:Y:S05]  /*14700*/  @!P3 BRA `(.L_x_880) ;  /* 0xfffffffc00ecb947 */ /* 0x004fea000383ffff */
[----:B------:R-:W-:Y:S05]  /*14710*/  BRA `(.L_x_877) ;  /* 0xffffff5c00947947 */ /* 0x000fea000383ffff */
.L_x_884:
[----:B-1----:R-:W-:-:S04]  /*14720*/  IMAD.U32 R5, RZ, RZ, UR6 ;  /* 0x00000006ff057e24 */ /* 0x002fc8000f8e00ff */
[----:B------:R1:W2:Y:S03]  /*14730*/  SYNCS.PHASECHK.TRANS64.TRYWAIT P2, [R5+URZ+0x2d850], R0 ;  /* 0x02d85000050075a7 */ /* 0x0002a6000804017f */
[----:B--2---:R-:W-:Y:S05]  /*14740*/  @!P2 NANOSLEEP.SYNCS 0x989680 ;  /* 0x009896800000a95d */ /* 0x004fea0003900000 */
[----:B------:R-:W2:Y:S02]  /*14750*/  @!P2 SYNCS.PHASECHK.TRANS64 P2, [R5+URZ+0x2d850], R0 ;  /* 0x02d850000500a5a7 */ /* 0x000ea4000804007f */
[----:B--2---:R-:W-:Y:S05]  /*14760*/  @!P2 BRA `(.L_x_884) ;  /* 0xfffffffc00eca947 */ /* 0x004fea000383ffff */
[----:B------:R-:W-:Y:S05]  /*14770*/  BRA `(.L_x_881) ;  /* 0xffffff6000347947 */ /* 0x000fea000383ffff */
.L_x_897:
[----:B-1----:R-:W-:-:S04]  /*14780*/  IMAD.U32 R7, RZ, RZ, UR9 ;  /* 0x00000009ff077e24 */ /* 0x002fc8000f8e00ff */
[----:B------:R1:W3:Y:S03]  /*14790*/  SYNCS.PHASECHK.TRANS64.TRYWAIT P0, [R7+URZ+0x2d850], R2 ;  /* 0x02d85002070075a7 */ /* 0x0002e6000800017f */
[----:B---3--:R-:W-:Y:S05]  /*147a0*/  @!P0 NANOSLEEP.SYNCS 0x989680 ;  /* 0x009896800000895d */ /* 0x008fea0003900000 */
[----:B------:R-:W3:Y:S02]  /*147b0*/  @!P0 SYNCS.PHASECHK.TRANS64 P0, [R7+URZ+0x2d850], R2 ;  /* 0x02d85002070085a7 */ /* 0x000ee4000800007f */
[----:B---3--:R-:W-:Y:S05]  /*147c0*/  @!P0 BRA `(.L_x_897) ;  /* 0xfffffffc00ec8947 */ /* 0x008fea000383ffff */
[----:B------:R-:W-:Y:S05]  /*147d0*/  BRA `(.L_x_896) ;  /* 0xffffff8c00787947 */ /* 0x000fea000383ffff */
.L_x_925:
[----:B------:R-:W-:Y:S02]  /*147e0*/  IMAD.MOV.U32 R13, RZ, RZ, R20 ;  /* 0x000000ffff0d7224 */ /* 0x000fe400078e0014 */
[----:B------:R-:W-:Y:S02]  /*147f0*/  IMAD.MOV.U32 R12, RZ, RZ, RZ ;  /* 0x000000ffff0c7224 */ /* 0x000fe400078e00ff */
[----:B------:R-:W-:Y:S02]  /*14800*/  IMAD.MOV.U32 R11, RZ, RZ, 0x1f ;  /* 0x0000001fff0b7424 */ /* 0x000fe400078e00ff */
[----:B------:R-:W-:-:S07]  /*14810*/  IMAD.MOV.U32 R15, RZ, RZ, -0x1 ;  /* 0xffffffffff0f7424 */ /* 0x000fce00078e00ff */
[----:B------:R-:W-:Y:S05]  /*14820*/  WARPSYNC.COLLECTIVE R15, `(.L_x_1020) ;  /* 0x000000000f087348 */ /* 0x000fea0003c00000 */
[----:B------:R0:W1:Y:S02]  /*14830*/  SHFL.IDX P6, R14, R13, R12, R11 ;  /* 0x0000000c0d0e7389 */ /* 0x00006400000c000b */
[----:B01----:R-:W-:Y:S01]  /*14840*/  ENDCOLLECTIVE ;  /* 0x000000000000791b */ /* 0x003fe20003800000 */
.L_x_1020:
[----:B------:R-:W-:Y:S05]  /*14850*/  BRA `(.L_x_1021) ;  /* 0xffffffbc00c47947 */ /* 0x000fea000383ffff */
.L_x_927:
[----:B------:R-:W-:Y:S01]  /*14860*/  BSSY B0, `(.L_x_1022) ;  /* 0x0000006000007945 */ /* 0x000fe20003800000 */
[----:B------:R-:W-:-:S07]  /*14870*/  IMAD.MOV.U32 R15, RZ, RZ, -0x1 ;  /* 0xffffffffff0f7424 */ /* 0x000fce00078e00ff */
[----:B0-----:R-:W-:Y:S05]  /*14880*/  WARPSYNC.COLLECTIVE R15, `(.L_x_1023) ;  /* 0x000000000f0c7348 */ /* 0x001fea0003c00000 */
[----:B------:R-:W-:Y:S02]  /*14890*/  ELECT P6, UR62, PT ;  /* 0x00000000003e782f */ /* 0x000fe400038c0000 */
[----:B------:R-:W-:Y:S01]  /*148a0*/  MOV R14, UR62 ;  /* 0x0000003e000e7c02 */ /* 0x000fe20008000f00 */
[----:B0-----:R-:W-:Y:S10]  /*148b0*/  ENDCOLLECTIVE ;  /* 0x000000000000791b */ /* 0x001ff40003800000 */
.L_x_1023:
[----:B------:R-:W-:Y:S05]  /*148c0*/  BSYNC B0 ;  /* 0x0000000000007941 */ /* 0x000fea0003800000 */
.L_x_1022:
[----:B------:R-:W-:Y:S05]  /*148d0*/  BRA `(.L_x_1024) ;  /* 0xffffffbc00c47947 */ /* 0x000fea000383ffff */
.L_x_929:
[----:B-1----:R1:W2:Y:S02]  /*148e0*/  SYNCS.PHASECHK.TRANS64.TRYWAIT P0, [R3+URZ+0x2d840], R0 ;  /* 0x02d84000030075a7 */ /* 0x0022a4000800017f */
[----:B--2---:R-:W-:Y:S05]  /*148f0*/  @!P0 NANOSLEEP.SYNCS 0x989680 ;  /* 0x009896800000895d */ /* 0x004fea0003900000 */
[----:B------:R-:W2:Y:S02]  /*14900*/  @!P0 SYNCS.PHASECHK.TRANS64 P0, [R3+URZ+0x2d840], R0 ;  /* 0x02d84000030085a7 */ /* 0x000ea4000800007f */
[----:B--2---:R-:W-:Y:S05]  /*14910*/  @!P0 BRA `(.L_x_929) ;  /* 0xfffffffc00f08947 */ /* 0x004fea000383ffff */
[----:B------:R-:W-:Y:S05]  /*14920*/  BRA `(.L_x_1025) ;  /* 0xffffffc000207947 */ /* 0x000fea000383ffff */
.L_x_933:
[----:B------:R-:W-:Y:S02]  /*14930*/  IMAD.MOV.U32 R13, RZ, RZ, R4 ;  /* 0x000000ffff0d7224 */ /* 0x000fe400078e0004 */
[----:B------:R-:W-:Y:S02]  /*14940*/  IMAD.MOV.U32 R12, RZ, RZ, RZ ;  /* 0x000000ffff0c7224 */ /* 0x000fe400078e00ff */
[----:B------:R-:W-:Y:S02]  /*14950*/  IMAD.MOV.U32 R11, RZ, RZ, 0x1c1f ;  /* 0x00001c1fff0b7424 */ /* 0x000fe400078e00ff */
[----:B------:R-:W-:Y:S02]  /*14960*/  IMAD.MOV.U32 R15, RZ, RZ, -0x1 ;  /* 0xffffffffff0f7424 */ /* 0x000fe400078e00ff */
[----:B------:R-:W-:-:S07]  /*14970*/  VIADD R6, R21, UR41 ;  /* 0x0000002915067c36 */ /* 0x000fce0008000000 */
[----:B------:R-:W-:Y:S05]  /*14980*/  WARPSYNC.COLLECTIVE R15, `(.L_x_1026) ;  /* 0x000000000f087348 */ /* 0x000fea0003c00000 */
[----:B------:R0:W1:Y:S02]  /*14990*/  SHFL.IDX P6, R14, R13, R12, R11 ;  /* 0x0000000c0d0e7389 */ /* 0x00006400000c000b */
[----:B01----:R-:W-:Y:S01]  /*149a0*/  ENDCOLLECTIVE ;  /* 0x000000000000791b */ /* 0x003fe20003800000 */
.L_x_1026:
[----:B------:R-:W-:Y:S02]  /*149b0*/  VIADD R10, R6, 0x20 ;  /* 0x00000020060a7836 */ /* 0x000fe40000000000 */
[----:B------:R-:W-:Y:S02]  /*149c0*/  IMAD.MOV.U32 R13, RZ, RZ, R0 ;  /* 0x000000ffff0d7224 */ /* 0x000fe400078e0000 */
[----:B------:R-:W-:-:S07]  /*149d0*/  IMAD.MOV.U32 R2, RZ, RZ, R14 ;  /* 0x000000ffff027224 */ /* 0x000fce00078e000e */
[----:B------:R-:W-:Y:S05]  /*149e0*/  WARPSYNC.COLLECTIVE R15, `(.L_x_1027) ;  /* 0x000000000f087348 */ /* 0x000fea0003c00000 */
[----:B------:R0:W1:Y:S02]  /*149f0*/  SHFL.IDX P6, R14, R13, R12, R11 ;  /* 0x0000000c0d0e7389 */ /* 0x00006400000c000b */
[----:B01----:R-:W-:Y:S01]  /*14a00*/  ENDCOLLECTIVE ;  /* 0x000000000000791b */ /* 0x003fe20003800000 */
.L_x_1027:
[----:B------:R-:W-:Y:S02]  /*14a10*/  ULDC UR4, c[0x0][0x288] ;  /* 0x0000a20000047ab9 */ /* 0x000fe40000000800 */
[----:B------:R-:W-:-:S05]  /*14a20*/  IMAD R5, R9, UR4, RZ ;  /* 0x0000000409057c24 */ /* 0x000fca000f8e02ff */
[----:B------:R-:W-:Y:S01]  /*14a30*/  ISETP.GE.AND P4, PT, R6, R5, PT ;  /* 0x000000050600720c */ /* 0x000fe20003f86270 */
[----:B------:R-:W-:Y:S02]  /*14a40*/  IMAD.MOV.U32 R13, RZ, RZ, R4 ;  /* 0x000000ffff0d7224 */ /* 0x000fe400078e0004 */
[----:B------:R-:W-:-:S10]  /*14a50*/  IMAD.MOV.U32 R12, RZ, RZ, 0x1 ;  /* 0x00000001ff0c7424 */ /* 0x000fd400078e00ff */
[----:B------:R-:W-:-:S05]  /*14a60*/  @!P4 LEA R14, P3, R20, R14, 0x1 ;  /* 0x0000000e140ec211 */ /* 0x000fca00078608ff */
[----:B------:R-:W-:Y:S02]  /*14a70*/  @!P4 IMAD.X R3, RZ, RZ, R2, P3 ;  /* 0x000000ffff03c224 */ /* 0x000fe400018e0602 */
[----:B------:R-:W-:-:S07]  /*14a80*/  @!P4 IMAD.MOV.U32 R2, RZ, RZ, R14 ;  /* 0x000000ffff02c224 */ /* 0x000fce00078e000e */
[----:B------:R-:W-:Y:S05]  /*14a90*/  WARPSYNC.COLLECTIVE R15, `(.L_x_1028) ;  /* 0x000000000f087348 */ /* 0x000fea0003c00000 */
[----:B------:R0:W1:Y:S02]  /*14aa0*/  SHFL.IDX P6, R14, R13, R12, R11 ;  /* 0x0000000c0d0e7389 */ /* 0x00006400000c000b */
[----:B01----:R-:W-:Y:S01]  /*14ab0*/  ENDCOLLECTIVE ;  /* 0x000000000000791b */ /* 0x003fe20003800000 */
.L_x_1028:
        /* <DEDUP_REMOVED lines=8> */
[----:B------:R-:W-:Y:S02]  /*14b40*/  VIADD R10, R6, 0x40 ;  /* 0x00000040060a7836 */ /* 0x000fe40000000000 */
[----:B0-----:R-:W-:-:S08]  /*14b50*/  IMAD.MOV.U32 R2, RZ, RZ, R14 ;  /* 0x000000ffff027224 */ /* 0x001fd000078e000e */
[----:B------:R-:W-:Y:S05]  /*14b60*/  WARPSYNC.COLLECTIVE R15, `(.L_x_1029) ;  /* 0x000000000f087348 */ /* 0x000fea0003c00000 */
[----:B------:R0:W1:Y:S02]  /*14b70*/  SHFL.IDX P6, R14, R13, R12, R11 ;  /* 0x0000000c0d0e7389 */ /* 0x00006400000c000b */
[----:B01----:R-:W-:Y:S01]  /*14b80*/  ENDCOLLECTIVE ;  /* 0x000000000000791b */ /* 0x003fe20003800000 */
.L_x_1029:
[----:B------:R-:W-:Y:S02]  /*14b90*/  IMAD.MOV.U32 R13, RZ, RZ, R4 ;  /* 0x000000ffff0d7224 */ /* 0x000fe400078e0004 */
[----:B------:R-:W-:Y:S01]  /*14ba0*/  IMAD.MOV.U32 R12, RZ, RZ, 0x2 ;  /* 0x00000002ff0c7424 */ /* 0x000fe200078e00ff */
[----:B------:R-:W-:-:S05]  /*14bb0*/  @!P4 LEA R14, P3, R20, R14, 0x1 ;  /* 0x0000000e140ec211 */ /* 0x000fca00078608ff */
[----:B------:R-:W-:Y:S02]  /*14bc0*/  @!P4 IMAD.X R9, RZ, RZ, R2, P3 ;  /* 0x000000ffff09c224 */ /* 0x000fe400018e0602 */
[----:B------:R-:W-:-:S07]  /*14bd0*/  @!P4 IMAD.MOV.U32 R2, RZ, RZ, R14 ;  /* 0x000000ffff02c224 */ /* 0x000fce00078e000e */
[----:B------:R-:W-:Y:S05]  /*14be0*/  WARPSYNC.COLLECTIVE R15, `(.L_x_1030) ;  /* 0x000000000f087348 */ /* 0x000fea0003c00000 */
[----:B------:R0:W1:Y:S02]  /*14bf0*/  SHFL.IDX P6, R14, R13, R12, R11 ;  /* 0x0000000c0d0e7389 */ /* 0x00006400000c000b */
[----:B01----:R-:W-:Y:S01]  /*14c00*/  ENDCOLLECTIVE ;  /* 0x000000000000791b */ /* 0x003fe20003800000 */
.L_x_1030:
[----:B------:R-:W-:-:S05]  /*14c10*/  @!P4 IMAD.MOV.U32 R3, RZ, RZ, R9 ;  /* 0x000000ffff03c224 */ /* 0x000fca00078e0009 */
[----:B------:R-:W-:Y:S01]  /*14c20*/  @!PT LDS RZ, [RZ] ;  /* 0x00000000fffff984 */ /* 0x000fe20000000800 */
[----:B------:R-:W-:Y:S01]  /*14c30*/  @!PT LDS RZ, [RZ] ;  /* 0x00000000fffff984 */ /* 0x000fe20000000800 */
[----:B------:R-:W-:Y:S01]  /*14c40*/  @!PT LDS RZ, [RZ] ;  /* 0x00000000fffff984 */ /* 0x000fe20000000800 */
[----:B------:R-:W-:Y:S04]  /*14c50*/  @!P4 LDGSTS.E.BYPASS.LTC128B.128 [R26+0xcc00], desc[UR48][R2.64], !P0 ;  /* 0x0cc00000021acfae */ /* 0x000fe8000c101d70 */
[----:B------:R-:W-:Y:S01]  /*14c60*/  @!P4 LDGSTS.E.BYPASS.LTC128B.128 [R26+0xfc00], desc[UR48][R2.64+0x40], !P1 ;  /* 0x0fc00040021acfae */ /* 0x000fe2000c901d70 */
[----:B------:R-:W-:-:S03]  /*14c70*/  IMAD.MOV.U32 R13, RZ, RZ, R0 ;  /* 0x000000ffff0d7224 */ /* 0x000fc600078e0000 */
[----:B------:R0:W-:Y:S01]  /*14c80*/  @!P4 LDGSTS.E.BYPASS.LTC128B.128 [R26+0x12c00], desc[UR48][R2.64+0x80], !P2 ;  /* 0x12c00080021acfae */ /* 0x0001e2000d101d70 */
[----:B------:R-:W-:Y:S01]  /*14c90*/  ISETP.GE.AND P4, PT, R10, R5, PT ;  /* 0x000000050a00720c */ /* 0x000fe20003f86270 */
[----:B0-----:R-:W-:-:S12]  /*14ca0*/  IMAD.MOV.U32 R2, RZ, RZ, R14 ;  /* 0x000000ffff027224 */ /* 0x001fd800078e000e */
[----:B------:R-:W-:Y:S05]  /*14cb0*/  WARPSYNC.COLLECTIVE R15, `(.L_x_1031) ;  /* 0x000000000f087348 */ /* 0x000fea0003c00000 */
[----:B------:R0:W1:Y:S02]  /*14cc0*/  SHFL.IDX P6, R14, R13, R12, R11 ;  /* 0x0000000c0d0e7389 */ /* 0x00006400000c000b */
[----:B01----:R-:W-:Y:S01]  /*14cd0*/  ENDCOLLECTIVE ;  /* 0x000000000000791b */ /* 0x003fe20003800000 */
.L_x_1031:
        /* <DEDUP_REMOVED lines=8> */
.L_x_1032:
[----:B------:R-:W-:-:S05]  /*14d60*/  @!P4 IMAD.MOV.U32 R3, RZ, RZ, R9 ;  /* 0x000000ffff03c224 */ /* 0x000fca00078e0009 */
[----:B------:R-:W-:Y:S01]  /*14d70*/  @!PT LDS RZ, [RZ] ;  /* 0x00000000fffff984 */ /* 0x000fe20000000800 */
[----:B------:R-:W-:Y:S01]  /*14d80*/  @!PT LDS RZ, [RZ] ;  /* 0x00000000fffff984 */ /* 0x000fe20000000800 */
[----:B------:R-:W-:Y:S01]  /*14d90*/  @!PT LDS RZ, [RZ] ;  /* 0x00000000fffff984 */ /* 0x000fe20000000800 */
[----:B------:R0:W-:Y:S04]  /*14da0*/  @!P4 LDGSTS.E.BYPASS.LTC128B.128 [R26+0xd400], desc[UR48][R2.64], !P0 ;  /* 0x0d400000021acfae */ /* 0x0001e8000c101d70 */
[----:B------:R0:W-:Y:S01]  /*14db0*/  @!P4 LDGSTS.E.BYPASS.LTC128B.128 [R26+0x10400], desc[UR48][R2.64+0x40], !P1 ;  /* 0x10400040021acfae */ /* 0x0001e2000c901d70 */
[----:B------:R-:W-:-:S03]  /*14dc0*/  IMAD.MOV.U32 R13, RZ, RZ, R0 ;  /* 0x000000ffff0d7224 */ /* 0x000fc600078e0000 */
[----:B------:R0:W-:Y:S01]  /*14dd0*/  @!P4 LDGSTS.E.BYPASS.LTC128B.128 [R26+0x13400], desc[UR48][R2.64+0x80], !P2 ;  /* 0x13400080021acfae */ /* 0x0001e2000d101d70 */
[----:B------:R-:W-:-:S05]  /*14de0*/  VIADD R0, R6, 0x60 ;  /* 0x0000006006007836 */ /* 0x000fca0000000000 */
[----:B------:R-:W-:Y:S01]  /*14df0*/  ISETP.GE.AND P4, PT, R0, R5, PT ;  /* 0x000000050000720c */ /* 0x000fe20003f86270 */
[----:B------:R-:W-:Y:S02]  /*14e00*/  VIADD R0, R6, 0x80 ;  /* 0x0000008006007836 */ /* 0x000fe40000000000 */
[----:B------:R-:W-:-:S10]  /*14e10*/  IMAD.MOV.U32 R4, RZ, RZ, R14 ;  /* 0x000000ffff047224 */ /* 0x000fd400078e000e */
[----:B0-----:R-:W-:Y:S05]  /*14e20*/  WARPSYNC.COLLECTIVE R15, `(.L_x_1033) ;  /* 0x000000000f087348 */ /* 0x001fea0003c00000 */
[----:B------:R1:W2:Y:S02]  /*14e30*/  SHFL.IDX P6, R14, R13, R12, R11 ;  /* 0x0000000c0d0e7389 */ /* 0x0002a400000c000b */
[----:B012---:R-:W-:Y:S01]  /*14e40*/  ENDCOLLECTIVE ;  /* 0x000000000000791b */ /* 0x007fe20003800000 */
.L_x_1033:
[----:B------:R-:W-:Y:S02]  /*14e50*/  IMAD.MOV.U32 R13, RZ, RZ, R7 ;  /* 0x000000ffff0d7224 */ /* 0x000fe400078e0007 */
[----:B------:R-:W-:Y:S01]  /*14e60*/  IMAD.MOV.U32 R12, RZ, RZ, RZ ;  /* 0x000000ffff0c7224 */ /* 0x000fe200078e00ff */
[----:B------:R-:W-:-:S05]  /*14e70*/  @!P4 LEA R14, P3, R20, R14, 0x1 ;  /* 0x0000000e140ec211 */ /* 0x000fca00078608ff */
[----:B------:R-:W-:-:S08]  /*14e80*/  @!P4 IMAD.MOV.U32 R2, RZ, RZ, R14 ;  /* 0x000000ffff02c224 */ /* 0x000fd000078e000e */
[----:B------:R-:W-:Y:S05]  /*14e90*/  WARPSYNC.COLLECTIVE R15, `(.L_x_1034) ;  /* 0x000000000f087348 */ /* 0x000fea0003c00000 */
[----:B------:R0:W1:Y:S02]  /*14ea0*/  SHFL.IDX P6, R14, R13, R12, R11 ;  /* 0x0000000c0d0e7389 */ /* 0x00006400000c000b */
[----:B01----:R-:W-:Y:S01]  /*14eb0*/  ENDCOLLECTIVE ;  /* 0x000000000000791b */ /* 0x003fe20003800000 */
.L_x_1034:
[----:B------:R-:W-:-:S04]  /*14ec0*/  @!P4 IMAD.X R9, RZ, RZ, R4, P3 ;  /* 0x000000ffff09c224 */ /* 0x000fc800018e0604 */
[----:B------:R-:W-:-:S05]  /*14ed0*/  @!P4 IMAD.MOV.U32 R3, RZ, RZ, R9 ;  /* 0x000000ffff03c224 */ /* 0x000fca00078e0009 */
[----:B------:R-:W-:Y:S01]  /*14ee0*/  @!PT LDS RZ, [RZ] ;  /* 0x00000000fffff984 */ /* 0x000fe20000000800 */
[----:B------:R-:W-:Y:S01]  /*14ef0*/  @!PT LDS RZ, [RZ] ;  /* 0x00000000fffff984 */ /* 0x000fe20000000800 */
[----:B------:R-:W-:Y:S01]  /*14f00*/  @!PT LDS RZ, [RZ] ;  /* 0x00000000fffff984 */ /* 0x000fe20000000800 */
[----:B------:R0:W-:Y:S01]  /*14f10*/  @!P4 LDGSTS.E.BYPASS.LTC128B.128 [R26+0xdc00], desc[UR48][R2.64], !P0 ;  /* 0x0dc00000021acfae */ /* 0x0001e2000c101d70 */
[----:B------:R-:W-:-:S03]  /*14f20*/  IMAD.MOV.U32 R13, RZ, RZ, R8 ;  /* 0x000000ffff0d7224 */ /* 0x000fc600078e0008 */
[----:B------:R0:W-:Y:S04]  /*14f30*/  @!P4 LDGSTS.E.BYPASS.LTC128B.128 [R26+0x10c00], desc[UR48][R2.64+0x40], !P1 ;  /* 0x10c00040021acfae */ /* 0x0001e8000c901d70 */
[----:B------:R0:W-:Y:S01]  /*14f40*/  @!P4 LDGSTS.E.BYPASS.LTC128B.128 [R26+0x13c00], desc[UR48][R2.64+0x80], !P2 ;  /* 0x13c00080021acfae */ /* 0x0001e2000d101d70 */
[----:B------:R-:W-:Y:S01]  /*14f50*/  ISETP.GE.AND P4, PT, R0, R5, PT ;  /* 0x000000050000720c */ /* 0x000fe20003f86270 */
[----:B------:R-:W-:-:S12]  /*14f60*/  IMAD.MOV.U32 R0, RZ, RZ, R14 ;  /* 0x000000ffff007224 */ /* 0x000fd800078e000e */
[----:B0-----:R-:W-:Y:S05]  /*14f70*/  WARPSYNC.COLLECTIVE R15, `(.L_x_1035) ;  /* 0x000000000f087348 */ /* 0x001fea0003c00000 */
[----:B------:R1:W2:Y:S02]  /*14f80*/  SHFL.IDX P6, R14, R13, R12, R11 ;  /* 0x0000000c0d0e7389 */ /* 0x0002a400000c000b */
[----:B012---:R-:W-:Y:S01]  /*14f90*/  ENDCOLLECTIVE ;  /* 0x000000000000791b */ /* 0x007fe20003800000 */
.L_x_1035:
[----:B------:R-:W-:Y:S02]  /*14fa0*/  IMAD.MOV.U32 R13, RZ, RZ, R7 ;  /* 0x000000ffff0d7224 */ /* 0x000fe400078e0007 */
[----:B------:R-:W-:Y:S01]  /*14fb0*/  IMAD.MOV.U32 R12, RZ, RZ, 0x1 ;  /* 0x00000001ff0c7424 */ /* 0x000fe200078e00ff */
[----:B------:R-:W-:-:S05]  /*14fc0*/  @!P4 LEA R14, P3, R20, R14, 0x1 ;  /* 0x0000000e140ec211 */ /* 0x000fca00078608ff */
[----:B------:R-:W-:-:S08]  /*14fd0*/  @!P4 IMAD.MOV.U32 R2, RZ, RZ, R14 ;  /* 0x000000ffff02c224 */ /* 0x000fd000078e000e */
[----:B------:R-:W-:Y:S05]  /*14fe0*/  WARPSYNC.COLLECTIVE R15, `(.L_x_1036) ;  /* 0x000000000f087348 */ /* 0x000fea0003c00000 */
[----:B------:R0:W1:Y:S02]  /*14ff0*/  SHFL.IDX P6, R14, R13, R12, R11 ;  /* 0x0000000c0d0e7389 */ /* 0x00006400000c000b */
[----:B01----:R-:W-:Y:S01]  /*15000*/  ENDCOLLECTIVE ;  /* 0x000000000000791b */ /* 0x003fe20003800000 */
.L_x_1036:
        /* <DEDUP_REMOVED lines=13> */
.L_x_1037:
[----:B------:R-:W-:Y:S05]  /*150e0*/  BRA `(.L_x_1038) ;  /* 0xffffffc400587947 */ /* 0x000fea000383ffff */
.L_x_936:
[----:B0-----:R0:W1:Y:S02]  /*150f0*/  SYNCS.PHASECHK.TRANS64.TRYWAIT P0, [R17+URZ+0x2d820], R2 ;  /* 0x02d82002110075a7 */ /* 0x001064000800017f */
[----:B-1----:R-:W-:Y:S05]  /*15100*/  @!P0 NANOSLEEP.SYNCS 0x989680 ;  /* 0x009896800000895d */ /* 0x002fea0003900000 */
[----:B------:R-:W1:Y:S02]  /*15110*/  @!P0 SYNCS.PHASECHK.TRANS64 P0, [R17+URZ+0x2d820], R2 ;  /* 0x02d82002110085a7 */ /* 0x000e64000800007f */
[----:B-1----:R-:W-:Y:S05]  /*15120*/  @!P0 BRA `(.L_x_936) ;  /* 0xfffffffc00f08947 */ /* 0x002fea000383ffff */
[----:B------:R-:W-:Y:S05]  /*15130*/  BRA `(.L_x_1039) ;  /* 0xffffffc400b87947 */ /* 0x000fea000383ffff */
.L_x_943:
[----:B0-----:R0:W1:Y:S02]  /*15140*/  SYNCS.PHASECHK.TRANS64.TRYWAIT P0, [R3+URZ+0x2d840], R2 ;  /* 0x02d84002030075a7 */ /* 0x001064000800017f */
[----:B-1----:R-:W-:Y:S05]  /*15150*/  @!P0 NANOSLEEP.SYNCS 0x989680 ;  /* 0x009896800000895d */ /* 0x002fea0003900000 */
[----:B------:R-:W1:Y:S02]  /*15160*/  @!P0 SYNCS.PHASECHK.TRANS64 P0, [R3+URZ+0x2d840], R2 ;  /* 0x02d84002030085a7 */ /* 0x000e64000800007f */
[----:B-1----:R-:W-:Y:S05]  /*15170*/  @!P0 BRA `(.L_x_943) ;  /* 0xfffffffc00f08947 */ /* 0x002fea000383ffff */
[----:B------:R-:W-:Y:S05]  /*15180*/  BRA `(.L_x_1040) ;  /* 0xffffffc8006c7947 */ /* 0x000fea000383ffff */
.L_x_950:
[----:B0-----:R0:W1:Y:S02]  /*15190*/  SYNCS.PHASECHK.TRANS64.TRYWAIT P0, [R2+URZ+0x60], R3 ;  /* 0x00006003020075a7 */ /* 0x001064000800017f */
[----:B-1----:R-:W-:Y:S05]  /*151a0*/  @!P0 NANOSLEEP.SYNCS 0x989680 ;  /* 0x009896800000895d */ /* 0x002fea0003900000 */
[----:B------:R-:W1:Y:S02]  /*151b0*/  @!P0 SYNCS.PHASECHK.TRANS64 P0, [R2+URZ+0x60], R3 ;  /* 0x00006003020085a7 */ /* 0x000e64000800007f */
[----:B-1----:R-:W-:Y:S05]  /*151c0*/  @!P0 BRA `(.L_x_950) ;  /* 0xfffffffc00f08947 */ /* 0x002fea000383ffff */
[----:B------:R-:W-:Y:S05]  /*151d0*/  BRA `(.L_x_1041) ;  /* 0xffffffcc00647947 */ /* 0x000fea000383ffff */
.L_x_961:
[----:B0-----:R0:W1:Y:S02]  /*151e0*/  SYNCS.PHASECHK.TRANS64.TRYWAIT P0, [R3+URZ+0x2d840], R2 ;  /* 0x02d84002030075a7 */ /* 0x001064000800017f */
[----:B-1----:R-:W-:Y:S05]  /*151f0*/  @!P0 NANOSLEEP.SYNCS 0x989680 ;  /* 0x009896800000895d */ /* 0x002fea0003900000 */
[----:B------:R-:W1:Y:S02]  /*15200*/  @!P0 SYNCS.PHASECHK.TRANS64 P0, [R3+URZ+0x2d840], R2 ;  /* 0x02d84002030085a7 */ /* 0x000e64000800007f */
[----:B-1----:R-:W-:Y:S05]  /*15210*/  @!P0 BRA `(.L_x_961) ;  /* 0xfffffffc00f08947 */ /* 0x002fea000383ffff */
[----:B------:R-:W-:Y:S05]  /*15220*/  BRA `(.L_x_1042) ;  /* 0xffffffd400187947 */ /* 0x000fea000383ffff */
.L_x_968:
[----:B0-----:R0:W1:Y:S02]  /*15230*/  SYNCS.PHASECHK.TRANS64.TRYWAIT P0, [R12+URZ+0x60], R3 ;  /* 0x000060030c0075a7 */ /* 0x001064000800017f */
[----:B-1----:R-:W-:Y:S05]  /*15240*/  @!P0 NANOSLEEP.SYNCS 0x989680 ;  /* 0x009896800000895d */ /* 0x002fea0003900000 */
[----:B------:R-:W1:Y:S02]  /*15250*/  @!P0 SYNCS.PHASECHK.TRANS64 P0, [R12+URZ+0x60], R3 ;  /* 0x000060030c0085a7 */ /* 0x000e64000800007f */
[----:B-1----:R-:W-:Y:S05]  /*15260*/  @!P0 BRA `(.L_x_968) ;  /* 0xfffffffc00f08947 */ /* 0x002fea000383ffff */
[----:B------:R-:W-:Y:S05]  /*15270*/  BRA `(.L_x_1043) ;  /* 0xffffffd800107947 */ /* 0x000fea000383ffff */
.L_x_978:
[----:B-1----:R1:W2:Y:S02]  /*15280*/  SYNCS.PHASECHK.TRANS64.TRYWAIT P0, [R2+URZ+0x2d840], R3 ;  /* 0x02d84003020075a7 */ /* 0x0022a4000800017f */
[----:B--2---:R-:W-:Y:S05]  /*15290*/  @!P0 NANOSLEEP.SYNCS 0x989680 ;  /* 0x009896800000895d */ /* 0x004fea0003900000 */
[----:B------:R-:W2:Y:S02]  /*152a0*/  @!P0 SYNCS.PHASECHK.TRANS64 P0, [R2+URZ+0x2d840], R3 ;  /* 0x02d84003020085a7 */ /* 0x000ea4000800007f */
[----:B--2---:R-:W-:Y:S05]  /*152b0*/  @!P0 BRA `(.L_x_978) ;  /* 0xfffffffc00f08947 */ /* 0x004fea000383ffff */
[----:B------:R-:W-:Y:S05]  /*152c0*/  BRA `(.L_x_1044) ;  /* 0xffffffdc00887947 */ /* 0x000fea000383ffff */
.L_x_985:
[----:B0-----:R0:W1:Y:S02]  /*152d0*/  SYNCS.PHASECHK.TRANS64.TRYWAIT P0, [R8+URZ+0x60], R2 ;  /* 0x00006002080075a7 */ /* 0x001064000800017f */
[----:B-1----:R-:W-:Y:S05]  /*152e0*/  @!P0 NANOSLEEP.SYNCS 0x989680 ;  /* 0x009896800000895d */ /* 0x002fea0003900000 */
[----:B------:R-:W1:Y:S02]  /*152f0*/  @!P0 SYNCS.PHASECHK.TRANS64 P0, [R8+URZ+0x60], R2 ;  /* 0x00006002080085a7 */ /* 0x000e64000800007f */
[----:B-1----:R-:W-:Y:S05]  /*15300*/  @!P0 BRA `(.L_x_985) ;  /* 0xfffffffc00f08947 */ /* 0x002fea000383ffff */
[----:B------:R-:W-:Y:S05]  /*15310*/  BRA `(.L_x_1045) ;  /* 0xffffffe000907947 */ /* 0x000fea000383ffff */
.L_x_997:
[----:B-1----:R1:W2:Y:S02]  /*15320*/  SYNCS.PHASECHK.TRANS64.TRYWAIT P0, [R3+URZ+0x2d860], R0 ;  /* 0x02d86000030075a7 */ /* 0x0022a4000800017f */
[----:B--2---:R-:W-:Y:S05]  /*15330*/  @!P0 NANOSLEEP.SYNCS 0x989680 ;  /* 0x009896800000895d */ /* 0x004fea0003900000 */
[----:B------:R-:W2:Y:S02]  /*15340*/  @!P0 SYNCS.PHASECHK.TRANS64 P0, [R3+URZ+0x2d860], R0 ;  /* 0x02d86000030085a7 */ /* 0x000ea4000800007f */
[----:B--2---:R-:W-:Y:S05]  /*15350*/  @!P0 BRA `(.L_x_997) ;  /* 0xfffffffc00f08947 */ /* 0x004fea000383ffff */
[----:B------:R-:W-:Y:S05]  /*15360*/  BRA `(.L_x_1046) ;  /* 0xffffffe400f87947 */ /* 0x000fea000383ffff */
.L_x_1005:
        /* <DEDUP_REMOVED lines=8> */
.L_x_1048:
[----:B------:R-:W-:Y:S05]  /*153f0*/  BSYNC B0 ;  /* 0x0000000000007941 */ /* 0x000fea0003800000 */
.L_x_1047:
[----:B------:R-:W-:Y:S05]  /*15400*/  BRA `(.L_x_1049) ;  /* 0xffffffec00107947 */ /* 0x000fea000383ffff */
.L_x_1008:
[----:B-1----:R1:W2:Y:S02]  /*15410*/  SYNCS.PHASECHK.TRANS64.TRYWAIT P0, [R9+URZ+0x2d820], R0 ;  /* 0x02d82000090075a7 */ /* 0x0022a4000800017f */
[----:B--2---:R-:W-:Y:S05]  /*15420*/  @!P0 NANOSLEEP.SYNCS 0x989680 ;  /* 0x009896800000895d */ /* 0x004fea0003900000 */
[----:B------:R-:W2:Y:S02]  /*15430*/  @!P0 SYNCS.PHASECHK.TRANS64 P0, [R9+URZ+0x2d820], R0 ;  /* 0x02d82000090085a7 */ /* 0x000ea4000800007f */
[----:B--2---:R-:W-:Y:S05]  /*15440*/  @!P0 BRA `(.L_x_1008) ;  /* 0xfffffffc00f08947 */ /* 0x004fea000383ffff */
[----:B------:R-:W-:Y:S05]  /*15450*/  BRA `(.L_x_1050) ;  /* 0xffffffec00547947 */ /* 0x000fea000383ffff */
.L_x_1009:
        /* <DEDUP_REMOVED lines=8> */
[----:B01----:R-:W-:Y:S05]  /*154e0*/  WARPSYNC.COLLECTIVE R15, `(.L_x_1052) ;  /* 0x000000000f087348 */ /* 0x003fea0003c00000 */
[----:B------:R2:W3:Y:S02]  /*154f0*/  SHFL.IDX P6, R14, R13, R12, R11 ;  /* 0x0000000c0d0e7389 */ /* 0x0004e400000c000b */
[----:B0123--:R-:W-:Y:S01]  /*15500*/  ENDCOLLECTIVE ;  /* 0x000000000000791b */ /* 0x00ffe20003800000 */
.L_x_1052:
[----:B------:R-:W-:Y:S05]  /*15510*/  BSYNC B0 ;  /* 0x0000000000007941 */ /* 0x000fea0003800000 */
.L_x_1051:
[----:B------:R-:W-:Y:S05]  /*15520*/  BRA `(.L_x_1053) ;  /* 0xffffffec003c7947 */ /* 0x000fea000383ffff */
.L_x_1012:
[----:B------:R-:W-:Y:S01]  /*15530*/  BSSY B1, `(.L_x_1054) ;  /* 0x0000006000017945 */ /* 0x000fe20003800000 */
[----:B------:R-:W-:-:S07]  /*15540*/  IMAD.MOV.U32 R15, RZ, RZ, -0x1 ;  /* 0xffffffffff0f7424 */ /* 0x000fce00078e00ff */
[----:B01----:R-:W-:Y:S05]  /*15550*/  WARPSYNC.COLLECTIVE R15, `(.L_x_1055) ;  /* 0x000000000f0c7348 */ /* 0x003fea0003c00000 */
[----:B------:R-:W-:Y:S02]  /*15560*/  ELECT P6, UR62, PT ;  /* 0x00000000003e782f */ /* 0x000fe400038c0000 */
[----:B------:R-:W-:Y:S01]  /*15570*/  MOV R14, UR62 ;  /* 0x0000003e000e7c02 */ /* 0x000fe20008000f00 */
[----:B01----:R-:W-:Y:S10]  /*15580*/  ENDCOLLECTIVE ;  /* 0x000000000000791b */ /* 0x003ff40003800000 */
.L_x_1055:
[----:B------:R-:W-:Y:S05]  /*15590*/  BSYNC B1 ;  /* 0x0000000000017941 */ /* 0x000fea0003800000 */
.L_x_1054:
[----:B------:R-:W-:Y:S05]  /*155a0*/  BRA `(.L_x_1056) ;  /* 0xffffffec00347947 */ /* 0x000fea000383ffff */
.L_x_1014:
[----:B-1----:R1:W2:Y:S02]  /*155b0*/  SYNCS.PHASECHK.TRANS64.TRYWAIT P0, [R7+URZ], R2 ;  /* 0x00000002070075a7 */ /* 0x0022a4000800017f */
[----:B--2---:R-:W-:Y:S05]  /*155c0*/  @!P0 NANOSLEEP.SYNCS 0x989680 ;  /* 0x009896800000895d */ /* 0x004fea0003900000 */
[----:B------:R-:W2:Y:S02]  /*155d0*/  @!P0 SYNCS.PHASECHK.TRANS64 P0, [R7+URZ], R2 ;  /* 0x00000002070085a7 */ /* 0x000ea4000800007f */
[----:B--2---:R-:W-:Y:S05]  /*155e0*/  @!P0 BRA `(.L_x_1014) ;  /* 0xfffffffc00f08947 */ /* 0x004fea000383ffff */
[----:B------:R-:W-:Y:S05]  /*155f0*/  BRA `(.L_x_1057) ;  /* 0xffffffec00687947 */ /* 0x000fea000383ffff */
.L_x_1015:
[----:B--2---:R2:W3:Y:S02]  /*15600*/  SYNCS.PHASECHK.TRANS64.TRYWAIT P0, [R3+URZ], R0 ;  /* 0x00000000030075a7 */ /* 0x0044e4000800017f */
[----:B---3--:R-:W-:Y:S05]  /*15610*/  @!P0 NANOSLEEP.SYNCS 0x989680 ;  /* 0x009896800000895d */ /* 0x008fea0003900000 */
[----:B------:R-:W3:Y:S02]  /*15620*/  @!P0 SYNCS.PHASECHK.TRANS64 P0, [R3+URZ], R0 ;  /* 0x00000000030085a7 */ /* 0x000ee4000800007f */
[----:B---3--:R-:W-:Y:S05]  /*15630*/  @!P0 BRA `(.L_x_1015) ;  /* 0xfffffffc00f08947 */ /* 0x008fea000383ffff */
[----:B------:R-:W-:Y:S05]  /*15640*/  BRA `(.L_x_1058) ;  /* 0xffffffec005c7947 */ /* 0x000fea000383ffff */
.L_x_1017:
[----:B--2---:R2:W3:Y:S02]  /*15650*/  SYNCS.PHASECHK.TRANS64.TRYWAIT P0, [R5+URZ], R2 ;  /* 0x00000002050075a7 */ /* 0x0044e4000800017f */
[----:B---3--:R-:W-:Y:S05]  /*15660*/  @!P0 NANOSLEEP.SYNCS 0x989680 ;  /* 0x009896800000895d */ /* 0x008fea0003900000 */
[----:B------:R-:W3:Y:S02]  /*15670*/  @!P0 SYNCS.PHASECHK.TRANS64 P0, [R5+URZ], R2 ;  /* 0x00000002050085a7 */ /* 0x000ee4000800007f */
[----:B---3--:R-:W-:Y:S05]  /*15680*/  @!P0 BRA `(.L_x_1017) ;  /* 0xfffffffc00f08947 */ /* 0x008fea000383ffff */
[----:B------:R-:W-:Y:S05]  /*15690*/  BRA `(.L_x_1059) ;  /* 0xffffffec00607947 */ /* 0x000fea000383ffff */
.L_x_1060:
        /* <DEDUP_REMOVED lines=14> */
.L_x_2727:


//--------------------- .text._ZN7cutlass13device_kernelIN5flash11enable_sm90INS1_16FlashAttnFwdSm90INS1_25CollectiveMainloopFwdSm90ILi2EN4cute5tupleIJNS5_1CILi1EEES8_S8_EEENS6_IJNS7_ILi192EEENS7_ILi128EEENS7_ILi96EEEEEELi96ENS_10bfloat16_tEfNS_4arch4Sm90ELb0ELb1ELb0ELb1ELb0ELb0ELb0ELb0ELb1ELb1ELb0ELb0EEENS1_21CollectiveEpilogueFwdINS6_IJSA_SC_SB_EEES9_SE_SG_Li384ELb1ELb1ELb0ELb0EEENS1_36VarlenDynamicPersistentTileSchedulerILi192ELi128ELi384ELi128ELb0ELb1ELb1ELb1ELb0ELb1EEEEEEEEEvNT_6ParamsE --------------------------
	.section	.text._ZN7cutlass13device_kernelIN5flash11enable_sm90INS1_16FlashAttnFwdSm90INS1_25CollectiveMainloopFwdSm90ILi2EN4cute5tupleIJNS5_1CILi1EEES8_S8_EEENS6_IJNS7_ILi192EEENS7_ILi128EEENS7_ILi96EEEEEELi96ENS_10bfloat16_tEfNS_4arch4Sm90ELb0ELb1ELb0ELb1ELb0ELb0ELb0ELb0ELb1ELb1ELb0ELb0EEENS1_21CollectiveEpilogueFwdINS6_IJSA_SC_SB_EEES9_SE_SG_Li384ELb1ELb1ELb0ELb0EEENS1_36VarlenDynamicPersistentTileSchedulerILi192ELi128ELi384ELi128ELb0ELb1ELb1ELb1ELb0ELb1EEEEEEEEEvNT_6ParamsE,"ax",@progbits
	.align	128
.text._ZN7cutlass13device_kernelIN5flash11enable_sm90INS1_16FlashAttnFwdSm90INS1_25CollectiveMainloopFwdSm90ILi2EN4cute5tupleIJNS5_1CILi1EEES8_S8_EEENS6_IJNS7_ILi192EEENS7_ILi128EEENS7_ILi96EEEEEELi96ENS_10bfloat16_tEfNS_4arch4Sm90ELb0ELb1ELb0ELb1ELb0ELb0ELb0ELb0ELb1ELb1ELb0ELb0EEENS1_21CollectiveEpilogueFwdINS6_IJSA_SC_SB_EEES9_SE_SG_Li384ELb1ELb1ELb0ELb0EEENS1_36VarlenDynamicPersistentTileSchedulerILi192ELi128ELi384ELi128ELb0ELb1ELb1ELb1ELb0ELb1EEEEEEEEEvNT_6ParamsE:
        .type           _ZN7cutlass13device_kernelIN5flash11enable_sm90INS1_16FlashAttnFwdSm90INS1_25CollectiveMainloopFwdSm90ILi2EN4cute5tupleIJNS5_1CILi1EEES8_S8_EEENS6_IJNS7_ILi192EEENS7_ILi128EEENS7_ILi96EEEEEELi96ENS_10bfloat16_tEfNS_4arch4Sm90ELb0ELb1ELb0ELb1ELb0ELb0ELb0ELb0ELb1ELb1ELb0ELb0EEENS1_21CollectiveEpilogueFwdINS6_IJSA_SC_SB_EEES9_SE_SG_Li384ELb1ELb1ELb0ELb0EEENS1_36VarlenDynamicPersistentTileSchedulerILi192ELi128ELi384ELi128ELb0ELb1ELb1ELb1ELb0ELb1EEEEEEEEEvNT_6ParamsE,@function
        .size           _ZN7cutlass13device_kernelIN5flash11enable_sm90INS1_16FlashAttnFwdSm90INS1_25CollectiveMainloopFwdSm90ILi2EN4cute5tupleIJNS5_1CILi1EEES8_S8_EEENS6_IJNS7_ILi192EEENS7_ILi128EEENS7_ILi96EEEEEELi96ENS_10bfloat16_tEfNS_4arch4Sm90ELb0ELb1ELb0ELb1ELb0ELb0ELb0ELb0ELb1ELb1ELb0ELb0EEENS1_21CollectiveEpilogueFwdINS6_IJSA_SC_SB_EEES9_SE_SG_Li384ELb1ELb1ELb0ELb0EEENS1_36VarlenDynamicPersistentTileSchedulerILi192ELi128ELi384ELi128ELb0ELb1ELb1ELb1ELb0ELb1EEEEEEEEEvNT_6ParamsE,(.L_x_2728 - _ZN7cutlass13device_kernelIN5flash11enable_sm90INS1_16FlashAttnFwdSm90INS1_25CollectiveMainloopFwdSm90ILi2EN4cute5tupleIJNS5_1CILi1EEES8_S8_EEENS6_IJNS7_ILi192EEENS7_ILi128EEENS7_ILi96EEEEEELi96ENS_10bfloat16_tEfNS_4arch4Sm90ELb0ELb1ELb0ELb1ELb0ELb0ELb0ELb0ELb1ELb1ELb0ELb0EEENS1_21CollectiveEpilogueFwdINS6_IJSA_SC_SB_EEES9_SE_SG_Li384ELb1ELb1ELb0ELb0EEENS1_36VarlenDynamicPersistentTileSchedulerILi192ELi128ELi384ELi128ELb0ELb1ELb1ELb1ELb0ELb1EEEEEEEEEvNT_6ParamsE)
        .other          _ZN7cutlass13device_kernelIN5flash11enable_sm90INS1_16FlashAttnFwdSm90INS1_25CollectiveMainloopFwdSm90ILi2EN4cute5tupleIJNS5_1CILi1EEES8_S8_EEENS6_IJNS7_ILi192EEENS7_ILi128EEENS7_ILi96EEEEEELi96ENS_10bfloat16_tEfNS_4arch4Sm90ELb0ELb1ELb0ELb1ELb0ELb0ELb0ELb0ELb1ELb1ELb0ELb0EEENS1_21CollectiveEpilogueFwdINS6_IJSA_SC_SB_EEES9_SE_SG_Li384ELb1ELb1ELb0ELb0EEENS1_36VarlenDynamicPersistentTileSchedulerILi192ELi128ELi384ELi128ELb0ELb1ELb1ELb1ELb0ELb1EEEEEEEEEvNT_6ParamsE,@"STO_CUDA_ENTRY STV_DEFAULT"
_ZN7cutlass13device_kernelIN5flash11enable_sm90INS1_16FlashAttnFwdSm90INS1_25CollectiveMainloopFwdSm90ILi2EN4cute5tupleIJNS5_1CILi1EEES8_S8_EEENS6_IJNS7_ILi192EEENS7_ILi128EEENS7_ILi96EEEEEELi96ENS_10bfloat16_tEfNS_4arch4Sm90ELb0ELb1ELb0ELb1ELb0ELb0ELb0ELb0ELb1ELb1ELb0ELb0EEENS1_21CollectiveEpilogueFwdINS6_IJSA_SC_SB_EEES9_SE_SG_Li384ELb1ELb1ELb0ELb0EEENS1_36VarlenDynamicPersistentTileSchedulerILi192ELi128ELi384ELi128ELb0ELb1ELb1ELb1ELb0ELb1EEEEEEEEEvNT_6ParamsE:
[----:B------:R-:W0:Y:S02]  /*0000*/  LDC R1, c[0x0][0x28] ;  /* 0x00000a00ff017b82 */ /* 0x000e240000000800 */
[----:B0-----:R-:W-:Y:S01]  /*0010*/  VIADD R1, R1, 0xffffffc8 ;  /* 0xffffffc801017836 */ /* 0x001fe20000000000 */
[----:B------:R-:W0:Y:S01]  /*0020*/  S2R R3, SR_TID.X ;  /* 0x0000000000037919 */ /* 0x000e220000002100 */
[----:B------:R-:W-:Y:S01]  /*0030*/  ELECT P0, URZ, PT ;  /* 0x00000000003f782f */ /* 0x000fe20003800000 */
[----:B------:R-:W-:Y:S01]  /*0040*/  BSSY B0, `(.L_x_1061) ;  /* 0x000000e000007945 */ /* 0x000fe20003800000 */
[--C-:B0-----:R-:W-:Y:S02]  /*0050*/  SHF.R.U32.HI R0, RZ, 0x5, R3.reuse ;  /* 0x00000005ff007819 */ /* 0x101fe40000011603 */
[----:B------:R-:W-:-:S03]  /*0060*/  SHF.R.U32.HI R3, RZ, 0x7, R3 ;  /* 0x00000007ff037819 */ /* 0x000fc60000011603 */
        /* <DEDUP_REMOVED lines=11> */
.L_x_1062:
[----:B------:R-:W-:Y:S05]  /*0120*/  BSYNC B0 ;  /* 0x0000000000007941 */ /* 0x000fea0003800000 */
.L_x_1061:
        /* <DEDUP_REMOVED lines=41> */
.L_x_1063:
        /* <DEDUP_REMOVED lines=22> */
.L_x_1064:
        /* <DEDUP_REMOVED lines=18> */
.L_x_1065:
        /* <DEDUP_REMOVED lines=22> */
.L_x_1066:
        /* <DEDUP_REMOVED lines=22> */
.L_x_1067:
[----:B------:R-:W-:Y:S01]  /*0900*/  PLOP3.LUT P0, PT, PT, PT, UP0, 0x80, 0x0 ;  /* 0x000000000000781c */ /* 0x000fe20003f0f008 */
[----:B------:R-:W-:Y:S01]  /*0910*/  UMOV UR36, 0x1 ;  /* 0x0000000100247882 */ /* 0x000fe20000000000 */
[----:B------:R-:W-:Y:S01]  /*0920*/  NOP ;  /* 0x0000000000007918 */ /* 0x000fe20000000000 */
[----:B------:R-:W-:Y:S01]  /*0930*/  USEL UR36, UR36, 0x2, !UP0 ;  /* 0x0000000224247887 */ /* 0x000fe2000c000000 */
[----:B------:R-:W-:Y:S01]  /*0940*/  ULDC.64 UR50, c[0x0][0x208] ;  /* 0x0000820000327ab9 */ /* 0x000fe20000000a00 */
[----:B012-4-:R-:W-:Y:S08]  /*0950*/  BAR.SYNC.DEFER_BLOCKING 0x0 ;  /* 0x0000000000007b1d */ /* 0x017ff00000010000 */
[----:B------:R-:W-:Y:S05]  /*0960*/  @!P0 BRA `(.L_x_1068) ;  /* 0x000000f000b88947 */ /* 0x000fea0003800000 */
.L_x_1069:
        /* <DEDUP_REMOVED lines=10> */
[----:B0-----:R-:W-:-:S04]  /*0a10*/  LOP3.LUT R0, R2, 0xffffff80, RZ, 0xc0, !PT ;  /* 0xffffff8002007812 */ /* 0x001fc800078ec0ff */
[----:B------:R-:W-:-:S13]  /*0a20*/  ISETP.NE.AND P0, PT, R0, 0x80, PT ;  /* 0x000000800000780c */ /* 0x000fda0003f05270 */
[----:B------:R-:W-:Y:S08]  /*0a30*/  @!P0 BAR.ARV 0x9, 0x100 ;  /* 0x0244000000008b1d */ /* 0x000ff00000002000 */
[----:B------:R-:W-:Y:S06]  /*0a40*/  BAR.SYNC.DEFER_BLOCKING 0x5, 0x200 ;  /* 0x0148000000007b1d */ /* 0x000fec0000010000 */
[----:B------:R-:W0:Y:S02]  /*0a50*/  LDS.128 R8, [UR42+0x2d8d0] ;  /* 0x02d8d02aff087984 */ /* 0x000e240008000c00 */
[----:B------:R-:W-:Y:S06]  /*0a60*/  BAR.ARV 0x4, 0x200 ;  /* 0x0108000000007b1d */ /* 0x000fec0000002000 */
[----:B0-----:R-:W-:-:S13]  /*0a70*/  ISETP.GE.AND P0, PT, R11, UR4, PT ;  /* 0x000000040b007c0c */ /* 0x001fda000bf06270 */
[----:B------:R-:W-:Y:S05]  /*0a80*/  @P0 EXIT ;  /* 0x000000000000094d */ /* 0x000fea0003800000 */
[----:B------:R-:W-:Y:S01]  /*0a90*/  VIADD R148, R2, 0xffffff80 ;  /* 0xffffff8002947836 */ /* 0x000fe20000000000 */
[----:B------:R-:W-:Y:S01]  /*0aa0*/  R2UR UR5, R9 ;  /* 0x00000000090572ca */ /* 0x000fe200000e0000 */
[----:B------:R-:W-:Y:S01]  /*0ab0*/  IMAD.MOV.U32 R18, RZ, RZ, 0x40 ;  /* 0x00000040ff127424 */ /* 0x000fe200078e00ff */
[----:B------:R-:W-:Y:S01]  /*0ac0*/  R2UR UR7, R10 ;  /* 0x000000000a0772ca */ /* 0x000fe200000e0000 */
[----:B------:R-:W-:Y:S01]  /*0ad0*/  ULOP3.LUT UR48, UR36, 0x1, URZ, 0xfc, !UPT ;  /* 0x0000000124307892 */ /* 0x000fe2000f8efc3f */
[----:B------:R-:W-:Y:S01]  /*0ae0*/  SHF.R.S32.HI R3, RZ, 0x1f, R148 ;  /* 0x0000001fff037819 */ /* 0x000fe20000011494 */
[----:B------:R-:W-:Y:S01]  /*0af0*/  UMOV UR47, URZ ;  /* 0x0000003f002f7c82 */ /* 0x000fe20008000000 */
[----:B------:R-:W-:Y:S01]  /*0b00*/  R2UR UR6, R11 ;  /* 0x000000000b0672ca */ /* 0x000fe200000e0000 */
[----:B------:R-:W-:Y:S01]  /*0b10*/  UMOV UR49, URZ ;  /* 0x0000003f00317c82 */ /* 0x000fe20008000000 */
[CC--:B------:R-:W-:Y:S01]  /*0b20*/  LEA.HI R143, R3.reuse, R148.reuse, RZ, 0x7 ;  /* 0x00000094038f7211 */ /* 0x0c0fe200078f38ff */
[----:B------:R-:W-:Y:S01]  /*0b30*/  UMOV UR46, URZ ;  /* 0x0000003f002e7c82 */ /* 0x000fe20008000000 */
[----:B------:R-:W-:-:S02]  /*0b40*/  LEA.HI R0, R3, R148, RZ, 0x4 ;  /* 0x0000009403007211 */ /* 0x000fc400078f20ff */
[----:B------:R-:W-:Y:S02]  /*0b50*/  LOP3.LUT R7, R143, 0xffffff80, RZ, 0xc0, !PT ;  /* 0xffffff808f077812 */ /* 0x000fe400078ec0ff */
[----:B------:R-:W-:Y:S02]  /*0b60*/  LOP3.LUT R5, R0, 0xfffffff0, RZ, 0xc0, !PT ;  /* 0xfffffff000057812 */ /* 0x000fe400078ec0ff */
[----:B------:R-:W-:Y:S01]  /*0b70*/  LEA.HI R4, R3, R148, RZ, 0x5 ;  /* 0x0000009403047211 */ /* 0x000fe200078f28ff */
[C---:B------:R-:W-:Y:S01]  /*0b80*/  IMAD.IADD R142, R148.reuse, 0x1, -R7 ;  /* 0x00000001948e7824 */ /* 0x040fe200078e0a07 */
[----:B------:R-:W-:Y:S01]  /*0b90*/  SHF.R.S32.HI R7, RZ, 0x4, R0 ;  /* 0x00000004ff077819 */ /* 0x000fe20000011400 */
[----:B------:R-:W-:Y:S01]  /*0ba0*/  IMAD.IADD R5, R148, 0x1, -R5 ;  /* 0x0000000194057824 */ /* 0x000fe200078e0a05 */
[----:B------:R-:W-:Y:S02]  /*0bb0*/  SHF.R.S32.HI R6, RZ, 0x5, R4 ;  /* 0x00000005ff067819 */ /* 0x000fe40000011404 */
[----:B------:R-:W-:-:S02]  /*0bc0*/  LEA.HI R2, R0, R7, RZ, 0x1 ;  /* 0x0000000700027211 */ /* 0x000fc400078f08ff */
[--C-:B------:R-:W-:Y:S01]  /*0bd0*/  SHF.R.S32.HI R0, RZ, 0x1f, R5.reuse ;  /* 0x0000001fff007819 */ /* 0x100fe20000011405 */
[----:B------:R-:W-:Y:S01]  /*0be0*/  IMAD R12, R6, 0x10, R5 ;  /* 0x00000010060c7824 */ /* 0x000fe200078e0205 */
[----:B------:R-:W-:Y:S02]  /*0bf0*/  LOP3.LUT R2, R2, 0x1ffffffe, RZ, 0xc0, !PT ;  /* 0x1ffffffe02027812 */ /* 0x000fe400078ec0ff */
[----:B------:R-:W-:Y:S02]  /*0c00*/  LEA.HI R0, R0, R5, RZ, 0x3 ;  /* 0x0000000500007211 */ /* 0x000fe400078f18ff */
[----:B------:R-:W-:Y:S01]  /*0c10*/  SHF.R.S32.HI R143, RZ, 0x7, R143 ;  /* 0x00000007ff8f7819 */ /* 0x000fe2000001148f */
[----:B------:R-:W-:Y:S01]  /*0c20*/  IMAD.IADD R2, R7, 0x1, -R2 ;  /* 0x0000000107027824 */ /* 0x000fe200078e0a02 */
[----:B------:R-:W-:Y:S01]  /*0c30*/  LEA.HI R141, R3, R148, RZ, 0x2 ;  /* 0x00000094038d7211 */ /* 0x000fe200078f10ff */
[C---:B------:R-:W-:Y:S01]  /*0c40*/  IMAD.SHL.U32 R4, R0.reuse, 0x40, RZ ;  /* 0x0000004000047824 */ /* 0x040fe200078e00ff */
[----:B------:R-:W-:Y:S01]  /*0c50*/  LOP3.LUT R0, R0, 0xfffffff8, RZ, 0xc0, !PT ;  /* 0xfffffff800007812 */ /* 0x000fe200078ec0ff */
[----:B------:R-:W-:Y:S01]  /*0c60*/  IMAD.SHL.U32 R3, R2, 0x8, RZ ;  /* 0x0000000802037824 */ /* 0x000fe200078e00ff */
[----:B------:R-:W-:-:S02]  /*0c70*/  SHF.R.S32.HI R9, RZ, 0x1f, R142 ;  /* 0x0000001fff097819 */ /* 0x000fc4000001148e */
[----:B------:R-:W-:Y:S01]  /*0c80*/  LOP3.LUT R4, R4, 0x7ffffe00, RZ, 0xc0, !PT ;  /* 0x7ffffe0004047812 */ /* 0x000fe200078ec0ff */
[----:B------:R-:W-:Y:S01]  /*0c90*/  IMAD.IADD R0, R5, 0x1, -R0 ;  /* 0x0000000105007824 */ /* 0x000fe200078e0a00 */
[-C--:B------:R-:W-:Y:S01]  /*0ca0*/  LEA.HI R8, R9, R142.reuse, RZ, 0x2 ;  /* 0x0000008e09087211 */ /* 0x080fe200078f10ff */
[----:B------:R-:W-:Y:S01]  /*0cb0*/  IMAD.HI R5, R143, 0x55555556, RZ ;  /* 0x555555568f057827 */ /* 0x000fe200078e02ff */
[----:B------:R-:W-:Y:S02]  /*0cc0*/  LEA.HI R9, R9, R142, RZ, 0x5 ;  /* 0x0000008e09097211 */ /* 0x000fe400078f28ff */
[----:B------:R-:W-:Y:S01]  /*0cd0*/  SHF.R.S32.HI R10, RZ, 0x2, R8 ;  /* 0x00000002ff0a7819 */ /* 0x000fe20000011408 */
[----:B------:R-:W-:Y:S01]  /*0ce0*/  IMAD R6, R6, 0x400, R4 ;  /* 0x0000040006067824 */ /* 0x000fe200078e0204 */
[----:B------:R-:W-:Y:S01]  /*0cf0*/  SHF.R.S32.HI R11, RZ, 0x1f, R8 ;  /* 0x0000001fff0b7819 */ /* 0x000fe20000011408 */
[----:B------:R-:W-:Y:S01]  /*0d00*/  IMAD.SHL.U32 R4, R0, 0x40, RZ ;  /* 0x0000004000047824 */ /* 0x000fe200078e00ff */
[----:B------:R-:W-:Y:S01]  /*0d10*/  LEA.HI R2, R5, R5, RZ, 0x1 ;  /* 0x0000000505027211 */ /* 0x000fe200078f08ff */
[----:B------:R-:W-:Y:S01]  /*0d20*/  IMAD.U32 R145, R12, 0x20, R3 ;  /* 0x000000200c917824 */ /* 0x000fe200078e0003 */
[----:B------:R-:W-:-:S02]  /*0d30*/  LOP3.LUT R5, R141, 0xfffffffc, RZ, 0xc0, !PT ;  /* 0xfffffffc8d057812 */ /* 0x000fc400078ec0ff */
[----:B------:R-:W-:Y:S01]  /*0d40*/  LOP3.LUT R4, R4, 0x1c0, RZ, 0xc0, !PT ;  /* 0x000001c004047812 */ /* 0x000fe200078ec0ff */
[----:B------:R-:W-:Y:S01]  /*0d50*/  IMAD R2, R2, -0x3, R143 ;  /* 0xfffffffd02027824 */ /* 0x000fe200078e028f */
[----:B------:R-:W-:Y:S01]  /*0d60*/  LEA.HI R11, R11, R10, RZ, 0x3 ;  /* 0x0000000a0b0b7211 */ /* 0x000fe200078f18ff */
[----:B------:R-:W-:Y:S01]  /*0d70*/  IMAD.IADD R140, R148, 0x1, -R5 ;  /* 0x00000001948c7824 */ /* 0x000fe200078e0a05 */
[----:B------:R-:W-:Y:S02]  /*0d80*/  LOP3.LUT R3, R4, 0x8, R3, 0xf8, !PT ;  /* 0x0000000804037812 */ /* 0x000fe400078ef803 */
[----:B------:R-:W-:Y:S01]  /*0d90*/  SHF.R.U32.HI R4, RZ, 0x3, R4 ;  /* 0x00000003ff047819 */ /* 0x000fe20000011604 */
[----:B------:R-:W-:Y:S01]  /*0da0*/  IMAD.SHL.U32 R137, R140, 0x8, RZ ;  /* 0x000000088c897824 */ /* 0x000fe200078e00ff */
[----:B------:R-:W-:Y:S02]  /*0db0*/  LOP3.LUT R11, R11, 0xfffffff8, RZ, 0xc0, !PT ;  /* 0xfffffff80b0b7812 */ /* 0x000fe400078ec0ff */
[----:B------:R-:W-:Y:S01]  /*0dc0*/  LOP3.LUT R3, R3, R4, RZ, 0x3c, !PT ;  /* 0x0000000403037212 */ /* 0x000fe200078e3cff */
[C---:B------:R-:W-:Y:S01]  /*0dd0*/  VIADD R138, R137.reuse, 0x20 ;  /* 0x00000020898a7836 */ /* 0x040fe20000000000 */
[----:B------:R-:W-:Y:S01]  /*0de0*/  R2P PR, R0, 0x6 ;  /* 0x0000000600007804 */ /* 0x000fe20000000000 */
[----:B------:R-:W-:Y:S01]  /*0df0*/  IMAD.IADD R10, R10, 0x1, -R11 ;  /* 0x000000010a0a7824 */ /* 0x000fe200078e0a0b */
[----:B------:R-:W-:Y:S01]  /*0e00*/  SHF.R.S32.HI R9, RZ, 0x5, R9 ;  /* 0x00000005ff097819 */ /* 0x000fe20000011409 */
[----:B------:R-:W-:Y:S01]  /*0e10*/  IMAD.IADD R3, R6, 0x1, R3 ;  /* 0x0000000106037824 */ /* 0x000fe200078e0203 */
[----:B------:R-:W-:Y:S01]  /*0e20*/  LEA.HI R0, R140, R140, RZ, 0x1 ;  /* 0x0000008c8c007211 */ /* 0x000fe200078f08ff */
[----:B------:R-:W-:Y:S01]  /*0e30*/  VIADD R139, R137, 0x40 ;  /* 0x00000040898b7836 */ /* 0x000fe20000000000 */
[----:B------:R-:W-:Y:S01]  /*0e40*/  SEL R18, R18, 0xffffffc0, !P2 ;  /* 0xffffffc012127807 */ /* 0x000fe20005000000 */
[----:B------:R-:W-:Y:S01]  /*0e50*/  IMAD R9, R9, 0x10, R10 ;  /* 0x0000001009097824 */ /* 0x000fe200078e020a */
[----:B------:R-:W-:-:S02]  /*0e60*/  LEA R17, R3, UR42, 0x1 ;  /* 0x0000002a03117c11 */ /* 0x000fc4000f8e08ff */
[----:B------:R-:W-:Y:S01]  /*0e70*/  LOP3.LUT R5, R0, 0x1ffffffe, RZ, 0xc0, !PT ;  /* 0x1ffffffe00057812 */ /* 0x000fe200078ec0ff */
[----:B------:R-:W-:Y:S01]  /*0e80*/  IMAD R144, R2, 0x40, R9 ;  /* 0x0000004002907824 */ /* 0x000fe200078e0209 */
[----:B------:R-:W-:Y:S01]  /*0e90*/  LOP3.LUT R3, R8, 0x7ffffffc, RZ, 0xc0, !PT ;  /* 0x7ffffffc08037812 */ /* 0x000fe200078ec0ff */
[C---:B------:R-:W-:Y:S01]  /*0ea0*/  VIADD R19, R17.reuse, 0x21800 ;  /* 0x0002180011137836 */ /* 0x040fe20000000000 */
[----:B------:R-:W-:Y:S01]  /*0eb0*/  SHF.R.S32.HI R141, RZ, 0x2, R141 ;  /* 0x00000002ff8d7819 */ /* 0x000fe2000001148d */
[----:B------:R-:W-:Y:S01]  /*0ec0*/  VIADD R22, R17, 0x21820 ;  /* 0x0002182011167836 */ /* 0x000fe20000000000 */
[----:B------:R-:W-:Y:S01]  /*0ed0*/  SHF.R.S32.HI R147, RZ, 0x1f, R138 ;  /* 0x0000001fff937819 */ /* 0x000fe2000001148a */
[----:B------:R-:W-:Y:S01]  /*0ee0*/  IMAD.IADD R5, R140, 0x1, -R5 ;  /* 0x000000018c057824 */ /* 0x000fe200078e0a05 */
[----:B------:R-:W-:Y:S01]  /*0ef0*/  SHF.R.S32.HI R146, RZ, 0x1f, R139 ;  /* 0x0000001fff927819 */ /* 0x000fe2000001148b */
[C---:B------:R-:W-:Y:S02]  /*0f00*/  @P1 VIADD R22, R19.reuse, 0xffffffe0 ;  /* 0xffffffe013161836 */ /* 0x040fe40000000000 */
[----:B------:R-:W-:-:S02]  /*0f10*/  IMAD.IADD R19, R19, 0x1, R18 ;  /* 0x0000000113137824 */ /* 0x000fc400078e0212 */
[----:B------:R-:W-:Y:S02]  /*0f20*/  IMAD.IADD R16, R142, 0x1, -R3 ;  /* 0x000000018e107824 */ /* 0x000fe400078e0a03 */
[----:B------:R-:W-:Y:S02]  /*0f30*/  IMAD R136, R5, 0x8, R144 ;  /* 0x0000000805887824 */ /* 0x000fe400078e0290 */
[----:B------:R-:W-:Y:S02]  /*0f40*/  IMAD.IADD R18, R18, 0x1, R22 ;  /* 0x0000000112127824 */ /* 0x000fe400078e0216 */
[----:B------:R-:W-:-:S07]  /*0f50*/  VIADD R23, R22, 0x6000 ;  /* 0x0000600016177836 */ /* 0x000fce0000000000 */
.L_x_1161:
[----:B------:R-:W-:Y:S01]  /*0f60*/  ULDC.64 UR8, c[0x0][0xa28] ;  /* 0x00028a0000087ab9 */ /* 0x000fe20000000a00 */
[----:B------:R-:W-:Y:S01]  /*0f70*/  ULDC UR4, c[0x0][0x424] ;  /* 0x0001090000047ab9 */ /* 0x000fe20000000800 */
[----:B------:R-:W-:-:S04]  /*0f80*/  UISETP.NE.U32.AND UP0, UPT, UR8, URZ, UPT ;  /* 0x0000003f0800728c */ /* 0x000fc8000bf05070 */
[----:B------:R-:W-:-:S03]  /*0f90*/  UISETP.NE.AND.EX UP0, UPT, UR9, URZ, UPT, UP0 ;  /* 0x0000003f0900728c */ /* 0x000fc6000bf05300 */
[----:B------:R-:W-:Y:S02]  /*0fa0*/  ULDC.64 UR8, c[0x0][0xa18] ;  /* 0x0002860000087ab9 */ /* 0x000fe40000000a00 */
[----:B------:R-:W-:Y:S01]  /*0fb0*/  UISETP.NE.U32.AND UP1, UPT, UR8, URZ, UPT ;  /* 0x0000003f0800728c */ /* 0x000fe2000bf25070 */
[----:B------:R-:W-:-:S03]  /*0fc0*/  PLOP3.LUT P0, PT, PT, PT, UP0, 0x80, 0x0 ;  /* 0x000000000000781c */ /* 0x000fc60003f0f008 */
[----:B------:R-:W-:-:S03]  /*0fd0*/  UISETP.NE.AND.EX UP1, UPT, UR9, URZ, UPT, UP1 ;  /* 0x0000003f0900728c */ /* 0x000fc6000bf25310 */
[----:B------:R-:W-:Y:S02]  /*0fe0*/  @UP0 ULDC.64 UR8, c[0x0][0xa28] ;  /* 0x00028a0000080ab9 */ /* 0x000fe40000000a00 */
[----:B------:R-:W-:Y:S01]  /*0ff0*/  @UP0 UIMAD.WIDE UR8, UR6, 0x4, UR8 ;  /* 0x00000004060808a5 */ /* 0x000fe2000f8e0208 */
[----:B------:R-:W-:-:S05]  /*1000*/  PLOP3.LUT P2, PT, PT, PT, UP1, 0x80, 0x0 ;  /* 0x000000000000781c */ /* 0x000fca0003f4f018 */
[----:B------:R-:W-:Y:S01]  /*1010*/  @UP1 ULDC.64 UR10, c[0x0][0xa18] ;  /* 0x00028600000a1ab9 */ /* 0x000fe20000000a00 */
[----:B01-3--:R-:W-:Y:S02]  /*1020*/  IMAD.U32 R2, RZ, RZ, UR8 ;  /* 0x00000008ff027e24 */ /* 0x00bfe4000f8e00ff */
[----:B----4-:R-:W-:Y:S01]  /*1030*/  IMAD.U32 R3, RZ, RZ, UR9 ;  /* 0x00000009ff037e24 */ /* 0x010fe2000f8e00ff */
[----:B------:R-:W-:-:S04]  /*1040*/  @UP1 UIMAD.WIDE UR8, UR6, 0x4, UR10 ;  /* 0x00000004060818a5 */ /* 0x000fc8000f8e020a */
[----:B--2---:R-:W2:Y:S02]  /*1050*/  @P0 LDG.E R2, desc[UR50][R2.64] ;  /* 0x0000003202020981 */ /* 0x004ea4000c1e1900 */
[----:B------:R-:W-:Y:S02]  /*1060*/  IMAD.U32 R4, RZ, RZ, UR8 ;  /* 0x00000008ff047e24 */ /* 0x000fe4000f8e00ff */
[----:B------:R-:W-:Y:S01]  /*1070*/  IMAD.U32 R5, RZ, RZ, UR9 ;  /* 0x00000009ff057e24 */ /* 0x000fe2000f8e00ff */
[----:B------:R-:W-:-:S04]  /*1080*/  ULDC.64 UR8, c[0x0][0x418] ;  /* 0x0001060000087ab9 */ /* 0x000fc80000000a00 */
[----:B------:R-:W3:Y:S01]  /*1090*/  @P2 LDG.E R4, desc[UR50][R4.64] ;  /* 0x0000003204042981 */ /* 0x000ee2000c1e1900 */
[----:B------:R-:W-:Y:S01]  /*10a0*/  UISETP.NE.U32.AND UP0, UPT, UR8, URZ, UPT ;  /* 0x0000003f0800728c */ /* 0x000fe2000bf05070 */
[----:B------:R-:W-:Y:S01]  /*10b0*/  UMOV UR38, URZ ;  /* 0x0000003f00267c82 */ /* 0x000fe20008000000 */
[----:B------:R-:W-:Y:S02]  /*10c0*/  ULDC UR45, c[0x0][0x288] ;  /* 0x0000a200002d7ab9 */ /* 0x000fe40000000800 */
[----:B------:R-:W-:Y:S01]  /*10d0*/  UISETP.NE.AND.EX UP0, UPT, UR9, URZ, UPT, UP0 ;  /* 0x0000003f0900728c */ /* 0x000fe2000bf05300 */
[----:B------:R-:W-:Y:S02]  /*10e0*/  UMOV UR41, UR7 ;  /* 0x0000000700297c82 */ /* 0x000fe40008000000 */
[----:B------:R-:W-:Y:S01]  /*10f0*/  ULDC.64 UR8, c[0x0][0xa20] ;  /* 0x0002880000087ab9 */ /* 0x000fe20000000a00 */
[----:B------:R-:W-:Y:S01]  /*1100*/  USEL UR4, UR4, 0x1, UP0 ;  /* 0x0000000104047887 */ /* 0x000fe20008000000 */
[----:B------:R-:W-:Y:S01]  /*1110*/  ISETP.NE.U32.AND P1, PT, RZ, UR8, PT ;  /* 0x00000008ff007c0c */ /* 0x000fe2000bf25070 */
[----:B------:R-:W-:-:S02]  /*1120*/  ULDC UR8, c[0x0][0x2f0] ;  /* 0x0000bc0000087ab9 */ /* 0x000fc40000000800 */
[----:B------:R-:W-:Y:S01]  /*1130*/  UIMAD UR4, UR4, UR8, URZ ;  /* 0x00000008040472a4 */ /* 0x000fe2000f8e023f */
[----:B------:R-:W-:Y:S02]  /*1140*/  ISETP.NE.AND.EX P1, PT, RZ, UR9, PT, P1 ;  /* 0x00000009ff007c0c */ /* 0x000fe4000bf25310 */
[----:B--2---:R-:W-:Y:S02]  /*1150*/  @P0 R2UR UR38, R2 ;  /* 0x00000000022602ca */ /* 0x004fe400000e0000 */
[----:B---3--:R-:W-:Y:S01]  /*1160*/  @P2 R2UR UR45, R4 ;  /* 0x00000000042d22ca */ /* 0x008fe200000e0000 */
[----:B------:R-:W-:-:S14]  /*1170*/  @P2 BRA `(.L_x_1070) ;  /* 0x0000000000342947 */ /* 0x000fdc0003800000 */
[----:B------:R-:W-:Y:S02]  /*1180*/  ULDC.64 UR8, c[0x0][0xa00] ;  /* 0x0002800000087ab9 */ /* 0x000fe40000000a00 */
[----:B------:R-:W-:-:S04]  /*1190*/  ISETP.NE.U32.AND P0, PT, RZ, UR8, PT ;  /* 0x00000008ff007c0c */ /* 0x000fc8000bf05070 */
[----:B------:R-:W-:-:S13]  /*11a0*/  ISETP.NE.AND.EX P0, PT, RZ, UR9, PT, P0 ;  /* 0x00000009ff007c0c */ /* 0x000fda000bf05300 */
[----:B------:R-:W-:Y:S05]  /*11b0*/  @!P0 BRA `(.L_x_1070) ;  /* 0x0000000000248947 */ /* 0x000fea0003800000 */
[----:B------:R-:W-:Y:S02]  /*11c0*/  ULDC.64 UR8, c[0x0][0xa00] ;  /* 0x0002800000087ab9 */ /* 0x000fe40000000a00 */
[----:B------:R-:W-:-:S06]  /*11d0*/  UIMAD.WIDE UR8, UR6, 0x4, UR8 ;  /* 0x00000004060878a5 */ /* 0x000fcc000f8e0208 */
[----:B------:R-:W-:Y:S02]  /*11e0*/  IMAD.U32 R2, RZ, RZ, UR8 ;  /* 0x00000008ff027e24 */ /* 0x000fe4000f8e00ff */
[----:B------:R-:W-:-:S05]  /*11f0*/  IMAD.U32 R3, RZ, RZ, UR9 ;  /* 0x00000009ff037e24 */ /* 0x000fca000f8e00ff */
[----:B------:R-:W2:Y:S04]  /*1200*/  LDG.E R4, desc[UR50][R2.64] ;  /* 0x0000003202047981 */ /* 0x000ea8000c1e1900 */
[----:B------:R-:W3:Y:S01]  /*1210*/  LDG.E R0, desc[UR50][R2.64+0x4] ;  /* 0x0000043202007981 */ /* 0x000ee2000c1e1900 */
[----:B--2---:R-:W-:Y:S02]  /*1220*/  R2UR UR45, R4 ;  /* 0x00000000042d72ca */ /* 0x004fe400000e0000 */
[----:B---3--:R-:W-:-:S13]  /*1230*/  R2UR UR7, R0 ;  /* 0x00000000000772ca */ /* 0x008fda00000e0000 */
[----:B------:R-:W-:-:S12]  /*1240*/  UIADD3 UR45, -UR45, UR7, URZ ;  /* 0x000000072d2d7290 */ /* 0x000fd8000fffe13f */
.L_x_1070:
[----:B------:R-:W-:Y:S01]  /*1250*/  UMOV UR40, UR6 ;  /* 0x0000000600287c82 */ /* 0x000fe20008000000 */
[----:B------:R-:W-:Y:S05]  /*1260*/  @!P1 BRA `(.L_x_1071) ;  /* 0x00000000001c9947 */ /* 0x000fea0003800000 */
[----:B------:R-:W-:Y:S02]  /*1270*/  ULDC.64 UR8, c[0x0][0xa20] ;  /* 0x0002880000087ab9 */ /* 0x000fe40000000a00 */
[----:B------:R-:W-:-:S06]  /*1280*/  UIMAD.WIDE UR6, UR6, 0x4, UR8 ;  /* 0x00000004060678a5 */ /* 0x000fcc000f8e0208 */
[----:B------:R-:W-:Y:S02]  /*1290*/  IMAD.U32 R2, RZ, RZ, UR6 ;  /* 0x00000006ff027e24 */ /* 0x000fe4000f8e00ff */
[----:B------:R-:W-:-:S05]  /*12a0*/  IMAD.U32 R3, RZ, RZ, UR7 ;  /* 0x00000007ff037e24 */ /* 0x000fca000f8e00ff */
[----:B------:R-:W2:Y:S02]  /*12b0*/  LDG.E R2, desc[UR50][R2.64] ;  /* 0x0000003202027981 */ /* 0x000ea4000c1e1900 */
[----:B--2---:R-:W-:Y:S01]  /*12c0*/  R2UR UR4, R2 ;  /* 0x00000000020472ca */ /* 0x004fe200000e0000 */
[----:B------:R-:W-:-:S14]  /*12d0*/  BRA `(.L_x_1072) ;  /* 0x0000000000347947 */ /* 0x000fdc0003800000 */
.L_x_1071:
        /* <DEDUP_REMOVED lines=13> */
.L_x_1072:
[----:B------:R-:W-:Y:S01]  /*13b0*/  ULDC UR6, c[0x0][0x448] ;  /* 0x0001120000067ab9 */ /* 0x000fe20000000800 */
[----:B------:R-:W-:Y:S02]  /*13c0*/  UIMAD UR39, UR5, 0xc0, URZ ;  /* 0x000000c0052778a4 */ /* 0x000fe4000f8e023f */
[----:B------:R-:W-:Y:S02]  /*13d0*/  UISETP.NE.AND UP0, UPT, UR6, 0x1, UPT ;  /* 0x000000010600788c */ /* 0x000fe4000bf05270 */
[----:B------:R-:W-:Y:S02]  /*13e0*/  UIADD3 UR8, UR39, 0xbf, URZ ;  /* 0x000000bf27087890 */ /* 0x000fe4000fffe03f */
[----:B------:R-:W-:-:S03]  /*13f0*/  UIADD3 UR38, -UR38, UR4, URZ ;  /* 0x0000000426267290 */ /* 0x000fc6000fffe13f */
[----:B------:R-:W-:Y:S01]  /*1400*/  ULDC.64 UR4, c[0x0][0x9e0] ;  /* 0x0002780000047ab9 */ /* 0x000fe20000000a00 */
[----:B------:R-:W-:Y:S02]  /*1410*/  UIADD3 UR9, UR38, 0x1, -UR45 ;  /* 0x0000000126097890 */ /* 0x000fe4000fffe82d */
[----:B------:R-:W-:Y:S01]  /*1420*/  UISETP.GE.AND UP1, UPT, UR5, 0x1, UPT ;  /* 0x000000010500788c */ /* 0x000fe2000bf26270 */
[----:B------:R-:W-:Y:S01]  /*1430*/  @UP0 ULDC UR6, c[0x0][0x44c] ;  /* 0x0001130000060ab9 */ /* 0x000fe20000000800 */
[----:B------:R-:W-:Y:S01]  /*1440*/  @UP0 ULDC UR10, c[0x0][0x450] ;  /* 0x00011400000a0ab9 */ /* 0x000fe20000000800 */
[----:B------:R-:W-:-:S03]  /*1450*/  UIMAD.WIDE.U32 UR6, UR8, UR6, URZ ;  /* 0x00000006080672a5 */ /* 0x000fc6000f8e003f */
[----:B------:R-:W-:Y:S01]  /*1460*/  PLOP3.LUT P1, PT, PT, PT, UP1, 0x80, 0x0 ;  /* 0x000000000000781c */ /* 0x000fe20003f2f018 */
[----:B------:R-:W-:-:S04]  /*1470*/  @UP0 USHF.R.U32.HI UR8, URZ, UR10, UR7 ;  /* 0x0000000a3f080299 */ /* 0x000fc80008011607 */
[----:B------:R-:W-:-:S04]  /*1480*/  UIADD3 UR8, UR9, UR8, URZ ;  /* 0x0000000809087290 */ /* 0x000fc8000fffe03f */
[----:B------:R-:W-:-:S06]  /*1490*/  UIADD3 UR4, UR8, UR4, URZ ;  /* 0x0000000408047290 */ /* 0x000fcc000fffe03f */
[----:B------:R-:W-:Y:S01]  /*14a0*/  IMAD.U32 R0, RZ, RZ, UR4 ;  /* 0x00000004ff007e24 */ /* 0x000fe2000f8e00ff */
[----:B------:R-:W-:Y:S06]  /*14b0*/  @!P1 BRA `(.L_x_1073) ;  /* 0x0000000000409947 */ /* 0x000fec0003800000 */
        /* <DEDUP_REMOVED lines=10> */
.L_x_1074:
[----:B------:R-:W-:-:S11]  /*1560*/  UISETP.NE.AND UP1, UPT, UR5, 0x1, UPT ;  /* 0x000000010500788c */ /* 0x000fd6000bf25270 */
[----:B------:R-:W-:Y:S02]  /*1570*/  @UP1 ULDC.64 UR8, c[0x0][0x9e8] ;  /* 0x00027a0000081ab9 */ /* 0x000fe40000000a00 */
[----:B------:R-:W-:-:S04]  /*1580*/  UIMAD.WIDE.U32 UR6, UR4, UR8, URZ ;  /* 0x00000008040672a5 */ /* 0x000fc8000f8e003f */
[----:B------:R-:W-:-:S12]  /*1590*/  @UP1 USHF.R.U32.HI UR4, URZ, UR9, UR7 ;  /* 0x000000093f041299 */ /* 0x000fd80008011607 */
.L_x_1075:
[----:B------:R-:W-:-:S06]  /*15a0*/  UIMAD UR4, UR4, UR5, UR5 ;  /* 0x00000005040472a4 */ /* 0x000fcc000f8e0205 */
[----:B------:R-:W-:-:S07]  /*15b0*/  VIMNMX R0, R0, UR4, PT ;  /* 0x0000000400007c48 */ /* 0x000fce000bfe0100 */
.L_x_1073:
[----:B------:R-:W-:Y:S01]  /*15c0*/  UIADD3 UR4, UR38, 0x7f, URZ ;  /* 0x0000007f26047890 */ /* 0x000fe2000fffe03f */
        /* <DEDUP_REMOVED lines=10> */
[----:B------:R-:W-:-:S02]  /*1670*/  UIADD3 UR53, UR38, -UR45, URZ ;  /* 0x8000002d26357290 */ /* 0x000fc4000fffe03f */
        /* <DEDUP_REMOVED lines=17> */
.L_x_1077:
[----:B------:R-:W-:-:S11]  /*1790*/  UISETP.NE.AND UP0, UPT, UR5, 0x1, UPT ;  /* 0x000000010500788c */ /* 0x000fd6000bf05270 */
[----:B------:R-:W-:Y:S02]  /*17a0*/  @UP0 ULDC.64 UR10, c[0x0][0x9e8] ;  /* 0x00027a00000a0ab9 */ /* 0x000fe40000000a00 */
[----:B------:R-:W-:-:S04]  /*17b0*/  UIMAD.WIDE.U32 UR6, UR4, UR10, URZ ;  /* 0x0000000a040672a5 */ /* 0x000fc8000f8e003f */
[----:B------:R-:W-:-:S12]  /*17c0*/  @UP0 USHF.R.U32.HI UR4, URZ, UR11, UR7 ;  /* 0x0000000b3f040299 */ /* 0x000fd80008011607 */
.L_x_1078:
[----:B------:R-:W-:-:S04]  /*17d0*/  UIMAD UR4, UR4, UR5, URZ ;  /* 0x00000005040472a4 */ /* 0x000fc8000f8e023f */
[----:B------:R-:W-:-:S04]  /*17e0*/  UISETP.LT.AND UP0, UPT, UR9, UR4, UPT ;  /* 0x000000040900728c */ /* 0x000fc8000bf01270 */
[----:B------:R-:W-:-:S12]  /*17f0*/  USEL UR9, UR9, UR4, !UP0 ;  /* 0x0000000409097287 */ /* 0x000fd8000c000000 */
.L_x_1076:
[----:B------:R-:W-:Y:S01]  /*1800*/  USHF.R.S32.HI UR4, URZ, 0x1f, UR9 ;  /* 0x0000001f3f047899 */ /* 0x000fe20008011409 */
[----:B------:R-:W-:Y:S02]  /*1810*/  PLOP3.LUT P0, PT, PT, PT, PT, 0x80, 0x0 ;  /* 0x000000000000781c */ /* 0x000fe40003f0f070 */
[----:B------:R-:W-:Y:S02]  /*1820*/  CS2R R2, SRZ ;  /* 0x0000000000027805 */ /* 0x000fe4000001ff00 */
[----:B------:R-:W-:Y:S01]  /*1830*/  CS2R R134, SRZ ;  /* 0x0000000000867805 */ /* 0x000fe2000001ff00 */
[----:B------:R-:W-:Y:S01]  /*1840*/  ULEA.HI UR4, UR4, UR9, URZ, 0x7 ;  /* 0x0000000904047291 */ /* 0x000fe2000f8f383f */
[----:B------:R-:W-:Y:S02]  /*1850*/  CS2R R132, SRZ ;  /* 0x0000000000847805 */ /* 0x000fe4000001ff00 */
[----:B------:R-:W-:Y:S02]  /*1860*/  CS2R R130, SRZ ;  /* 0x0000000000827805 */ /* 0x000fe4000001ff00 */
[----:B------:R-:W-:Y:S01]  /*1870*/  CS2R R128, SRZ ;  /* 0x0000000000807805 */ /* 0x000fe2000001ff00 */
[----:B------:R-:W-:Y:S01]  /*1880*/  USHF.R.S32.HI UR4, URZ, 0x7, UR4 ;  /* 0x000000073f047899 */ /* 0x000fe20008011404 */
[----:B------:R-:W-:Y:S01]  /*1890*/  CS2R R26, SRZ ;  /* 0x00000000001a7805 */ /* 0x000fe2000001ff00 */
[----:B------:R-:W-:Y:S01]  /*18a0*/  IMAD.MOV.U32 R126, RZ, RZ, RZ ;  /* 0x000000ffff7e7224 */ /* 0x000fe200078e00ff */
[----:B------:R-:W-:Y:S01]  /*18b0*/  CS2R R122, SRZ ;  /* 0x00000000007a7805 */ /* 0x000fe2000001ff00 */
[----:B------:R-:W-:Y:S01]  /*18c0*/  UISETP.LT.AND UP0, UPT, URZ, UR4, UPT ;  /* 0x000000043f00728c */ /* 0x000fe2000bf01270 */
[----:B------:R-:W-:Y:S01]  /*18d0*/  IMAD.MOV.U32 R125, RZ, RZ, RZ ;  /* 0x000000ffff7d7224 */ /* 0x000fe200078e00ff */
[----:B------:R-:W-:-:S02]  /*18e0*/  CS2R R120, SRZ ;  /* 0x0000000000787805 */ /* 0x000fc4000001ff00 */
[----:B------:R-:W-:Y:S01]  /*18f0*/  CS2R R118, SRZ ;  /* 0x0000000000767805 */ /* 0x000fe2000001ff00 */
[----:B------:R-:W-:Y:S01]  /*1900*/  USEL UR37, URZ, UR4, !UP0 ;  /* 0x000000043f257287 */ /* 0x000fe2000c000000 */
[----:B------:R-:W-:Y:S02]  /*1910*/  CS2R R116, SRZ ;  /* 0x0000000000747805 */ /* 0x000fe4000001ff00 */
[----:B------:R-:W-:Y:S02]  /*1920*/  CS2R R114, SRZ ;  /* 0x0000000000727805 */ /* 0x000fe4000001ff00 */
[----:B------:R-:W-:Y:S02]  /*1930*/  CS2R R112, SRZ ;  /* 0x0000000000707805 */ /* 0x000fe4000001ff00 */
[----:B------:R-:W-:Y:S02]  /*1940*/  CS2R R110, SRZ ;  /* 0x00000000006e7805 */ /* 0x000fe4000001ff00 */
[----:B------:R-:W-:-:S02]  /*1950*/  CS2R R108, SRZ ;  /* 0x00000000006c7805 */ /* 0x000fc4000001ff00 */
[----:B------:R-:W-:Y:S02]  /*1960*/  ISETP.GT.AND P1, PT, R88, UR37, PT ;  /* 0x0000002558007c0c */ /* 0x000fe4000bf24270 */
        /* <DEDUP_REMOVED lines=44> */
.L_x_1080:
        /* <DEDUP_REMOVED lines=9> */
.L_x_1296:
[----:B------:R-:W-:Y:S05]  /*1cc0*/  @!P0 BRA `(.L_x_1082) ;  /* 0x0000000000048947 */ /* 0x000fea0003800000 */
[----:B------:R-:W-:Y:S01]  /*1cd0*/  BPT.TRAP 0x1 ;  /* 0x000000040000795c */ /* 0x000fe20000300000 */
.L_x_1082:
[----:B------:R-:W-:Y:S02]  /*1ce0*/  IMAD.U32 R5, RZ, RZ, UR46 ;  /* 0x0000002eff057e24 */ /* 0x000fe4000f8e00ff */
[----:B0-----:R-:W-:-:S03]  /*1cf0*/  IMAD.U32 R0, RZ, RZ, UR49 ;  /* 0x00000031ff007e24 */ /* 0x001fc6000f8e00ff */
[----:B------:R-:W-:Y:S02]  /*1d00*/  LEA R5, R5, UR42, 0x3 ;  /* 0x0000002a05057c11 */ /* 0x000fe4000f8e18ff */
[----:B------:R-:W-:-:S04]  /*1d10*/  SHF.L.U32 R0, R0, 0x1f, RZ ;  /* 0x0000001f00007819 */ /* 0x000fc800000006ff */
[----:B------:R0:W1:Y:S01]  /*1d20*/  SYNCS.PHASECHK.TRANS64.TRYWAIT P2, [R5+URZ+0x2d830], R0 ;  /* 0x02d83000050075a7 */ /* 0x000062000804017f */
[----:B------:R-:W-:Y:S05]  /*1d30*/  @!P0 BRA `(.L_x_1083) ;  /* 0x0000000000048947 */ /* 0x000fea0003800000 */
[----:B------:R-:W-:Y:S01]  /*1d40*/  BPT.TRAP 0x1 ;  /* 0x000000040000795c */ /* 0x000fe20000300000 */
.L_x_1083:
[----:B------:R-:W2:Y:S02]  /*1d50*/  S2R R2, SR_TID.X ;  /* 0x0000000000027919 */ /* 0x000ea40000002100 */
[----:B--2---:R-:W-:Y:S01]  /*1d60*/  LOP3.LUT P1, RZ, R2, 0x7f, RZ, 0xc0, !PT ;  /* 0x0000007f02ff7812 */ /* 0x004fe2000782c0ff */
[----:B-1----:R-:W-:-:S12]  /*1d70*/  @P2 BRA `(.L_x_1084) ;  /* 0x0000000000082947 */ /* 0x002fd80003800000 */
[----:B------:R-:W1:Y:S02]  /*1d80*/  SYNCS.PHASECHK.TRANS64.TRYWAIT P2, [R5+URZ+0x2d830], R0 ;  /* 0x02d83000050075a7 */ /* 0x000e64000804017f */
[----:B-1----:R-:W-:Y:S05]  /*1d90*/  @!P2 BRA `(.L_x_1085) ;  /* 0x000001440098a947 */ /* 0x002fea0003800000 */
.L_x_1084:
        /* <DEDUP_REMOVED lines=10> */
[----:B------:R-:W-:Y:S01]  /*1e40*/  IMAD.MOV.U32 R4, RZ, RZ, R0 ;  /* 0x000000ffff047224 */ /* 0x000fe200078e0000 */
[----:B------:R-:W-:Y:S01]  /*1e50*/  UMOV UR13, 0x80000020 ;  /* 0x80000020000d7882 */ /* 0x000fe20000000000 */
[----:B------:R-:W-:Y:S01]  /*1e60*/  UMOV UR15, 0x80000020 ;  /* 0x80000020000f7882 */ /* 0x000fe20000000000 */
[----:B------:R-:W-:Y:S01]  /*1e70*/  ULOP3.LUT UR32, UR4, 0x10000, URZ, 0xfc, !UPT ;  /* 0x0001000004207892 */ /* 0x000fe2000f8efc3f */
[----:B------:R-:W-:Y:S01]  /*1e80*/  IMAD.MOV.U32 R3, RZ, RZ, -0x80 ;  /* 0xffffff80ff037424 */ /* 0x000fe200078e00ff */
[----:B------:R-:W-:Y:S01]  /*1e90*/  ULOP3.LUT UR4, UR54, 0x10000, URZ, 0xfc, !UPT ;  /* 0x0001000036047892 */ /* 0x000fe2000f8efc3f */
[----:B------:R-:W-:Y:S01]  /*1ea0*/  IMAD.U32 R7, RZ, RZ, UR45 ;  /* 0x0000002dff077e24 */ /* 0x000fe2000f8e00ff */
[----:B------:R-:W-:Y:S01]  /*1eb0*/  UIMAD UR6, UR46, 0x600, UR32 ;  /* 0x000006002e0678a4 */ /* 0x000fe2000f8e0220 */
[----:B------:R-:W-:Y:S01]  /*1ec0*/  IMAD R6, R88, R3, 0x80 ;  /* 0x0000008058067424 */ /* 0x000fe200078e0203 */
[----:B------:R-:W-:-:S02]  /*1ed0*/  UIADD3 UR8, UR4, 0x2, URZ ;  /* 0x0000000204087890 */ /* 0x000fc4000fffe03f */
[----:B------:R-:W-:Y:S01]  /*1ee0*/  UIADD3 UR10, UR6, 0x2, URZ ;  /* 0x00000002060a7890 */ /* 0x000fe2000fffe03f */
[----:B------:R-:W-:Y:S01]  /*1ef0*/  VIADD R3, R6, 0x1 ;  /* 0x0000000106037836 */ /* 0x000fe20000000000 */
[----:B------:R-:W-:Y:S02]  /*1f00*/  UIADD3 UR12, UR4, 0x300, URZ ;  /* 0x00000300040c7890 */ /* 0x000fe4000fffe03f */
[----:B------:R-:W-:Y:S02]  /*1f10*/  UIADD3 UR14, UR6, 0x200, URZ ;  /* 0x00000200060e7890 */ /* 0x000fe4000fffe03f */
[----:B------:R-:W-:Y:S01]  /*1f20*/  HGMMA.64x128x16.F32.BF16 R24, gdesc[UR4], RZ, !UPT, gsb0 ;  /* 0x01e00000041879f0 */ /* 0x000fe2000c0018ff */
        /* <DEDUP_REMOVED lines=25> */
[----:B------:R-:W0:Y:S04]  /*20c0*/  SHFL.IDX PT, R5, R4, RZ, 0x1c1f ;  /* 0x001c1fff04057589 */ /* 0x000e2800000e0000 */
        /* <DEDUP_REMOVED lines=19> */
[----:B-1----:R-:W-:Y:S02]  /*2200*/  IMAD R0, R16, -0x2, R3 ;  /* 0xfffffffe10007824 */ /* 0x002fe400078e0203 */
[----:B------:R-:W-:-:S03]  /*2210*/  VIADD R3, R6, UR38 ;  /* 0x0000002606037c36 */ /* 0x000fc60008000000 */
[----:B------:R-:W-:Y:S01]  /*2220*/  IADD3 R0, -R7, UR38, R0 ;  /* 0x0000002607007c10 */ /* 0x000fe2000fffe100 */
[----:B------:R-:W-:Y:S01]  /*2230*/  IMAD R8, R16, -0x2, R3 ;  /* 0xfffffffe10087824 */ /* 0x000fe200078e0203 */
[----:B------:R-:W-:-:S03]  /*2240*/  LEA R7, R88, 0xffffff80, 0x7 ;  /* 0xffffff8058077811 */ /* 0x000fc600078e38ff */
[C---:B------:R-:W-:Y:S02]  /*2250*/  VIADD R9, R0.reuse, UR6 ;  /* 0x0000000600097c36 */ /* 0x040fe40008000000 */
[----:B------:R-:W-:-:S03]  /*2260*/  VIADD R10, R0, UR10 ;  /* 0x0000000a000a7c36 */ /* 0x000fc60008000000 */
[----:B0-----:R-:W-:Y:S01]  /*2270*/  VIADDMNMX R0, R5, R9, R8, PT ;  /* 0x0000000905007246 */ /* 0x001fe20003800108 */
[----:B------:R-:W-:Y:S01]  /*2280*/  IMAD.IADD R2, R10, 0x1, R5 ;  /* 0x000000010a027824 */ /* 0x000fe200078e0205 */
[----:B------:R-:W-:Y:S06]  /*2290*/  @P2 BRA `(.L_x_1086) ;  /* 0x00000000005c2947 */ /* 0x000fec0003800000 */
[----:B------:R-:W-:Y:S01]  /*22a0*/  IMAD.U32 R12, RZ, RZ, UR45 ;  /* 0x0000002dff0c7e24 */ /* 0x000fe2000f8e00ff */
[----:B------:R-:W-:Y:S04]  /*22b0*/  BSSY B0, `(.L_x_1087) ;  /* 0x0000011000007945 */ /* 0x000fe80003800000 */
[----:B------:R-:W-:-:S04]  /*22c0*/  IADD3 R3, -R12, UR38, R5 ;  /* 0x000000260c037c10 */ /* 0x000fc8000fffe105 */
        /* <DEDUP_REMOVED lines=10> */
.L_x_1088:
[----:B------:R-:W-:-:S06]  /*2370*/  UISETP.NE.AND UP2, UPT, UR7, 0x1, UPT ;  /* 0x000000010700788c */ /* 0x000fcc000bf45270 */
[----:B------:R-:W-:-:S05]  /*2380*/  PLOP3.LUT P2, PT, PT, PT, UP2, 0x80, 0x0 ;  /* 0x000000000000781c */ /* 0x000fca0003f4f028 */
[----:B------:R-:W-:-:S08]  /*2390*/  @UP2 ULDC.64 UR10, c[0x0][0x9e8] ;  /* 0x00027a00000a2ab9 */ /* 0x000fd00000000a00 */
[----:B------:R-:W-:-:S05]  /*23a0*/  @P2 IMAD.HI.U32 R5, R3, UR10, RZ ;  /* 0x0000000a03052c27 */ /* 0x000fca000f8e00ff */
[----:B------:R-:W-:-:S07]  /*23b0*/  @P2 SHF.R.U32.HI R3, RZ, UR11, R5 ;  /* 0x0000000bff032c19 */ /* 0x000fce0008011605 */
.L_x_1089:
[----:B------:R-:W-:Y:S05]  /*23c0*/  BSYNC B0 ;  /* 0x0000000000007941 */ /* 0x000fea0003800000 */
.L_x_1087:
[----:B------:R-:W-:-:S04]  /*23d0*/  IMAD R3, R3, UR7, -R7 ;  /* 0x0000000703037c24 */ /* 0x000fc8000f8e0a07 */
[----:B------:R-:W-:-:S05]  /*23e0*/  IMAD R3, R16, -0x2, R3 ;  /* 0xfffffffe10037824 */ /* 0x000fca00078e0203 */
[----:B------:R-:W-:Y:S02]  /*23f0*/  VIMNMX R2, R2, R3, !PT ;  /* 0x0000000302027248 */ /* 0x000fe40007fe0100 */
[----:B------:R-:W-:-:S07]  /*2400*/  VIADDMNMX R0, R3, UR7, R0, PT ;  /* 0x0000000703007c46 */ /* 0x000fce000b800100 */
.L_x_1086:
[----:B------:R-:W2:Y:S01]  /*2410*/  LDL.LU R12, [R1] ;  /* 0x00000000010c7983 */ /* 0x000ea20000300800 */
[C---:B------:R-:W-:Y:S02]  /*2420*/  ISETP.GE.AND P4, PT, R6.reuse, 0x9, PT ;  /* 0x000000090600780c */ /* 0x040fe40003f86270 */
[C---:B------:R-:W-:Y:S01]  /*2430*/  ISETP.GE.AND P2, PT, R6.reuse, 0x2, PT ;  /* 0x000000020600780c */ /* 0x040fe20003f46270 */
[----:B------:R-:W0:Y:S01]  /*2440*/  SHFL.IDX PT, R11, R4, 0x1, 0x1c1f ;  /* 0x003c1f00040b7f89 */ /* 0x000e2200000e0000 */
[----:B------:R-:W-:Y:S02]  /*2450*/  ISETP.GE.AND P5, PT, R6, 0xa, PT ;  /* 0x0000000a0600780c */ /* 0x000fe40003fa6270 */
[----:B------:R-:W-:-:S04]  /*2460*/  ISETP.GT.AND P3, PT, R2, 0x1, !P2 ;  /* 0x000000010200780c */ /* 0x000fc80005764270 */
[----:B------:R-:W-:-:S04]  /*2470*/  ISETP.LT.OR P3, PT, R0, 0x2, P3 ;  /* 0x000000020000780c */ /* 0x000fc80001f61670 */
[----:B------:R-:W-:Y:S02]  /*2480*/  FSEL R25, R25, -INF , !P3 ;  /* 0xff80000019197808 */ /* 0x000fe40005800000 */
[----:B------:R-:W-:-:S04]  /*2490*/  ISETP.GT.AND P3, PT, R2, 0x9, !P5 ;  /* 0x000000090200780c */ /* 0x000fc80006f64270 */
[----:B------:R-:W-:-:S04]  /*24a0*/  ISETP.LT.OR P3, PT, R0, 0xa, P3 ;  /* 0x0000000a0000780c */ /* 0x000fc80001f61670 */
[----:B------:R-:W-:Y:S01]  /*24b0*/  FSEL R29, R29, -INF , !P3 ;  /* 0xff8000001d1d7808 */ /* 0x000fe20005800000 */
[----:B0-----:R-:W-:Y:S01]  /*24c0*/  IMAD.IADD R3, R10, 0x1, R11 ;  /* 0x000000010a037824 */ /* 0x001fe200078e020b */
[----:B--2---:R-:W-:-:S04]  /*24d0*/  LOP3.LUT R12, R12, 0xfffffffd, RZ, 0xc0, !PT ;  /* 0xfffffffd0c0c7812 */ /* 0x004fc800078ec0ff */
[----:B------:R-:W-:Y:S02]  /*24e0*/  @P4 LOP3.LUT R12, R12, 0x2, RZ, 0xfc, !PT ;  /* 0x000000020c0c4812 */ /* 0x000fe400078efcff */
[----:B------:R-:W-:Y:S02]  /*24f0*/  ISETP.GT.AND P4, PT, R2, 0x8, !P4 ;  /* 0x000000080200780c */ /* 0x000fe40006784270 */
[----:B------:R-:W-:Y:S02]  /*2500*/  LOP3.LUT R12, R12, 0xfffffffb, RZ, 0xc0, !PT ;  /* 0xfffffffb0c0c7812 */ /* 0x000fe400078ec0ff */
[----:B------:R-:W-:Y:S02]  /*2510*/  ISETP.LT.OR P4, PT, R0, 0x9, P4 ;  /* 0x000000090000780c */ /* 0x000fe40002781670 */
[----:B------:R-:W-:Y:S02]  /*2520*/  @P5 LOP3.LUT R12, R12, 0x4, RZ, 0xfc, !PT ;  /* 0x000000040c0c5812 */ /* 0x000fe400078efcff */
[----:B------:R-:W-:-:S02]  /*2530*/  ISETP.GE.AND P5, PT, R6, 0x11, PT ;  /* 0x000000110600780c */ /* 0x000fc40003fa6270 */
[----:B------:R-:W-:Y:S02]  /*2540*/  FSEL R28, R28, -INF , !P4 ;  /* 0xff8000001c1c7808 */ /* 0x000fe40006000000 */
        /* <DEDUP_REMOVED lines=9> */
[----:B------:R-:W-:Y:S02]  /*25e0*/  ISETP.GE.AND P4, PT, R6, 0x19, PT ;  /* 0x000000190600780c */ /* 0x000fe40003f86270 */
[----:B------:R-:W-:Y:S02]  /*25f0*/  ISETP.LT.OR P3, PT, R0, 0x12, P3 ;  /* 0x000000120000780c */ /* 0x000fe40001f61670 */
[----:B------:R-:W-:Y:S02]  /*2600*/  LOP3.LUT R12, R12, 0xfeffffff, RZ, 0xc0, !PT ;  /* 0xfeffffff0c0c7812 */ /* 0x000fe400078ec0ff */
        /* <DEDUP_REMOVED lines=150> */
[----:B------:R-:W-:-:S13]  /*2f70*/  ISETP.GE.AND P6, PT, R6, 0x7a, PT ;  /* 0x0000007a0600780c */ /* 0x000fda0003fc6270 */
[----:B------:R-:W-:Y:S02]  /*2f80*/  @P6 LOP3.LUT R12, R12, 0x8000000, RZ, 0xfc, !PT ;  /* 0x080000000c0c6812 */ /* 0x000fe400078efcff */
[----:B------:R-:W-:Y:S02]  /*2f90*/  ISETP.GT.AND P6, PT, R2, 0x79, !P6 ;  /* 0x000000790200780c */ /* 0x000fe400077c4270 */
[----:B------:R-:W-:Y:S01]  /*2fa0*/  VIADDMNMX R2, R11, R9, R8, PT ;  /* 0x000000090b027246 */ /* 0x000fe20003800108 */
[----:B------:R0:W-:Y:S01]  /*2fb0*/  STL [R1], R12 ;  /* 0x0000000c01007387 */ /* 0x0001e20000100800 */
[----:B------:R-:W-:-:S04]  /*2fc0*/  ISETP.LT.OR P6, PT, R0, 0x7a, P6 ;  /* 0x0000007a0000780c */ /* 0x000fc800037c1670 */
[----:B------:R-:W-:Y:S02]  /*2fd0*/  FSEL R85, R85, -INF , !P6 ;  /* 0xff80000055557808 */ /* 0x000fe40007000000 */
[----:B------:R-:W-:-:S13]  /*2fe0*/  PLOP3.LUT P6, PT, PT, PT, UP1, 0x40, 0x0 ;  /* 0x000000000000781c */ /* 0x000fda0003fce818 */
[----:B0-----:R-:W-:Y:S05]  /*2ff0*/  @P6 BRA `(.L_x_1090) ;  /* 0x0000000000646947 */ /* 0x001fea0003800000 */
        /* <DEDUP_REMOVED lines=14> */
.L_x_1092:
[----:B------:R-:W-:-:S06]  /*30e0*/  UISETP.NE.AND UP2, UPT, UR7, 0x1, UPT ;  /* 0x000000010700788c */ /* 0x000fcc000bf45270 */
[----:B------:R-:W-:-:S05]  /*30f0*/  PLOP3.LUT P6, PT, PT, PT, UP2, 0x80, 0x0 ;  /* 0x000000000000781c */ /* 0x000fca0003fcf028 */
[----:B------:R-:W-:-:S08]  /*3100*/  @UP2 ULDC.64 UR10, c[0x0][0x9e8] ;  /* 0x00027a00000a2ab9 */ /* 0x000fd00000000a00 */
[----:B------:R-:W-:Y:S01]  /*3110*/  @P6 IMAD.HI.U32 R4, R0, UR10, RZ ;  /* 0x0000000a00046c27 */ /* 0x000fe2000f8e00ff */
[----:B------:R-:W-:-:S13]  /*3120*/  PLOP3.LUT P6, PT, PT, PT, UP2, 0x80, 0x0 ;  /* 0x000000000000781c */ /* 0x000fda0003fcf028 */
[----:B------:R-:W-:-:S07]  /*3130*/  @P6 SHF.R.U32.HI R0, RZ, UR11, R4 ;  /* 0x0000000bff006c19 */ /* 0x000fce0008011604 */
.L_x_1093:
[----:B------:R-:W-:Y:S05]  /*3140*/  BSYNC B0 ;  /* 0x0000000000007941 */ /* 0x000fea0003800000 */
.L_x_1091:
[----:B------:R-:W-:-:S04]  /*3150*/  IMAD R7, R0, UR7, -R7 ;  /* 0x0000000700077c24 */ /* 0x000fc8000f8e0a07 */
[----:B------:R-:W-:-:S05]  /*3160*/  IMAD R7, R16, -0x2, R7 ;  /* 0xfffffffe10077824 */ /* 0x000fca00078e0207 */
[----:B------:R-:W-:Y:S02]  /*3170*/  VIMNMX R3, R3, R7, !PT ;  /* 0x0000000703037248 */ /* 0x000fe40007fe0100 */
[----:B------:R-:W-:-:S07]  /*3180*/  VIADDMNMX R2, R7, UR7, R2, PT ;  /* 0x0000000707027c46 */ /* 0x000fce000b800102 */
.L_x_1090:
        /* <DEDUP_REMOVED lines=30> */
[----:B------:R-:W-:Y:S02]  /*3370*/  LOP3.LUT P6, RZ, R12, 0x8000, RZ, 0xc0, !PT ;  /* 0x000080000cff7812 */ /* 0x000fe400078cc0ff */
        /* <DEDUP_REMOVED lines=139> */
[--C-:B------:R-:W-:Y:S01]  /*3c30*/  FFMA.FTZ R12, R32, UR33, -R20.reuse ;  /* 0x00000021200c7c23 */ /* 0x100fe20008010814 */
[----:B------:R-:W-:Y:S01]  /*3c40*/  FMNMX.FTZ R5, R4, R27, !PT ;  /* 0x0000001b04057209 */ /* 0x000fe20007810000 */
[--C-:B------:R-:W-:Y:S01]  /*3c50*/  FFMA.FTZ R7, R25, UR33, -R20.reuse ;  /* 0x0000002119077c23 */ /* 0x100fe20008010814 */
[----:B------:R-:W-:Y:S01]  /*3c60*/  ISETP.GT.AND P2, PT, R3, 0x69, !P2 ;  /* 0x000000690300780c */ /* 0x000fe20005744270 */
        /* <DEDUP_REMOVED lines=14> */
[----:B------:R0:W-:Y:S01]  /*3d50*/  MUFU.EX2 R3, R53 ;  /* 0x0000003500037308 */ /* 0x0001e20000000800 */
        /* <DEDUP_REMOVED lines=8> */
[--C-:B0-----:R-:W-:Y:S01]  /*3de0*/  FFMA.FTZ R53, R69, UR33, -R20.reuse ;  /* 0x0000002145357c23 */ /* 0x101fe20008010814 */
[--C-:B------:R-:W-:Y:S01]  /*3df0*/  FFMA.FTZ R41, R72, UR33, -R20.reuse ;  /* 0x0000002148297c23 */ /* 0x100fe20008010814 */
[----:B------:R-:W-:Y:S01]  /*3e00*/  FMNMX.FTZ R6, R42, R5, !PT ;  /* 0x000000052a067209 */ /* 0x000fe20007810000 */
[--C-:B------:R-:W-:Y:S01]  /*3e10*/  FFMA.FTZ R57, R77, UR33, -R20.reuse ;  /* 0x000000214d397c23 */ /* 0x100fe20008010814 */
[--C-:B------:R-:W-:Y:S01]  /*3e20*/  FFMA.FTZ R49, R81, UR33, -R20.reuse ;  /* 0x0000002151317c23 */ /* 0x100fe20008010814 */
[----:B------:R-:W-:Y:S01]  /*3e30*/  FFMA.FTZ R61, R85, UR33, -R20 ;  /* 0x00000021553d7c23 */ /* 0x000fe20008010814 */
[----:B------:R-:W-:Y:S01]  /*3e40*/  FMNMX.FTZ R5, R43, R6, !PT ;  /* 0x000000062b057209 */ /* 0x000fe20007810000 */
[----:B------:R-:W-:Y:S03]  /*3e50*/  MUFU.EX2 R8, R8 ;  /* 0x0000000800087308 */ /* 0x000fe60000000800 */
[----:B------:R-:W-:-:S04]  /*3e60*/  FMNMX.FTZ R6, R46, R5, !PT ;  /* 0x000000052e067209 */ /* 0x000fc80007810000 */
[----:B------:R-:W-:Y:S01]  /*3e70*/  FMNMX.FTZ R5, R47, R6, !PT ;  /* 0x000000062f057209 */ /* 0x000fe20007810000 */
[----:B------:R-:W0:Y:S03]  /*3e80*/  MUFU.EX2 R7, R7 ;  /* 0x0000000700077308 */ /* 0x000e260000000800 */
[----:B------:R-:W-:-:S04]  /*3e90*/  FMNMX.FTZ R6, R50, R5, !PT ;  /* 0x0000000532067209 */ /* 0x000fc80007810000 */
[----:B------:R-:W-:Y:S01]  /*3ea0*/  FMNMX.FTZ R5, R51, R6, !PT ;  /* 0x0000000633057209 */ /* 0x000fe20007810000 */
[----:B------:R-:W1:Y:S03]  /*3eb0*/  MUFU.EX2 R10, R10 ;  /* 0x0000000a000a7308 */ /* 0x000e660000000800 */
[----:B------:R-:W-:-:S04]  /*3ec0*/  FMNMX.FTZ R6, R54, R5, !PT ;  /* 0x0000000536067209 */ /* 0x000fc80007810000 */
[----:B------:R-:W-:Y:S01]  /*3ed0*/  FMNMX.FTZ R5, R55, R6, !PT ;  /* 0x0000000637057209 */ /* 0x000fe20007810000 */
[----:B------:R-:W2:Y:S03]  /*3ee0*/  MUFU.EX2 R9, R9 ;  /* 0x0000000900097308 */ /* 0x000ea60000000800 */
        /* <DEDUP_REMOVED lines=30> */
[----:B------:R-:W3:Y:S06]  /*40d0*/  SHFL.BFLY PT, R40, R5, 0x2, 0x1f ;  /* 0x0c401f0005287f89 */ /* 0x000eec00000e0000 */
[----:B------:R-:W-:Y:S08]  /*40e0*/  MUFU.EX2 R6, R6 ;  /* 0x0000000600067308 */ /* 0x000ff00000000800 */
[----:B------:R-:W-:Y:S08]  /*40f0*/  MUFU.EX2 R29, R29 ;  /* 0x0000001d001d7308 */ /* 0x000ff00000000800 */
[----:B------:R-:W-:Y:S01]  /*4100*/  MUFU.EX2 R28, R28 ;  /* 0x0000001c001c7308 */ /* 0x000fe20000000800 */
[----:B---3--:R-:W-:Y:S01]  /*4110*/  FMNMX.FTZ R11, R5, R40, !PT ;  /* 0x00000028050b7209 */ /* 0x008fe20007810000 */
[----:B------:R-:W-:-:S04]  /*4120*/  FFMA.FTZ R40, R80, UR33, -R20 ;  /* 0x0000002150287c23 */ /* 0x000fc80008010814 */
[----:B------:R-:W3:Y:S02]  /*4130*/  SHFL.BFLY PT, R56, R11, 0x1, 0x1f ;  /* 0x0c201f000b387f89 */ /* 0x000ee400000e0000 */
[----:B------:R-:W-:Y:S08]  /*4140*/  MUFU.EX2 R32, R32 ;  /* 0x0000002000207308 */ /* 0x000ff00000000800 */
[----:B------:R-:W-:Y:S08]  /*4150*/  MUFU.EX2 R33, R33 ;  /* 0x0000002100217308 */ /* 0x000ff00000000800 */
[----:B------:R-:W-:Y:S01]  /*4160*/  MUFU.EX2 R2, R2 ;  /* 0x0000000200027308 */ /* 0x000fe20000000800 */
[----:B---3--:R-:W-:Y:S01]  /*4170*/  FMNMX.FTZ R5, R11, R56, !PT ;  /* 0x000000380b057209 */ /* 0x008fe20007810000 */
[----:B------:R-:W-:-:S06]  /*4180*/  FFMA.FTZ R56, R84, UR33, -R20 ;  /* 0x0000002154387c23 */ /* 0x000fcc0008010814 */
[----:B------:R-:W-:Y:S01]  /*4190*/  MUFU.EX2 R37, R37 ;  /* 0x0000002500257308 */ /* 0x000fe20000000800 */
[C---:B------:R-:W-:Y:S01]  /*41a0*/  FSETP.NEU.FTZ.AND P2, PT, R5.reuse, -INF , PT ;  /* 0xff8000000500780b */ /* 0x040fe20003f5d000 */
[----:B------:R-:W-:-:S05]  /*41b0*/  FMUL.FTZ R11, R5, UR33 ;  /* 0x00000021050b7c20 */ /* 0x000fca0008410000 */
[----:B------:R-:W-:Y:S01]  /*41c0*/  FSEL R20, R11, RZ, P2 ;  /* 0x000000ff0b147208 */ /* 0x000fe20001000000 */
[----:B------:R-:W-:Y:S01]  /*41d0*/  MUFU.EX2 R36, R36 ;  /* 0x0000002400247308 */ /* 0x000fe20000000800 */
        /* <DEDUP_REMOVED lines=17> */
[--C-:B---3--:R-:W-:Y:S01]  /*42f0*/  FFMA.FTZ R60, R46, UR33, -R20.reuse ;  /* 0x000000212e3c7c23 */ /* 0x108fe20008010814 */
[--C-:B------:R-:W-:Y:S01]  /*4300*/  FFMA.FTZ R46, R58, UR33, -R20.reuse ;  /* 0x000000213a2e7c23 */ /* 0x100fe20008010814 */
[--C-:B------:R-:W-:Y:S01]  /*4310*/  FFMA.FTZ R34, R51, UR33, -R20.reuse ;  /* 0x0000002133227c23 */ /* 0x100fe20008010814 */
[----:B--2---:R-:W-:Y:S01]  /*4320*/  F2FP.BF16.F32.PACK_AB R10, R9, R10 ;  /* 0x0000000a090a723e */ /* 0x004fe200000010ff */
[--C-:B------:R-:W-:Y:S01]  /*4330*/  FFMA.FTZ R51, R63, UR33, -R20.reuse ;  /* 0x000000213f337c23 */ /* 0x100fe20008010814 */
[----:B------:R1:W2:Y:S01]  /*4340*/  MUFU.EX2 R68, R65 ;  /* 0x0000004100447308 */ /* 0x0002a20000000800 */
[----:B------:R-:W-:Y:S01]  /*4350*/  F2FP.BF16.F32.PACK_AB R8, R7, R8 ;  /* 0x000000080708723e */ /* 0x000fe200000010ff */
[--C-:B------:R-:W-:Y:S01]  /*4360*/  FFMA.FTZ R7, R66, UR33, -R20.reuse ;  /* 0x0000002142077c23 */ /* 0x100fe20008010814 */
[--C-:B------:R-:W-:Y:S01]  /*4370*/  FFMA.FTZ R70, R70, UR33, -R20.reuse ;  /* 0x0000002146467c23 */ /* 0x100fe20008010814 */
[--C-:B------:R-:W-:Y:S01]  /*4380*/  FFMA.FTZ R71, R71, UR33, -R20.reuse ;  /* 0x0000002147477c23 */ /* 0x100fe20008010814 */
[--C-:B------:R-:W-:Y:S01]  /*4390*/  FFMA.FTZ R74, R74, UR33, -R20.reuse ;  /* 0x000000214a4a7c23 */ /* 0x100fe20008010814 */
[--C-:B------:R-:W-:Y:S01]  /*43a0*/  FFMA.FTZ R75, R75, UR33, -R20.reuse ;  /* 0x000000214b4b7c23 */ /* 0x100fe20008010814 */
[--C-:B------:R-:W-:Y:S01]  /*43b0*/  FFMA.FTZ R78, R78, UR33, -R20.reuse ;  /* 0x000000214e4e7c23 */ /* 0x100fe20008010814 */
[----:B------:R3:W4:Y:S01]  /*43c0*/  MUFU.EX2 R69, R31 ;  /* 0x0000001f00457308 */ /* 0x0007220000000800 */
[--C-:B-1----:R-:W-:Y:S01]  /*43d0*/  FFMA.FTZ R65, R47, UR33, -R20.reuse ;  /* 0x000000212f417c23 */ /* 0x102fe20008010814 */
[----:B------:R-:W-:Y:S01]  /*43e0*/  FFMA.FTZ R47, R59, UR33, -R20 ;  /* 0x000000213b2f7c23 */ /* 0x000fe20008010814 */
[----:B------:R-:W-:Y:S01]  /*43f0*/  FADD.FTZ R59, R9, R54 ;  /* 0x00000036093b7221 */ /* 0x000fe20000010000 */
[----:B0-----:R-:W-:Y:S01]  /*4400*/  FADD.FTZ R55, R11, R64 ;  /* 0x000000400b377221 */ /* 0x001fe20000010000 */
[----:B------:R-:W-:Y:S01]  /*4410*/  F2FP.BF16.F32.PACK_AB R9, R64, R11 ;  /* 0x0000000b4009723e */ /* 0x000fe200000010ff */
[--C-:B------:R-:W-:Y:S01]  /*4420*/  FFMA.FTZ R54, R67, UR33, -R20.reuse ;  /* 0x0000002143367c23 */ /* 0x100fe20008010814 */
[--C-:B------:R-:W-:Y:S01]  /*4430*/  FFMA.FTZ R79, R79, UR33, -R20.reuse ;  /* 0x000000214f4f7c23 */ /* 0x100fe20008010814 */
[----:B------:R-:W0:Y:S01]  /*4440*/  MUFU.EX2 R4, R4 ;  /* 0x0000000400047308 */ /* 0x000e220000000800 */
[--C-:B---3--:R-:W-:Y:S01]  /*4450*/  FFMA.FTZ R31, R50, UR33, -R20.reuse ;  /* 0x00000021321f7c23 */ /* 0x108fe20008010814 */
[--C-:B------:R-:W-:Y:S01]  /*4460*/  FFMA.FTZ R50, R62, UR33, -R20.reuse ;  /* 0x000000213e327c23 */ /* 0x100fe20008010814 */
[----:B------:R-:W-:Y:S01]  /*4470*/  FADD.FTZ R62, R12, R59 ;  /* 0x0000003b0c3e7221 */ /* 0x000fe20000010000 */
[----:B--2---:R-:W-:Y:S01]  /*4480*/  FADD.FTZ R58, R68, R55 ;  /* 0x00000037443a7221 */ /* 0x004fe20000010000 */
[C---:B------:R-:W-:Y:S01]  /*4490*/  F2FP.BF16.F32.PACK_AB R12, R13.reuse, R12 ;  /* 0x0000000c0d0c723e */ /* 0x040fe200000010ff */
[----:B------:R-:W-:Y:S01]  /*44a0*/  FFMA.FTZ R82, R82, UR33, -R20 ;  /* 0x0000002152527c23 */ /* 0x000fe20008010814 */
[----:B------:R-:W-:Y:S01]  /*44b0*/  FADD.FTZ R59, R13, R62 ;  /* 0x0000003e0d3b7221 */ /* 0x000fe20000010000 */
[----:B------:R-:W1:Y:S01]  /*44c0*/  MUFU.EX2 R27, R27 ;  /* 0x0000001b001b7308 */ /* 0x000e620000000800 */
[C---:B----4-:R-:W-:Y:S01]  /*44d0*/  FADD.FTZ R55, R69.reuse, R58 ;  /* 0x0000003a45377221 */ /* 0x050fe20000010000 */
[----:B------:R-:W-:Y:S01]  /*44e0*/  F2FP.BF16.F32.PACK_AB R11, R69, R68 ;  /* 0x00000044450b723e */ /* 0x000fe200000010ff */
[----:B------:R-:W-:Y:S01]  /*44f0*/  FADD.FTZ R62, R14, R59 ;  /* 0x0000003b0e3e7221 */ /* 0x000fe20000010000 */
[----:B------:R-:W-:Y:S01]  /*4500*/  F2FP.BF16.F32.PACK_AB R14, R15, R14 ;  /* 0x0000000e0f0e723e */ /* 0x000fe200000010ff */
[--C-:B------:R-:W-:Y:S01]  /*4510*/  FFMA.FTZ R83, R83, UR33, -R20.reuse ;  /* 0x0000002153537c23 */ /* 0x100fe20008010814 */
[----:B------:R-:W-:Y:S01]  /*4520*/  FFMA.FTZ R86, R86, UR33, -R20 ;  /* 0x0000002156567c23 */ /* 0x000fe20008010814 */
[----:B------:R-:W-:Y:S01]  /*4530*/  FADD.FTZ R59, R15, R62 ;  /* 0x0000003e0f3b7221 */ /* 0x000fe20000010000 */
[----:B------:R-:W2:Y:S01]  /*4540*/  MUFU.EX2 R30, R30 ;  /* 0x0000001e001e7308 */ /* 0x000ea20000000800 */
[----:B0-----:R-:W-:Y:S01]  /*4550*/  FADD.FTZ R58, R4, R55 ;  /* 0x00000037043a7221 */ /* 0x001fe20000010000 */
[----:B------:R0:W-:Y:S01]  /*4560*/  STSM.16.M88.4 [R17+0x21800], R8 ;  /* 0x0218000811007844 */ /* 0x0001e20000000200 */
[----:B------:R-:W-:Y:S01]  /*4570*/  FADD.FTZ R62, R24, R59 ;  /* 0x0000003b183e7221 */ /* 0x000fe20000010000 */
        /* <DEDUP_REMOVED lines=43> */
[----:B------:R1:W-:Y:S04]  /*4830*/  STSM.16.M88.4 [R22], R12 ;  /* 0x0000000c16007844 */ /* 0x0003e80000000200 */
[----:B------:R3:W-:Y:S02]  /*4840*/  STSM.16.M88.4 [R19], R24 ;  /* 0x0000001813007844 */ /* 0x0007e40000000200 */
[----:B------:R-:W4:Y:S01]  /*4850*/  MUFU.EX2 R47, R47 ;  /* 0x0000002f002f7308 */ /* 0x000f220000000800 */
[C---:B0-----:R-:W-:Y:S01]  /*4860*/  FADD.FTZ R9, R43.reuse, R4 ;  /* 0x000000042b097221 */ /* 0x041fe20000010000 */
[----:B------:R-:W-:-:S06]  /*4870*/  F2FP.BF16.F32.PACK_AB R11, R43, R38 ;  /* 0x000000262b0b723e */ /* 0x000fcc00000010ff */
[----:B------:R-:W0:Y:S01]  /*4880*/  MUFU.EX2 R50, R50 ;  /* 0x0000003200327308 */ /* 0x000e220000000800 */
[----:B--2---:R-:W-:-:S07]  /*4890*/  FADD.FTZ R4, R46, R9 ;  /* 0x000000092e047221 */ /* 0x004fce0000010000 */
[----:B------:R-:W2:Y:S01]  /*48a0*/  MUFU.EX2 R45, R45 ;  /* 0x0000002d002d7308 */ /* 0x000ea20000000800 */
[C---:B----4-:R-:W-:Y:S01]  /*48b0*/  FADD.FTZ R9, R47.reuse, R4 ;  /* 0x000000042f097221 */ /* 0x050fe20000010000 */
[----:B------:R-:W-:-:S06]  /*48c0*/  F2FP.BF16.F32.PACK_AB R29, R47, R46 ;  /* 0x0000002e2f1d723e */ /* 0x000fcc00000010ff */
[----:B------:R-:W4:Y:S01]  /*48d0*/  MUFU.EX2 R51, R51 ;  /* 0x0000003300337308 */ /* 0x000f220000000800 */
[----:B0-----:R-:W-:Y:S01]  /*48e0*/  FADD.FTZ R4, R50, R9 ;  /* 0x0000000932047221 */ /* 0x001fe20000010000 */
[----:B------:R-:W-:-:S05]  /*48f0*/  F2FP.BF16.F32.PACK_AB R9, R34, R31 ;  /* 0x0000001f2209723e */ /* 0x000fca00000010ff */
[----:B------:R0:W-:Y:S01]  /*4900*/  STSM.16.M88.4 [R18], R8 ;  /* 0x0000000812007844 */ /* 0x0001e20000000200 */
[----:B------:R-:W5:Y:S01]  /*4910*/  MUFU.EX2 R44, R44 ;  /* 0x0000002c002c7308 */ /* 0x000f620000000800 */
[C---:B--2---:R-:W-:Y:S01]  /*4920*/  FADD.FTZ R3, R45.reuse, R6 ;  /* 0x000000062d037221 */ /* 0x044fe20000010000 */
[----:B-1----:R-:W-:-:S06]  /*4930*/  F2FP.BF16.F32.PACK_AB R12, R45, R36 ;  /* 0x000000242d0c723e */ /* 0x002fcc00000010ff */
[----:B------:R-:W1:Y:S01]  /*4940*/  MUFU.EX2 R7, R7 ;  /* 0x0000000700077308 */ /* 0x000e620000000800 */
[C---:B----4-:R-:W-:Y:S01]  /*4950*/  FADD.FTZ R4, R51.reuse, R4 ;  /* 0x0000000433047221 */ /* 0x050fe20000010000 */
[----:B------:R-:W-:-:S05]  /*4960*/  F2FP.BF16.F32.PACK_AB R31, R51, R50 ;  /* 0x00000032331f723e */ /* 0x000fca00000010ff */
[----:B------:R2:W-:Y:S01]  /*4970*/  STSM.16.M88.4 [R17+0x27800], R28 ;  /* 0x0278001c11007844 */ /* 0x0005e20000000200 */
[----:B------:R-:W4:Y:S01]  /*4980*/  MUFU.EX2 R54, R54 ;  /* 0x0000003600367308 */ /* 0x000f220000000800 */
[----:B-----5:R-:W-:-:S07]  /*4990*/  FADD.FTZ R2, R44, R3 ;  /* 0x000000032c027221 */ /* 0x020fce0000010000 */
[----:B------:R-:W5:Y:S01]  /*49a0*/  MUFU.EX2 R53, R53 ;  /* 0x0000003500357308 */ /* 0x000f620000000800 */
[----:B-1----:R-:W-:-:S07]  /*49b0*/  FADD.FTZ R3, R7, R4 ;  /* 0x0000000407037221 */ /* 0x002fce0000010000 */
[----:B------:R-:W1:Y:S01]  /*49c0*/  MUFU.EX2 R70, R70 ;  /* 0x0000004600467308 */ /* 0x000e620000000800 */
[C---:B----4-:R-:W-:Y:S01]  /*49d0*/  FADD.FTZ R3, R54.reuse, R3 ;  /* 0x0000000336037221 */ /* 0x050fe20000010000 */
[----:B------:R-:W-:-:S06]  /*49e0*/  F2FP.BF16.F32.PACK_AB R13, R54, R7 ;  /* 0x00000007360d723e */ /* 0x000fcc00000010ff */
[----:B------:R-:W4:Y:S01]  /*49f0*/  MUFU.EX2 R71, R71 ;  /* 0x0000004700477308 */ /* 0x000f220000000800 */
[C---:B-----5:R-:W-:Y:S01]  /*4a00*/  FADD.FTZ R4, R53.reuse, R2 ;  /* 0x0000000235047221 */ /* 0x060fe20000010000 */
[----:B------:R-:W-:-:S06]  /*4a10*/  F2FP.BF16.F32.PACK_AB R14, R53, R44 ;  /* 0x0000002c350e723e */ /* 0x000fcc00000010ff */
[----:B------:R-:W5:Y:S01]  /*4a20*/  MUFU.EX2 R41, R41 ;  /* 0x0000002900297308 */ /* 0x000f620000000800 */
[----:B-1----:R-:W-:-:S07]  /*4a30*/  FADD.FTZ R2, R70, R3 ;  /* 0x0000000346027221 */ /* 0x002fce0000010000 */
[----:B------:R-:W3:Y:S01]  /*4a40*/  MUFU.EX2 R48, R48 ;  /* 0x0000003000307308 */ /* 0x000ee20000000800 */
[C---:B----4-:R-:W-:Y:S01]  /*4a50*/  F2FP.BF16.F32.PACK_AB R15, R71.reuse, R70 ;  /* 0x00000046470f723e */ /* 0x050fe200000010ff */
[----:B------:R-:W-:-:S04]  /*4a60*/  FADD.FTZ R7, R71, R2 ;  /* 0x0000000247077221 */ /* 0x000fc80000010000 */
[----:B------:R2:W-:Y:S02]  /*4a70*/  STSM.16.M88.4 [R23], R12 ;  /* 0x0000000c17007844 */ /* 0x0005e40000000200 */
[----:B------:R-:W-:Y:S01]  /*4a80*/  MUFU.EX2 R52, R52 ;  /* 0x0000003400347308 */ /* 0x000fe20000000800 */
[----:B-----5:R-:W-:-:S07]  /*4a90*/  FADD.FTZ R21, R41, R4 ;  /* 0x0000000429157221 */ /* 0x020fce0000010000 */
[----:B------:R-:W1:Y:S01]  /*4aa0*/  MUFU.EX2 R57, R57 ;  /* 0x0000003900397308 */ /* 0x000e620000000800 */
[C---:B---3--:R-:W-:Y:S01]  /*4ab0*/  F2FP.BF16.F32.PACK_AB R24, R48.reuse, R41 ;  /* 0x000000293018723e */ /* 0x048fe200000010ff */
[----:B------:R-:W-:-:S06]  /*4ac0*/  FADD.FTZ R21, R48, R21 ;  /* 0x0000001530157221 */ /* 0x000fcc0000010000 */
[----:B------:R-:W3:Y:S08]  /*4ad0*/  MUFU.EX2 R74, R74 ;  /* 0x0000004a004a7308 */ /* 0x000ef00000000800 */
[----:B------:R-:W4:Y:S01]  /*4ae0*/  MUFU.EX2 R75, R75 ;  /* 0x0000004b004b7308 */ /* 0x000f220000000800 */
[----:B-1----:R-:W-:-:S07]  /*4af0*/  F2FP.BF16.F32.PACK_AB R26, R57, R52 ;  /* 0x00000034391a723e */ /* 0x002fce00000010ff */
[----:B------:R-:W1:Y:S01]  /*4b00*/  MUFU.EX2 R78, R78 ;  /* 0x0000004e004e7308 */ /* 0x000e620000000800 */
[----:B---3--:R-:W-:-:S07]  /*4b10*/  FADD.FTZ R2, R74, R7 ;  /* 0x000000074a027221 */ /* 0x008fce0000010000 */
[----:B------:R-:W3:Y:S01]  /*4b20*/  MUFU.EX2 R79, R79 ;  /* 0x0000004f004f7308 */ /* 0x000ee20000000800 */
[C---:B----4-:R-:W-:Y:S01]  /*4b30*/  F2FP.BF16.F32.PACK_AB R25, R75.reuse, R74 ;  /* 0x0000004a4b19723e */ /* 0x050fe200000010ff */
[----:B------:R-:W-:Y:S01]  /*4b40*/  FADD.FTZ R7, R75, R2 ;  /* 0x000000024b077221 */ /* 0x000fe20000010000 */
[----:B------:R-:W-:-:S05]  /*4b50*/  FADD.FTZ R2, R52, R21 ;  /* 0x0000001534027221 */ /* 0x000fca0000010000 */
[----:B------:R-:W-:Y:S01]  /*4b60*/  MUFU.EX2 R40, R40 ;  /* 0x0000002800287308 */ /* 0x000fe20000000800 */
[----:B-1----:R-:W-:Y:S01]  /*4b70*/  FADD.FTZ R4, R78, R7 ;  /* 0x000000074e047221 */ /* 0x002fe20000010000 */
[----:B------:R-:W-:Y:S01]  /*4b80*/  FADD.FTZ R7, R57, R2 ;  /* 0x0000000239077221 */ /* 0x000fe20000010000 */
[----:B------:R-:W-:-:S05]  /*4b90*/  VIADD R2, R88, 0xfffffffe ;  /* 0xfffffffe58027836 */ /* 0x000fca0000000000 */
[----:B------:R-:W0:Y:S01]  /*4ba0*/  MUFU.EX2 R49, R49 ;  /* 0x0000003100317308 */ /* 0x000e220000000800 */
[C---:B---3--:R-:W-:Y:S01]  /*4bb0*/  F2FP.BF16.F32.PACK_AB R27, R79.reuse, R78 ;  /* 0x0000004e4f1b723e */ /* 0x048fe200000010ff */
[----:B------:R-:W-:-:S04]  /*4bc0*/  FADD.FTZ R21, R79, R4 ;  /* 0x000000044f157221 */ /* 0x000fc80000010000 */
[----:B------:R2:W-:Y:S02]  /*4bd0*/  STSM.16.M88.4 [R19+0x6000], R24 ;  /* 0x0060001813007844 */ /* 0x0005e40000000200 */
[----:B------:R-:W1:Y:S08]  /*4be0*/  MUFU.EX2 R56, R56 ;  /* 0x0000003800387308 */ /* 0x000e700000000800 */
[----:B------:R-:W3:Y:S01]  /*4bf0*/  MUFU.EX2 R61, R61 ;  /* 0x0000003d003d7308 */ /* 0x000ee20000000800 */
[----:B0-----:R-:W-:Y:S01]  /*4c00*/  F2FP.BF16.F32.PACK_AB R8, R49, R40 ;  /* 0x000000283108723e */ /* 0x001fe200000010ff */
[----:B------:R-:W-:-:S04]  /*4c10*/  FADD.FTZ R40, R40, R7 ;  /* 0x0000000728287221 */ /* 0x000fc80000010000 */
[----:B------:R-:W-:Y:S02]  /*4c20*/  FADD.FTZ R49, R49, R40 ;  /* 0x0000002831317221 */ /* 0x000fe40000010000 */
[----:B------:R-:W-:Y:S02]  /*4c30*/  MUFU.EX2 R82, R82 ;  /* 0x0000005200527308 */ /* 0x000fe40000000800 */
[----:B-1----:R-:W-:-:S06]  /*4c40*/  FADD.FTZ R4, R56, R49 ;  /* 0x0000003138047221 */ /* 0x002fcc0000010000 */
[----:B------:R-:W0:Y:S01]  /*4c50*/  MUFU.EX2 R83, R83 ;  /* 0x0000005300537308 */ /* 0x000e220000000800 */
[C---:B---3--:R-:W-:Y:S01]  /*4c60*/  F2FP.BF16.F32.PACK_AB R10, R61.reuse, R56 ;  /* 0x000000383d0a723e */ /* 0x048fe200000010ff */
[----:B------:R-:W-:-:S06]  /*4c70*/  FADD.FTZ R4, R61, R4 ;  /* 0x000000043d047221 */ /* 0x000fcc0000010000 */
[----:B------:R-:W-:Y:S08]  /*4c80*/  MUFU.EX2 R86, R86 ;  /* 0x0000005600567308 */ /* 0x000ff00000000800 */
[----:B------:R-:W1:Y:S01]  /*4c90*/  MUFU.EX2 R3, R20 ;  /* 0x0000001400037308 */ /* 0x000e620000000800 */
[----:B0-----:R-:W-:Y:S01]  /*4ca0*/  F2FP.BF16.F32.PACK_AB R9, R83, R82 ;  /* 0x000000525309723e */ /* 0x001fe200000010ff */
[----:B------:R-:W-:-:S04]  /*4cb0*/  FADD.FTZ R82, R82, R21 ;  /* 0x0000001552527221 */ /* 0x000fc80000010000 */
[----:B------:R-:W-:Y:S01]  /*4cc0*/  FADD.FTZ R83, R83, R82 ;  /* 0x0000005253537221 */ /* 0x000fe20000010000 */
[----:B-1----:R-:W-:-:S03]  /*4cd0*/  F2FP.BF16.F32.PACK_AB R11, R3, R86 ;  /* 0x00000056030b723e */ /* 0x002fc600000010ff */
        /* <DEDUP_REMOVED lines=17> */
.L_x_1095:
[----:B------:R-:W-:-:S11]  /*4df0*/  UISETP.NE.AND UP2, UPT, UR7, 0x1, UPT ;  /* 0x000000010700788c */ /* 0x000fd6000bf45270 */
[----:B------:R-:W-:Y:S02]  /*4e00*/  @UP2 ULDC.64 UR10, c[0x0][0x9e8] ;  /* 0x00027a00000a2ab9 */ /* 0x000fe40000000a00 */
[----:B------:R-:W-:-:S04]  /*4e10*/  UIMAD.WIDE.U32 UR14, UR18, UR10, URZ ;  /* 0x0000000a120e72a5 */ /* 0x000fc8000f8e003f */
[----:B------:R-:W-:-:S12]  /*4e20*/  @UP2 USHF.R.U32.HI UR18, URZ, UR11, UR15 ;  /* 0x0000000b3f122299 */ /* 0x000fd8000801160f */
.L_x_1096:
[----:B------:R-:W-:-:S04]  /*4e30*/  UIMAD UR7, UR18, UR7, UR7 ;  /* 0x00000007120772a4 */ /* 0x000fc8000f8e0207 */
[----:B------:R-:W-:-:S04]  /*4e40*/  UISETP.LT.AND UP2, UPT, UR6, UR7, UPT ;  /* 0x000000070600728c */ /* 0x000fc8000bf41270 */
[----:B------:R-:W-:-:S12]  /*4e50*/  USEL UR6, UR6, UR7, UP2 ;  /* 0x0000000706067287 */ /* 0x000fd80009000000 */
.L_x_1094:
        /* <DEDUP_REMOVED lines=36> */
.L_x_1114:
[----:B------:R-:W-:Y:S01]  /*50a0*/  UIADD3 UR55, UR46, 0x1, URZ ;  /* 0x000000012e377890 */ /* 0x000fe2000fffe03f */
[----:B------:R-:W-:-:S03]  /*50b0*/  ISETP.NE.AND P3, PT, RZ, UR44, PT ;  /* 0x0000002cff007c0c */ /* 0x000fc6000bf65270 */
[----:B------:R-:W-:-:S04]  /*50c0*/  UISETP.NE.AND UP2, UPT, UR55, 0x2, UPT ;  /* 0x000000023700788c */ /* 0x000fc8000bf45270 */
[----:B------:R-:W-:Y:S02]  /*50d0*/  USEL UR54, URZ, 0x1, UP2 ;  /* 0x000000013f367887 */ /* 0x000fe40009000000 */
[----:B------:R-:W-:Y:S02]  /*50e0*/  USEL UR55, UR55, URZ, UP2 ;  /* 0x0000003f37377287 */ /* 0x000fe40009000000 */
[----:B------:R-:W-:Y:S02]  /*50f0*/  ULOP3.LUT UR54, UR49, UR54, URZ, 0x3c, !UPT ;  /* 0x0000003631367292 */ /* 0x000fe4000f8e3c3f */
[----:B----4-:R-:W-:Y:S10]  /*5100*/  @P3 BRA `(.L_x_1098) ;  /* 0x00000000002c3947 */ /* 0x010ff40003800000 */
[----:B------:R-:W-:Y:S05]  /*5110*/  @!P0 BRA `(.L_x_1099) ;  /* 0x0000000000048947 */ /* 0x000fea0003800000 */
[----:B------:R-:W-:Y:S01]  /*5120*/  BPT.TRAP 0x1 ;  /* 0x000000040000795c */ /* 0x000fe20000300000 */
.L_x_1099:
[----:B------:R-:W-:Y:S01]  /*5130*/  ULEA UR6, UR55, UR42, 0x3 ;  /* 0x0000002a37067291 */ /* 0x000fe2000f8e183f */
[----:B------:R-:W-:-:S05]  /*5140*/  IMAD.U32 R6, RZ, RZ, UR54 ;  /* 0x00000036ff067e24 */ /* 0x000fca000f8e00ff */
[----:B------:R-:W-:-:S04]  /*5150*/  SHF.L.U32 R6, R6, 0x1f, RZ ;  /* 0x0000001f06067819 */ /* 0x000fc800000006ff */
[----:B------:R0:W1:Y:S01]  /*5160*/  SYNCS.PHASECHK.TRANS64.TRYWAIT P2, [UR6+0x2d830], R6 ;  /* 0x02d83006ff0075a7 */ /* 0x0000620008040146 */
[----:B------:R-:W-:Y:S05]  /*5170*/  @!P0 BRA `(.L_x_1100) ;  /* 0x0000000000048947 */ /* 0x000fea0003800000 */
[----:B------:R-:W-:Y:S01]  /*5180*/  BPT.TRAP 0x1 ;  /* 0x000000040000795c */ /* 0x000fe20000300000 */
.L_x_1100:
[----:B-1----:R-:W-:Y:S05]  /*5190*/  @P2 BRA `(.L_x_1098) ;  /* 0x0000000000082947 */ /* 0x002fea0003800000 */
[----:B------:R-:W1:Y:S02]  /*51a0*/  SYNCS.PHASECHK.TRANS64.TRYWAIT P2, [UR6+0x2d830], R6 ;  /* 0x02d83006ff0075a7 */ /* 0x000e640008040146 */
[----:B-1----:R-:W-:Y:S05]  /*51b0*/  @!P2 BRA `(.L_x_1101) ;  /* 0x0000011000a4a947 */ /* 0x002fea0003800000 */
.L_x_1098:
        /* <DEDUP_REMOVED lines=16> */
[----:B--2---:R-:W-:-:S06]  /*52c0*/  WARPGROUP.ARRIVE ;  /* 0x00000000000079c5 */ /* 0x004fcc0000000000 */
        /* <DEDUP_REMOVED lines=20> */
.L_x_1103:
[----:B------:R-:W-:Y:S01]  /*5410*/  ULEA UR6, UR46, UR42, 0x3 ;  /* 0x0000002a2e067291 */ /* 0x000fe2000f8e183f */
[----:B------:R-:W-:-:S05]  /*5420*/  IMAD.U32 R6, RZ, RZ, UR49 ;  /* 0x00000031ff067e24 */ /* 0x000fca000f8e00ff */
[----:B------:R-:W-:-:S04]  /*5430*/  SHF.L.U32 R6, R6, 0x1f, RZ ;  /* 0x0000001f06067819 */ /* 0x000fc800000006ff */
[----:B------:R0:W1:Y:S01]  /*5440*/  SYNCS.PHASECHK.TRANS64.TRYWAIT P2, [UR6+0x2d850], R6 ;  /* 0x02d85006ff0075a7 */ /* 0x0000620008040146 */
[----:B------:R-:W-:Y:S05]  /*5450*/  @!P0 BRA `(.L_x_1104) ;  /* 0x0000000000048947 */ /* 0x000fea0003800000 */
[----:B------:R-:W-:Y:S01]  /*5460*/  BPT.TRAP 0x1 ;  /* 0x000000040000795c */ /* 0x000fe20000300000 */
.L_x_1104:
[----:B-1----:R-:W-:Y:S05]  /*5470*/  @P2 BRA `(.L_x_1102) ;  /* 0x0000000000082947 */ /* 0x002fea0003800000 */
[----:B------:R-:W1:Y:S02]  /*5480*/  SYNCS.PHASECHK.TRANS64.TRYWAIT P2, [UR6+0x2d850], R6 ;  /* 0x02d85006ff0075a7 */ /* 0x000e640008040146 */
[----:B-1----:R-:W-:Y:S05]  /*5490*/  @!P2 BRA `(.L_x_1105) ;  /* 0x000001100004a947 */ /* 0x002fea0003800000 */
.L_x_1102:
[----:B------:R-:W-:Y:S01]  /*54a0*/  UIADD3 UR6, UR42, 0x400, URZ ;  /* 0x000004002a067890 */ /* 0x000fe2000fffe03f */
[----:B------:R-:W-:Y:S01]  /*54b0*/  WARPGROUP.ARRIVE ;  /* 0x00000000000079c5 */ /* 0x000fe20000000000 */
[----:B------:R-:W-:-:S05]  /*54c0*/  ULEA UR7, UR52, UR42, 0xd ;  /* 0x0000002a34077291 */ /* 0x000fca000f8e683f */
[----:B------:R-:W2:Y:S01]  /*54d0*/  S2R R9, SR_TID.X ;  /* 0x0000000000097919 */ /* 0x000ea20000002100 */
[----:B------:R-:W-:Y:S01]  /*54e0*/  USHF.R.U32.HI UR6, URZ, 0x4, UR6 ;  /* 0x000000043f067899 */ /* 0x000fe20008011606 */
[----:B------:R-:W-:Y:S01]  /*54f0*/  PLOP3.LUT P2, PT, PT, PT, UP0, 0x80, 0x0 ;  /* 0x000000000000781c */ /* 0x000fe20003f4f008 */
[----:B------:R-:W-:Y:S01]  /*5500*/  UIADD3 UR7, UR7, 0x21800, URZ ;  /* 0x0002180007077890 */ /* 0x000fe2000fffe03f */
[----:B------:R-:W-:Y:S01]  /*5510*/  PLOP3.LUT P3, PT, PT, PT, UP0, 0x80, 0x0 ;  /* 0x000000000000781c */ /* 0x000fe20003f6f008 */
[----:B------:R-:W-:Y:S01]  /*5520*/  ULOP3.LUT UR6, UR6, 0x3fff, URZ, 0xc0, !UPT ;  /* 0x00003fff06067892 */ /* 0x000fe2000f8ec03f */
[----:B------:R-:W-:Y:S01]  /*5530*/  VIADD R13, R136, UR39 ;  /* 0x00000027880d7c36 */ /* 0x000fe20008000000 */
[----:B------:R-:W-:Y:S01]  /*5540*/  USHF.R.U32.HI UR7, URZ, 0x4, UR7 ;  /* 0x000000043f077899 */ /* 0x000fe20008011607 */
[----:B------:R-:W-:Y:S01]  /*5550*/  IMAD.SHL.U32 R12, R2, 0x80, RZ ;  /* 0x00000080020c7824 */ /* 0x000fe200078e00ff */
[----:B------:R-:W-:Y:S01]  /*5560*/  ULOP3.LUT UR10, UR6, 0x2000000, URZ, 0xfc, !UPT ;  /* 0x02000000060a7892 */ /* 0x000fe2000f8efc3f */
[----:B-1----:R-:W-:Y:S01]  /*5570*/  IMAD.U32 R7, RZ, RZ, UR55 ;  /* 0x00000037ff077e24 */ /* 0x002fe2000f8e00ff */
[----:B------:R-:W-:-:S02]  /*5580*/  ULOP3.LUT UR6, UR7, 0x3fff, URZ, 0xc0, !UPT ;  /* 0x00003fff07067892 */ /* 0x000fc4000f8ec03f */
[----:B------:R-:W-:Y:S02]  /*5590*/  UIMAD UR7, UR46, 0x600, UR10 ;  /* 0x000006002e0778a4 */ /* 0x000fe4000f8e020a */
[----:B------:R-:W-:Y:S01]  /*55a0*/  ULOP3.LUT UR6, UR6, 0x10000, URZ, 0xfc, !UPT ;  /* 0x0001000006067892 */ /* 0x000fe2000f8efc3f */
[----:B------:R-:W-:Y:S01]  /*55b0*/  @!P1 LEA R7, R7, UR42, 0x3 ;  /* 0x0000002a07079c11 */ /* 0x000fe2000f8e18ff */
[----:B------:R-:W-:Y:S01]  /*55c0*/  UMOV UR31, 0x80000020 ;  /* 0x80000020001f7882 */ /* 0x000fe20000000000 */
[----:B------:R-:W-:Y:S02]  /*55d0*/  UMOV UR29, 0x40000040 ;  /* 0x40000040001d7882 */ /* 0x000fe40000000000 */
[----:B------:R-:W-:Y:S01]  /*55e0*/  UMOV UR30, UR7 ;  /* 0x00000007001e7c82 */ /* 0x000fe20008000000 */
[----:B------:R-:W-:Y:S01]  /*55f0*/  @!P1 VIADD R7, R7, 0x2d840 ;  /* 0x0002d84007079836 */ /* 0x000fe20000000000 */
[----:B------:R-:W-:Y:S02]  /*5600*/  UMOV UR28, UR6 ;  /* 0x00000006001c7c82 */ /* 0x000fe40008000000 */
[----:B------:R-:W-:Y:S01]  /*5610*/  HGMMA.64x96x16.F32.BF16 R88, gdesc[UR28].tnspB, R88, gsb0 ;  /* 0x416000001c5879f0 */ /* 0x000fe20008001858 */
[----:B------:R-:W-:Y:S01]  /*5620*/  UIADD3 UR30, UR7, 0x40, URZ ;  /* 0x00000040071e7890 */ /* 0x000fe2000fffe03f */
[----:B------:R-:W-:Y:S01]  /*5630*/  @!P1 PRMT R7, RZ, 0x654, R7 ;  /* 0x00000654ff079816 */ /* 0x000fe20000000007 */
[----:B------:R-:W-:Y:S01]  /*5640*/  UIADD3 UR28, UR6, 0x2, URZ ;  /* 0x00000002061c7890 */ /* 0x000fe2000fffe03f */
[----:B------:R-:W-:Y:S01]  /*5650*/  UMOV UR31, 0x80000020 ;  /* 0x80000020001f7882 */ /* 0x000fe20000000000 */
[----:B------:R-:W-:Y:S01]  /*5660*/  UMOV UR29, 0x40000040 ;  /* 0x40000040001d7882 */ /* 0x000fe20000000000 */
[----:B--2---:R-:W-:Y:S01]  /*5670*/  SHF.R.U32.HI R8, RZ, 0x7, R9 ;  /* 0x00000007ff087819 */ /* 0x004fe20000011609 */
        /* <DEDUP_REMOVED lines=48> */
[----:B------:R-:W-:Y:S01]  /*5980*/  VIADD R6, R8, 0x9 ;  /* 0x0000000908067836 */ /* 0x000fe20000000000 */
[----:B------:R-:W-:Y:S01]  /*5990*/  ULOP3.LUT UR6, URZ, UR35, URZ, 0x33, !UPT ;  /* 0x000000233f067292 */ /* 0x000fe2000f8e333f */
[----:B------:R-:W-:Y:S02]  /*59a0*/  IMAD R9, R16, -0x2, R9 ;  /* 0xfffffffe10097824 */ /* 0x000fe400078e0209 */
[----:B------:R-:W0:Y:S01]  /*59b0*/  SHFL.IDX PT, R15, R13, RZ, 0x1c1f ;  /* 0x001c1fff0d0f7589 */ /* 0x000e2200000e0000 */
[----:B------:R-:W-:Y:S01]  /*59c0*/  SEL R6, R6, 0x9, !P2 ;  /* 0x0000000906067807 */ /* 0x000fe20005000000 */
[----:B------:R-:W-:Y:S01]  /*59d0*/  IMAD.U32 R8, RZ, RZ, UR45 ;  /* 0x0000002dff087e24 */ /* 0x000fe2000f8e00ff */
[----:B------:R-:W-:-:S04]  /*59e0*/  PLOP3.LUT P2, PT, PT, PT, UP1, 0x40, 0x0 ;  /* 0x000000000000781c */ /* 0x000fc80003f4e818 */
[----:B------:R-:W-:-:S05]  /*59f0*/  IADD3 R9, -R8, UR38, R9 ;  /* 0x0000002608097c10 */ /* 0x000fca000fffe109 */
[C---:B------:R-:W-:Y:S02]  /*5a00*/  VIADD R11, R9.reuse, UR53 ;  /* 0x00000035090b7c36 */ /* 0x040fe40008000000 */
[----:B------:R-:W-:Y:S01]  /*5a10*/  VIADD R10, R9, UR6 ;  /* 0x00000006090a7c36 */ /* 0x000fe20008000000 */
[----:B------:R-:W-:Y:S02]  /*5a20*/  WARPGROUP.DEPBAR.LE gsb0, 0x0 ;  /* 0x00008000000079c5 */ /* 0x000fe40000010000 */
[----:B------:R-:W-:-:S06]  /*5a30*/  WARPGROUP.ARRIVE ;  /* 0x00000000000079c5 */ /* 0x000fcc0000000000 */
[----:B------:R-:W-:Y:S03]  /*5a40*/  HGMMA.64x96x16.F32.BF16 R88, gdesc[UR28].tnspB, R88, gsb0 ;  /* 0x416000001c5879f0 */ /* 0x000fe60008001858 */
[----:B------:R-:W-:Y:S02]  /*5a50*/  WARPGROUP.DEPBAR.LE gsb0, 0x0 ;  /* 0x00008000000079c5 */ /* 0x000fe40000010000 */
[----:B------:R0:W-:Y:S06]  /*5a60*/  BAR.ARV R6, 0x100 ;  /* 0x000400060000751d */ /* 0x0001ec0000002000 */
[----:B------:R1:W-:Y:S01]  /*5a70*/  @!P1 SYNCS.ARRIVE.TRANS64.RED.A1T0 RZ, [R7+URZ], RZ ;  /* 0x000000ff07ff99a7 */ /* 0x0003e2000810043f */
[----:B0-----:R-:W-:-:S02]  /*5a80*/  IMAD.IADD R6, R15, 0x1, R10 ;  /* 0x000000010f067824 */ /* 0x001fc400078e020a */
[----:B-1----:R-:W-:Y:S01]  /*5a90*/  IMAD.IADD R7, R15, 0x1, R11 ;  /* 0x000000010f077824 */ /* 0x002fe200078e020b */
[----:B------:R-:W-:Y:S06]  /*5aa0*/  @P2 BRA `(.L_x_1106) ;  /* 0x00000000005c2947 */ /* 0x000fec0003800000 */
[----:B------:R-:W-:Y:S01]  /*5ab0*/  IMAD.U32 R8, RZ, RZ, UR45 ;  /* 0x0000002dff087e24 */ /* 0x000fe2000f8e00ff */
[----:B------:R-:W-:Y:S04]  /*5ac0*/  BSSY B0, `(.L_x_1107) ;  /* 0x0000011000007945 */ /* 0x000fe80003800000 */
[----:B------:R-:W-:-:S04]  /*5ad0*/  IADD3 R15, -R8, UR38, R15 ;  /* 0x00000026080f7c10 */ /* 0x000fc8000fffe10f */
        /* <DEDUP_REMOVED lines=10> */
.L_x_1108:
[----:B------:R-:W-:-:S05]  /*5b80*/  IMAD.U32 R14, RZ, RZ, UR34 ;  /* 0x00000022ff0e7e24 */ /* 0x000fca000f8e00ff */
[----:B------:R-:W-:-:S13]  /*5b90*/  ISETP.NE.AND P2, PT, R14, 0x1, PT ;  /* 0x000000010e00780c */ /* 0x000fda0003f45270 */
[----:B------:R-:W0:Y:S02]  /*5ba0*/  @P2 LDC.64 R8, c[0x0][0x9e8] ;  /* 0x00027a00ff082b82 */ /* 0x000e240000000a00 */
[----:B0-----:R-:W-:-:S05]  /*5bb0*/  @P2 IMAD.HI.U32 R8, R15, R8, RZ ;  /* 0x000000080f082227 */ /* 0x001fca00078e00ff */
[----:B------:R-:W-:-:S07]  /*5bc0*/  @P2 SHF.R.U32.HI R15, RZ, R9, R8 ;  /* 0x00000009ff0f2219 */ /* 0x000fce0000011608 */
.L_x_1109:
[----:B------:R-:W-:Y:S05]  /*5bd0*/  BSYNC B0 ;  /* 0x0000000000007941 */ /* 0x000fea0003800000 */
.L_x_1107:
[----:B------:R-:W-:-:S04]  /*5be0*/  IMAD R15, R15, R14, -R12 ;  /* 0x0000000e0f0f7224 */ /* 0x000fc800078e0a0c */
[----:B------:R-:W-:-:S05]  /*5bf0*/  IMAD R15, R16, -0x2, R15 ;  /* 0xfffffffe100f7824 */ /* 0x000fca00078e020f */
[----:B------:R-:W-:Y:S02]  /*5c00*/  VIADDMNMX R7, R15, R14, R7, PT ;  /* 0x0000000e0f077246 */ /* 0x000fe40003800107 */
[----:B------:R-:W-:-:S07]  /*5c10*/  VIMNMX R6, R6, R15, !PT ;  /* 0x0000000f06067248 */ /* 0x000fce0007fe0100 */
.L_x_1106:
        /* <DEDUP_REMOVED lines=115> */
.L_x_1112:
[----:B------:R-:W-:-:S05]  /*6350*/  IMAD.U32 R8, RZ, RZ, UR34 ;  /* 0x00000022ff087e24 */ /* 0x000fca000f8e00ff */
[----:B------:R-:W-:-:S13]  /*6360*/  ISETP.NE.AND P3, PT, R8, 0x1, PT ;  /* 0x000000010800780c */ /* 0x000fda0003f65270 */
[----:B------:R-:W0:Y:S02]  /*6370*/  @P3 LDC.64 R6, c[0x0][0x9e8] ;  /* 0x00027a00ff063b82 */ /* 0x000e240000000a00 */
[----:B0-----:R-:W-:-:S05]  /*6380*/  @P3 IMAD.HI.U32 R6, R9, R6, RZ ;  /* 0x0000000609063227 */ /* 0x001fca00078e00ff */
[----:B------:R-:W-:-:S07]  /*6390*/  @P3 SHF.R.U32.HI R9, RZ, R7, R6 ;  /* 0x00000007ff093219 */ /* 0x000fce0000011606 */
.L_x_1113:
[----:B------:R-:W-:Y:S05]  /*63a0*/  BSYNC B0 ;  /* 0x0000000000007941 */ /* 0x000fea0003800000 */
.L_x_1111:
[----:B------:R-:W-:-:S04]  /*63b0*/  IMAD R9, R9, R8, -R12 ;  /* 0x0000000809097224 */ /* 0x000fc800078e0a0c */
[----:B------:R-:W-:-:S05]  /*63c0*/  IMAD R9, R16, -0x2, R9 ;  /* 0xfffffffe10097824 */ /* 0x000fca00078e0209 */
[----:B------:R-:W-:Y:S02]  /*63d0*/  VIADDMNMX R11, R9, R8, R11, PT ;  /* 0x00000008090b7246 */ /* 0x000fe4000380010b */
[----:B------:R-:W-:-:S07]  /*63e0*/  VIMNMX R10, R10, R9, !PT ;  /* 0x000000090a0a7248 */ /* 0x000fce0007fe0100 */
.L_x_1110:
        /* <DEDUP_REMOVED lines=20> */
[----:B------:R-:W-:Y:S02]  /*6530*/  ISETP.GT.AND P5, PT, R10, RZ, P2 ;  /* 0x000000ff0a00720c */ /* 0x000fe400017a4270 */
        /* <DEDUP_REMOVED lines=9> */
[----:B------:R-:W-:-:S02]  /*65d0*/  ISETP.GT.AND P3, PT, R10, 0x9, P2 ;  /* 0x000000090a00780c */ /* 0x000fc40001764270 */
[----:B------:R-:W-:Y:S02]  /*65e0*/  FMNMX.FTZ R7, R53, R6, !PT ;  /* 0x0000000635077209 */ /* 0x000fe40007810000 */
[----:B------:R-:W-:Y:S02]  /*65f0*/  FSEL R27, R27, -INF , !P4 ;  /* 0xff8000001b1b7808 */ /* 0x000fe40006000000 */
[----:B------:R-:W-:Y:S02]  /*6600*/  FMNMX.FTZ R6, R56, R7, !PT ;  /* 0x0000000738067209 */ /* 0x000fe40007810000 */
[----:B------:R-:W-:Y:S02]  /*6610*/  FMNMX.FTZ R20, R26, R5, !PT ;  /* 0x000000051a147209 */ /* 0x000fe40007810000 */
[----:B------:R-:W-:Y:S02]  /*6620*/  FMNMX.FTZ R7, R57, R6, !PT ;  /* 0x0000000639077209 */ /* 0x000fe40007810000 */
[----:B------:R-:W-:-:S02]  /*6630*/  ISETP.GT.AND P4, PT, R10, 0x10, P2 ;  /* 0x000000100a00780c */ /* 0x000fc40001784270 */
[----:B------:R-:W-:Y:S02]  /*6640*/  FMNMX.FTZ R6, R60, R7, !PT ;  /* 0x000000073c067209 */ /* 0x000fe40007810000 */
[----:B------:R-:W-:Y:S02]  /*6650*/  ISETP.LT.OR P3, PT, R11, 0xa, P3 ;  /* 0x0000000a0b00780c */ /* 0x000fe40001f61670 */
[----:B------:R-:W-:Y:S02]  /*6660*/  FMNMX.FTZ R7, R61, R6, !PT ;  /* 0x000000063d077209 */ /* 0x000fe40007810000 */
[----:B------:R-:W-:Y:S02]  /*6670*/  FMNMX.FTZ R21, R27, R20, !PT ;  /* 0x000000141b157209 */ /* 0x000fe40007810000 */
[----:B------:R-:W-:Y:S02]  /*6680*/  FMNMX.FTZ R6, R64, R7, !PT ;  /* 0x0000000740067209 */ /* 0x000fe40007810000 */
[----:B------:R-:W-:-:S02]  /*6690*/  ISETP.LT.OR P4, PT, R11, 0x11, P4 ;  /* 0x000000110b00780c */ /* 0x000fc40002781670 */
[----:B------:R-:W-:Y:S02]  /*66a0*/  FMNMX.FTZ R7, R65, R6, !PT ;  /* 0x0000000641077209 */ /* 0x000fe40007810000 */
[----:B------:R-:W-:Y:S02]  /*66b0*/  FSEL R31, R31, -INF , !P3 ;  /* 0xff8000001f1f7808 */ /* 0x000fe40005800000 */
[----:B------:R-:W-:Y:S02]  /*66c0*/  FMNMX.FTZ R6, R68, R7, !PT ;  /* 0x0000000744067209 */ /* 0x000fe40007810000 */
[----:B------:R-:W-:Y:S02]  /*66d0*/  FMNMX.FTZ R20, R30, R21, !PT ;  /* 0x000000151e147209 */ /* 0x000fe40007810000 */
        /* <DEDUP_REMOVED lines=9> */
[C---:B------:R-:W-:Y:S02]  /*6770*/  ISETP.LT.OR P3, PT, R11.reuse, 0x19, P3 ;  /* 0x000000190b00780c */ /* 0x040fe40001f61670 */
[----:B------:R-:W-:Y:S02]  /*6780*/  FMNMX.FTZ R6, R80, R7, !PT ;  /* 0x0000000750067209 */ /* 0x000fe40007810000 */
[----:B------:R-:W-:Y:S02]  /*6790*/  ISETP.LT.OR P4, PT, R11, 0x1a, P4 ;  /* 0x0000001a0b00780c */ /* 0x000fe40002781670 */
[----:B------:R-:W-:Y:S02]  /*67a0*/  FMNMX.FTZ R7, R81, R6, !PT ;  /* 0x0000000651077209 */ /* 0x000fe40007810000 */
[----:B------:R-:W-:-:S02]  /*67b0*/  FSEL R38, R38, -INF , !P3 ;  /* 0xff80000026267808 */ /* 0x000fc40005800000 */
[----:B------:R-:W-:Y:S02]  /*67c0*/  FMNMX.FTZ R6, R84, R7, !PT ;  /* 0x0000000754067209 */ /* 0x000fe40007810000 */
[C---:B------:R-:W-:Y:S02]  /*67d0*/  ISETP.GT.AND P3, PT, R10.reuse, 0x21, P2 ;  /* 0x000000210a00780c */ /* 0x040fe40001764270 */
[----:B------:R-:W-:Y:S02]  /*67e0*/  FMNMX.FTZ R7, R85, R6, !PT ;  /* 0x0000000655077209 */ /* 0x000fe40007810000 */
[----:B------:R-:W-:Y:S02]  /*67f0*/  FSEL R39, R39, -INF , !P4 ;  /* 0xff80000027277808 */ /* 0x000fe40006000000 */
[----:B------:R-:W-:Y:S01]  /*6800*/  ISETP.GT.AND P4, PT, R10, 0x28, P2 ;  /* 0x000000280a00780c */ /* 0x000fe20001784270 */
[----:B------:R-:W0:Y:S01]  /*6810*/  SHFL.BFLY PT, R6, R7, 0x2, 0x1f ;  /* 0x0c401f0007067f89 */ /* 0x000e2200000e0000 */
[----:B------:R-:W-:-:S02]  /*6820*/  ISETP.LT.OR P3, PT, R11, 0x22, P3 ;  /* 0x000000220b00780c */ /* 0x000fc40001f61670 */
[----:B------:R-:W-:Y:S02]  /*6830*/  ISETP.LT.OR P4, PT, R11, 0x29, P4 ;  /* 0x000000290b00780c */ /* 0x000fe40002781670 */
[----:B------:R-:W-:Y:S02]  /*6840*/  FSEL R43, R43, -INF , !P3 ;  /* 0xff8000002b2b7808 */ /* 0x000fe40005800000 */
[----:B------:R-:W-:Y:S02]  /*6850*/  ISETP.GT.AND P3, PT, R10, 0x29, P2 ;  /* 0x000000290a00780c */ /* 0x000fe40001764270 */
[----:B------:R-:W-:Y:S02]  /*6860*/  FSEL R46, R46, -INF , !P4 ;  /* 0xff8000002e2e7808 */ /* 0x000fe40006000000 */
[----:B------:R-:W-:Y:S02]  /*6870*/  ISETP.GT.AND P4, PT, R10, 0x30, P2 ;  /* 0x000000300a00780c */ /* 0x000fe40001784270 */
[----:B------:R-:W-:-:S02]  /*6880*/  ISETP.LT.OR P5, PT, R11, 0x2a, P3 ;  /* 0x0000002a0b00780c */ /* 0x000fc40001fa1670 */
[C---:B------:R-:W-:Y:S02]  /*6890*/  ISETP.GT.AND P3, PT, R10.reuse, 0x31, P2 ;  /* 0x000000310a00780c */ /* 0x040fe40001764270 */
[----:B------:R-:W-:Y:S02]  /*68a0*/  FSEL R47, R47, -INF , !P5 ;  /* 0xff8000002f2f7808 */ /* 0x000fe40006800000 */
[C---:B------:R-:W-:Y:S02]  /*68b0*/  ISETP.LT.OR P4, PT, R11.reuse, 0x31, P4 ;  /* 0x000000310b00780c */ /* 0x040fe40002781670 */
[----:B------:R-:W-:Y:S02]  /*68c0*/  ISETP.GT.AND P5, PT, R10, 0x38, P2 ;  /* 0x000000380a00780c */ /* 0x000fe400017a4270 */
[----:B------:R-:W-:Y:S02]  /*68d0*/  ISETP.LT.OR P3, PT, R11, 0x32, P3 ;  /* 0x000000320b00780c */ /* 0x000fe40001f61670 */
[----:B0-----:R-:W-:-:S02]  /*68e0*/  FMNMX.FTZ R8, R7, R6, !PT ;  /* 0x0000000607087209 */ /* 0x001fc40007810000 */
[----:B------:R-:W-:Y:S02]  /*68f0*/  FSEL R50, R50, -INF , !P4 ;  /* 0xff80000032327808 */ /* 0x000fe40006000000 */
[C---:B------:R-:W-:Y:S01]  /*6900*/  ISETP.GT.AND P4, PT, R10.reuse, 0x39, P2 ;  /* 0x000000390a00780c */ /* 0x040fe20001784270 */
[----:B------:R-:W0:Y:S01]  /*6910*/  SHFL.BFLY PT, R9, R8, 0x1, 0x1f ;  /* 0x0c201f0008097f89 */ /* 0x000e2200000e0000 */
[----:B------:R-:W-:Y:S02]  /*6920*/  FSEL R51, R51, -INF , !P3 ;  /* 0xff80000033337808 */ /* 0x000fe40005800000 */
[C---:B------:R-:W-:Y:S02]  /*6930*/  ISETP.LT.OR P5, PT, R11.reuse, 0x39, P5 ;  /* 0x000000390b00780c */ /* 0x040fe40002fa1670 */
[----:B------:R-:W-:Y:S02]  /*6940*/  ISETP.GT.AND P3, PT, R10, 0x40, P2 ;  /* 0x000000400a00780c */ /* 0x000fe40001764270 */
[----:B------:R-:W-:-:S02]  /*6950*/  ISETP.LT.OR P4, PT, R11, 0x3a, P4 ;  /* 0x0000003a0b00780c */ /* 0x000fc40002781670 */
[----:B------:R-:W-:Y:S02]  /*6960*/  FSEL R54, R54, -INF , !P5 ;  /* 0xff80000036367808 */ /* 0x000fe40006800000 */
[C---:B------:R-:W-:Y:S02]  /*6970*/  ISETP.GT.AND P5, PT, R10.reuse, 0x41, P2 ;  /* 0x000000410a00780c */ /* 0x040fe400017a4270 */
[----:B------:R-:W-:Y:S02]  /*6980*/  FSEL R55, R55, -INF , !P4 ;  /* 0xff80000037377808 */ /* 0x000fe40006000000 */
[C---:B------:R-:W-:Y:S02]  /*6990*/  ISETP.LT.OR P3, PT, R11.reuse, 0x41, P3 ;  /* 0x000000410b00780c */ /* 0x040fe40001f61670 */
[----:B------:R-:W-:Y:S02]  /*69a0*/  ISETP.GT.AND P4, PT, R10, 0x48, P2 ;  /* 0x000000480a00780c */ /* 0x000fe40001784270 */
[----:B------:R-:W-:-:S02]  /*69b0*/  ISETP.LT.OR P5, PT, R11, 0x42, P5 ;  /* 0x000000420b00780c */ /* 0x000fc40002fa1670 */
[----:B------:R-:W-:Y:S02]  /*69c0*/  FSEL R58, R58, -INF , !P3 ;  /* 0xff8000003a3a7808 */ /* 0x000fe40005800000 */
[----:B------:R-:W-:Y:S02]  /*69d0*/  ISETP.GT.AND P3, PT, R10, 0x49, P2 ;  /* 0x000000490a00780c */ /* 0x000fe40001764270 */
[----:B0-----:R-:W-:Y:S02]  /*69e0*/  FMNMX.FTZ R6, R8, R9, !PT ;  /* 0x0000000908067209 */ /* 0x001fe40007810000 */
[----:B------:R-:W-:Y:S02]  /*69f0*/  FSEL R59, R59, -INF , !P5 ;  /* 0xff8000003b3b7808 */ /* 0x000fe40006800000 */
[C---:B------:R-:W-:Y:S01]  /*6a00*/  FSETP.NEU.FTZ.AND P6, PT, R6.reuse, -INF , PT ;  /* 0xff8000000600780b */ /* 0x040fe20003fdd000 */
[----:B------:R-:W-:Y:S01]  /*6a10*/  FMUL.FTZ R9, R6, UR33 ;  /* 0x0000002106097c20 */ /* 0x000fe20008410000 */
[----:B------:R-:W-:-:S02]  /*6a20*/  ISETP.LT.OR P4, PT, R11, 0x49, P4 ;  /* 0x000000490b00780c */ /* 0x000fc40002781670 */
[----:B------:R-:W-:Y:S02]  /*6a30*/  ISETP.GT.AND P5, PT, R10, 0x50, P2 ;  /* 0x000000500a00780c */ /* 0x000fe400017a4270 */
[----:B------:R-:W-:Y:S02]  /*6a40*/  FSEL R7, R9, RZ, P6 ;  /* 0x000000ff09077208 */ /* 0x000fe40003000000 */
[----:B------:R-:W-:Y:S02]  /*6a50*/  ISETP.LT.OR P3, PT, R11, 0x4a, P3 ;  /* 0x0000004a0b00780c */ /* 0x000fe40001f61670 */
        /* <DEDUP_REMOVED lines=12> */
[----:B------:R-:W-:Y:S01]  /*6b20*/  ISETP.GT.AND P4, PT, R10, 0x51, P2 ;  /* 0x000000510a00780c */ /* 0x000fe20001784270 */
[----:B------:R0:W-:Y:S01]  /*6b30*/  MUFU.EX2 R20, R36 ;  /* 0x0000002400147308 */ /* 0x0001e20000000800 */
[----:B------:R-:W-:Y:S01]  /*6b40*/  FMNMX.FTZ R25, R39, R24, !PT ;  /* 0x0000001827197209 */ /* 0x000fe20007810000 */
[--C-:B------:R-:W-:Y:S01]  /*6b50*/  FFMA.FTZ R40, R40, UR33, -R7.reuse ;  /* 0x0000002128287c23 */ /* 0x100fe20008010807 */
[----:B------:R-:W-:Y:S01]  /*6b60*/  FSEL R63, R63, -INF , !P3 ;  /* 0xff8000003f3f7808 */ /* 0x000fe20005800000 */
[--C-:B------:R-:W-:Y:S01]  /*6b70*/  FFMA.FTZ R44, R44, UR33, -R7.reuse ;  /* 0x000000212c2c7c23 */ /* 0x100fe20008010807 */
[----:B------:R-:W-:Y:S01]  /*6b80*/  FMNMX.FTZ R28, R42, R25, !PT ;  /* 0x000000192a1c7209 */ /* 0x000fe20007810000 */
[--C-:B------:R-:W-:Y:S01]  /*6b90*/  FFMA.FTZ R25, R41, UR33, -R7.reuse ;  /* 0x0000002129197c23 */ /* 0x100fe20008010807 */
[----:B------:R-:W-:Y:S01]  /*6ba0*/  ISETP.LT.OR P5, PT, R11, 0x51, P5 ;  /* 0x000000510b00780c */ /* 0x000fe20002fa1670 */
[----:B------:R-:W-:Y:S01]  /*6bb0*/  MUFU.EX2 R24, R40 ;  /* 0x0000002800187308 */ /* 0x000fe20000000800 */
[----:B------:R-:W-:Y:S01]  /*6bc0*/  FMNMX.FTZ R29, R43, R28, !PT ;  /* 0x0000001c2b1d7209 */ /* 0x000fe20007810000 */
[--C-:B------:R-:W-:Y:S01]  /*6bd0*/  FFMA.FTZ R48, R48, UR33, -R7.reuse ;  /* 0x0000002130307c23 */ /* 0x100fe20008010807 */
[----:B------:R-:W-:Y:S01]  /*6be0*/  ISETP.GT.AND P3, PT, R10, 0x58, P2 ;  /* 0x000000580a00780c */ /* 0x000fe20001764270 */
[--C-:B------:R-:W-:Y:S01]  /*6bf0*/  FFMA.FTZ R52, R52, UR33, -R7.reuse ;  /* 0x0000002134347c23 */ /* 0x100fe20008010807 */
[----:B------:R-:W-:Y:S01]  /*6c00*/  FMNMX.FTZ R28, R46, R29, !PT ;  /* 0x0000001d2e1c7209 */ /* 0x000fe20007810000 */
[--C-:B------:R-:W-:Y:S01]  /*6c10*/  FFMA.FTZ R56, R56, UR33, -R7.reuse ;  /* 0x0000002138387c23 */ /* 0x100fe20008010807 */
[----:B------:R-:W-:Y:S01]  /*6c20*/  ISETP.LT.OR P4, PT, R11, 0x52, P4 ;  /* 0x000000520b00780c */ /* 0x000fe20002781670 */
[----:B------:R-:W-:Y:S01]  /*6c30*/  FFMA.FTZ R85, R85, UR33, -R7 ;  /* 0x0000002155557c23 */ /* 0x000fe20008010807 */
[----:B------:R-:W-:Y:S01]  /*6c40*/  FMNMX.FTZ R29, R47, R28, !PT ;  /* 0x0000001c2f1d7209 */ /* 0x000fe20007810000 */
[----:B------:R-:W-:Y:S01]  /*6c50*/  MUFU.EX2 R8, R8 ;  /* 0x0000000800087308 */ /* 0x000fe20000000800 */
[----:B------:R-:W-:-:S02]  /*6c60*/  FSEL R66, R66, -INF , !P5 ;  /* 0xff80000042427808 */ /* 0x000fc40006800000 */
[----:B------:R-:W-:Y:S01]  /*6c70*/  FMNMX.FTZ R32, R50, R29, !PT ;  /* 0x0000001d32207209 */ /* 0x000fe20007810000 */
[----:B------:R-:W-:Y:S01]  /*6c80*/  FFMA.FTZ R29, R45, UR33, -R7 ;  /* 0x000000212d1d7c23 */ /* 0x000fe20008010807 */
[----:B------:R-:W-:Y:S02]  /*6c90*/  ISETP.GT.AND P5, PT, R10, 0x59, P2 ;  /* 0x000000590a00780c */ /* 0x000fe400017a4270 */
[----:B------:R-:W-:Y:S01]  /*6ca0*/  FMNMX.FTZ R33, R51, R32, !PT ;  /* 0x0000002033217209 */ /* 0x000fe20007810000 */
[----:B------:R-:W-:Y:S01]  /*6cb0*/  MUFU.EX2 R28, R44 ;  /* 0x0000002c001c7308 */ /* 0x000fe20000000800 */
[----:B------:R-:W-:Y:S02]  /*6cc0*/  FSEL R67, R67, -INF , !P4 ;  /* 0xff80000043437808 */ /* 0x000fe40006000000 */
[----:B------:R-:W-:Y:S02]  /*6cd0*/  FMNMX.FTZ R32, R54, R33, !PT ;  /* 0x0000002136207209 */ /* 0x000fe40007810000 */
[----:B------:R-:W-:-:S02]  /*6ce0*/  ISETP.LT.OR P3, PT, R11, 0x59, P3 ;  /* 0x000000590b00780c */ /* 0x000fc40001f61670 */
[----:B------:R-:W-:Y:S01]  /*6cf0*/  FMNMX.FTZ R33, R55, R32, !PT ;  /* 0x0000002037217209 */ /* 0x000fe20007810000 */
[----:B------:R-:W-:Y:S01]  /*6d00*/  MUFU.EX2 R9, R9 ;  /* 0x0000000900097308 */ /* 0x000fe20000000800 */
[----:B------:R-:W-:Y:S02]  /*6d10*/  ISETP.GT.AND P4, PT, R10, 0x60, P2 ;  /* 0x000000600a00780c */ /* 0x000fe40001784270 */
[----:B0-----:R-:W-:Y:S01]  /*6d20*/  FMNMX.FTZ R36, R58, R33, !PT ;  /* 0x000000213a247209 */ /* 0x001fe20007810000 */
[--C-:B------:R-:W-:Y:S01]  /*6d30*/  FFMA.FTZ R33, R49, UR33, -R7.reuse ;  /* 0x0000002131217c23 */ /* 0x100fe20008010807 */
[----:B------:R-:W-:Y:S01]  /*6d40*/  ISETP.LT.OR P5, PT, R11, 0x5a, P5 ;  /* 0x0000005a0b00780c */ /* 0x000fe20002fa1670 */
[--C-:B------:R-:W-:Y:S01]  /*6d50*/  FFMA.FTZ R49, R65, UR33, -R7.reuse ;  /* 0x0000002141317c23 */ /* 0x100fe20008010807 */
[----:B------:R-:W-:Y:S01]  /*6d60*/  FMNMX.FTZ R37, R59, R36, !PT ;  /* 0x000000243b257209 */ /* 0x000fe20007810000 */
[----:B------:R0:W-:Y:S01]  /*6d70*/  MUFU.EX2 R32, R48 ;  /* 0x0000003000207308 */ /* 0x0001e20000000800 */
[----:B------:R-:W-:Y:S01]  /*6d80*/  FSEL R70, R70, -INF , !P3 ;  /* 0xff80000046467808 */ /* 0x000fe20005800000 */
[----:B------:R-:W-:Y:S01]  /*6d90*/  FFMA.FTZ R65, R84, UR33, -R7 ;  /* 0x0000002154417c23 */ /* 0x000fe20008010807 */
[----:B------:R-:W-:-:S02]  /*6da0*/  FMNMX.FTZ R36, R62, R37, !PT ;  /* 0x000000253e247209 */ /* 0x000fc40007810000 */
[----:B------:R-:W-:Y:S02]  /*6db0*/  ISETP.GT.AND P3, PT, R10, 0x61, P2 ;  /* 0x000000610a00780c */ /* 0x000fe40001764270 */
[----:B------:R-:W-:Y:S01]  /*6dc0*/  FMNMX.FTZ R37, R63, R36, !PT ;  /* 0x000000243f257209 */ /* 0x000fe20007810000 */
[----:B------:R-:W-:Y:S01]  /*6dd0*/  MUFU.EX2 R12, R12 ;  /* 0x0000000c000c7308 */ /* 0x000fe20000000800 */
[----:B------:R-:W-:Y:S01]  /*6de0*/  FSEL R71, R71, -INF , !P5 ;  /* 0xff80000047477808 */ /* 0x000fe20006800000 */
[--C-:B0-----:R-:W-:Y:S01]  /*6df0*/  FFMA.FTZ R48, R64, UR33, -R7.reuse ;  /* 0x0000002140307c23 */ /* 0x101fe20008010807 */
[----:B------:R-:W-:Y:S01]  /*6e00*/  FMNMX.FTZ R40, R66, R37, !PT ;  /* 0x0000002542287209 */ /* 0x000fe20007810000 */
[--C-:B------:R-:W-:Y:S01]  /*6e10*/  FFMA.FTZ R37, R53, UR33, -R7.reuse ;  /* 0x0000002135257c23 */ /* 0x100fe20008010807 */
[----:B------:R-:W-:Y:S01]  /*6e20*/  ISETP.LT.OR P4, PT, R11, 0x61, P4 ;  /* 0x000000610b00780c */ /* 0x000fe20002781670 */
[--C-:B------:R-:W-:Y:S01]  /*6e30*/  FFMA.FTZ R53, R69, UR33, -R7.reuse ;  /* 0x0000002145357c23 */ /* 0x100fe20008010807 */
[----:B------:R-:W-:Y:S01]  /*6e40*/  FMNMX.FTZ R41, R67, R40, !PT ;  /* 0x0000002843297209 */ /* 0x000fe20007810000 */
[----:B------:R0:W-:Y:S01]  /*6e50*/  MUFU.EX2 R36, R52 ;  /* 0x0000003400247308 */ /* 0x0001e20000000800 */
[----:B------:R-:W-:Y:S01]  /*6e60*/  ISETP.GT.AND P5, PT, R10, 0x68, P2 ;  /* 0x000000680a00780c */ /* 0x000fe200017a4270 */
[----:B------:R-:W-:Y:S01]  /*6e70*/  FFMA.FTZ R64, R80, UR33, -R7 ;  /* 0x0000002150407c23 */ /* 0x000fe20008010807 */
[----:B------:R-:W-:-:S02]  /*6e80*/  FMNMX.FTZ R40, R70, R41, !PT ;  /* 0x0000002946287209 */ /* 0x000fc40007810000 */
[----:B------:R-:W-:Y:S02]  /*6e90*/  ISETP.LT.OR P3, PT, R11, 0x62, P3 ;  /* 0x000000620b00780c */ /* 0x000fe40001f61670 */
[----:B------:R-:W-:Y:S01]  /*6ea0*/  FSEL R74, R74, -INF , !P4 ;  /* 0xff8000004a4a7808 */ /* 0x000fe20006000000 */
[----:B------:R-:W-:Y:S01]  /*6eb0*/  MUFU.EX2 R13, R13 ;  /* 0x0000000d000d7308 */ /* 0x000fe20000000800 */
[----:B------:R-:W-:Y:S01]  /*6ec0*/  FMNMX.FTZ R41, R71, R40, !PT ;  /* 0x0000002847297209 */ /* 0x000fe20007810000 */
[--C-:B0-----:R-:W-:Y:S01]  /*6ed0*/  FFMA.FTZ R52, R68, UR33, -R7.reuse ;  /* 0x0000002144347c23 */ /* 0x101fe20008010807 */
[----:B------:R-:W-:Y:S01]  /*6ee0*/  ISETP.GT.AND P4, PT, R10, 0x69, P2 ;  /* 0x000000690a00780c */ /* 0x000fe20001784270 */
[--C-:B------:R-:W-:Y:S01]  /*6ef0*/  FFMA.FTZ R68, R81, UR33, -R7.reuse ;  /* 0x0000002151447c23 */ /* 0x100fe20008010807 */
[----:B------:R-:W-:Y:S02]  /*6f00*/  FSEL R75, R75, -INF , !P3 ;  /* 0xff8000004b4b7808 */ /* 0x000fe40005800000 */
[----:B------:R-:W-:Y:S01]  /*6f10*/  ISETP.LT.OR P5, PT, R11, 0x69, P5 ;  /* 0x000000690b00780c */ /* 0x000fe20002fa1670 */
[----:B------:R0:W-:Y:S01]  /*6f20*/  MUFU.EX2 R40, R56 ;  /* 0x0000003800287308 */ /* 0x0001e20000000800 */
[----:B------:R-:W-:Y:S01]  /*6f30*/  FMNMX.FTZ R44, R74, R41, !PT ;  /* 0x000000294a2c7209 */ /* 0x000fe20007810000 */
[--C-:B------:R-:W-:Y:S01]  /*6f40*/  FFMA.FTZ R41, R57, UR33, -R7.reuse ;  /* 0x0000002139297c23 */ /* 0x100fe20008010807 */
[----:B------:R-:W-:Y:S01]  /*6f50*/  ISETP.LT.OR P4, PT, R11, 0x6a, P4 ;  /* 0x0000006a0b00780c */ /* 0x000fe20002781670 */
[----:B------:R-:W-:Y:S01]  /*6f60*/  FFMA.FTZ R57, R73, UR33, -R7 ;  /* 0x0000002149397c23 */ /* 0x000fe20008010807 */
[----:B------:R-:W-:-:S02]  /*6f70*/  ISETP.GT.AND P3, PT, R10, 0x70, P2 ;  /* 0x000000700a00780c */ /* 0x000fc40001764270 */
[----:B------:R-:W-:Y:S01]  /*6f80*/  FSEL R78, R78, -INF , !P5 ;  /* 0xff8000004e4e7808 */ /* 0x000fe20006800000 */
[----:B------:R-:W-:Y:S01]  /*6f90*/  MUFU.EX2 R14, R14 ;  /* 0x0000000e000e7308 */ /* 0x000fe20000000800 */
[----:B------:R-:W-:Y:S01]  /*6fa0*/  FMNMX.FTZ R45, R75, R44, !PT ;  /* 0x0000002c4b2d7209 */ /* 0x000fe20007810000 */
[--C-:B------:R-:W-:Y:S01]  /*6fb0*/  FFMA.FTZ R44, R60, UR33, -R7.reuse ;  /* 0x000000213c2c7c23 */ /* 0x100fe20008010807 */
[----:B------:R-:W-:Y:S01]  /*6fc0*/  FSEL R79, R79, -INF , !P4 ;  /* 0xff8000004f4f7808 */ /* 0x000fe20006000000 */
[--C-:B0-----:R-:W-:Y:S01]  /*6fd0*/  FFMA.FTZ R56, R72, UR33, -R7.reuse ;  /* 0x0000002148387c23 */ /* 0x101fe20008010807 */
[----:B------:R-:W-:Y:S01]  /*6fe0*/  ISETP.GT.AND P5, PT, R10, 0x71, P2 ;  /* 0x000000710a00780c */ /* 0x000fe200017a4270 */
[----:B------:R-:W-:Y:S01]  /*6ff0*/  FFMA.FTZ R60, R76, UR33, -R7 ;  /* 0x000000214c3c7c23 */ /* 0x000fe20008010807 */
[C---:B------:R-:W-:Y:S01]  /*7000*/  ISETP.GT.AND P4, PT, R10.reuse, 0x78, P2 ;  /* 0x000000780a00780c */ /* 0x040fe20001784270 */
[----:B------:R-:W-:Y:S01]  /*7010*/  MUFU.EX2 R15, R15 ;  /* 0x0000000f000f7308 */ /* 0x000fe20000000800 */
[----:B------:R-:W-:-:S02]  /*7020*/  ISETP.GT.AND P2, PT, R10, 0x79, P2 ;  /* 0x000000790a00780c */ /* 0x000fc40001744270 */
[C---:B------:R-:W-:Y:S02]  /*7030*/  ISETP.LT.OR P3, PT, R11.reuse, 0x71, P3 ;  /* 0x000000710b00780c */ /* 0x040fe40001f61670 */
[----:B------:R-:W-:Y:S02]  /*7040*/  FMNMX.FTZ R10, R78, R45, !PT ;  /* 0x0000002d4e0a7209 */ /* 0x000fe40007810000 */
[----:B------:R-:W-:Y:S01]  /*7050*/  ISETP.LT.OR P5, PT, R11, 0x72, P5 ;  /* 0x000000720b00780c */ /* 0x000fe20002fa1670 */
[----:B------:R-:W-:Y:S01]  /*7060*/  MUFU.EX2 R21, R21 ;  /* 0x0000001500157308 */ /* 0x000fe20000000800 */
[----:B------:R-:W-:Y:S02]  /*7070*/  FSEL R82, R82, -INF , !P3 ;  /* 0xff80000052527808 */ /* 0x000fe40005800000 */
[----:B------:R-:W-:Y:S02]  /*7080*/  FMNMX.FTZ R45, R79, R10, !PT ;  /* 0x0000000a4f2d7209 */ /* 0x000fe40007810000 */
[----:B------:R-:W-:-:S02]  /*7090*/  ISETP.LT.OR P4, PT, R11, 0x79, P4 ;  /* 0x000000790b00780c */ /* 0x000fc40002781670 */
[----:B------:R-:W-:Y:S01]  /*70a0*/  FSEL R83, R83, -INF , !P5 ;  /* 0xff80000053537808 */ /* 0x000fe20006800000 */
[----:B------:R-:W-:Y:S01]  /*70b0*/  MUFU.EX2 R25, R25 ;  /* 0x0000001900197308 */ /* 0x000fe20000000800 */
[----:B------:R-:W-:Y:S01]  /*70c0*/  FMNMX.FTZ R10, R82, R45, !PT ;  /* 0x0000002d520a7209 */ /* 0x000fe20007810000 */
[--C-:B------:R-:W-:Y:S01]  /*70d0*/  FFMA.FTZ R45, R61, UR33, -R7.reuse ;  /* 0x000000213d2d7c23 */ /* 0x100fe20008010807 */
[----:B------:R-:W-:Y:S01]  /*70e0*/  ISETP.LT.OR P2, PT, R11, 0x7a, P2 ;  /* 0x0000007a0b00780c */ /* 0x000fe20001741670 */
[----:B------:R-:W-:Y:S01]  /*70f0*/  FFMA.FTZ R61, R77, UR33, -R7 ;  /* 0x000000214d3d7c23 */ /* 0x000fe20008010807 */
[----:B------:R-:W-:Y:S02]  /*7100*/  FSEL R86, R86, -INF , !P4 ;  /* 0xff80000056567808 */ /* 0x000fe40006000000 */
[----:B------:R-:W-:Y:S01]  /*7110*/  FMNMX.FTZ R11, R83, R10, !PT ;  /* 0x0000000a530b7209 */ /* 0x000fe20007810000 */
[----:B------:R-:W-:Y:S01]  /*7120*/  MUFU.EX2 R29, R29 ;  /* 0x0000001d001d7308 */ /* 0x000fe20000000800 */
[----:B------:R-:W-:-:S02]  /*7130*/  FSEL R87, R87, -INF , !P2 ;  /* 0xff80000057577808 */ /* 0x000fc40005000000 */
[----:B------:R-:W-:Y:S02]  /*7140*/  FMNMX.FTZ R10, R86, R11, !PT ;  /* 0x0000000b560a7209 */ /* 0x000fe40007810000 */
[----:B------:R-:W-:Y:S02]  /*7150*/  FSEL R69, R6, RZ, P6 ;  /* 0x000000ff06457208 */ /* 0x000fe40003000000 */
[----:B------:R-:W-:Y:S01]  /*7160*/  FMNMX.FTZ R10, R87, R10, !PT ;  /* 0x0000000a570a7209 */ /* 0x000fe20007810000 */
[----:B------:R-:W-:Y:S02]  /*7170*/  MUFU.EX2 R33, R33 ;  /* 0x0000002100217308 */ /* 0x000fe40000000800 */
[----:B------:R-:W-:Y:S02]  /*7180*/  FADD.FTZ R69, -R69, R0 ;  /* 0x0000000045457221 */ /* 0x000fe40000010100 */
[----:B------:R-:W0:Y:S02]  /*7190*/  SHFL.BFLY PT, R11, R10, 0x2, 0x1f ;  /* 0x0c401f000a0b7f89 */ /* 0x000e2400000e0000 */
[----:B------:R-:W-:-:S02]  /*71a0*/  FMUL.FTZ R69, R69, UR33 ;  /* 0x0000002145457c20 */ /* 0x000fc40008410000 */
        /* <DEDUP_REMOVED lines=173> */
[----:B------:R-:W2:Y:S01]  /*7c80*/  MUFU.EX2 R47, R47 ;  /* 0x0000002f002f7308 */ /* 0x000ea20000000800 */
        /* <DEDUP_REMOVED lines=9> */
[C---:B--2---:R-:W-:Y:S01]  /*7d20*/  FADD.FTZ R15, R47.reuse, R20 ;  /* 0x000000142f0f7221 */ /* 0x044fe20000010000 */
[----:B------:R-:W-:-:S05]  /*7d30*/  F2FP.BF16.F32.PACK_AB R35, R47, R35 ;  /* 0x000000232f23723e */ /* 0x000fca00000010ff */
[----:B------:R4:W-:Y:S01]  /*7d40*/  STSM.16.M88.4 [R18], R32 ;  /* 0x0000002012007844 */ /* 0x0009e20000000200 */
[----:B------:R-:W2:Y:S01]  /*7d50*/  MUFU.EX2 R4, R4 ;  /* 0x0000000400047308 */ /* 0x000ea20000000800 */
[----:B---3--:R-:W-:-:S07]  /*7d60*/  FADD.FTZ R20, R50, R15 ;  /* 0x0000000f32147221 */ /* 0x008fce0000010000 */
[----:B------:R-:W3:Y:S01]  /*7d70*/  MUFU.EX2 R53, R53 ;  /* 0x0000003500357308 */ /* 0x000ee20000000800 */
[C---:B0-----:R-:W-:Y:S01]  /*7d80*/  FADD.FTZ R15, R51.reuse, R20 ;  /* 0x00000014330f7221 */ /* 0x041fe20000010000 */
[----:B------:R-:W-:-:S06]  /*7d90*/  F2FP.BF16.F32.PACK_AB R41, R51, R50 ;  /* 0x000000323329723e */ /* 0x000fcc00000010ff */
[----:B------:R-:W0:Y:S01]  /*7da0*/  MUFU.EX2 R3, R3 ;  /* 0x0000000300037308 */ /* 0x000e220000000800 */
[----:B--2---:R-:W-:Y:S01]  /*7db0*/  FADD.FTZ R20, R4, R15 ;  /* 0x0000000f04147221 */ /* 0x004fe20000010000 */
[----:B------:R-:W-:Y:S01]  /*7dc0*/  FADD.FTZ R15, R49, R28 ;  /* 0x0000001c310f7221 */ /* 0x000fe20000010000 */
[C---:B------:R-:W-:Y:S02]  /*7dd0*/  F2FP.BF16.F32.PACK_AB R43, R13.reuse, R4 ;  /* 0x000000040d2b723e */ /* 0x040fe400000010ff */
[----:B------:R-:W-:Y:S01]  /*7de0*/  FADD.FTZ R20, R13, R20 ;  /* 0x000000140d147221 */ /* 0x000fe20000010000 */
[----:B-1----:R-:W-:Y:S02]  /*7df0*/  FADD.FTZ R8, R52, R15 ;  /* 0x0000000f34087221 */ /* 0x002fe40000010000 */
[----:B------:R-:W1:Y:S01]  /*7e00*/  MUFU.EX2 R56, R56 ;  /* 0x0000003800387308 */ /* 0x000e620000000800 */
[C---:B---3--:R-:W-:Y:S01]  /*7e10*/  F2FP.BF16.F32.PACK_AB R50, R53.reuse, R52 ;  /* 0x000000343532723e */ /* 0x048fe200000010ff */
[----:B------:R-:W-:Y:S01]  /*7e20*/  FADD.FTZ R11, R53, R8 ;  /* 0x00000008350b7221 */ /* 0x000fe20000010000 */
[----:B------:R4:W-:Y:S05]  /*7e30*/  STSM.16.M88.4 [R17+0x27800], R40 ;  /* 0x0278002811007844 */ /* 0x0009ea0000000200 */
[----:B------:R-:W2:Y:S01]  /*7e40*/  MUFU.EX2 R12, R12 ;  /* 0x0000000c000c7308 */ /* 0x000ea20000000800 */
[----:B0-----:R-:W-:-:S07]  /*7e50*/  FADD.FTZ R9, R3, R20 ;  /* 0x0000001403097221 */ /* 0x001fce0000010000 */
[----:B------:R-:W0:Y:S01]  /*7e60*/  MUFU.EX2 R57, R57 ;  /* 0x0000003900397308 */ /* 0x000e220000000800 */
[----:B-1----:R-:W-:-:S07]  /*7e70*/  FADD.FTZ R10, R56, R11 ;  /* 0x0000000b380a7221 */ /* 0x002fce0000010000 */
[----:B------:R-:W1:Y:S01]  /*7e80*/  MUFU.EX2 R54, R54 ;  /* 0x0000003600367308 */ /* 0x000e620000000800 */
[C---:B--2---:R-:W-:Y:S01]  /*7e90*/  FADD.FTZ R9, R12.reuse, R9 ;  /* 0x000000090c097221 */ /* 0x044fe20000010000 */
[----:B------:R-:W-:-:S06]  /*7ea0*/  F2FP.BF16.F32.PACK_AB R49, R12, R3 ;  /* 0x000000030c31723e */ /* 0x000fcc00000010ff */
[----:B------:R-:W2:Y:S01]  /*7eb0*/  MUFU.EX2 R60, R60 ;  /* 0x0000003c003c7308 */ /* 0x000ea20000000800 */
[C---:B0-----:R-:W-:Y:S01]  /*7ec0*/  FADD.FTZ R11, R57.reuse, R10 ;  /* 0x0000000a390b7221 */ /* 0x041fe20000010000 */
[----:B------:R-:W-:-:S06]  /*7ed0*/  F2FP.BF16.F32.PACK_AB R56, R57, R56 ;  /* 0x000000383938723e */ /* 0x000fcc00000010ff */
[----:B------:R-:W0:Y:S01]  /*7ee0*/  MUFU.EX2 R55, R55 ;  /* 0x0000003700377308 */ /* 0x000e220000000800 */
[----:B-1----:R-:W-:-:S07]  /*7ef0*/  FADD.FTZ R8, R54, R9 ;  /* 0x0000000936087221 */ /* 0x002fce0000010000 */
[----:B------:R-:W1:Y:S01]  /*7f00*/  MUFU.EX2 R61, R61 ;  /* 0x0000003d003d7308 */ /* 0x000e620000000800 */
[----:B--2---:R-:W-:-:S07]  /*7f10*/  FADD.FTZ R4, R60, R11 ;  /* 0x0000000b3c047221 */ /* 0x004fce0000010000 */
[----:B------:R-:W2:Y:S01]  /*7f20*/  MUFU.EX2 R59, R59 ;  /* 0x0000003b003b7308 */ /* 0x000ea20000000800 */
[C---:B0-----:R-:W-:Y:S01]  /*7f30*/  FADD.FTZ R8, R55.reuse, R8 ;  /* 0x0000000837087221 */ /* 0x041fe20000010000 */
[----:B------:R-:W-:-:S05]  /*7f40*/  F2FP.BF16.F32.PACK_AB R51, R55, R54 ;  /* 0x000000363733723e */ /* 0x000fca00000010ff */
[----:B------:R4:W-:Y:S01]  /*7f50*/  STSM.16.M88.4 [R23], R48 ;  /* 0x0000003017007844 */ /* 0x0009e20000000200 */
[----:B------:R-:W0:Y:S01]  /*7f60*/  MUFU.EX2 R64, R64 ;  /* 0x0000004000407308 */ /* 0x000e220000000800 */
[C---:B-1----:R-:W-:Y:S01]  /*7f70*/  FADD.FTZ R11, R61.reuse, R4 ;  /* 0x000000043d0b7221 */ /* 0x042fe20000010000 */
[----:B------:R-:W-:-:S06]  /*7f80*/  F2FP.BF16.F32.PACK_AB R58, R61, R60 ;  /* 0x0000003c3d3a723e */ /* 0x000fcc00000010ff */
[----:B------:R-:W1:Y:S01]  /*7f90*/  MUFU.EX2 R14, R75 ;  /* 0x0000004b000e7308 */ /* 0x000e620000000800 */
[----:B--2---:R-:W-:-:S07]  /*7fa0*/  FADD.FTZ R9, R59, R8 ;  /* 0x000000083b097221 */ /* 0x004fce0000010000 */
[----:B------:R-:W2:Y:S01]  /*7fb0*/  MUFU.EX2 R68, R68 ;  /* 0x0000004400447308 */ /* 0x000ea20000000800 */
[----:B0-----:R-:W-:-:S07]  /*7fc0*/  FADD.FTZ R11, R64, R11 ;  /* 0x0000000b400b7221 */ /* 0x001fce0000010000 */
[----:B------:R-:W0:Y:S01]  /*7fd0*/  MUFU.EX2 R78, R78 ;  /* 0x0000004e004e7308 */ /* 0x000e220000000800 */
[C---:B-1----:R-:W-:Y:S01]  /*7fe0*/  FADD.FTZ R9, R14.reuse, R9 ;  /* 0x000000090e097221 */ /* 0x042fe20000010000 */
[----:B------:R-:W-:-:S06]  /*7ff0*/  F2FP.BF16.F32.PACK_AB R57, R14, R59 ;  /* 0x0000003b0e39723e */ /* 0x000fcc00000010ff */
[----:B------:R-:W1:Y:S01]  /*8000*/  MUFU.EX2 R79, R79 ;  /* 0x0000004f004f7308 */ /* 0x000e620000000800 */
[C---:B--2---:R-:W-:Y:S01]  /*8010*/  FADD.FTZ R20, R68.reuse, R11 ;  /* 0x0000000b44147221 */ /* 0x044fe20000010000 */
[----:B------:R-:W-:-:S06]  /*8020*/  F2FP.BF16.F32.PACK_AB R8, R68, R64 ;  /* 0x000000404408723e */ /* 0x000fcc00000010ff */
[----:B------:R-:W-:Y:S01]  /*8030*/  MUFU.EX2 R65, R65 ;  /* 0x0000004100417308 */ /* 0x000fe20000000800 */
[----:B0-----:R-:W-:-:S07]  /*8040*/  FADD.FTZ R4, R78, R9 ;  /* 0x000000094e047221 */ /* 0x001fce0000010000 */
[----:B------:R-:W0:Y:S01]  /*8050*/  MUFU.EX2 R0, R85 ;  /* 0x0000005500007308 */ /* 0x000e220000000800 */
[C---:B-1----:R-:W-:Y:S01]  /*8060*/  F2FP.BF16.F32.PACK_AB R59, R79.reuse, R78 ;  /* 0x0000004e4f3b723e */ /* 0x042fe200000010ff */
[----:B------:R-:W-:-:S04]  /*8070*/  FADD.FTZ R4, R79, R4 ;  /* 0x000000044f047221 */ /* 0x000fc80000010000 */
[----:B------:R4:W-:Y:S02]  /*8080*/  STSM.16.M88.4 [R19+0x6000], R56 ;  /* 0x0060003813007844 */ /* 0x0009e40000000200 */
[----:B------:R-:W1:Y:S08]  /*8090*/  MUFU.EX2 R21, R82 ;  /* 0x0000005200157308 */ /* 0x000e700000000800 */
[----:B------:R-:W2:Y:S01]  /*80a0*/  MUFU.EX2 R83, R83 ;  /* 0x0000005300537308 */ /* 0x000ea20000000800 */
[----:B0-----:R-:W-:Y:S01]  /*80b0*/  F2FP.BF16.F32.PACK_AB R10, R0, R65 ;  /* 0x00000041000a723e */ /* 0x001fe200000010ff */
[----:B------:R-:W-:-:S06]  /*80c0*/  FADD.FTZ R65, R65, R20 ;  /* 0x0000001441417221 */ /* 0x000fcc0000010000 */
[----:B------:R-:W0:Y:S01]  /*80d0*/  MUFU.EX2 R13, R86 ;  /* 0x00000056000d7308 */ /* 0x000e220000000800 */
[----:B-1----:R-:W-:-:S07]  /*80e0*/  FADD.FTZ R4, R21, R4 ;  /* 0x0000000415047221 */ /* 0x002fce0000010000 */
[----:B------:R-:W1:Y:S01]  /*80f0*/  MUFU.EX2 R72, R72 ;  /* 0x0000004800487308 */ /* 0x000e620000000800 */
[C---:B--2---:R-:W-:Y:S01]  /*8100*/  F2FP.BF16.F32.PACK_AB R9, R83.reuse, R21 ;  /* 0x000000155309723e */ /* 0x044fe200000010ff */
        /* <DEDUP_REMOVED lines=11> */
[----:B------:R-:W-:Y:S01]  /*81c0*/  IMAD.MOV.U32 R5, RZ, RZ, R7 ;  /* 0x000000ffff057224 */ /* 0x000fe200078e0007 */
[----:B------:R-:W-:Y:S01]  /*81d0*/  UMOV UR46, UR55 ;  /* 0x00000037002e7c82 */ /* 0x000fe20008000000 */
[----:B------:R-:W-:Y:S01]  /*81e0*/  IMAD.MOV.U32 R0, RZ, RZ, R6 ;  /* 0x000000ffff007224 */ /* 0x000fe200078e0006 */
[----:B------:R-:W-:-:S06]  /*81f0*/  UMOV UR49, UR54 ;  /* 0x0000003600317c82 */ /* 0x000fcc0008000000 */
.L_x_1097:
[----:B------:R-:W-:Y:S01]  /*8200*/  ULDC UR6, c[0x0][0x448] ;  /* 0x0001120000067ab9 */ /* 0x000fe20000000800 */
[----:B------:R-:W-:Y:S01]  /*8210*/  ULDC UR14, c[0x0][0x9e4] ;  /* 0x00027900000e7ab9 */ /* 0x000fe20000000800 */
[----:B------:R-:W-:Y:S02]  /*8220*/  UISETP.NE.AND UP0, UPT, UR6, 0x1, UPT ;  /* 0x000000010600788c */ /* 0x000fe4000bf05270 */
[----:B------:R-:W-:Y:S02]  /*8230*/  UISETP.GE.AND UP1, UPT, UR14, 0x1, UPT ;  /* 0x000000010e00788c */ /* 0x000fe4000bf26270 */
[----:B------:R-:W-:Y:S02]  /*8240*/  UIADD3 UR10, UR39, 0xbf, URZ ;  /* 0x000000bf270a7890 */ /* 0x000fe4000fffe03f */
[----:B------:R-:W-:Y:S02]  /*8250*/  UIADD3 UR11, UR38, 0x1, -UR45 ;  /* 0x00000001260b7890 */ /* 0x000fe4000fffe82d */
[----:B------:R-:W-:-:S03]  /*8260*/  PLOP3.LUT P5, PT, PT, PT, UP1, 0x80, 0x0 ;  /* 0x000000000000781c */ /* 0x000fc60003faf018 */
[----:B------:R-:W-:Y:S01]  /*8270*/  @UP0 ULDC UR6, c[0x0][0x44c] ;  /* 0x0001130000060ab9 */ /* 0x000fe20000000800 */
[----:B------:R-:W-:Y:S01]  /*8280*/  @UP0 ULDC UR15, c[0x0][0x450] ;  /* 0x00011400000f0ab9 */ /* 0x000fe20000000800 */
[----:B------:R-:W-:-:S04]  /*8290*/  UIMAD.WIDE.U32 UR6, UR10, UR6, URZ ;  /* 0x000000060a0672a5 */ /* 0x000fc8000f8e003f */
[----:B------:R-:W-:-:S04]  /*82a0*/  @UP0 USHF.R.U32.HI UR10, URZ, UR15, UR7 ;  /* 0x0000000f3f0a0299 */ /* 0x000fc80008011607 */
[----:B------:R-:W-:-:S04]  /*82b0*/  UIADD3 UR10, UR11, UR10, URZ ;  /* 0x0000000a0b0a7290 */ /* 0x000fc8000fffe03f */
        /* <DEDUP_REMOVED lines=12> */
.L_x_1116:
[----:B------:R-:W-:-:S11]  /*8380*/  UISETP.NE.AND UP1, UPT, UR14, 0x1, UPT ;  /* 0x000000010e00788c */ /* 0x000fd6000bf25270 */
[----:B------:R-:W-:Y:S02]  /*8390*/  @UP1 ULDC.64 UR18, c[0x0][0x9e8] ;  /* 0x00027a0000121ab9 */ /* 0x000fe40000000a00 */
[----:B------:R-:W-:-:S04]  /*83a0*/  UIMAD.WIDE.U32 UR6, UR10, UR18, URZ ;  /* 0x000000120a0672a5 */ /* 0x000fc8000f8e003f */
[----:B------:R-:W-:-:S12]  /*83b0*/  @UP1 USHF.R.U32.HI UR10, URZ, UR19, UR7 ;  /* 0x000000133f0a1299 */ /* 0x000fd80008011607 */
.L_x_1117:
[----:B------:R-:W-:-:S04]  /*83c0*/  UIMAD UR10, UR10, UR14, URZ ;  /* 0x0000000e0a0a72a4 */ /* 0x000fc8000f8e023f */
[----:B------:R-:W-:-:S04]  /*83d0*/  UISETP.LT.AND UP1, UPT, UR35, UR10, UPT ;  /* 0x0000000a2300728c */ /* 0x000fc8000bf21270 */
[----:B------:R-:W-:-:S12]  /*83e0*/  USEL UR35, UR35, UR10, !UP1 ;  /* 0x0000000a23237287 */ /* 0x000fd8000c800000 */
.L_x_1115:
[----:B------:R-:W-:-:S04]  /*83f0*/  UIADD3 UR35, UR35, 0x7f, URZ ;  /* 0x0000007f23237890 */ /* 0x000fc8000fffe03f */
[----:B------:R-:W-:-:S04]  /*8400*/  USHF.R.S32.HI UR6, URZ, 0x1f, UR35 ;  /* 0x0000001f3f067899 */ /* 0x000fc80008011423 */
[----:B------:R-:W-:-:S04]  /*8410*/  ULEA.HI UR6, UR6, UR35, URZ, 0x7 ;  /* 0x0000002306067291 */ /* 0x000fc8000f8f383f */
[----:B------:R-:W-:-:S04]  /*8420*/  USHF.R.S32.HI UR6, URZ, 0x7, UR6 ;  /* 0x000000073f067899 */ /* 0x000fc80008011406 */
[----:B------:R-:W-:-:S04]  /*8430*/  UISETP.LT.AND UP1, UPT, UR37, UR6, UPT ;  /* 0x000000062500728c */ /* 0x000fc8000bf21270 */
[----:B------:R-:W-:-:S06]  /*8440*/  USEL UR34, UR37, UR6, !UP1 ;  /* 0x0000000625227287 */ /* 0x000fcc000c800000 */
[----:B------:R-:W-:-:S13]  /*8450*/  ISETP.GE.AND P2, PT, R2, UR34, PT ;  /* 0x0000002202007c0c */ /* 0x000fda000bf46270 */
[----:B------:R-:W-:Y:S05]  /*8460*/  @!P2 BRA `(.L_x_1118) ;  /* 0x000000200024a947 */ /* 0x000fea0003800000 */
[----:B------:R-:W-:Y:S01]  /*8470*/  IMAD.MOV.U32 R6, RZ, RZ, R5 ;  /* 0x000000ffff067224 */ /* 0x000fe200078e0005 */
[----:B------:R-:W-:Y:S01]  /*8480*/  UMOV UR28, UR49 ;  /* 0x00000031001c7c82 */ /* 0x000fe20008000000 */
[----:B------:R-:W-:Y:S01]  /*8490*/  IMAD.MOV.U32 R7, RZ, RZ, R0 ;  /* 0x000000ffff077224 */ /* 0x000fe200078e0000 */
[----:B------:R-:W-:Y:S01]  /*84a0*/  UMOV UR35, UR46 ;  /* 0x0000002e00237c82 */ /* 0x000fe20008000000 */
[----:B------:R-:W-:-:S05]  /*84b0*/  ULDC UR33, c[0x0][0x988] ;  /* 0x0002620000217ab9 */ /* 0x000fca0000000800 */
.L_x_1127:
        /* <DEDUP_REMOVED lines=9> */
.L_x_1120:
[----:B------:R-:W-:Y:S01]  /*8550*/  ULEA UR6, UR46, UR42, 0x3 ;  /* 0x0000002a2e067291 */ /* 0x000fe2000f8e183f */
[----:B------:R-:W-:-:S05]  /*8560*/  IMAD.U32 R0, RZ, RZ, UR49 ;  /* 0x00000031ff007e24 */ /* 0x000fca000f8e00ff */
[----:B------:R-:W-:-:S04]  /*8570*/  SHF.L.U32 R0, R0, 0x1f, RZ ;  /* 0x0000001f00007819 */ /* 0x000fc800000006ff */
[----:B------:R0:W1:Y:S01]  /*8580*/  SYNCS.PHASECHK.TRANS64.TRYWAIT P2, [UR6+0x2d830], R0 ;  /* 0x02d83000ff0075a7 */ /* 0x0000620008040146 */
[----:B------:R-:W-:Y:S05]  /*8590*/  @!P0 BRA `(.L_x_1121) ;  /* 0x0000000000048947 */ /* 0x000fea0003800000 */
[----:B------:R-:W-:Y:S01]  /*85a0*/  BPT.TRAP 0x1 ;  /* 0x000000040000795c */ /* 0x000fe20000300000 */
.L_x_1121:
[----:B-1----:R-:W-:Y:S05]  /*85b0*/  @P2 BRA `(.L_x_1119) ;  /* 0x0000000000082947 */ /* 0x002fea0003800000 */
[----:B------:R-:W1:Y:S02]  /*85c0*/  SYNCS.PHASECHK.TRANS64.TRYWAIT P2, [UR6+0x2d830], R0 ;  /* 0x02d83000ff0075a7 */ /* 0x000e640008040146 */
[----:B-1----:R-:W-:Y:S05]  /*85d0*/  @!P2 BRA `(.L_x_1122) ;  /* 0x000000dc00cca947 */ /* 0x002fea0003800000 */
.L_x_1119:
        /* <DEDUP_REMOVED lines=16> */
[----:B--2-4-:R-:W-:-:S06]  /*86e0*/  WARPGROUP.ARRIVE ;  /* 0x00000000000079c5 */ /* 0x014fcc0000000000 */
        /* <DEDUP_REMOVED lines=20> */
.L_x_1124:
[----:B------:R-:W-:Y:S01]  /*8830*/  ULEA UR6, UR35, UR42, 0x3 ;  /* 0x0000002a23067291 */ /* 0x000fe2000f8e183f */
[----:B------:R-:W-:-:S05]  /*8840*/  IMAD.U32 R0, RZ, RZ, UR28 ;  /* 0x0000001cff007e24 */ /* 0x000fca000f8e00ff */
[----:B------:R-:W-:-:S04]  /*8850*/  SHF.L.U32 R0, R0, 0x1f, RZ ;  /* 0x0000001f00007819 */ /* 0x000fc800000006ff */
[----:B------:R0:W1:Y:S01]  /*8860*/  SYNCS.PHASECHK.TRANS64.TRYWAIT P2, [UR6+0x2d850], R0 ;  /* 0x02d85000ff0075a7 */ /* 0x0000620008040146 */
[----:B------:R-:W-:Y:S05]  /*8870*/  @!P0 BRA `(.L_x_1125) ;  /* 0x0000000000048947 */ /* 0x000fea0003800000 */
[----:B------:R-:W-:Y:S01]  /*8880*/  BPT.TRAP 0x1 ;  /* 0x000000040000795c */ /* 0x000fe20000300000 */
.L_x_1125:
[----:B-1----:R-:W-:Y:S05]  /*8890*/  @P2 BRA `(.L_x_1123) ;  /* 0x0000000000082947 */ /* 0x002fea0003800000 */
[----:B------:R-:W1:Y:S02]  /*88a0*/  SYNCS.PHASECHK.TRANS64.TRYWAIT P2, [UR6+0x2d850], R0 ;  /* 0x02d85000ff0075a7 */ /* 0x000e640008040146 */
[----:B-1----:R-:W-:Y:S05]  /*88b0*/  @!P2 BRA `(.L_x_1126) ;  /* 0x000000dc002ca947 */ /* 0x002fea0003800000 */
.L_x_1123:
        /* <DEDUP_REMOVED lines=64> */
[----:B------:R-:W-:-:S04]  /*8cc0*/  FMNMX.FTZ R5, R31, R14, !PT ;  /* 0x0000000e1f057209 */ /* 0x000fc80007810000 */
[----:B------:R-:W-:-:S04]  /*8cd0*/  FMNMX.FTZ R20, R34, R5, !PT ;  /* 0x0000000522147209 */ /* 0x000fc80007810000 */
[----:B------:R-:W-:-:S04]  /*8ce0*/  FMNMX.FTZ R5, R35, R20, !PT ;  /* 0x0000001423057209 */ /* 0x000fc80007810000 */
[----:B------:R-:W-:-:S04]  /*8cf0*/  FMNMX.FTZ R20, R38, R5, !PT ;  /* 0x0000000526147209 */ /* 0x000fc80007810000 */
[----:B------:R-:W-:Y:S02]  /*8d00*/  FMNMX.FTZ R5, R39, R20, !PT ;  /* 0x0000001427057209 */ /* 0x000fe40007810000 */
[----:B0-----:R-:W-:-:S05]  /*8d10*/  FMNMX.FTZ R0, R11, R0, !PT ;  /* 0x000000000b007209 */ /* 0x001fca0007810000 */
[C---:B------:R-:W-:Y:S01]  /*8d20*/  FMUL.FTZ R8, R0.reuse, UR33 ;  /* 0x0000002100087c20 */ /* 0x040fe20008410000 */
[----:B------:R-:W-:-:S03]  /*8d30*/  FADD.FTZ R7, -R0, R7 ;  /* 0x0000000700077221 */ /* 0x000fc60000010100 */
        /* <DEDUP_REMOVED lines=15> */
[----:B------:R-:W-:Y:S01]  /*8e30*/  MUFU.EX2 R24, R41 ;  /* 0x0000002900187308 */ /* 0x000fe20000000800 */
        /* <DEDUP_REMOVED lines=11> */
[--C-:B------:R-:W-:Y:S01]  /*8ef0*/  FFMA.FTZ R61, R76, UR33, -R8.reuse ;  /* 0x000000214c3d7c23 */ /* 0x100fe20008010808 */
[--C-:B------:R-:W-:Y:S01]  /*8f00*/  FFMA.FTZ R72, R85, UR33, -R8.reuse ;  /* 0x0000002155487c23 */ /* 0x100fe20008010808 */
[----:B------:R-:W-:Y:S01]  /*8f10*/  FMNMX.FTZ R5, R55, R28, !PT ;  /* 0x0000001c37057209 */ /* 0x000fe20007810000 */
[----:B------:R-:W-:Y:S01]  /*8f20*/  FMUL.FTZ R7, R7, UR33 ;  /* 0x0000002107077c20 */ /* 0x000fe20008410000 */
[----:B------:R1:W-:Y:S01]  /*8f30*/  MUFU.EX2 R20, R37 ;  /* 0x0000002500147308 */ /* 0x0003e20000000800 */
[--C-:B0-----:R-:W-:Y:S01]  /*8f40*/  FFMA.FTZ R33, R52, UR33, -R8.reuse ;  /* 0x0000002134217c23 */ /* 0x101fe20008010808 */
[----:B------:R-:W-:Y:S01]  /*8f50*/  FMNMX.FTZ R32, R58, R5, !PT ;  /* 0x000000053a207209 */ /* 0x000fe20007810000 */
[--C-:B------:R-:W-:Y:S01]  /*8f60*/  FFMA.FTZ R52, R65, UR33, -R8.reuse ;  /* 0x0000002141347c23 */ /* 0x100fe20008010808 */
[----:B------:R-:W-:Y:S01]  /*8f70*/  FFMA.FTZ R65, R80, UR33, -R8 ;  /* 0x0000002150417c23 */ /* 0x000fe20008010808 */
[----:B------:R-:W-:-:S02]  /*8f80*/  WARPGROUP.DEPBAR.LE gsb0, 0x0 ;  /* 0x00008000000079c5 */ /* 0x000fc40000010000 */
[----:B------:R-:W-:Y:S01]  /*8f90*/  WARPGROUP.ARRIVE ;  /* 0x00000000000079c5 */ /* 0x000fe20000000000 */
[----:B------:R-:W-:Y:S01]  /*8fa0*/  FMNMX.FTZ R5, R59, R32, !PT ;  /* 0x000000203b057209 */ /* 0x000fe20007810000 */
[----:B------:R0:W-:Y:S01]  /*8fb0*/  MUFU.EX2 R28, R45 ;  /* 0x0000002d001c7308 */ /* 0x0001e20000000800 */
[--C-:B-1----:R-:W-:Y:S01]  /*8fc0*/  FFMA.FTZ R37, R56, UR33, -R8.reuse ;  /* 0x0000002138257c23 */ /* 0x102fe20008010808 */
[--C-:B------:R-:W-:Y:S01]  /*8fd0*/  FFMA.FTZ R56, R69, UR33, -R8.reuse ;  /* 0x0000002145387c23 */ /* 0x100fe20008010808 */
        /* <DEDUP_REMOVED lines=8> */
[----:B------:R1:W-:Y:S01]  /*9060*/  MUFU.EX2 R32, R49 ;  /* 0x0000003100207308 */ /* 0x0003e20000000800 */
[----:B------:R-:W-:Y:S01]  /*9070*/  FMNMX.FTZ R36, R66, R5, !PT ;  /* 0x0000000542247209 */ /* 0x000fe20007810000 */
[--C-:B0-----:R-:W-:Y:S01]  /*9080*/  FFMA.FTZ R45, R60, UR33, -R8.reuse ;  /* 0x000000213c2d7c23 */ /* 0x101fe20008010808 */
[----:B------:R-:W-:-:S02]  /*9090*/  FFMA.FTZ R60, R73, UR33, -R8 ;  /* 0x00000021493c7c23 */ /* 0x000fc40008010808 */
[----:B------:R-:W-:-:S03]  /*90a0*/  FMNMX.FTZ R5, R67, R36, !PT ;  /* 0x0000002443057209 */ /* 0x000fc60007810000 */
[----:B------:R-:W-:Y:S01]  /*90b0*/  MUFU.EX2 R7, R7 ;  /* 0x0000000700077308 */ /* 0x000fe20000000800 */
[----:B------:R-:W-:Y:S01]  /*90c0*/  FMNMX.FTZ R36, R70, R5, !PT ;  /* 0x0000000546247209 */ /* 0x000fe20007810000 */
[--C-:B-1----:R-:W-:Y:S01]  /*90d0*/  FFMA.FTZ R49, R64, UR33, -R8.reuse ;  /* 0x0000002140317c23 */ /* 0x102fe20008010808 */
[----:B------:R-:W-:Y:S02]  /*90e0*/  FFMA.FTZ R64, R77, UR33, -R8 ;  /* 0x000000214d407c23 */ /* 0x000fe40008010808 */
[----:B------:R-:W-:-:S03]  /*90f0*/  FMNMX.FTZ R5, R71, R36, !PT ;  /* 0x0000002447057209 */ /* 0x000fc60007810000 */
[----:B------:R0:W-:Y:S01]  /*9100*/  MUFU.EX2 R36, R53 ;  /* 0x0000003500247308 */ /* 0x0001e20000000800 */
[----:B------:R-:W-:-:S04]  /*9110*/  FMNMX.FTZ R40, R74, R5, !PT ;  /* 0x000000054a287209 */ /* 0x000fc80007810000 */
[----:B------:R-:W-:-:S03]  /*9120*/  FMNMX.FTZ R5, R75, R40, !PT ;  /* 0x000000284b057209 */ /* 0x000fc60007810000 */
[----:B------:R-:W1:Y:S01]  /*9130*/  MUFU.EX2 R9, R9 ;  /* 0x0000000900097308 */ /* 0x000e620000000800 */
[----:B------:R-:W-:Y:S01]  /*9140*/  FMNMX.FTZ R40, R78, R5, !PT ;  /* 0x000000054e287209 */ /* 0x000fe20007810000 */
[--C-:B0-----:R-:W-:Y:S01]  /*9150*/  FFMA.FTZ R53, R68, UR33, -R8.reuse ;  /* 0x0000002144357c23 */ /* 0x101fe20008010808 */
[----:B------:R-:W-:Y:S02]  /*9160*/  FFMA.FTZ R68, R81, UR33, -R8 ;  /* 0x0000002151447c23 */ /* 0x000fe40008010808 */
[----:B------:R-:W-:-:S03]  /*9170*/  FMNMX.FTZ R5, R79, R40, !PT ;  /* 0x000000284f057209 */ /* 0x000fc60007810000 */
[----:B------:R-:W0:Y:S01]  /*9180*/  MUFU.EX2 R10, R10 ;  /* 0x0000000a000a7308 */ /* 0x000e220000000800 */
[----:B------:R-:W-:-:S04]  /*9190*/  FMNMX.FTZ R40, R82, R5, !PT ;  /* 0x0000000552287209 */ /* 0x000fc80007810000 */
[----:B------:R-:W-:-:S03]  /*91a0*/  FMNMX.FTZ R5, R83, R40, !PT ;  /* 0x0000002853057209 */ /* 0x000fc60007810000 */
[----:B------:R-:W2:Y:S01]  /*91b0*/  MUFU.EX2 R11, R11 ;  /* 0x0000000b000b7308 */ /* 0x000ea20000000800 */
[----:B------:R-:W-:-:S04]  /*91c0*/  FMNMX.FTZ R40, R86, R5, !PT ;  /* 0x0000000556287209 */ /* 0x000fc80007810000 */
[----:B------:R-:W-:-:S03]  /*91d0*/  FMNMX.FTZ R40, R87, R40, !PT ;  /* 0x0000002857287209 */ /* 0x000fc60007810000 */
[----:B------:R-:W-:Y:S02]  /*91e0*/  MUFU.EX2 R12, R12 ;  /* 0x0000000c000c7308 */ /* 0x000fe40000000800 */
[----:B------:R-:W3:Y:S06]  /*91f0*/  SHFL.BFLY PT, R5, R40, 0x2, 0x1f ;  /* 0x0c401f0028057f89 */ /* 0x000eec00000e0000 */
[----:B------:R-:W-:Y:S08]  /*9200*/  MUFU.EX2 R13, R13 ;  /* 0x0000000d000d7308 */ /* 0x000ff00000000800 */
[----:B------:R-:W-:Y:S08]  /*9210*/  MUFU.EX2 R15, R15 ;  /* 0x0000000f000f7308 */ /* 0x000ff00000000800 */
[----:B------:R-:W-:Y:S01]  /*9220*/  MUFU.EX2 R21, R21 ;  /* 0x0000001500157308 */ /* 0x000fe20000000800 */
[----:B---3--:R-:W-:-:S05]  /*9230*/  FMNMX.FTZ R41, R40, R5, !PT ;  /* 0x0000000528297209 */ /* 0x008fca0007810000 */
[----:B------:R-:W3:Y:S02]  /*9240*/  SHFL.BFLY PT, R40, R41, 0x1, 0x1f ;  /* 0x0c201f0029287f89 */ /* 0x000ee400000e0000 */
[----:B------:R-:W-:Y:S08]  /*9250*/  MUFU.EX2 R25, R25 ;  /* 0x0000001900197308 */ /* 0x000ff00000000800 */
[----:B------:R-:W-:Y:S01]  /*9260*/  MUFU.EX2 R29, R29 ;  /* 0x0000001d001d7308 */ /* 0x000fe20000000800 */
[----:B------:R-:W-:-:S02]  /*9270*/  WARPGROUP.DEPBAR.LE gsb0, 0x0 ;  /* 0x00008000000079c5 */ /* 0x000fc40000010000 */
[----:B------:R-:W-:-:S05]  /*9280*/  WARPGROUP.ARRIVE ;  /* 0x00000000000079c5 */ /* 0x000fca0000000000 */
[----:B------:R-:W-:Y:S01]  /*9290*/  MUFU.EX2 R33, R33 ;  /* 0x0000002100217308 */ /* 0x000fe20000000800 */
[----:B------:R-:W-:Y:S01]  /*92a0*/  HGMMA.64x96x16.F32.BF16 R88, gdesc[UR28].tnspB, R88, gsb0 ;  /* 0x416000001c5879f0 */ /* 0x000fe20008001858 */
[----:B------:R-:W-:Y:S01]  /*92b0*/  UIADD3 UR28, UR6, 0x600, URZ ;  /* 0x00000600061c7890 */ /* 0x000fe2000fffe03f */
[----:B---3--:R-:W-:Y:S01]  /*92c0*/  FMNMX.FTZ R5, R41, R40, !PT ;  /* 0x0000002829057209 */ /* 0x008fe20007810000 */
[----:B------:R-:W-:-:S04]  /*92d0*/  UIADD3 UR30, UR7, 0x100, URZ ;  /* 0x00000100071e7890 */ /* 0x000fc8000fffe03f */
[----:B------:R-:W-:Y:S01]  /*92e0*/  MUFU.EX2 R37, R37 ;  /* 0x0000002500257308 */ /* 0x000fe20000000800 */
[----:B------:R-:W-:Y:S01]  /*92f0*/  UMOV UR29, 0x40000040 ;  /* 0x40000040001d7882 */ /* 0x000fe20000000000 */
[----:B------:R-:W-:Y:S01]  /*9300*/  UMOV UR31, 0x80000020 ;  /* 0x80000020001f7882 */ /* 0x000fe20000000000 */
[C---:B------:R-:W-:Y:S01]  /*9310*/  FADD.FTZ R6, -R5.reuse, R6 ;  /* 0x0000000605067221 */ /* 0x040fe20000010100 */
[----:B------:R-:W-:-:S03]  /*9320*/  FMUL.FTZ R8, R5, UR33 ;  /* 0x0000002105087c20 */ /* 0x000fc60008410000 */
[----:B------:R-:W-:Y:S01]  /*9330*/  FMUL.FTZ R6, R6, UR33 ;  /* 0x0000002106067c20 */ /* 0x000fe20008410000 */
[--C-:B------:R-:W-:Y:S01]  /*9340*/  FFMA.FTZ R26, R26, UR33, -R8.reuse ;  /* 0x000000211a1a7c23 */ /* 0x100fe20008010808 */
[--C-:B------:R-:W-:Y:S01]  /*9350*/  FFMA.FTZ R41, R42, UR33, -R8.reuse ;  /* 0x000000212a297c23 */ /* 0x100fe20008010808 */
[----:B------:R-:W-:Y:S02]  /*9360*/  IMAD.U32 R42, RZ, RZ, UR46 ;  /* 0x0000002eff2a7e24 */ /* 0x000fe4000f8e00ff */
[--C-:B------:R-:W-:Y:S01]  /*9370*/  FFMA.FTZ R27, R27, UR33, -R8.reuse ;  /* 0x000000211b1b7c23 */ /* 0x100fe20008010808 */
[--C-:B------:R-:W-:Y:S01]  /*9380*/  FFMA.FTZ R76, R31, UR33, -R8.reuse ;  /* 0x000000211f4c7c23 */ /* 0x100fe20008010808 */
[----:B------:R-:W-:Y:S01]  /*9390*/  MUFU.EX2 R6, R6 ;  /* 0x0000000600067308 */ /* 0x000fe20000000800 */
[--C-:B------:R-:W-:Y:S01]  /*93a0*/  FFMA.FTZ R31, R54, UR33, -R8.reuse ;  /* 0x00000021361f7c23 */ /* 0x100fe20008010808 */
[----:B------:R-:W-:Y:S02]  /*93b0*/  IMAD.U32 R54, RZ, RZ, UR35 ;  /* 0x00000023ff367e24 */ /* 0x000fe4000f8e00ff */
[----:B------:R-:W-:Y:S01]  /*93c0*/  FFMA.FTZ R73, R30, UR33, -R8 ;  /* 0x000000211e497c23 */ /* 0x000fe20008010808 */
[----:B------:R-:W-:Y:S01]  /*93d0*/  @!P1 LEA R42, R42, UR42, 0x3 ;  /* 0x0000002a2a2a9c11 */ /* 0x000fe2000f8e18ff */
[----:B------:R-:W-:-:S02]  /*93e0*/  VIADD R30, R149, 0x9 ;  /* 0x00000009951e7836 */ /* 0x000fc40000000000 */
[--C-:B------:R-:W-:Y:S01]  /*93f0*/  FFMA.FTZ R77, R35, UR33, -R8.reuse ;  /* 0x00000021234d7c23 */ /* 0x100fe20008010808 */
[----:B------:R-:W-:Y:S01]  /*9400*/  @!P1 LEA R54, R54, UR42, 0x3 ;  /* 0x0000002a36369c11 */ /* 0x000fe2000f8e18ff */
[----:B------:R-:W3:Y:S01]  /*9410*/  MUFU.EX2 R26, R26 ;  /* 0x0000001a001a7308 */ /* 0x000ee20000000800 */
[--C-:B------:R-:W-:Y:S01]  /*9420*/  FFMA.FTZ R35, R38, UR33, -R8.reuse ;  /* 0x0000002126237c23 */ /* 0x100fe20008010808 */
[----:B------:R-:W-:Y:S02]  /*9430*/  @!P1 VIADD R42, R42, 0x2d840 ;  /* 0x0002d8402a2a9836 */ /* 0x000fe40000000000 */
[--C-:B------:R-:W-:Y:S01]  /*9440*/  FFMA.FTZ R38, R39, UR33, -R8.reuse ;  /* 0x0000002127267c23 */ /* 0x100fe20008010808 */
[--C-:B------:R-:W-:Y:S01]  /*9450*/  FFMA.FTZ R39, R43, UR33, -R8.reuse ;  /* 0x000000212b277c23 */ /* 0x100fe20008010808 */
[--C-:B------:R-:W-:Y:S01]  /*9460*/  FFMA.FTZ R40, R34, UR33, -R8.reuse ;  /* 0x0000002122287c23 */ /* 0x100fe20008010808 */
[--C-:B------:R-:W-:Y:S01]  /*9470*/  FFMA.FTZ R43, R46, UR33, -R8.reuse ;  /* 0x000000212e2b7c23 */ /* 0x100fe20008010808 */
[----:B------:R-:W-:Y:S01]  /*9480*/  SEL R80, R30, 0x9, !P2 ;  /* 0x000000091e507807 */ /* 0x000fe20005000000 */
[----:B------:R-:W4:Y:S01]  /*9490*/  MUFU.EX2 R27, R27 ;  /* 0x0000001b001b7308 */ /* 0x000f220000000800 */
[----:B------:R-:W-:Y:S01]  /*94a0*/  FFMA.FTZ R46, R47, UR33, -R8 ;  /* 0x000000212f2e7c23 */ /* 0x000fe20008010808 */
[----:B------:R-:W-:-:S02]  /*94b0*/  @!P1 VIADD R54, R54, 0x2d860 ;  /* 0x0002d86036369836 */ /* 0x000fc40000000000 */
[----:B------:R-:W-:Y:S01]  /*94c0*/  FFMA.FTZ R47, R51, UR33, -R8 ;  /* 0x00000021332f7c23 */ /* 0x000fe20008010808 */
[----:B------:R-:W-:Y:S01]  /*94d0*/  @!P1 PRMT R42, RZ, 0x654, R42 ;  /* 0x00000654ff2a9816 */ /* 0x000fe2000000002a */
[--C-:B------:R-:W-:Y:S01]  /*94e0*/  FFMA.FTZ R51, R59, UR33, -R8.reuse ;  /* 0x000000213b337c23 */ /* 0x100fe20008010808 */
[--C-:B------:R-:W-:Y:S01]  /*94f0*/  FFMA.FTZ R34, R50, UR33, -R8.reuse ;  /* 0x0000002132227c23 */ /* 0x100fe20008010808 */
[----:B-1----:R-:W-:Y:S01]  /*9500*/  FFMA.FTZ R59, R7, R4, R9 ;  /* 0x00000004073b7223 */ /* 0x002fe20000010009 */
[----:B------:R-:W1:Y:S01]  /*9510*/  MUFU.EX2 R73, R73 ;  /* 0x0000004900497308 */ /* 0x000e620000000800 */
[----:B------:R-:W-:Y:S01]  /*9520*/  FFMA.FTZ R50, R55, UR33, -R8 ;  /* 0x0000002137327c23 */ /* 0x000fe20008010808 */
[----:B------:R-:W-:Y:S01]  /*9530*/  @!P1 PRMT R55, RZ, 0x654, R54 ;  /* 0x00000654ff379816 */ /* 0x000fe20000000036 */
[--C-:B------:R-:W-:Y:S01]  /*9540*/  FFMA.FTZ R54, R62, UR33, -R8.reuse ;  /* 0x000000213e367c23 */ /* 0x100fe20008010808 */
[----:B0-----:R-:W-:Y:S01]  /*9550*/  FADD.FTZ R62, R10, R59 ;  /* 0x0000003b0a3e7221 */ /* 0x001fe20000010000 */
[--C-:B------:R-:W-:Y:S01]  /*9560*/  FFMA.FTZ R63, R63, UR33, -R8.reuse ;  /* 0x000000213f3f7c23 */ /* 0x100fe20008010808 */
[--C-:B------:R-:W-:Y:S01]  /*9570*/  FFMA.FTZ R30, R58, UR33, -R8.reuse ;  /* 0x000000213a1e7c23 */ /* 0x100fe20008010808 */
[----:B------:R-:W-:Y:S01]  /*9580*/  FFMA.FTZ R4, R66, UR33, -R8 ;  /* 0x0000002142047c23 */ /* 0x000fe20008010808 */
[----:B------:R-:W0:Y:S01]  /*9590*/  MUFU.EX2 R76, R76 ;  /* 0x0000004c004c7308 */ /* 0x000e220000000800 */
[----:B--2---:R-:W-:Y:S01]  /*95a0*/  FADD.FTZ R59, R11, R62 ;  /* 0x0000003e0b3b7221 */ /* 0x004fe20000010000 */
[--C-:B------:R-:W-:Y:S01]  /*95b0*/  FFMA.FTZ R58, R70, UR33, -R8.reuse ;  /* 0x00000021463a7c23 */ /* 0x100fe20008010808 */
[--C-:B------:R-:W-:Y:S01]  /*95c0*/  FFMA.FTZ R71, R71, UR33, -R8.reuse ;  /* 0x0000002147477c23 */ /* 0x100fe20008010808 */
[--C-:B------:R-:W-:Y:S01]  /*95d0*/  FFMA.FTZ R74, R74, UR33, -R8.reuse ;  /* 0x000000214a4a7c23 */ /* 0x100fe20008010808 */
[--C-:B------:R-:W-:Y:S01]  /*95e0*/  FFMA.FTZ R75, R75, UR33, -R8.reuse ;  /* 0x000000214b4b7c23 */ /* 0x100fe20008010808 */
[--C-:B------:R-:W-:Y:S01]  /*95f0*/  FFMA.FTZ R78, R78, UR33, -R8.reuse ;  /* 0x000000214e4e7c23 */ /* 0x100fe20008010808 */
[--C-:B------:R-:W-:Y:S01]  /*9600*/  FFMA.FTZ R79, R79, UR33, -R8.reuse ;  /* 0x000000214f4f7c23 */ /* 0x100fe20008010808 */
[----:B------:R-:W2:Y:S01]  /*9610*/  MUFU.EX2 R40, R40 ;  /* 0x0000002800287308 */ /* 0x000ea20000000800 */
[--C-:B------:R-:W-:Y:S01]  /*9620*/  FFMA.FTZ R82, R82, UR33, -R8.reuse ;  /* 0x0000002152527c23 */ /* 0x100fe20008010808 */
[--C-:B------:R-:W-:Y:S01]  /*9630*/  FFMA.FTZ R83, R83, UR33, -R8.reuse ;  /* 0x0000002153537c23 */ /* 0x100fe20008010808 */
[--C-:B------:R-:W-:Y:S01]  /*9640*/  FFMA.FTZ R86, R86, UR33, -R8.reuse ;  /* 0x0000002156567c23 */ /* 0x100fe20008010808 */
[----:B------:R-:W-:Y:S01]  /*9650*/  FFMA.FTZ R87, R87, UR33, -R8 ;  /* 0x0000002157577c23 */ /* 0x000fe20008010808 */
[C---:B------:R-:W-:Y:S01]  /*9660*/  ISETP.GT.AND P2, PT, R2.reuse, UR34, PT ;  /* 0x0000002202007c0c */ /* 0x040fe2000bf44270 */
[----:B------:R-:W-:Y:S01]  /*9670*/  UMOV UR35, UR46 ;  /* 0x0000002e00237c82 */ /* 0x000fe20008000000 */
[----:B------:R-:W-:Y:S01]  /*9680*/  VIADD R2, R2, 0xffffffff ;  /* 0xffffffff02027836 */ /* 0x000fe20000000000 */
        /* <DEDUP_REMOVED lines=10> */
[----:B------:R-:W-:-:S04]  /*9730*/  UIADD3 UR30, UR7, 0x140, URZ ;  /* 0x00000140071e7890 */ /* 0x000fc8000fffe03f */
[----:B------:R-:W5:Y:S01]  /*9740*/  MUFU.EX2 R46, R46 ;  /* 0x0000002e002e7308 */ /* 0x000f620000000800 */
[----:B------:R-:W-:Y:S01]  /*9750*/  UMOV UR29, 0x40000040 ;  /* 0x40000040001d7882 */ /* 0x000fe20000000000 */
[----:B------:R-:W-:-:S06]  /*9760*/  UMOV UR31, 0x80000020 ;  /* 0x80000020001f7882 */ /* 0x000fcc0000000000 */
[----:B------:R-:W5:Y:S08]  /*9770*/  MUFU.EX2 R34, R34 ;  /* 0x0000002200227308 */ /* 0x000f700000000800 */
[----:B------:R-:W5:Y:S08]  /*9780*/  MUFU.EX2 R47, R47 ;  /* 0x0000002f002f7308 */ /* 0x000f700000000800 */
[----:B------:R-:W5:Y:S08]  /*9790*/  MUFU.EX2 R31, R31 ;  /* 0x0000001f001f7308 */ /* 0x000f700000000800 */
[----:B------:R-:W5:Y:S08]  /*97a0*/  MUFU.EX2 R50, R50 ;  /* 0x0000003200327308 */ /* 0x000f700000000800 */
[----:B------:R-:W-:Y:S08]  /*97b0*/  MUFU.EX2 R44, R44 ;  /* 0x0000002c002c7308 */ /* 0x000ff00000000800 */
[----:B------:R-:W5:Y:S08]  /*97c0*/  MUFU.EX2 R30, R30 ;  /* 0x0000001e001e7308 */ /* 0x000f700000000800 */
[----:B------:R-:W-:Y:S08]  /*97d0*/  MUFU.EX2 R45, R45 ;  /* 0x0000002d002d7308 */ /* 0x000ff00000000800 */
[----:B------:R-:W5:Y:S08]  /*97e0*/  MUFU.EX2 R51, R51 ;  /* 0x0000003300337308 */ /* 0x000f700000000800 */
[----:B------:R-:W-:Y:S08]  /*97f0*/  MUFU.EX2 R48, R48 ;  /* 0x0000003000307308 */ /* 0x000ff00000000800 */
[----:B------:R-:W5:Y:S08]  /*9800*/  MUFU.EX2 R54, R54 ;  /* 0x0000003600367308 */ /* 0x000f700000000800 */
        /* <DEDUP_REMOVED lines=47> */
[----:B---3--:R-:W-:Y:S01]  /*9b00*/  FFMA.FTZ R42, R6, R3, R26 ;  /* 0x00000003062a7223 */ /* 0x008fe2000001001a */
[----:B------:R3:W-:Y:S01]  /*9b10*/  @!P1 SYNCS.ARRIVE.TRANS64.RED.A1T0 RZ, [R55+URZ], RZ ;  /* 0x000000ff37ff99a7 */ /* 0x0007e2000810043f */
[----:B------:R5:W5:Y:S01]  /*9b20*/  MUFU.EX2 R3, R63 ;  /* 0x0000003f00037308 */ /* 0x000b620000000800 */
[-C--:B------:R-:W-:Y:S01]  /*9b30*/  FMUL.FTZ R101, R101, R7.reuse ;  /* 0x0000000765657220 */ /* 0x080fe20000410000 */
[----:B----4-:R-:W-:Y:S01]  /*9b40*/  FADD.FTZ R42, R27, R42 ;  /* 0x0000002a1b2a7221 */ /* 0x010fe20000010000 */
[-C--:B------:R-:W-:Y:S01]  /*9b50*/  FMUL.FTZ R104, R104, R7.reuse ;  /* 0x0000000768687220 */ /* 0x080fe20000410000 */
[-C--:B------:R-:W-:Y:S01]  /*9b60*/  FMUL.FTZ R105, R105, R7.reuse ;  /* 0x0000000769697220 */ /* 0x080fe20000410000 */
[-C--:B------:R-:W-:Y:S01]  /*9b70*/  FMUL.FTZ R108, R108, R7.reuse ;  /* 0x000000076c6c7220 */ /* 0x080fe20000410000 */
[----:B------:R-:W-:Y:S01]  /*9b80*/  FMUL.FTZ R109, R109, R7 ;  /* 0x000000076d6d7220 */ /* 0x000fe20000410000 */
[----:B---3--:R-:W-:Y:S01]  /*9b90*/  FFMA.FTZ R55, R67, UR33, -R8 ;  /* 0x0000002143377c23 */ /* 0x008fe20008010808 */
[----:B-1----:R-:W-:Y:S01]  /*9ba0*/  FADD.FTZ R67, R73, R42 ;  /* 0x0000002a49437221 */ /* 0x002fe20000010000 */
[----:B------:R-:W-:Y:S01]  /*9bb0*/  FADD.FTZ R42, R12, R59 ;  /* 0x0000003b0c2a7221 */ /* 0x000fe20000010000 */
[----:B------:R-:W-:Y:S01]  /*9bc0*/  F2FP.BF16.F32.PACK_AB R8, R10, R9 ;  /* 0x000000090a08723e */ /* 0x000fe200000010ff */
[----:B------:R-:W-:Y:S01]  /*9bd0*/  FMUL.FTZ R112, R112, R7 ;  /* 0x0000000770707220 */ /* 0x000fe20000410000 */
[----:B0-----:R-:W-:Y:S01]  /*9be0*/  FADD.FTZ R67, R76, R67 ;  /* 0x000000434c437221 */ /* 0x001fe20000010000 */
[----:B------:R-:W-:Y:S01]  /*9bf0*/  FADD.FTZ R59, R13, R42 ;  /* 0x0000002a0d3b7221 */ /* 0x000fe20000010000 */
[----:B------:R-:W-:Y:S01]  /*9c00*/  F2FP.BF16.F32.PACK_AB R10, R12, R11 ;  /* 0x0000000b0c0a723e */ /* 0x000fe200000010ff */
[----:B------:R-:W0:Y:S01]  /*9c10*/  MUFU.EX2 R55, R55 ;  /* 0x0000003700377308 */ /* 0x000e220000000800 */
[----:B--2---:R-:W-:Y:S01]  /*9c20*/  FADD.FTZ R42, R40, R67 ;  /* 0x00000043282a7221 */ /* 0x004fe20000010000 */
[----:B------:R-:W-:Y:S01]  /*9c30*/  FADD.FTZ R62, R14, R59 ;  /* 0x0000003b0e3e7221 */ /* 0x000fe20000010000 */
[----:B------:R-:W-:Y:S01]  /*9c40*/  F2FP.BF16.F32.PACK_AB R9, R27, R26 ;  /* 0x0000001a1b09723e */ /* 0x000fe200000010ff */
[----:B------:R-:W-:Y:S01]  /*9c50*/  FMUL.FTZ R113, R113, R7 ;  /* 0x0000000771717220 */ /* 0x000fe20000410000 */
[----:B-----5:R-:W-:Y:S01]  /*9c60*/  FADD.FTZ R42, R77, R42 ;  /* 0x0000002a4d2a7221 */ /* 0x020fe20000010000 */
[----:B------:R-:W-:Y:S01]  /*9c70*/  FADD.FTZ R59, R15, R62 ;  /* 0x0000003e0f3b7221 */ /* 0x000fe20000010000 */
[----:B------:R-:W-:Y:S01]  /*9c80*/  F2FP.BF16.F32.PACK_AB R11, R76, R73 ;  /* 0x000000494c0b723e */ /* 0x000fe200000010ff */
[----:B------:R-:W1:Y:S01]  /*9c90*/  MUFU.EX2 R27, R71 ;  /* 0x00000047001b7308 */ /* 0x000e620000000800 */
[----:B------:R-:W-:Y:S01]  /*9ca0*/  FADD.FTZ R63, R35, R42 ;  /* 0x0000002a233f7221 */ /* 0x000fe20000010000 */
[----:B------:R-:W-:Y:S01]  /*9cb0*/  FADD.FTZ R42, R20, R59 ;  /* 0x0000003b142a7221 */ /* 0x000fe20000010000 */
[----:B------:R-:W-:Y:S01]  /*9cc0*/  FMUL.FTZ R116, R116, R7 ;  /* 0x0000000774747220 */ /* 0x000fe20000410000 */
[----:B------:R2:W-:Y:S01]  /*9cd0*/  STSM.16.M88.4 [R17+0x21800], R8 ;  /* 0x0218000811007844 */ /* 0x0005e20000000200 */
[----:B------:R-:W-:Y:S01]  /*9ce0*/  FADD.FTZ R62, R38, R63 ;  /* 0x0000003f263e7221 */ /* 0x000fe20000010000 */
[----:B------:R-:W-:Y:S01]  /*9cf0*/  FADD.FTZ R59, R21, R42 ;  /* 0x0000002a153b7221 */ /* 0x000fe20000010000 */
[----:B------:R-:W-:Y:S01]  /*9d00*/  F2FP.BF16.F32.PACK_AB R42, R28, R25 ;  /* 0x000000191c2a723e */ /* 0x000fe200000010ff */
[----:B------:R-:W-:Y:S01]  /*9d10*/  FMUL.FTZ R117, R117, R7 ;  /* 0x0000000775757220 */ /* 0x000fe20000410000 */
[----:B------:R-:W-:Y:S01]  /*9d20*/  FADD.FTZ R62, R41, R62 ;  /* 0x0000003e293e7221 */ /* 0x000fe20000010000 */
[----:B------:R-:W-:Y:S01]  /*9d30*/  FADD.FTZ R12, R24, R59 ;  /* 0x0000003b180c7221 */ /* 0x000fe20000010000 */
[C---:B------:R-:W-:Y:S01]  /*9d40*/  F2FP.BF16.F32.PACK_AB R41, R39.reuse, R41 ;  /* 0x000000292729723e */ /* 0x040fe200000010ff */
[----:B------:R-:W-:Y:S01]  /*9d50*/  FMUL.FTZ R120, R120, R7 ;  /* 0x0000000778787220 */ /* 0x000fe20000410000 */
[----:B------:R-:W-:Y:S01]  /*9d60*/  FADD.FTZ R62, R39, R62 ;  /* 0x0000003e273e7221 */ /* 0x000fe20000010000 */
[----:B------:R-:W-:Y:S01]  /*9d70*/  FADD.FTZ R59, R25, R12 ;  /* 0x0000000c193b7221 */ /* 0x000fe20000010000 */
[----:B------:R-:W-:Y:S01]  /*9d80*/  F2FP.BF16.F32.PACK_AB R12, R14, R13 ;  /* 0x0000000d0e0c723e */ /* 0x000fe200000010ff */
[----:B------:R-:W-:Y:S01]  /*9d90*/  FMUL.FTZ R121, R121, R7 ;  /* 0x0000000779797220 */ /* 0x000fe20000410000 */
[----:B------:R-:W-:Y:S01]  /*9da0*/  FADD.FTZ R63, R43, R62 ;  /* 0x0000003e2b3f7221 */ /* 0x000fe20000010000 */
[----:B------:R-:W-:Y:S01]  /*9db0*/  FADD.FTZ R14, R28, R59 ;  /* 0x0000003b1c0e7221 */ /* 0x000fe20000010000 */
[----:B------:R-:W-:Y:S01]  /*9dc0*/  F2FP.BF16.F32.PACK_AB R13, R77, R40 ;  /* 0x000000284d0d723e */ /* 0x000fe200000010ff */
[----:B------:R-:W-:Y:S01]  /*9dd0*/  MUFU.EX2 R28, R87 ;  /* 0x00000057001c7308 */ /* 0x000fe20000000800 */
        /* <DEDUP_REMOVED lines=14> */
[----:B--2---:R-:W-:Y:S01]  /*9ec0*/  F2FP.BF16.F32.PACK_AB R8, R32, R29 ;  /* 0x0000001d2008723e */ /* 0x004fe200000010ff */
[----:B------:R2:W-:Y:S01]  /*9ed0*/  STSM.16.M88.4 [R22], R12 ;  /* 0x0000000c16007844 */ /* 0x0005e20000000200 */
[C---:B------:R-:W-:Y:S01]  /*9ee0*/  FADD.FTZ R35, R50.reuse, R35 ;  /* 0x0000002332237221 */ /* 0x040fe20000010000 */
[----:B------:R-:W-:Y:S01]  /*9ef0*/  FADD.FTZ R21, R37, R20 ;  /* 0x0000001425157221 */ /* 0x000fe20000010000 */
[----:B------:R-:W-:Y:S01]  /*9f00*/  F2FP.BF16.F32.PACK_AB R11, R50, R31 ;  /* 0x0000001f320b723e */ /* 0x000fe200000010ff */
[----:B------:R-:W3:Y:S01]  /*9f10*/  MUFU.EX2 R29, R82 ;  /* 0x00000052001d7308 */ /* 0x000ee20000000800 */
[----:B------:R-:W-:Y:S01]  /*9f20*/  FADD.FTZ R20, R30, R35 ;  /* 0x000000231e147221 */ /* 0x000fe20000010000 */
[----:B------:R-:W-:Y:S01]  /*9f30*/  FADD.FTZ R24, R44, R21 ;  /* 0x000000152c187221 */ /* 0x000fe20000010000 */
[----:B------:R-:W-:Y:S01]  /*9f40*/  F2FP.BF16.F32.PACK_AB R43, R46, R43 ;  /* 0x0000002b2e2b723e */ /* 0x000fe200000010ff */
[----:B------:R-:W-:Y:S01]  /*9f50*/  FMUL.FTZ R129, R129, R7 ;  /* 0x0000000781817220 */ /* 0x000fe20000410000 */
[----:B------:R-:W-:Y:S01]  /*9f60*/  FADD.FTZ R21, R51, R20 ;  /* 0x0000001433157221 */ /* 0x000fe20000010000 */
[----:B------:R-:W-:Y:S01]  /*9f70*/  FADD.FTZ R25, R45, R24 ;  /* 0x000000182d197221 */ /* 0x000fe20000010000 */
[----:B------:R-:W-:Y:S01]  /*9f80*/  F2FP.BF16.F32.PACK_AB R9, R47, R34 ;  /* 0x000000222f09723e */ /* 0x000fe200000010ff */
[----:B------:R-:W4:Y:S01]  /*9f90*/  MUFU.EX2 R31, R86 ;  /* 0x00000056001f7308 */ /* 0x000f220000000800 */
[----:B------:R-:W-:Y:S01]  /*9fa0*/  FADD.FTZ R20, R54, R21 ;  /* 0x0000001536147221 */ /* 0x000fe20000010000 */
[----:B------:R-:W-:Y:S01]  /*9fb0*/  FADD.FTZ R24, R48, R25 ;  /* 0x0000001930187221 */ /* 0x000fe20000010000 */
[----:B------:R-:W-:Y:S01]  /*9fc0*/  F2FP.BF16.F32.PACK_AB R10, R36, R33 ;  /* 0x00000021240a723e */ /* 0x000fe200000010ff */
[----:B------:R-:W-:Y:S01]  /*9fd0*/  STSM.16.M88.4 [R19], R40 ;  /* 0x0000002813007844 */ /* 0x000fe20000000200 */
[----:B--2---:R-:W-:Y:S01]  /*9fe0*/  FADD.FTZ R13, R3, R20 ;  /* 0x00000014030d7221 */ /* 0x004fe20000010000 */
[----:B------:R-:W-:Y:S01]  /*9ff0*/  FADD.FTZ R15, R49, R24 ;  /* 0x00000018310f7221 */ /* 0x000fe20000010000 */
[----:B------:R-:W-:Y:S01]  /*a000*/  F2FP.BF16.F32.PACK_AB R12, R44, R37 ;  /* 0x000000252c0c723e */ /* 0x000fe200000010ff */
[----:B------:R2:W-:Y:S01]  /*a010*/  STSM.16.M88.4 [R18], R8 ;  /* 0x0000000812007844 */ /* 0x0005e20000000200 */
[----:B------:R-:W-:Y:S01]  /*a020*/  FADD.FTZ R14, R4, R13 ;  /* 0x0000000d040e7221 */ /* 0x000fe20000010000 */
[----:B------:R-:W-:Y:S01]  /*a030*/  FADD.FTZ R20, R52, R15 ;  /* 0x0000000f34147221 */ /* 0x000fe20000010000 */
[----:B------:R-:W-:Y:S01]  /*a040*/  F2FP.BF16.F32.PACK_AB R13, R51, R30 ;  /* 0x0000001e330d723e */ /* 0x000fe200000010ff */
[----:B------:R-:W-:Y:S01]  /*a050*/  FMUL.FTZ R132, R132, R7 ;  /* 0x0000000784847220 */ /* 0x000fe20000410000 */
[----:B0-----:R-:W-:Y:S01]  /*a060*/  FADD.FTZ R15, R55, R14 ;  /* 0x0000000e370f7221 */ /* 0x001fe20000010000 */
[----:B------:R-:W-:Y:S01]  /*a070*/  FADD.FTZ R21, R53, R20 ;  /* 0x0000001435157221 */ /* 0x000fe20000010000 */
[----:B------:R-:W-:Y:S01]  /*a080*/  F2FP.BF16.F32.PACK_AB R14, R48, R45 ;  /* 0x0000002d300e723e */ /* 0x000fe200000010ff */
[----:B------:R-:W-:Y:S01]  /*a090*/  FMUL.FTZ R133, R133, R7 ;  /* 0x0000000785857220 */ /* 0x000fe20000410000 */
[----:B------:R-:W-:Y:S01]  /*a0a0*/  FADD.FTZ R20, R58, R15 ;  /* 0x0000000f3a147221 */ /* 0x000fe20000010000 */
[----:B------:R-:W-:Y:S01]  /*a0b0*/  FADD.FTZ R24, R56, R21 ;  /* 0x0000001538187221 */ /* 0x000fe20000010000 */
[----:B------:R-:W-:Y:S01]  /*a0c0*/  F2FP.BF16.F32.PACK_AB R15, R3, R54 ;  /* 0x00000036030f723e */ /* 0x000fe200000010ff */
[----:B------:R-:W-:Y:S01]  /*a0d0*/  FMUL.FTZ R90, R90, R6 ;  /* 0x000000065a5a7220 */ /* 0x000fe20000410000 */
[----:B-1----:R-:W-:Y:S01]  /*a0e0*/  FADD.FTZ R3, R27, R20 ;  /* 0x000000141b037221 */ /* 0x002fe20000010000 */
[----:B------:R-:W-:Y:S01]  /*a0f0*/  FADD.FTZ R21, R57, R24 ;  /* 0x0000001839157221 */ /* 0x000fe20000010000 */
[----:B------:R-:W-:Y:S01]  /*a100*/  F2FP.BF16.F32.PACK_AB R25, R55, R4 ;  /* 0x000000043719723e */ /* 0x000fe200000010ff */
[----:B------:R0:W-:Y:S01]  /*a110*/  STSM.16.M88.4 [R17+0x27800], R12 ;  /* 0x0278000c11007844 */ /* 0x0001e20000000200 */
[----:B------:R-:W-:Y:S01]  /*a120*/  FADD.FTZ R20, R74, R3 ;  /* 0x000000034a147221 */ /* 0x000fe20000010000 */
[----:B------:R-:W-:Y:S01]  /*a130*/  FADD.FTZ R26, R60, R21 ;  /* 0x000000153c1a7221 */ /* 0x000fe20000010000 */
[----:B------:R-:W-:Y:S01]  /*a140*/  F2FP.BF16.F32.PACK_AB R24, R52, R49 ;  /* 0x000000313418723e */ /* 0x000fe200000010ff */
[-C--:B------:R-:W-:Y:S01]  /*a150*/  FMUL.FTZ R91, R91, R6.reuse ;  /* 0x000000065b5b7220 */ /* 0x080fe20000410000 */
[----:B------:R-:W-:Y:S01]  /*a160*/  FADD.FTZ R3, R75, R20 ;  /* 0x000000144b037221 */ /* 0x000fe20000010000 */
[----:B--2---:R-:W-:Y:S01]  /*a170*/  FADD.FTZ R9, R61, R26 ;  /* 0x0000001a3d097221 */ /* 0x004fe20000010000 */
[----:B------:R-:W-:Y:S01]  /*a180*/  F2FP.BF16.F32.PACK_AB R26, R56, R53 ;  /* 0x00000035381a723e */ /* 0x000fe200000010ff */
[----:B------:R-:W-:Y:S01]  /*a190*/  FMUL.FTZ R94, R94, R6 ;  /* 0x000000065e5e7220 */ /* 0x000fe20000410000 */
[----:B------:R-:W-:Y:S01]  /*a1a0*/  FADD.FTZ R4, R78, R3 ;  /* 0x000000034e047221 */ /* 0x000fe20000010000 */
[----:B------:R-:W-:Y:S01]  /*a1b0*/  FADD.FTZ R10, R64, R9 ;  /* 0x00000009400a7221 */ /* 0x000fe20000010000 */
[----:B------:R-:W-:Y:S01]  /*a1c0*/  F2FP.BF16.F32.PACK_AB R27, R27, R58 ;  /* 0x0000003a1b1b723e */ /* 0x000fe200000010ff */
[----:B------:R-:W-:Y:S01]  /*a1d0*/  FMUL.FTZ R95, R95, R6 ;  /* 0x000000065f5f7220 */ /* 0x000fe20000410000 */
[----:B------:R-:W-:Y:S01]  /*a1e0*/  F2FP.BF16.F32.PACK_AB R8, R60, R57 ;  /* 0x000000393c08723e */ /* 0x000fe200000010ff */
[----:B------:R-:W-:Y:S01]  /*a1f0*/  FADD.FTZ R3, R65, R10 ;  /* 0x0000000a41037221 */ /* 0x000fe20000010000 */
[----:B------:R-:W-:Y:S01]  /*a200*/  F2FP.BF16.F32.PACK_AB R9, R75, R74 ;  /* 0x0000004a4b09723e */ /* 0x000fe200000010ff */
[----:B------:R1:W-:Y:S01]  /*a210*/  STSM.16.M88.4 [R23], R24 ;  /* 0x0000001817007844 */ /* 0x0003e20000000200 */
[----:B------:R-:W-:Y:S01]  /*a220*/  F2FP.BF16.F32.PACK_AB R10, R64, R61 ;  /* 0x0000003d400a723e */ /* 0x000fe200000010ff */
[C---:B------:R-:W-:Y:S01]  /*a230*/  FADD.FTZ R4, R79.reuse, R4 ;  /* 0x000000044f047221 */ /* 0x040fe20000010000 */
[----:B------:R-:W-:Y:S01]  /*a240*/  F2FP.BF16.F32.PACK_AB R11, R79, R78 ;  /* 0x0000004e4f0b723e */ /* 0x000fe200000010ff */
[C---:B------:R-:W-:Y:S01]  /*a250*/  FADD.FTZ R20, R68.reuse, R3 ;  /* 0x0000000344147221 */ /* 0x040fe20000010000 */
[----:B0-----:R-:W-:Y:S01]  /*a260*/  F2FP.BF16.F32.PACK_AB R12, R68, R65 ;  /* 0x00000041440c723e */ /* 0x001fe200000010ff */
[----:B---3--:R-:W-:Y:S01]  /*a270*/  FADD.FTZ R4, R29, R4 ;  /* 0x000000041d047221 */ /* 0x008fe20000010000 */
[C---:B------:R-:W-:Y:S01]  /*a280*/  F2FP.BF16.F32.PACK_AB R13, R83.reuse, R29 ;  /* 0x0000001d530d723e */ /* 0x040fe200000010ff */
[----:B------:R1:W-:Y:S01]  /*a290*/  STSM.16.M88.4 [R19+0x6000], R8 ;  /* 0x0060000813007844 */ /* 0x0003e20000000200 */
[----:B------:R-:W-:Y:S01]  /*a2a0*/  F2FP.BF16.F32.PACK_AB R14, R72, R69 ;  /* 0x00000045480e723e */ /* 0x000fe200000010ff */
[----:B------:R-:W-:Y:S01]  /*a2b0*/  FADD.FTZ R4, R83, R4 ;  /* 0x0000000453047221 */ /* 0x000fe20000010000 */
[----:B----4-:R-:W-:Y:S01]  /*a2c0*/  F2FP.BF16.F32.PACK_AB R15, R28, R31 ;  /* 0x0000001f1c0f723e */ /* 0x010fe200000010ff */
[----:B------:R-:W-:Y:S01]  /*a2d0*/  FADD.FTZ R69, R69, R20 ;  /* 0x0000001445457221 */ /* 0x000fe20000010000 */
[-C--:B------:R-:W-:Y:S01]  /*a2e0*/  FMUL.FTZ R98, R98, R6.reuse ;  /* 0x0000000662627220 */ /* 0x080fe20000410000 */
[----:B------:R-:W-:Y:S01]  /*a2f0*/  FADD.FTZ R3, R31, R4 ;  /* 0x000000041f037221 */ /* 0x000fe20000010000 */
[-C--:B------:R-:W-:Y:S01]  /*a300*/  FMUL.FTZ R99, R99, R6.reuse ;  /* 0x0000000663637220 */ /* 0x080fe20000410000 */
[----:B------:R1:W-:Y:S01]  /*a310*/  STSM.16.M88.4 [R18+0x6000], R12 ;  /* 0x0060000c12007844 */ /* 0x0003e20000000200 */
[-C--:B------:R-:W-:Y:S01]  /*a320*/  FMUL.FTZ R102, R102, R6.reuse ;  /* 0x0000000666667220 */ /* 0x080fe20000410000 */
[-C--:B------:R-:W-:Y:S01]  /*a330*/  FMUL.FTZ R103, R103, R6.reuse ;  /* 0x0000000667677220 */ /* 0x080fe20000410000 */
[-C--:B------:R-:W-:Y:S01]  /*a340*/  FMUL.FTZ R106, R106, R6.reuse ;  /* 0x000000066a6a7220 */ /* 0x080fe20000410000 */
[----:B------:R-:W-:Y:S01]  /*a350*/  @!PT LDS RZ, [RZ] ;  /* 0x00000000fffff984 */ /* 0x000fe20000000800 */
[----:B------:R-:W-:Y:S01]  /*a360*/  @!PT LDS RZ, [RZ] ;  /* 0x00000000fffff984 */ /* 0x000fe20000000800 */
[----:B------:R-:W-:Y:S01]  /*a370*/  @!PT LDS RZ, [RZ] ;  /* 0x00000000fffff984 */ /* 0x000fe20000000800 */
[----:B------:R-:W-:Y:S01]  /*a380*/  @!PT LDS RZ, [RZ] ;  /* 0x00000000fffff984 */ /* 0x000fe20000000800 */
[----:B------:R0:W-:Y:S06]  /*a390*/  MEMBAR.ALL.CTA ;  /* 0x0000000000007992 */ /* 0x0001ec0000008000 */
[----:B0-----:R-:W0:Y:S01]  /*a3a0*/  FENCE.VIEW.ASYNC.S ;  /* 0x00000000000073c6 */ /* 0x001e220000000000 */
        /* <DEDUP_REMOVED lines=15> */
[----:B------:R-:W-:Y:S01]  /*a4a0*/  FADD.FTZ R4, R72, R69 ;  /* 0x0000004548047221 */ /* 0x000fe20000010000 */
[----:B------:R-:W-:Y:S01]  /*a4b0*/  FADD.FTZ R3, R28, R3 ;  /* 0x000000031c037221 */ /* 0x000fe20000010000 */
[----:B------:R-:W-:-:S02]  /*a4c0*/  IMAD.MOV.U32 R6, RZ, RZ, R5 ;  /* 0x000000ffff067224 */ /* 0x000fc400078e0005 */
[----:B------:R-:W-:Y:S01]  /*a4d0*/  IMAD.MOV.U32 R7, RZ, RZ, R0 ;  /* 0x000000ffff077224 */ /* 0x000fe200078e0000 */
[----:B0-----:R-:W-:Y:S01]  /*a4e0*/  NOP ;  /* 0x0000000000007918 */ /* 0x001fe20000000000 */
[----:B-1----:R-:W-:Y:S05]  /*a4f0*/  @P2 BRA `(.L_x_1127) ;  /* 0xffffffdc00f02947 */ /* 0x002fea000383ffff */
.L_x_1118:
        /* <DEDUP_REMOVED lines=9> */
[----:B------:R-:W-:-:S05]  /*a590*/  ULDC UR35, c[0x0][0x9e0] ;  /* 0x0002780000237ab9 */ /* 0x000fca0000000800 */
.L_x_1145:
        /* <DEDUP_REMOVED lines=9> */
.L_x_1130:
[----:B------:R-:W-:Y:S01]  /*a630*/  ULEA UR6, UR46, UR42, 0x3 ;  /* 0x0000002a2e067291 */ /* 0x000fe2000f8e183f */
[----:B------:R-:W-:-:S05]  /*a640*/  IMAD.U32 R0, RZ, RZ, UR49 ;  /* 0x00000031ff007e24 */ /* 0x000fca000f8e00ff */
[----:B------:R-:W-:-:S04]  /*a650*/  SHF.L.U32 R0, R0, 0x1f, RZ ;  /* 0x0000001f00007819 */ /* 0x000fc800000006ff */
[----:B------:R0:W1:Y:S01]  /*a660*/  SYNCS.PHASECHK.TRANS64.TRYWAIT P2, [UR6+0x2d830], R0 ;  /* 0x02d83000ff0075a7 */ /* 0x0000620008040146 */
[----:B------:R-:W-:Y:S05]  /*a670*/  @!P0 BRA `(.L_x_1131) ;  /* 0x0000000000048947 */ /* 0x000fea0003800000 */
[----:B------:R-:W-:Y:S01]  /*a680*/  BPT.TRAP 0x1 ;  /* 0x000000040000795c */ /* 0x000fe20000300000 */
.L_x_1131:
[----:B-1----:R-:W-:Y:S05]  /*a690*/  @P2 BRA `(.L_x_1129) ;  /* 0x0000000000082947 */ /* 0x002fea0003800000 */
[----:B------:R-:W1:Y:S02]  /*a6a0*/  SYNCS.PHASECHK.TRANS64.TRYWAIT P2, [UR6+0x2d830], R0 ;  /* 0x02d83000ff0075a7 */ /* 0x000e640008040146 */
[----:B-1----:R-:W-:Y:S05]  /*a6b0*/  @!P2 BRA `(.L_x_1132) ;  /* 0x000000bc00c4a947 */ /* 0x002fea0003800000 */
.L_x_1129:
        /* <DEDUP_REMOVED lines=37> */
.L_x_1134:
[----:B------:R-:W-:Y:S01]  /*a910*/  ULEA UR6, UR53, UR42, 0x3 ;  /* 0x0000002a35067291 */ /* 0x000fe2000f8e183f */
[----:B------:R-:W-:-:S05]  /*a920*/  IMAD.U32 R0, RZ, RZ, UR28 ;  /* 0x0000001cff007e24 */ /* 0x000fca000f8e00ff */
[----:B------:R-:W-:-:S04]  /*a930*/  SHF.L.U32 R0, R0, 0x1f, RZ ;  /* 0x0000001f00007819 */ /* 0x000fc800000006ff */
[----:B------:R0:W1:Y:S01]  /*a940*/  SYNCS.PHASECHK.TRANS64.TRYWAIT P2, [UR6+0x2d850], R0 ;  /* 0x02d85000ff0075a7 */ /* 0x0000620008040146 */
[----:B------:R-:W-:Y:S05]  /*a950*/  @!P0 BRA `(.L_x_1135) ;  /* 0x0000000000048947 */ /* 0x000fea0003800000 */
[----:B------:R-:W-:Y:S01]  /*a960*/  BPT.TRAP 0x1 ;  /* 0x000000040000795c */ /* 0x000fe20000300000 */
.L_x_1135:
[----:B-1----:R-:W-:Y:S05]  /*a970*/  @P2 BRA `(.L_x_1133) ;  /* 0x0000000000082947 */ /* 0x002fea0003800000 */
[----:B------:R-:W1:Y:S02]  /*a980*/  SYNCS.PHASECHK.TRANS64.TRYWAIT P2, [UR6+0x2d850], R0 ;  /* 0x02d85000ff0075a7 */ /* 0x000e640008040146 */
[----:B-1----:R-:W-:Y:S05]  /*a990*/  @!P2 BRA `(.L_x_1136) ;  /* 0x000000bc0024a947 */ /* 0x002fea0003800000 */
.L_x_1133:
[----:B------:R-:W-:Y:S01]  /*a9a0*/  UIADD3 UR6, UR42, 0x400, URZ ;  /* 0x000004002a067890 */ /* 0x000fe2000fffe03f */
[----:B------:R-:W-:Y:S01]  /*a9b0*/  WARPGROUP.ARRIVE ;  /* 0x00000000000079c5 */ /* 0x000fe20000000000 */
[----:B------:R-:W-:Y:S01]  /*a9c0*/  UMOV UR29, 0x40000040 ;  /* 0x40000040001d7882 */ /* 0x000fe20000000000 */
[----:B------:R-:W-:Y:S01]  /*a9d0*/  UMOV UR31, 0x80000020 ;  /* 0x80000020001f7882 */ /* 0x000fe20000000000 */
[----:B------:R-:W-:-:S03]  /*a9e0*/  USHF.R.U32.HI UR6, URZ, 0x4, UR6 ;  /* 0x000000043f067899 */ /* 0x000fc60008011606 */
[----:B------:R-:W2:Y:S01]  /*a9f0*/  S2R R9, SR_TID.X ;  /* 0x0000000000097919 */ /* 0x000ea20000002100 */
[----:B------:R-:W-:Y:S01]  /*aa00*/  PLOP3.LUT P2, PT, PT, PT, UP0, 0x80, 0x0 ;  /* 0x000000000000781c */ /* 0x000fe20003f4f008 */
[----:B------:R-:W-:Y:S01]  /*aa10*/  VIADD R13, R136, UR39 ;  /* 0x00000027880d7c36 */ /* 0x000fe20008000000 */
[----:B------:R-:W-:Y:S01]  /*aa20*/  ULOP3.LUT UR6, UR6, 0x3fff, URZ, 0xc0, !UPT ;  /* 0x00003fff06067892 */ /* 0x000fe2000f8ec03f */
[----:B-1----:R-:W-:Y:S02]  /*aa30*/  IMAD.U32 R5, RZ, RZ, UR46 ;  /* 0x0000002eff057e24 */ /* 0x002fe4000f8e00ff */
[----:B------:R-:W-:Y:S01]  /*aa40*/  IMAD.SHL.U32 R12, R2, 0x80, RZ ;  /* 0x00000080020c7824 */ /* 0x000fe200078e00ff */
[----:B------:R-:W-:Y:S02]  /*aa50*/  ULOP3.LUT UR7, UR6, 0x2000000, URZ, 0xfc, !UPT ;  /* 0x0200000006077892 */ /* 0x000fe4000f8efc3f */
[----:B------:R-:W-:Y:S01]  /*aa60*/  ULOP3.LUT UR6, UR43, 0x10000, URZ, 0xfc, !UPT ;  /* 0x000100002b067892 */ /* 0x000fe2000f8efc3f */
[----:B------:R-:W-:Y:S01]  /*aa70*/  @!P1 LEA R5, R5, UR42, 0x3 ;  /* 0x0000002a05059c11 */ /* 0x000fe2000f8e18ff */
[----:B------:R-:W-:-:S05]  /*aa80*/  UIMAD UR7, UR53, 0x600, UR7 ;  /* 0x00000600350778a4 */ /* 0x000fca000f8e0207 */
[----:B------:R-:W-:Y:S02]  /*aa90*/  UMOV UR28, UR6 ;  /* 0x00000006001c7c82 */ /* 0x000fe40008000000 */
[----:B------:R-:W-:Y:S02]  /*aaa0*/  UMOV UR30, UR7 ;  /* 0x00000007001e7c82 */ /* 0x000fe40008000000 */
[----:B------:R-:W-:Y:S01]  /*aab0*/  HGMMA.64x96x16.F32.BF16 R88, gdesc[UR28].tnspB, R88, gsb0 ;  /* 0x416000001c5879f0 */ /* 0x000fe20008001858 */
[----:B------:R-:W-:Y:S02]  /*aac0*/  UIADD3 UR28, UR6, 0x2, URZ ;  /* 0x00000002061c7890 */ /* 0x000fe4000fffe03f */
        /* <DEDUP_REMOVED lines=48> */
[----:B------:R-:W-:-:S04]  /*add0*/  @UP0 ULDC UR6, c[0x0][0x450] ;  /* 0x0001140000060ab9 */ /* 0x000fc80000000800 */
[----:B------:R-:W-:Y:S01]  /*ade0*/  @P2 SHF.R.U32.HI R13, RZ, UR6, R0 ;  /* 0x00000006ff0d2c19 */ /* 0x000fe20008011600 */
[----:B------:R-:W-:Y:S01]  /*adf0*/  VIADD R0, R8, 0x9 ;  /* 0x0000000908007836 */ /* 0x000fe20000000000 */
[----:B------:R-:W-:Y:S01]  /*ae00*/  ISETP.GE.U32.AND P2, PT, R9, 0x180, PT ;  /* 0x000001800900780c */ /* 0x000fe20003f46070 */
[----:B------:R-:W-:Y:S01]  /*ae10*/  @!P1 VIADD R9, R5, 0x2d840 ;  /* 0x0002d84005099836 */ /* 0x000fe20000000000 */
[----:B------:R-:W-:Y:S01]  /*ae20*/  IADD3 R5, -R12, 0x1, RZ ;  /* 0x000000010c057810 */ /* 0x000fe20007ffe1ff */
[----:B------:R-:W0:Y:S01]  /*ae30*/  SHFL.IDX PT, R15, R13, RZ, 0x1c1f ;  /* 0x001c1fff0d0f7589 */ /* 0x000e2200000e0000 */
[----:B------:R-:W-:Y:S01]  /*ae40*/  SEL R8, R0, 0x9, !P2 ;  /* 0x0000000900087807 */ /* 0x000fe20005000000 */
[----:B------:R-:W-:Y:S01]  /*ae50*/  IMAD.U32 R0, RZ, RZ, UR45 ;  /* 0x0000002dff007e24 */ /* 0x000fe2000f8e00ff */
[----:B------:R-:W-:Y:S01]  /*ae60*/  ULOP3.LUT UR6, URZ, UR52, URZ, 0x33, !UPT ;  /* 0x000000343f067292 */ /* 0x000fe2000f8e333f */
[----:B------:R-:W-:Y:S01]  /*ae70*/  IMAD R5, R16, -0x2, R5 ;  /* 0xfffffffe10057824 */ /* 0x000fe200078e0205 */
[----:B------:R-:W-:-:S04]  /*ae80*/  @!P1 PRMT R9, RZ, 0x654, R9 ;  /* 0x00000654ff099816 */ /* 0x000fc80000000009 */
[----:B------:R-:W-:-:S05]  /*ae90*/  IADD3 R5, -R0, UR38, R5 ;  /* 0x0000002600057c10 */ /* 0x000fca000fffe105 */
[C---:B------:R-:W-:Y:S02]  /*aea0*/  VIADD R11, R5.reuse, UR35 ;  /* 0x00000023050b7c36 */ /* 0x040fe40008000000 */
[----:B------:R-:W-:Y:S02]  /*aeb0*/  VIADD R10, R5, UR6 ;  /* 0x00000006050a7c36 */ /* 0x000fe40008000000 */
[C---:B0-----:R-:W-:Y:S02]  /*aec0*/  IMAD.IADD R5, R15.reuse, 0x1, R11 ;  /* 0x000000010f057824 */ /* 0x041fe400078e020b */
[----:B------:R-:W-:Y:S01]  /*aed0*/  IMAD.IADD R0, R15, 0x1, R10 ;  /* 0x000000010f007824 */ /* 0x000fe200078e020a */
[----:B------:R-:W-:Y:S02]  /*aee0*/  WARPGROUP.DEPBAR.LE gsb0, 0x0 ;  /* 0x00008000000079c5 */ /* 0x000fe40000010000 */
[----:B------:R-:W-:-:S06]  /*aef0*/  WARPGROUP.ARRIVE ;  /* 0x00000000000079c5 */ /* 0x000fcc0000000000 */
[----:B------:R-:W-:Y:S03]  /*af00*/  HGMMA.64x96x16.F32.BF16 R88, gdesc[UR28].tnspB, R88, gsb0 ;  /* 0x416000001c5879f0 */ /* 0x000fe60008001858 */
[----:B------:R-:W-:Y:S02]  /*af10*/  WARPGROUP.DEPBAR.LE gsb0, 0x0 ;  /* 0x00008000000079c5 */ /* 0x000fe40000010000 */
[----:B------:R0:W-:Y:S06]  /*af20*/  BAR.ARV R8, 0x100 ;  /* 0x000400080000751d */ /* 0x0001ec0000002000 */
[----:B------:R0:W-:Y:S01]  /*af30*/  @!P1 SYNCS.ARRIVE.TRANS64.RED.A1T0 RZ, [R9+URZ], RZ ;  /* 0x000000ff09ff99a7 */ /* 0x0001e2000810043f */
[----:B------:R-:W-:Y:S05]  /*af40*/  @!P5 BRA `(.L_x_1137) ;  /* 0x00000000005cd947 */ /* 0x000fea0003800000 */
[----:B0-----:R-:W-:Y:S01]  /*af50*/  IMAD.U32 R8, RZ, RZ, UR45 ;  /* 0x0000002dff087e24 */ /* 0x001fe2000f8e00ff */
        /* <DEDUP_REMOVED lines=12> */
.L_x_1139:
[----:B------:R-:W-:-:S05]  /*b020*/  IMAD.U32 R14, RZ, RZ, UR34 ;  /* 0x00000022ff0e7e24 */ /* 0x000fca000f8e00ff */
[----:B------:R-:W-:-:S13]  /*b030*/  ISETP.NE.AND P2, PT, R14, 0x1, PT ;  /* 0x000000010e00780c */ /* 0x000fda0003f45270 */
[----:B------:R-:W0:Y:S02]  /*b040*/  @P2 LDC.64 R8, c[0x0][0x9e8] ;  /* 0x00027a00ff082b82 */ /* 0x000e240000000a00 */
[----:B0-----:R-:W-:-:S05]  /*b050*/  @P2 IMAD.HI.U32 R8, R15, R8, RZ ;  /* 0x000000080f082227 */ /* 0x001fca00078e00ff */
[----:B------:R-:W-:-:S07]  /*b060*/  @P2 SHF.R.U32.HI R15, RZ, R9, R8 ;  /* 0x00000009ff0f2219 */ /* 0x000fce0000011608 */
.L_x_1140:
[----:B------:R-:W-:Y:S05]  /*b070*/  BSYNC B0 ;  /* 0x0000000000007941 */ /* 0x000fea0003800000 */
.L_x_1138:
[----:B------:R-:W-:-:S04]  /*b080*/  IMAD R15, R15, R14, -R12 ;  /* 0x0000000e0f0f7224 */ /* 0x000fc800078e0a0c */
[----:B------:R-:W-:-:S05]  /*b090*/  IMAD R15, R16, -0x2, R15 ;  /* 0xfffffffe100f7824 */ /* 0x000fca00078e020f */
[----:B------:R-:W-:Y:S02]  /*b0a0*/  VIADDMNMX R5, R15, R14, R5, PT ;  /* 0x0000000e0f057246 */ /* 0x000fe40003800105 */
[----:B------:R-:W-:-:S07]  /*b0b0*/  VIMNMX R0, R0, R15, !PT ;  /* 0x0000000f00007248 */ /* 0x000fce0007fe0100 */
.L_x_1137:
[----:B------:R-:W-:Y:S01]  /*b0c0*/  ISETP.GT.AND P2, PT, R2, -0x1, PT ;  /* 0xffffffff0200780c */ /* 0x000fe20003f44270 */
[----:B------:R-:W1:Y:S03]  /*b0d0*/  SHFL.IDX PT, R13, R13, 0x1, 0x1c1f ;  /* 0x003c1f000d0d7f89 */ /* 0x000e6600000e0000 */
[C---:B------:R-:W-:Y:S02]  /*b0e0*/  ISETP.GT.AND P4, PT, R0.reuse, RZ, P2 ;  /* 0x000000ff0000720c */ /* 0x040fe40001784270 */
[----:B------:R-:W-:Y:S02]  /*b0f0*/  ISETP.GT.AND P6, PT, R0, 0x1, P2 ;  /* 0x000000010000780c */ /* 0x000fe400017c4270 */
[C---:B------:R-:W-:Y:S02]  /*b100*/  ISETP.LT.OR P4, PT, R5.reuse, 0x1, P4 ;  /* 0x000000010500780c */ /* 0x040fe40002781670 */
[----:B------:R-:W-:-:S02]  /*b110*/  ISETP.LT.OR P6, PT, R5, 0x2, P6 ;  /* 0x000000020500780c */ /* 0x000fc400037c1670 */
[----:B------:R-:W-:Y:S02]  /*b120*/  FSEL R24, R24, -INF , !P4 ;  /* 0xff80000018187808 */ /* 0x000fe40006000000 */
[----:B------:R-:W-:Y:S02]  /*b130*/  FSEL R25, R25, -INF , !P6 ;  /* 0xff80000019197808 */ /* 0x000fe40007000000 */
[C---:B------:R-:W-:Y:S02]  /*b140*/  ISETP.GT.AND P3, PT, R0.reuse, 0x8, P2 ;  /* 0x000000080000780c */ /* 0x040fe40001764270 */
[C---:B------:R-:W-:Y:S02]  /*b150*/  ISETP.GT.AND P4, PT, R0.reuse, 0x9, P2 ;  /* 0x000000090000780c */ /* 0x040fe40001784270 */
[----:B------:R-:W-:Y:S02]  /*b160*/  ISETP.GT.AND P6, PT, R0, 0x10, P2 ;  /* 0x000000100000780c */ /* 0x000fe400017c4270 */
[----:B------:R-:W-:-:S02]  /*b170*/  ISETP.LT.OR P3, PT, R5, 0x9, P3 ;  /* 0x000000090500780c */ /* 0x000fc40001f61670 */
[----:B------:R-:W-:Y:S01]  /*b180*/  ISETP.LT.OR P4, PT, R5, 0xa, P4 ;  /* 0x0000000a0500780c */ /* 0x000fe20002781670 */
[--C-:B-1----:R-:W-:Y:S01]  /*b190*/  IMAD.IADD R11, R11, 0x1, R13.reuse ;  /* 0x000000010b0b7824 */ /* 0x102fe200078e020d */
[----:B------:R-:W-:Y:S01]  /*b1a0*/  ISETP.LT.OR P6, PT, R5, 0x11, P6 ;  /* 0x000000110500780c */ /* 0x000fe200037c1670 */
[----:B------:R-:W-:Y:S01]  /*b1b0*/  IMAD.IADD R10, R10, 0x1, R13 ;  /* 0x000000010a0a7824 */ /* 0x000fe200078e020d */
[----:B------:R-:W-:Y:S02]  /*b1c0*/  FSEL R28, R28, -INF , !P3 ;  /* 0xff8000001c1c7808 */ /* 0x000fe40005800000 */
[----:B------:R-:W-:Y:S02]  /*b1d0*/  FSEL R29, R29, -INF , !P4 ;  /* 0xff8000001d1d7808 */ /* 0x000fe40006000000 */
[----:B------:R-:W-:Y:S02]  /*b1e0*/  FSEL R32, R32, -INF , !P6 ;  /* 0xff80000020207808 */ /* 0x000fe40007000000 */
[----:B------:R-:W-:-:S02]  /*b1f0*/  ISETP.GT.AND P3, PT, R0, 0x11, P2 ;  /* 0x000000110000780c */ /* 0x000fc40001764270 */
[C---:B------:R-:W-:Y:S02]  /*b200*/  ISETP.GT.AND P4, PT, R0.reuse, 0x18, P2 ;  /* 0x000000180000780c */ /* 0x040fe40001784270 */
[----:B------:R-:W-:Y:S02]  /*b210*/  ISETP.GT.AND P6, PT, R0, 0x19, P2 ;  /* 0x000000190000780c */ /* 0x000fe400017c4270 */
[C---:B------:R-:W-:Y:S02]  /*b220*/  ISETP.LT.OR P3, PT, R5.reuse, 0x12, P3 ;  /* 0x000000120500780c */ /* 0x040fe40001f61670 */
[C---:B------:R-:W-:Y:S02]  /*b230*/  ISETP.LT.OR P4, PT, R5.reuse, 0x19, P4 ;  /* 0x000000190500780c */ /* 0x040fe40002781670 */
[----:B------:R-:W-:Y:S02]  /*b240*/  ISETP.LT.OR P6, PT, R5, 0x1a, P6 ;  /* 0x0000001a0500780c */ /* 0x000fe400037c1670 */
[----:B------:R-:W-:-:S02]  /*b250*/  FSEL R33, R33, -INF , !P3 ;  /* 0xff80000021217808 */ /* 0x000fc40005800000 */
[----:B------:R-:W-:Y:S02]  /*b260*/  FSEL R36, R36, -INF , !P4 ;  /* 0xff80000024247808 */ /* 0x000fe40006000000 */
[----:B------:R-:W-:Y:S02]  /*b270*/  FSEL R37, R37, -INF , !P6 ;  /* 0xff80000025257808 */ /* 0x000fe40007000000 */
[C---:B------:R-:W-:Y:S02]  /*b280*/  ISETP.GT.AND P3, PT, R0.reuse, 0x20, P2 ;  /* 0x000000200000780c */ /* 0x040fe40001764270 */
[C---:B------:R-:W-:Y:S02]  /*b290*/  ISETP.GT.AND P4, PT, R0.reuse, 0x21, P2 ;  /* 0x000000210000780c */ /* 0x040fe40001784270 */
[----:B------:R-:W-:Y:S02]  /*b2a0*/  ISETP.GT.AND P6, PT, R0, 0x28, P2 ;  /* 0x000000280000780c */ /* 0x000fe400017c4270 */
[----:B------:R-:W-:-:S02]  /*b2b0*/  ISETP.LT.OR P3, PT, R5, 0x21, P3 ;  /* 0x000000210500780c */ /* 0x000fc40001f61670 */
[C---:B------:R-:W-:Y:S02]  /*b2c0*/  ISETP.LT.OR P4, PT, R5.reuse, 0x22, P4 ;  /* 0x000000220500780c */ /* 0x040fe40002781670 */
[----:B------:R-:W-:Y:S02]  /*b2d0*/  ISETP.LT.OR P6, PT, R5, 0x29, P6 ;  /* 0x000000290500780c */ /* 0x000fe400037c1670 */
        /* <DEDUP_REMOVED lines=65> */
[----:B------:R-:W-:Y:S01]  /*b6f0*/  FSEL R85, R85, -INF , !P6 ;  /* 0xff80000055557808 */ /* 0x000fe20007000000 */
[----:B------:R-:W-:Y:S06]  /*b700*/  @!P5 BRA `(.L_x_1141) ;  /* 0x00000000005cd947 */ /* 0x000fec0003800000 */
        /* <DEDUP_REMOVED lines=8> */
[----:B0-----:R-:W0:Y:S02]  /*b790*/  @P3 LDC.64 R8, c[0x0][0x9e8] ;  /* 0x00027a00ff083b82 */ /* 0x001e240000000a00 */
[----:B0-----:R-:W-:-:S05]  /*b7a0*/  @P3 IMAD.HI.U32 R8, R5, R8, RZ ;  /* 0x0000000805083227 */ /* 0x001fca00078e00ff */
[----:B------:R-:W-:-:S04]  /*b7b0*/  @P3 SHF.R.U32.HI R5, RZ, R9, R8 ;  /* 0x00000009ff053219 */ /* 0x000fc80000011608 */
[----:B------:R-:W-:Y:S01]  /*b7c0*/  LOP3.LUT R5, RZ, R5, RZ, 0x33, !PT ;  /* 0x00000005ff057212 */ /* 0x000fe200078e33ff */
[----:B------:R-:W-:Y:S06]  /*b7d0*/  BRA `(.L_x_1144) ;  /* 0x0000000000147947 */ /* 0x000fec0003800000 */
.L_x_1143:
[----:B------:R-:W-:-:S05]  /*b7e0*/  IMAD.U32 R0, RZ, RZ, UR34 ;  /* 0x00000022ff007e24 */ /* 0x000fca000f8e00ff */
[----:B------:R-:W-:-:S13]  /*b7f0*/  ISETP.NE.AND P3, PT, R0, 0x1, PT ;  /* 0x000000010000780c */ /* 0x000fda0003f65270 */
[----:B0-----:R-:W0:Y:S02]  /*b800*/  @P3 LDC.64 R8, c[0x0][0x9e8] ;  /* 0x00027a00ff083b82 */ /* 0x001e240000000a00 */
[----:B0-----:R-:W-:-:S05]  /*b810*/  @P3 IMAD.HI.U32 R8, R5, R8, RZ ;  /* 0x0000000805083227 */ /* 0x001fca00078e00ff */
[----:B------:R-:W-:-:S07]  /*b820*/  @P3 SHF.R.U32.HI R5, RZ, R9, R8 ;  /* 0x00000009ff053219 */ /* 0x000fce0000011608 */
.L_x_1144:
[----:B------:R-:W-:Y:S05]  /*b830*/  BSYNC B0 ;  /* 0x0000000000007941 */ /* 0x000fea0003800000 */
.L_x_1142:
[----:B------:R-:W-:-:S04]  /*b840*/  IMAD R5, R5, R0, -R12 ;  /* 0x0000000005057224 */ /* 0x000fc800078e0a0c */
[----:B------:R-:W-:-:S05]  /*b850*/  IMAD R5, R16, -0x2, R5 ;  /* 0xfffffffe10057824 */ /* 0x000fca00078e0205 */
[----:B------:R-:W-:Y:S02]  /*b860*/  VIADDMNMX R11, R5, R0, R11, PT ;  /* 0x00000000050b7246 */ /* 0x000fe4000380010b */
[----:B------:R-:W-:-:S07]  /*b870*/  VIMNMX R10, R10, R5, !PT ;  /* 0x000000050a0a7248 */ /* 0x000fce0007fe0100 */
.L_x_1141:
        /* <DEDUP_REMOVED lines=18> */
[----:B------:R-:W-:-:S02]  /*b9a0*/  ISETP.GT.AND P4, PT, R10, 0x1, P2 ;  /* 0x000000010a00780c */ /* 0x000fc40001784270 */
[----:B------:R-:W-:Y:S02]  /*b9b0*/  FMNMX.FTZ R5, R41, R0, !PT ;  /* 0x0000000029057209 */ /* 0x000fe40007810000 */
[----:B------:R-:W-:Y:S02]  /*b9c0*/  FSEL R39, R39, -INF , !P3 ;  /* 0xff80000027277808 */ /* 0x000fe40005800000 */
        /* <DEDUP_REMOVED lines=13> */
[----:B------:R-:W-:Y:S02]  /*baa0*/  ISETP.GT.AND P3, PT, R10, RZ, P2 ;  /* 0x000000ff0a00720c */ /* 0x000fe40001764270 */
        /* <DEDUP_REMOVED lines=9> */
[----:B------:R-:W-:Y:S02]  /*bb40*/  ISETP.GT.AND P4, PT, R10, 0x18, P2 ;  /* 0x000000180a00780c */ /* 0x000fe40001784270 */
[----:B------:R-:W-:Y:S02]  /*bb50*/  FMNMX.FTZ R0, R68, R5, !PT ;  /* 0x0000000544007209 */ /* 0x000fe40007810000 */
[----:B------:R-:W-:Y:S02]  /*bb60*/  FSEL R26, R26, -INF , !P3 ;  /* 0xff8000001a1a7808 */ /* 0x000fe40005800000 */
[----:B------:R-:W-:Y:S02]  /*bb70*/  FMNMX.FTZ R5, R69, R0, !PT ;  /* 0x0000000045057209 */ /* 0x000fe40007810000 */
[----:B------:R-:W-:-:S02]  /*bb80*/  ISETP.LT.OR P6, PT, R11, 0x9, P6 ;  /* 0x000000090b00780c */ /* 0x000fc400037c1670 */
[----:B------:R-:W-:Y:S02]  /*bb90*/  FMNMX.FTZ R0, R72, R5, !PT ;  /* 0x0000000548007209 */ /* 0x000fe40007810000 */
[----:B------:R-:W-:Y:S02]  /*bba0*/  ISETP.LT.OR P4, PT, R11, 0x19, P4 ;  /* 0x000000190b00780c */ /* 0x000fe40002781670 */
[----:B------:R-:W-:Y:S02]  /*bbb0*/  FMNMX.FTZ R5, R73, R0, !PT ;  /* 0x0000000049057209 */ /* 0x000fe40007810000 */
[----:B------:R-:W-:Y:S02]  /*bbc0*/  FMNMX.FTZ R20, R26, R7, !PT ;  /* 0x000000071a147209 */ /* 0x000fe40007810000 */
[----:B------:R-:W-:Y:S02]  /*bbd0*/  FMNMX.FTZ R0, R76, R5, !PT ;  /* 0x000000054c007209 */ /* 0x000fe40007810000 */
[----:B------:R-:W-:-:S02]  /*bbe0*/  FSEL R30, R30, -INF , !P6 ;  /* 0xff8000001e1e7808 */ /* 0x000fc40007000000 */
[----:B------:R-:W-:Y:S02]  /*bbf0*/  FMNMX.FTZ R5, R77, R0, !PT ;  /* 0x000000004d057209 */ /* 0x000fe40007810000 */
[----:B------:R-:W-:Y:S02]  /*bc00*/  FSEL R38, R38, -INF , !P4 ;  /* 0xff80000026267808 */ /* 0x000fe40006000000 */
[----:B------:R-:W-:Y:S02]  /*bc10*/  FMNMX.FTZ R0, R80, R5, !PT ;  /* 0x0000000550007209 */ /* 0x000fe40007810000 */
[----:B------:R-:W-:Y:S02]  /*bc20*/  FMNMX.FTZ R21, R27, R20, !PT ;  /* 0x000000141b157209 */ /* 0x000fe40007810000 */
[----:B------:R-:W-:Y:S02]  /*bc30*/  FMNMX.FTZ R5, R81, R0, !PT ;  /* 0x0000000051057209 */ /* 0x000fe40007810000 */
[----:B------:R-:W-:-:S02]  /*bc40*/  ISETP.GT.AND P4, PT, R10, 0x20, P2 ;  /* 0x000000200a00780c */ /* 0x000fc40001784270 */
[----:B------:R-:W-:Y:S02]  /*bc50*/  FMNMX.FTZ R0, R84, R5, !PT ;  /* 0x0000000554007209 */ /* 0x000fe40007810000 */
[----:B------:R-:W-:Y:S02]  /*bc60*/  FMNMX.FTZ R20, R30, R21, !PT ;  /* 0x000000151e147209 */ /* 0x000fe40007810000 */
[----:B------:R-:W-:Y:S02]  /*bc70*/  FMNMX.FTZ R5, R85, R0, !PT ;  /* 0x0000000055057209 */ /* 0x000fe40007810000 */
[----:B------:R-:W-:Y:S02]  /*bc80*/  ISETP.LT.OR P4, PT, R11, 0x21, P4 ;  /* 0x000000210b00780c */ /* 0x000fe40002781670 */
[----:B------:R-:W-:Y:S01]  /*bc90*/  FMNMX.FTZ R21, R31, R20, !PT ;  /* 0x000000141f157209 */ /* 0x000fe20007810000 */
[----:B------:R-:W0:Y:S01]  /*bca0*/  SHFL.BFLY PT, R0, R5, 0x2, 0x1f ;  /* 0x0c401f0005007f89 */ /* 0x000e2200000e0000 */
[----:B------:R-:W-:-:S02]  /*bcb0*/  FSEL R42, R42, -INF , !P4 ;  /* 0xff8000002a2a7808 */ /* 0x000fc40006000000 */
[C---:B------:R-:W-:Y:S02]  /*bcc0*/  ISETP.GT.AND P4, PT, R10.reuse, 0x28, P2 ;  /* 0x000000280a00780c */ /* 0x040fe40001784270 */
[----:B------:R-:W-:Y:S02]  /*bcd0*/  ISETP.GT.AND P3, PT, R10, 0x30, P2 ;  /* 0x000000300a00780c */ /* 0x000fe40001764270 */
[C---:B------:R-:W-:Y:S02]  /*bce0*/  ISETP.LT.OR P4, PT, R11.reuse, 0x29, P4 ;  /* 0x000000290b00780c */ /* 0x040fe40002781670 */
[----:B------:R-:W-:Y:S02]  /*bcf0*/  ISETP.LT.OR P3, PT, R11, 0x31, P3 ;  /* 0x000000310b00780c */ /* 0x000fe40001f61670 */
[----:B------:R-:W-:Y:S02]  /*bd00*/  FSEL R46, R46, -INF , !P4 ;  /* 0xff8000002e2e7808 */ /* 0x000fe40006000000 */
[----:B------:R-:W-:-:S02]  /*bd10*/  ISETP.GT.AND P4, PT, R10, 0x29, P2 ;  /* 0x000000290a00780c */ /* 0x000fc40001784270 */
[----:B------:R-:W-:Y:S02]  /*bd20*/  FSEL R50, R50, -INF , !P3 ;  /* 0xff80000032327808 */ /* 0x000fe40005800000 */
[----:B------:R-:W-:Y:S02]  /*bd30*/  ISETP.LT.OR P4, PT, R11, 0x2a, P4 ;  /* 0x0000002a0b00780c */ /* 0x000fe40002781670 */
[C---:B------:R-:W-:Y:S02]  /*bd40*/  ISETP.GT.AND P3, PT, R10.reuse, 0x38, P2 ;  /* 0x000000380a00780c */ /* 0x040fe40001764270 */
[----:B------:R-:W-:Y:S02]  /*bd50*/  FSEL R47, R47, -INF , !P4 ;  /* 0xff8000002f2f7808 */ /* 0x000fe40006000000 */
[----:B------:R-:W-:Y:S02]  /*bd60*/  ISETP.GT.AND P4, PT, R10, 0x31, P2 ;  /* 0x000000310a00780c */ /* 0x000fe40001784270 */
[----:B0-----:R-:W-:-:S02]  /*bd70*/  FMNMX.FTZ R8, R5, R0, !PT ;  /* 0x0000000005087209 */ /* 0x001fc40007810000 */
[C---:B------:R-:W-:Y:S02]  /*bd80*/  ISETP.LT.OR P4, PT, R11.reuse, 0x32, P4 ;  /* 0x000000320b00780c */ /* 0x040fe40002781670 */
[----:B------:R-:W-:Y:S01]  /*bd90*/  ISETP.LT.OR P3, PT, R11, 0x39, P3 ;  /* 0x000000390b00780c */ /* 0x000fe20001f61670 */
[----:B------:R-:W0:Y:S01]  /*bda0*/  SHFL.BFLY PT, R9, R8, 0x1, 0x1f ;  /* 0x0c201f0008097f89 */ /* 0x000e2200000e0000 */
[----:B------:R-:W-:Y:S02]  /*bdb0*/  FSEL R51, R51, -INF , !P4 ;  /* 0xff80000033337808 */ /* 0x000fe40006000000 */
[----:B------:R-:W-:Y:S02]  /*bdc0*/  ISETP.GT.AND P4, PT, R10, 0x39, P2 ;  /* 0x000000390a00780c */ /* 0x000fe40001784270 */
[----:B------:R-:W-:Y:S02]  /*bdd0*/  FSEL R54, R54, -INF , !P3 ;  /* 0xff80000036367808 */ /* 0x000fe40005800000 */
        /* <DEDUP_REMOVED lines=8> */
[----:B------:R-:W-:Y:S02]  /*be60*/  ISETP.LT.OR P3, PT, R11, 0x49, P3 ;  /* 0x000000490b00780c */ /* 0x000fe40001f61670 */
[----:B0-----:R-:W-:Y:S02]  /*be70*/  FMNMX.FTZ R0, R8, R9, !PT ;  /* 0x0000000908007209 */ /* 0x001fe40007810000 */
[----:B------:R-:W-:Y:S02]  /*be80*/  FSEL R59, R59, -INF , !P4 ;  /* 0xff8000003b3b7808 */ /* 0x000fe40006000000 */
[C---:B------:R-:W-:Y:S01]  /*be90*/  FSETP.NEU.FTZ.AND P6, PT, R0.reuse, -INF , PT ;  /* 0xff8000000000780b */ /* 0x040fe20003fdd000 */
[----:B------:R-:W-:Y:S01]  /*bea0*/  FMUL.FTZ R5, R0, UR33 ;  /* 0x0000002100057c20 */ /* 0x000fe20008410000 */
[----:B------:R-:W-:-:S02]  /*beb0*/  ISETP.GT.AND P4, PT, R10, 0x49, P2 ;  /* 0x000000490a00780c */ /* 0x000fc40001784270 */
[----:B------:R-:W-:Y:S02]  /*bec0*/  FSEL R62, R62, -INF , !P3 ;  /* 0xff8000003e3e7808 */ /* 0x000fe40005800000 */
[----:B------:R-:W-:Y:S02]  /*bed0*/  FSEL R5, R5, RZ, P6 ;  /* 0x000000ff05057208 */ /* 0x000fe40003000000 */
[----:B------:R-:W-:Y:S02]  /*bee0*/  ISETP.GT.AND P3, PT, R10, 0x50, P2 ;  /* 0x000000500a00780c */ /* 0x000fe40001764270 */
[----:B------:R-:W-:Y:S01]  /*bef0*/  ISETP.LT.OR P4, PT, R11, 0x4a, P4 ;  /* 0x0000004a0b00780c */ /* 0x000fe20002781670 */
        /* <DEDUP_REMOVED lines=11> */
[----:B------:R-:W-:Y:S01]  /*bfb0*/  ISETP.LT.OR P3, PT, R11, 0x51, P3 ;  /* 0x000000510b00780c */ /* 0x000fe20001f61670 */
[----:B------:R0:W-:Y:S01]  /*bfc0*/  MUFU.EX2 R20, R36 ;  /* 0x0000002400147308 */ /* 0x0001e20000000800 */
[----:B------:R-:W-:Y:S01]  /*bfd0*/  FMNMX.FTZ R25, R39, R24, !PT ;  /* 0x0000001827197209 */ /* 0x000fe20007810000 */
[--C-:B------:R-:W-:Y:S01]  /*bfe0*/  FFMA.FTZ R40, R40, UR33, -R5.reuse ;  /* 0x0000002128287c23 */ /* 0x100fe20008010805 */
[----:B------:R-:W-:Y:S01]  /*bff0*/  FSEL R63, R63, -INF , !P4 ;  /* 0xff8000003f3f7808 */ /* 0x000fe20006000000 */
[--C-:B------:R-:W-:Y:S01]  /*c000*/  FFMA.FTZ R44, R44, UR33, -R5.reuse ;  /* 0x000000212c2c7c23 */ /* 0x100fe20008010805 */
[----:B------:R-:W-:Y:S01]  /*c010*/  FMNMX.FTZ R28, R42, R25, !PT ;  /* 0x000000192a1c7209 */ /* 0x000fe20007810000 */
[--C-:B------:R-:W-:Y:S01]  /*c020*/  FFMA.FTZ R25, R41, UR33, -R5.reuse ;  /* 0x0000002129197c23 */ /* 0x100fe20008010805 */
[----:B------:R-:W-:Y:S01]  /*c030*/  ISETP.GT.AND P4, PT, R10, 0x51, P2 ;  /* 0x000000510a00780c */ /* 0x000fe20001784270 */
[----:B------:R-:W-:Y:S01]  /*c040*/  MUFU.EX2 R24, R40 ;  /* 0x0000002800187308 */ /* 0x000fe20000000800 */
[----:B------:R-:W-:Y:S01]  /*c050*/  FMNMX.FTZ R29, R43, R28, !PT ;  /* 0x0000001c2b1d7209 */ /* 0x000fe20007810000 */
[--C-:B------:R-:W-:Y:S01]  /*c060*/  FFMA.FTZ R48, R48, UR33, -R5.reuse ;  /* 0x0000002130307c23 */ /* 0x100fe20008010805 */
[----:B------:R-:W-:Y:S01]  /*c070*/  FSEL R66, R66, -INF , !P3 ;  /* 0xff80000042427808 */ /* 0x000fe20005800000 */
[--C-:B------:R-:W-:Y:S01]  /*c080*/  FFMA.FTZ R56, R56, UR33, -R5.reuse ;  /* 0x0000002138387c23 */ /* 0x100fe20008010805 */
[----:B------:R-:W-:Y:S01]  /*c090*/  FMNMX.FTZ R28, R46, R29, !PT ;  /* 0x0000001d2e1c7209 */ /* 0x000fe20007810000 */
[--C-:B------:R-:W-:Y:S01]  /*c0a0*/  FFMA.FTZ R52, R52, UR33, -R5.reuse ;  /* 0x0000002134347c23 */ /* 0x100fe20008010805 */
[----:B------:R-:W-:Y:S01]  /*c0b0*/  ISETP.GT.AND P3, PT, R10, 0x58, P2 ;  /* 0x000000580a00780c */ /* 0x000fe20001764270 */
[--C-:B------:R-:W-:Y:S01]  /*c0c0*/  FFMA.FTZ R60, R60, UR33, -R5.reuse ;  /* 0x000000213c3c7c23 */ /* 0x100fe20008010805 */
[----:B------:R-:W-:Y:S01]  /*c0d0*/  FMNMX.FTZ R29, R47, R28, !PT ;  /* 0x0000001c2f1d7209 */ /* 0x000fe20007810000 */
[--C-:B------:R-:W-:Y:S01]  /*c0e0*/  FFMA.FTZ R85, R85, UR33, -R5.reuse ;  /* 0x0000002155557c23 */ /* 0x100fe20008010805 */
[----:B------:R-:W-:Y:S01]  /*c0f0*/  ISETP.LT.OR P4, PT, R11, 0x52, P4 ;  /* 0x000000520b00780c */ /* 0x000fe20002781670 */
[----:B------:R-:W-:Y:S01]  /*c100*/  MUFU.EX2 R28, R44 ;  /* 0x0000002c001c7308 */ /* 0x000fe20000000800 */
[----:B------:R-:W-:Y:S01]  /*c110*/  FMNMX.FTZ R32, R50, R29, !PT ;  /* 0x0000001d32207209 */ /* 0x000fe20007810000 */
[----:B------:R-:W-:Y:S01]  /*c120*/  FFMA.FTZ R29, R45, UR33, -R5 ;  /* 0x000000212d1d7c23 */ /* 0x000fe20008010805 */
[----:B------:R-:W-:-:S02]  /*c130*/  ISETP.LT.OR P3, PT, R11, 0x59, P3 ;  /* 0x000000590b00780c */ /* 0x000fc40001f61670 */
[----:B------:R-:W-:Y:S02]  /*c140*/  FMNMX.FTZ R33, R51, R32, !PT ;  /* 0x0000002033217209 */ /* 0x000fe40007810000 */
[----:B------:R-:W-:Y:S01]  /*c150*/  FSEL R67, R67, -INF , !P4 ;  /* 0xff80000043437808 */ /* 0x000fe20006000000 */
[----:B------:R-:W-:Y:S01]  /*c160*/  MUFU.EX2 R8, R8 ;  /* 0x0000000800087308 */ /* 0x000fe20000000800 */
[----:B------:R-:W-:Y:S02]  /*c170*/  FMNMX.FTZ R32, R54, R33, !PT ;  /* 0x0000002136207209 */ /* 0x000fe40007810000 */
[----:B------:R-:W-:Y:S02]  /*c180*/  ISETP.GT.AND P4, PT, R10, 0x59, P2 ;  /* 0x000000590a00780c */ /* 0x000fe40001784270 */
[----:B------:R-:W-:Y:S02]  /*c190*/  FMNMX.FTZ R33, R55, R32, !PT ;  /* 0x0000002037217209 */ /* 0x000fe40007810000 */
[----:B------:R-:W-:Y:S01]  /*c1a0*/  FSEL R70, R70, -INF , !P3 ;  /* 0xff80000046467808 */ /* 0x000fe20005800000 */
[----:B------:R1:W-:Y:S01]  /*c1b0*/  MUFU.EX2 R32, R48 ;  /* 0x0000003000207308 */ /* 0x0003e20000000800 */
[----:B0-----:R-:W-:Y:S01]  /*c1c0*/  FMNMX.FTZ R36, R58, R33, !PT ;  /* 0x000000213a247209 */ /* 0x001fe20007810000 */
        /* <DEDUP_REMOVED lines=8> */
[--C-:B-1----:R-:W-:Y:S01]  /*c250*/  FFMA.FTZ R48, R65, UR33, -R5.reuse ;  /* 0x0000002141307c23 */ /* 0x102fe20008010805 */
        /* <DEDUP_REMOVED lines=10> */
[----:B------:R-:W-:Y:S01]  /*c300*/  FSEL R74, R74, -INF , !P3 ;  /* 0xff8000004a4a7808 */ /* 0x000fe20005800000 */
[----:B------:R-:W-:Y:S01]  /*c310*/  MUFU.EX2 R12, R12 ;  /* 0x0000000c000c7308 */ /* 0x000fe20000000800 */
[----:B------:R-:W-:Y:S01]  /*c320*/  FMNMX.FTZ R40, R70, R41, !PT ;  /* 0x0000002946287209 */ /* 0x000fe20007810000 */
[----:B0-----:R-:W-:Y:S01]  /*c330*/  FFMA.FTZ R52, R69, UR33, -R5 ;  /* 0x0000002145347c23 */ /* 0x001fe20008010805 */
[----:B------:R-:W-:-:S02]  /*c340*/  ISETP.GT.AND P3, PT, R10, 0x68, P2 ;  /* 0x000000680a00780c */ /* 0x000fc40001764270 */
[----:B------:R-:W-:Y:S02]  /*c350*/  ISETP.LT.OR P4, PT, R11, 0x62, P4 ;  /* 0x000000620b00780c */ /* 0x000fe40002781670 */
[----:B------:R-:W-:Y:S01]  /*c360*/  FMNMX.FTZ R41, R71, R40, !PT ;  /* 0x0000002847297209 */ /* 0x000fe20007810000 */
[----:B------:R-:W-:Y:S01]  /*c370*/  MUFU.EX2 R13, R13 ;  /* 0x0000000d000d7308 */ /* 0x000fe20000000800 */
[----:B------:R-:W-:Y:S02]  /*c380*/  ISETP.LT.OR P3, PT, R11, 0x69, P3 ;  /* 0x000000690b00780c */ /* 0x000fe40001f61670 */
[----:B------:R-:W-:Y:S02]  /*c390*/  FSEL R75, R75, -INF , !P4 ;  /* 0xff8000004b4b7808 */ /* 0x000fe40006000000 */
[----:B------:R-:W-:Y:S02]  /*c3a0*/  ISETP.GT.AND P4, PT, R10, 0x69, P2 ;  /* 0x000000690a00780c */ /* 0x000fe40001784270 */
[----:B------:R-:W-:Y:S01]  /*c3b0*/  FMNMX.FTZ R44, R74, R41, !PT ;  /* 0x000000294a2c7209 */ /* 0x000fe20007810000 */
[----:B------:R0:W-:Y:S01]  /*c3c0*/  MUFU.EX2 R40, R56 ;  /* 0x0000003800287308 */ /* 0x0001e20000000800 */
[----:B------:R-:W-:Y:S01]  /*c3d0*/  FSEL R78, R78, -INF , !P3 ;  /* 0xff8000004e4e7808 */ /* 0x000fe20005800000 */
[--C-:B------:R-:W-:Y:S01]  /*c3e0*/  FFMA.FTZ R41, R57, UR33, -R5.reuse ;  /* 0x0000002139297c23 */ /* 0x100fe20008010805 */
[----:B------:R-:W-:Y:S01]  /*c3f0*/  ISETP.GT.AND P3, PT, R10, 0x70, P2 ;  /* 0x000000700a00780c */ /* 0x000fe20001764270 */
[----:B------:R-:W-:Y:S01]  /*c400*/  FFMA.FTZ R57, R73, UR33, -R5 ;  /* 0x0000002149397c23 */ /* 0x000fe20008010805 */
[----:B------:R-:W-:-:S02]  /*c410*/  ISETP.LT.OR P4, PT, R11, 0x6a, P4 ;  /* 0x0000006a0b00780c */ /* 0x000fc40002781670 */
[----:B------:R-:W-:Y:S01]  /*c420*/  FMNMX.FTZ R45, R75, R44, !PT ;  /* 0x0000002c4b2d7209 */ /* 0x000fe20007810000 */
[----:B------:R-:W-:Y:S01]  /*c430*/  MUFU.EX2 R14, R14 ;  /* 0x0000000e000e7308 */ /* 0x000fe20000000800 */
[----:B------:R-:W-:Y:S01]  /*c440*/  ISETP.LT.OR P3, PT, R11, 0x71, P3 ;  /* 0x000000710b00780c */ /* 0x000fe20001f61670 */
[--C-:B0-----:R-:W-:Y:S01]  /*c450*/  FFMA.FTZ R56, R61, UR33, -R5.reuse ;  /* 0x000000213d387c23 */ /* 0x101fe20008010805 */
[----:B------:R-:W-:Y:S01]  /*c460*/  FSEL R79, R79, -INF , !P4 ;  /* 0xff8000004f4f7808 */ /* 0x000fe20006000000 */
[----:B------:R-:W-:Y:S01]  /*c470*/  FFMA.FTZ R61, R77, UR33, -R5 ;  /* 0x000000214d3d7c23 */ /* 0x000fe20008010805 */
[----:B------:R-:W-:Y:S02]  /*c480*/  ISETP.GT.AND P4, PT, R10, 0x71, P2 ;  /* 0x000000710a00780c */ /* 0x000fe40001784270 */
[----:B------:R-:W-:Y:S01]  /*c490*/  FMNMX.FTZ R44, R78, R45, !PT ;  /* 0x0000002d4e2c7209 */ /* 0x000fe20007810000 */
[----:B------:R-:W-:Y:S01]  /*c4a0*/  MUFU.EX2 R15, R15 ;  /* 0x0000000f000f7308 */ /* 0x000fe20000000800 */
[----:B------:R-:W-:-:S02]  /*c4b0*/  FSEL R82, R82, -INF , !P3 ;  /* 0xff80000052527808 */ /* 0x000fc40005800000 */
[C---:B------:R-:W-:Y:S02]  /*c4c0*/  ISETP.GT.AND P3, PT, R10.reuse, 0x78, P2 ;  /* 0x000000780a00780c */ /* 0x040fe40001764270 */
[----:B------:R-:W-:Y:S02]  /*c4d0*/  ISETP.LT.OR P4, PT, R11, 0x72, P4 ;  /* 0x000000720b00780c */ /* 0x000fe40002781670 */
[----:B------:R-:W-:Y:S01]  /*c4e0*/  FMNMX.FTZ R45, R79, R44, !PT ;  /* 0x0000002c4f2d7209 */ /* 0x000fe20007810000 */
[----:B------:R-:W-:Y:S01]  /*c4f0*/  MUFU.EX2 R21, R21 ;  /* 0x0000001500157308 */ /* 0x000fe20000000800 */
[----:B------:R-:W-:Y:S02]  /*c500*/  ISETP.GT.AND P2, PT, R10, 0x79, P2 ;  /* 0x000000790a00780c */ /* 0x000fe40001744270 */
[----:B------:R-:W-:Y:S02]  /*c510*/  ISETP.LT.OR P3, PT, R11, 0x79, P3 ;  /* 0x000000790b00780c */ /* 0x000fe40001f61670 */
[----:B------:R-:W-:-:S02]  /*c520*/  FSEL R83, R83, -INF , !P4 ;  /* 0xff80000053537808 */ /* 0x000fc40006000000 */
[----:B------:R-:W-:Y:S01]  /*c530*/  FMNMX.FTZ R10, R82, R45, !PT ;  /* 0x0000002d520a7209 */ /* 0x000fe20007810000 */
[----:B------:R0:W-:Y:S01]  /*c540*/  MUFU.EX2 R44, R60 ;  /* 0x0000003c002c7308 */ /* 0x0001e20000000800 */
[----:B------:R-:W-:Y:S01]  /*c550*/  ISETP.LT.OR P2, PT, R11, 0x7a, P2 ;  /* 0x0000007a0b00780c */ /* 0x000fe20001741670 */
[--C-:B------:R-:W-:Y:S01]  /*c560*/  FFMA.FTZ R45, R64, UR33, -R5.reuse ;  /* 0x00000021402d7c23 */ /* 0x100fe20008010805 */
[----:B------:R-:W-:Y:S01]  /*c570*/  FSEL R86, R86, -INF , !P3 ;  /* 0xff80000056567808 */ /* 0x000fe20005800000 */
[--C-:B------:R-:W-:Y:S01]  /*c580*/  FFMA.FTZ R64, R84, UR33, -R5.reuse ;  /* 0x0000002154407c23 */ /* 0x100fe20008010805 */
[----:B------:R-:W-:Y:S02]  /*c590*/  FMNMX.FTZ R11, R83, R10, !PT ;  /* 0x0000000a530b7209 */ /* 0x000fe40007810000 */
[----:B------:R-:W-:Y:S01]  /*c5a0*/  FSEL R87, R87, -INF , !P2 ;  /* 0xff80000057577808 */ /* 0x000fe20005000000 */
[----:B------:R-:W-:Y:S01]  /*c5b0*/  MUFU.EX2 R25, R25 ;  /* 0x0000001900197308 */ /* 0x000fe20000000800 */
[----:B------:R-:W-:Y:S01]  /*c5c0*/  FMNMX.FTZ R10, R86, R11, !PT ;  /* 0x0000000b560a7209 */ /* 0x000fe20007810000 */
[----:B0-----:R-:W-:Y:S01]  /*c5d0*/  FFMA.FTZ R60, R76, UR33, -R5 ;  /* 0x000000214c3c7c23 */ /* 0x001fe20008010805 */
[----:B------:R-:W-:-:S02]  /*c5e0*/  FSEL R69, R0, RZ, P6 ;  /* 0x000000ff00457208 */ /* 0x000fc40003000000 */
[----:B------:R-:W-:-:S03]  /*c5f0*/  FMNMX.FTZ R10, R87, R10, !PT ;  /* 0x0000000a570a7209 */ /* 0x000fc60007810000 */
[----:B------:R-:W-:Y:S01]  /*c600*/  FADD.FTZ R69, -R69, R6 ;  /* 0x0000000645457221 */ /* 0x000fe20000010100 */
[----:B------:R-:W-:Y:S01]  /*c610*/  MUFU.EX2 R29, R29 ;  /* 0x0000001d001d7308 */ /* 0x000fe20000000800 */
[----:B------:R-:W0:Y:S02]  /*c620*/  SHFL.BFLY PT, R11, R10, 0x2, 0x1f ;  /* 0x0c401f000a0b7f89 */ /* 0x000e2400000e0000 */
[----:B------:R-:W-:-:S05]  /*c630*/  FMUL.FTZ R69, R69, UR33 ;  /* 0x0000002145457c20 */ /* 0x000fca0008410000 */
[----:B------:R-:W-:Y:S08]  /*c640*/  MUFU.EX2 R33, R33 ;  /* 0x0000002100217308 */ /* 0x000ff00000000800 */
[----:B------:R-:W1:Y:S08]  /*c650*/  MUFU.EX2 R69, R69 ;  /* 0x0000004500457308 */ /* 0x000e700000000800 */
[----:B------:R-:W-:Y:S01]  /*c660*/  MUFU.EX2 R37, R37 ;  /* 0x0000002500257308 */ /* 0x000fe20000000800 */
[----:B0-----:R-:W-:-:S05]  /*c670*/  FMNMX.FTZ R11, R10, R11, !PT ;  /* 0x0000000b0a0b7209 */ /* 0x001fca0007810000 */
[----:B------:R-:W0:Y:S02]  /*c680*/  SHFL.BFLY PT, R10, R11, 0x1, 0x1f ;  /* 0x0c201f000b0a7f89 */ /* 0x000e2400000e0000 */
[----:B------:R-:W-:Y:S01]  /*c690*/  MUFU.EX2 R41, R41 ;  /* 0x0000002900297308 */ /* 0x000fe20000000800 */
[-C--:B-1----:R-:W-:Y:S01]  /*c6a0*/  FMUL.FTZ R88, R88, R69.reuse ;  /* 0x0000004558587220 */ /* 0x082fe20000410000 */
        /* <DEDUP_REMOVED lines=20> */
[----:B0-----:R-:W-:Y:S01]  /*c7f0*/  FMNMX.FTZ R5, R11, R10, !PT ;  /* 0x0000000a0b057209 */ /* 0x001fe20007810000 */
[-C--:B------:R-:W-:Y:S01]  /*c800*/  FMUL.FTZ R125, R125, R69.reuse ;  /* 0x000000457d7d7220 */ /* 0x080fe20000410000 */
[----:B------:R-:W-:Y:S01]  /*c810*/  MUFU.EX2 R48, R48 ;  /* 0x0000003000307308 */ /* 0x000fe20000000800 */
[-C--:B------:R-:W-:Y:S01]  /*c820*/  FMUL.FTZ R128, R128, R69.reuse ;  /* 0x0000004580807220 */ /* 0x080fe20000410000 */
[C---:B------:R-:W-:Y:S01]  /*c830*/  FSETP.NEU.FTZ.AND P2, PT, R5.reuse, -INF , PT ;  /* 0xff8000000500780b */ /* 0x040fe20003f5d000 */
[----:B------:R-:W-:Y:S01]  /*c840*/  FMUL.FTZ R72, R5, UR33 ;  /* 0x0000002105487c20 */ /* 0x000fe20008410000 */
[-C--:B------:R-:W-:Y:S01]  /*c850*/  FMUL.FTZ R129, R129, R69.reuse ;  /* 0x0000004581817220 */ /* 0x080fe20000410000 */
[-C--:B------:R-:W-:Y:S01]  /*c860*/  FMUL.FTZ R132, R132, R69.reuse ;  /* 0x0000004584847220 */ /* 0x080fe20000410000 */
[----:B------:R-:W-:Y:S01]  /*c870*/  FSEL R10, R5, RZ, P2 ;  /* 0x000000ff050a7208 */ /* 0x000fe20001000000 */
[----:B------:R-:W-:Y:S01]  /*c880*/  FMUL.FTZ R133, R133, R69 ;  /* 0x0000004585857220 */ /* 0x000fe20000410000 */
[----:B------:R-:W-:Y:S01]  /*c890*/  FSEL R72, R72, RZ, P2 ;  /* 0x000000ff48487208 */ /* 0x000fe20001000000 */
[----:B------:R-:W-:Y:S01]  /*c8a0*/  MUFU.EX2 R49, R49 ;  /* 0x0000003100317308 */ /* 0x000fe20000000800 */
[----:B------:R-:W-:Y:S01]  /*c8b0*/  ISETP.GT.AND P2, PT, R2, UR37, PT ;  /* 0x0000002502007c0c */ /* 0x000fe2000bf44270 */
[----:B------:R-:W-:Y:S01]  /*c8c0*/  FADD.FTZ R10, -R10, R7 ;  /* 0x000000070a0a7221 */ /* 0x000fe20000010100 */
[----:B------:R-:W-:-:S02]  /*c8d0*/  VIADD R2, R2, 0xffffffff ;  /* 0xffffffff02027836 */ /* 0x000fc40000000000 */
[--C-:B------:R-:W-:Y:S01]  /*c8e0*/  FFMA.FTZ R11, R26, UR33, -R72.reuse ;  /* 0x000000211a0b7c23 */ /* 0x100fe20008010848 */
[--C-:B------:R-:W-:Y:S01]  /*c8f0*/  FFMA.FTZ R26, R27, UR33, -R72.reuse ;  /* 0x000000211b1a7c23 */ /* 0x100fe20008010848 */
[----:B------:R-:W-:Y:S01]  /*c900*/  FMUL.FTZ R7, R10, UR33 ;  /* 0x000000210a077c20 */ /* 0x000fe20008410000 */
[--C-:B------:R-:W-:Y:S01]  /*c910*/  FFMA.FTZ R27, R34, UR33, -R72.reuse ;  /* 0x00000021221b7c23 */ /* 0x100fe20008010848 */
[--C-:B------:R-:W-:Y:S01]  /*c920*/  FFMA.FTZ R34, R35, UR33, -R72.reuse ;  /* 0x0000002123227c23 */ /* 0x100fe20008010848 */
[--C-:B------:R-:W-:Y:S01]  /*c930*/  FFMA.FTZ R35, R54, UR33, -R72.reuse ;  /* 0x0000002136237c23 */ /* 0x100fe20008010848 */
[----:B------:R-:W-:Y:S01]  /*c940*/  MUFU.EX2 R11, R11 ;  /* 0x0000000b000b7308 */ /* 0x000fe20000000800 */
[----:B------:R-:W-:Y:S02]  /*c950*/  IMAD.U32 R54, RZ, RZ, UR53 ;  /* 0x00000035ff367e24 */ /* 0x000fe4000f8e00ff */
        /* <DEDUP_REMOVED lines=8> */
[----:B------:R-:W-:Y:S01]  /*c9e0*/  FFMA.FTZ R38, R38, UR33, -R72 ;  /* 0x0000002126267c23 */ /* 0x000fe20008010848 */
[----:B------:R-:W-:-:S02]  /*c9f0*/  @!P1 VIADD R54, R54, 0x2d860 ;  /* 0x0002d86036369836 */ /* 0x000fc40000000000 */
        /* <DEDUP_REMOVED lines=21> */
[C---:B-1----:R-:W-:Y:S01]  /*cb50*/  FADD.FTZ R54, R26.reuse, R3 ;  /* 0x000000031a367221 */ /* 0x042fe20000010000 */
[----:B------:R-:W-:Y:S01]  /*cb60*/  FADD.FTZ R3, R13, R10 ;  /* 0x0000000a0d037221 */ /* 0x000fe20000010000 */
        /* <DEDUP_REMOVED lines=10> */
[----:B------:R-:W-:Y:S01]  /*cc10*/  FFMA.FTZ R86, R86, UR33, -R72 ;  /* 0x0000002156567c23 */ /* 0x000fe20008010848 */
[----:B------:R-:W-:Y:S01]  /*cc20*/  UMOV UR53, UR46 ;  /* 0x0000002e00357c82 */ /* 0x000fe20008000000 */
[----:B------:R-:W-:Y:S01]  /*cc30*/  FMUL.FTZ R90, R90, R7 ;  /* 0x000000075a5a7220 */ /* 0x000fe20000410000 */
[----:B------:R-:W2:Y:S01]  /*cc40*/  MUFU.EX2 R34, R34 ;  /* 0x0000002200227308 */ /* 0x000ea20000000800 */
[----:B0-----:R-:W-:Y:S01]  /*cc50*/  FADD.FTZ R12, R77, R54 ;  /* 0x000000364d0c7221 */ /* 0x001fe20000010000 */
[----:B------:R-:W-:Y:S01]  /*cc60*/  FFMA.FTZ R54, R67, UR33, -R72 ;  /* 0x0000002143367c23 */ /* 0x000fe20008010848 */
[----:B------:R-:W-:Y:S01]  /*cc70*/  F2FP.BF16.F32.PACK_AB R11, R77, R73 ;  /* 0x000000494d0b723e */ /* 0x000fe200000010ff */
[-C--:B------:R-:W-:Y:S01]  /*cc80*/  FMUL.FTZ R91, R91, R7.reuse ;  /* 0x000000075b5b7220 */ /* 0x080fe20000410000 */
[-C--:B------:R-:W-:Y:S01]  /*cc90*/  FMUL.FTZ R94, R94, R7.reuse ;  /* 0x000000075e5e7220 */ /* 0x080fe20000410000 */
[-C--:B------:R-:W-:Y:S01]  /*cca0*/  FMUL.FTZ R95, R95, R7.reuse ;  /* 0x000000075f5f7220 */ /* 0x080fe20000410000 */
[-C--:B------:R-:W-:Y:S01]  /*ccb0*/  FMUL.FTZ R98, R98, R7.reuse ;  /* 0x0000000762627220 */ /* 0x080fe20000410000 */
        /* <DEDUP_REMOVED lines=11> */
[----:B------:R-:W-:Y:S01]  /*cd70*/  F2FP.BF16.F32.PACK_AB R24, R25, R24 ;  /* 0x000000181918723e */ /* 0x000fe200000010ff */
[-C--:B------:R-:W-:Y:S01]  /*cd80*/  FMUL.FTZ R106, R106, R7.reuse ;  /* 0x000000076a6a7220 */ /* 0x080fe20000410000 */
[-C--:B------:R-:W-:Y:S01]  /*cd90*/  FMUL.FTZ R107, R107, R7.reuse ;  /* 0x000000076b6b7220 */ /* 0x080fe20000410000 */
[----:B------:R-:W-:Y:S01]  /*cda0*/  FADD.FTZ R67, R25, R26 ;  /* 0x0000001a19437221 */ /* 0x000fe20000010000 */
[-C--:B------:R-:W-:Y:S01]  /*cdb0*/  FMUL.FTZ R110, R110, R7.reuse ;  /* 0x000000076e6e7220 */ /* 0x080fe20000410000 */
[----:B------:R-:W-:Y:S01]  /*cdc0*/  MUFU.EX2 R42, R42 ;  /* 0x0000002a002a7308 */ /* 0x000fe20000000800 */
[-C--:B------:R-:W-:Y:S01]  /*cdd0*/  FMUL.FTZ R111, R111, R7.reuse ;  /* 0x000000076f6f7220 */ /* 0x080fe20000410000 */
[----:B------:R-:W-:Y:S01]  /*cde0*/  FADD.FTZ R26, R28, R67 ;  /* 0x000000431c1a7221 */ /* 0x000fe20000010000 */
[----:B0-----:R-:W-:Y:S01]  /*cdf0*/  F2FP.BF16.F32.PACK_AB R8, R15, R14 ;  /* 0x0000000e0f08723e */ /* 0x001fe200000010ff */
[----:B------:R-:W-:Y:S01]  /*ce00*/  FMUL.FTZ R114, R114, R7 ;  /* 0x0000000772727220 */ /* 0x000fe20000410000 */
[----:B------:R-:W-:Y:S01]  /*ce10*/  F2FP.BF16.F32.PACK_AB R10, R21, R20 ;  /* 0x00000014150a723e */ /* 0x000fe200000010ff */
[----:B------:R-:W-:Y:S01]  /*ce20*/  FADD.FTZ R67, R29, R26 ;  /* 0x0000001a1d437221 */ /* 0x000fe20000010000 */
[----:B--2---:R-:W-:Y:S01]  /*ce30*/  F2FP.BF16.F32.PACK_AB R9, R34, R27 ;  /* 0x0000001b2209723e */ /* 0x004fe200000010ff */
[----:B------:R-:W0:Y:S01]  /*ce40*/  MUFU.EX2 R43, R43 ;  /* 0x0000002b002b7308 */ /* 0x000e220000000800 */
[----:B-1----:R-:W-:Y:S01]  /*ce50*/  F2FP.BF16.F32.PACK_AB R11, R39, R38 ;  /* 0x00000026270b723e */ /* 0x002fe200000010ff */
[-C--:B------:R-:W-:Y:S01]  /*ce60*/  FMUL.FTZ R115, R115, R7.reuse ;  /* 0x0000000773737220 */ /* 0x080fe20000410000 */
[----:B------:R-:W-:Y:S01]  /*ce70*/  F2FP.BF16.F32.PACK_AB R26, R29, R28 ;  /* 0x0000001c1d1a723e */ /* 0x000fe200000010ff */
        /* <DEDUP_REMOVED lines=10> */
[-C--:B------:R-:W-:Y:S01]  /*cf20*/  FMUL.FTZ R134, R134, R7.reuse ;  /* 0x0000000786867220 */ /* 0x080fe20000410000 */
[----:B------:R-:W-:Y:S01]  /*cf30*/  FMUL.FTZ R135, R135, R7 ;  /* 0x0000000787877220 */ /* 0x000fe20000410000 */
[----:B------:R-:W3:Y:S01]  /*cf40*/  MUFU.EX2 R46, R46 ;  /* 0x0000002e002e7308 */ /* 0x000ee20000000800 */
[----:B--2---:R-:W-:Y:S01]  /*cf50*/  FADD.FTZ R63, R34, R59 ;  /* 0x0000003b223f7221 */ /* 0x004fe20000010000 */
[--C-:B------:R-:W-:Y:S01]  /*cf60*/  FFMA.FTZ R59, R74, UR33, -R72.reuse ;  /* 0x000000214a3b7c23 */ /* 0x100fe20008010848 */
[----:B------:R-:W-:Y:S01]  /*cf70*/  FFMA.FTZ R72, R87, UR33, -R72 ;  /* 0x0000002157487c23 */ /* 0x000fe20008010848 */
[----:B0-----:R-:W-:Y:S01]  /*cf80*/  F2FP.BF16.F32.PACK_AB R25, R43, R42 ;  /* 0x0000002a2b19723e */ /* 0x001fe200000010ff */
[----:B------:R-:W-:Y:S01]  /*cf90*/  FADD.FTZ R12, R38, R63 ;  /* 0x0000003f260c7221 */ /* 0x000fe20000010000 */
[----:B------:R-:W-:Y:S01]  /*cfa0*/  F2FP.BF16.F32.PACK_AB R34, R37, R36 ;  /* 0x000000242522723e */ /* 0x000fe200000010ff */
[----:B------:R-:W-:Y:S01]  /*cfb0*/  IMAD.MOV.U32 R7, RZ, RZ, R5 ;  /* 0x000000ffff077224 */ /* 0x000fe200078e0005 */
        /* <DEDUP_REMOVED lines=14> */
[----:B------:R-:W-:Y:S02]  /*d0a0*/  FADD.FTZ R15, R37, R14 ;  /* 0x0000000e250f7221 */ /* 0x000fe40000010000 */
[----:B------:R-:W0:Y:S01]  /*d0b0*/  MUFU.EX2 R35, R35 ;  /* 0x0000002300237308 */ /* 0x000e220000000800 */
[----:B--2---:R-:W-:Y:S01]  /*d0c0*/  FADD.FTZ R12, R30, R63 ;  /* 0x0000003f1e0c7221 */ /* 0x004fe20000010000 */
[----:B------:R-:W-:Y:S01]  /*d0d0*/  FADD.FTZ R20, R40, R15 ;  /* 0x0000000f28147221 */ /* 0x000fe20000010000 */
[----:B------:R2:W-:Y:S01]  /*d0e0*/  STSM.16.M88.4 [R19], R24 ;  /* 0x0000001813007844 */ /* 0x0005e20000000200 */
[C---:B------:R-:W-:Y:S02]  /*d0f0*/  F2FP.BF16.F32.PACK_AB R40, R41.reuse, R40 ;  /* 0x000000282928723e */ /* 0x040fe400000010ff */
[----:B------:R-:W-:Y:S02]  /*d100*/  FADD.FTZ R21, R41, R20 ;  /* 0x0000001429157221 */ /* 0x000fe40000010000 */
[----:B------:R-:W4:Y:S01]  /*d110*/  MUFU.EX2 R47, R47 ;  /* 0x0000002f002f7308 */ /* 0x000f220000000800 */
[C---:B---3--:R-:W-:Y:S01]  /*d120*/  FADD.FTZ R12, R31.reuse, R12 ;  /* 0x0000000c1f0c7221 */ /* 0x048fe20000010000 */
[----:B------:R-:W-:Y:S01]  /*d130*/  FADD.FTZ R21, R44, R21 ;  /* 0x000000152c157221 */ /* 0x000fe20000010000 */
[----:B------:R-:W-:-:S03]  /*d140*/  F2FP.BF16.F32.PACK_AB R33, R31, R30 ;  /* 0x0000001e1f21723e */ /* 0x000fc600000010ff */
[----:B------:R-:W-:Y:S02]  /*d150*/  FADD.FTZ R20, R56, R21 ;  /* 0x0000001538147221 */ /* 0x000fe40000010000 */
[----:B------:R-:W3:Y:S01]  /*d160*/  MUFU.EX2 R50, R50 ;  /* 0x0000003200327308 */ /* 0x000ee20000000800 */
[----:B0-----:R-:W-:-:S07]  /*d170*/  FADD.FTZ R12, R35, R12 ;  /* 0x0000000c230c7221 */ /* 0x001fce0000010000 */
[----:B------:R-:W0:Y:S01]  /*d180*/  MUFU.EX2 R51, R51 ;  /* 0x0000003300337308 */ /* 0x000e220000000800 */
[C---:B----4-:R-:W-:Y:S01]  /*d190*/  FADD.FTZ R15, R47.reuse, R12 ;  /* 0x0000000c2f0f7221 */ /* 0x050fe20000010000 */
[----:B------:R-:W-:-:S05]  /*d1a0*/  F2FP.BF16.F32.PACK_AB R35, R47, R35 ;  /* 0x000000232f23723e */ /* 0x000fca00000010ff */
[----:B------:R4:W-:Y:S01]  /*d1b0*/  STSM.16.M88.4 [R18], R32 ;  /* 0x0000002012007844 */ /* 0x0009e20000000200 */
[----:B------:R-:W5:Y:S01]  /*d1c0*/  MUFU.EX2 R4, R4 ;  /* 0x0000000400047308 */ /* 0x000f620000000800 */
[----:B---3--:R-:W-:-:S07]  /*d1d0*/  FADD.FTZ R12, R50, R15 ;  /* 0x0000000f320c7221 */ /* 0x008fce0000010000 */
[----:B------:R-:W1:Y:S01]  /*d1e0*/  MUFU.EX2 R3, R3 ;  /* 0x0000000300037308 */ /* 0x000e620000000800 */
[C---:B0-----:R-:W-:Y:S01]  /*d1f0*/  FADD.FTZ R15, R51.reuse, R12 ;  /* 0x0000000c330f7221 */ /* 0x041fe20000010000 */
[----:B------:R-:W-:-:S06]  /*d200*/  F2FP.BF16.F32.PACK_AB R41, R51, R50 ;  /* 0x000000323329723e */ /* 0x000fcc00000010ff */
[----:B------:R-:W0:Y:S01]  /*d210*/  MUFU.EX2 R54, R54 ;  /* 0x0000003600367308 */ /* 0x000e220000000800 */
[----:B-----5:R-:W-:Y:S01]  /*d220*/  FADD.FTZ R12, R4, R15 ;  /* 0x0000000f040c7221 */ /* 0x020fe20000010000 */
[----:B------:R-:W-:Y:S01]  /*d230*/  FADD.FTZ R15, R45, R20 ;  /* 0x000000142d0f7221 */ /* 0x000fe20000010000 */
[C---:B------:R-:W-:Y:S02]  /*d240*/  F2FP.BF16.F32.PACK_AB R43, R13.reuse, R4 ;  /* 0x000000040d2b723e */ /* 0x040fe400000010ff */
[----:B------:R-:W-:Y:S01]  /*d250*/  FADD.FTZ R12, R13, R12 ;  /* 0x0000000c0d0c7221 */ /* 0x000fe20000010000 */
[C---:B------:R-:W-:Y:S01]  /*d260*/  FADD.FTZ R20, R48.reuse, R15 ;  /* 0x0000000f30147221 */ /* 0x040fe20000010000 */
[----:B------:R-:W-:Y:S01]  /*d270*/  F2FP.BF16.F32.PACK_AB R48, R48, R45 ;  /* 0x0000002d3030723e */ /* 0x000fe200000010ff */
[----:B------:R-:W3:Y:S01]  /*d280*/  MUFU.EX2 R52, R52 ;  /* 0x0000003400347308 */ /* 0x000ee20000000800 */
[----:B-1----:R-:W-:Y:S01]  /*d290*/  FADD.FTZ R9, R3, R12 ;  /* 0x0000000c03097221 */ /* 0x002fe20000010000 */
[----:B------:R-:W-:Y:S01]  /*d2a0*/  FADD.FTZ R11, R49, R20 ;  /* 0x00000014310b7221 */ /* 0x000fe20000010000 */
[----:B------:R4:W-:Y:S05]  /*d2b0*/  STSM.16.M88.4 [R17+0x27800], R40 ;  /* 0x0278002811007844 */ /* 0x0009ea0000000200 */
[----:B------:R-:W1:Y:S01]  /*d2c0*/  MUFU.EX2 R55, R55 ;  /* 0x0000003700377308 */ /* 0x000e620000000800 */
[----:B0-----:R-:W-:-:S07]  /*d2d0*/  FADD.FTZ R8, R54, R9 ;  /* 0x0000000936087221 */ /* 0x001fce0000010000 */
[----:B------:R-:W0:Y:S01]  /*d2e0*/  MUFU.EX2 R53, R53 ;  /* 0x0000003500357308 */ /* 0x000e220000000800 */
[C---:B---3--:R-:W-:Y:S01]  /*d2f0*/  FADD.FTZ R10, R52.reuse, R11 ;  /* 0x0000000b340a7221 */ /* 0x048fe20000010000 */
[----:B------:R-:W-:Y:S02]  /*d300*/  F2FP.BF16.F32.PACK_AB R50, R52, R49 ;  /* 0x000000313432723e */ /* 0x000fe400000010ff */
[----:B------:R-:W-:-:S04]  /*d310*/  F2FP.BF16.F32.PACK_AB R49, R54, R3 ;  /* 0x000000033631723e */ /* 0x000fc800000010ff */
        /* <DEDUP_REMOVED lines=9> */
[----:B-1----:R-:W-:-:S07]  /*d3b0*/  FADD.FTZ R11, R57, R10 ;  /* 0x0000000a390b7221 */ /* 0x002fce0000010000 */
[----:B------:R-:W1:Y:S01]  /*d3c0*/  MUFU.EX2 R14, R75 ;  /* 0x0000004b000e7308 */ /* 0x000e620000000800 */
[----:B0-----:R-:W-:-:S07]  /*d3d0*/  FADD.FTZ R9, R59, R4 ;  /* 0x000000043b097221 */ /* 0x001fce0000010000 */
        /* <DEDUP_REMOVED lines=8> */
[----:B---3--:R-:W-:-:S07]  /*d460*/  FADD.FTZ R4, R78, R9 ;  /* 0x000000094e047221 */ /* 0x008fce0000010000 */
[----:B------:R-:W3:Y:S01]  /*d470*/  MUFU.EX2 R68, R68 ;  /* 0x0000004400447308 */ /* 0x000ee20000000800 */
[----:B-1----:R-:W-:Y:S01]  /*d480*/  FADD.FTZ R9, R65, R8 ;  /* 0x0000000841097221 */ /* 0x002fe20000010000 */
[----:B------:R-:W-:-:S06]  /*d490*/  F2FP.BF16.F32.PACK_AB R8, R57, R53 ;  /* 0x000000353908723e */ /* 0x000fcc00000010ff */
[----:B------:R-:W1:Y:S01]  /*d4a0*/  MUFU.EX2 R15, R82 ;  /* 0x00000052000f7308 */ /* 0x000e620000000800 */
[C---:B0-----:R-:W-:Y:S01]  /*d4b0*/  FADD.FTZ R4, R79.reuse, R4 ;  /* 0x000000044f047221 */ /* 0x041fe20000010000 */
[----:B------:R-:W-:-:S06]  /*d4c0*/  F2FP.BF16.F32.PACK_AB R11, R79, R78 ;  /* 0x0000004e4f0b723e */ /* 0x000fcc00000010ff */
[----:B------:R-:W0:Y:S01]  /*d4d0*/  MUFU.EX2 R83, R83 ;  /* 0x0000005300537308 */ /* 0x000e220000000800 */
[----:B---3--:R-:W-:Y:S01]  /*d4e0*/  FADD.FTZ R21, R68, R9 ;  /* 0x0000000944157221 */ /* 0x008fe20000010000 */
[----:B------:R-:W-:Y:S02]  /*d4f0*/  F2FP.BF16.F32.PACK_AB R9, R14, R59 ;  /* 0x0000003b0e09723e */ /* 0x000fe400000010ff */
[----:B------:R-:W-:-:S03]  /*d500*/  F2FP.BF16.F32.PACK_AB R12, R68, R65 ;  /* 0x00000041440c723e */ /* 0x000fc600000010ff */
[----:B------:R4:W-:Y:S01]  /*d510*/  STSM.16.M88.4 [R19+0x6000], R8 ;  /* 0x0060000813007844 */ /* 0x0009e20000000200 */
[----:B------:R-:W3:Y:S01]  /*d520*/  MUFU.EX2 R64, R64 ;  /* 0x0000004000407308 */ /* 0x000ee20000000800 */
[----:B-1----:R-:W-:-:S07]  /*d530*/  FADD.FTZ R4, R15, R4 ;  /* 0x000000040f047221 */ /* 0x002fce0000010000 */
[----:B------:R-:W1:Y:S01]  /*d540*/  MUFU.EX2 R6, R85 ;  /* 0x0000005500067308 */ /* 0x000e620000000800 */
[C---:B0-----:R-:W-:Y:S01]  /*d550*/  F2FP.BF16.F32.PACK_AB R13, R83.reuse, R15 ;  /* 0x0000000f530d723e */ /* 0x041fe200000010ff */
[----:B------:R-:W-:-:S06]  /*d560*/  FADD.FTZ R4, R83, R4 ;  /* 0x0000000453047221 */ /* 0x000fcc0000010000 */
[----:B--2---:R-:W0:Y:S01]  /*d570*/  MUFU.EX2 R25, R86 ;  /* 0x0000005600197308 */ /* 0x004e220000000800 */
[----:B---3--:R-:W-:-:S07]  /*d580*/  FADD.FTZ R21, R64, R21 ;  /* 0x0000001540157221 */ /* 0x008fce0000010000 */
[----:B------:R-:W2:Y:S01]  /*d590*/  MUFU.EX2 R72, R72 ;  /* 0x0000004800487308 */ /* 0x000ea20000000800 */
[C---:B-1----:R-:W-:Y:S01]  /*d5a0*/  F2FP.BF16.F32.PACK_AB R14, R6.reuse, R64 ;  /* 0x00000040060e723e */ /* 0x042fe200000010ff */
[----:B0-----:R-:W-:Y:S01]  /*d5b0*/  FADD.FTZ R3, R25, R4 ;  /* 0x0000000419037221 */ /* 0x001fe20000010000 */
[----:B------:R-:W-:Y:S01]  /*d5c0*/  FADD.FTZ R4, R6, R21 ;  /* 0x0000001506047221 */ /* 0x000fe20000010000 */
[----:B------:R-:W-:Y:S01]  /*d5d0*/  IMAD.MOV.U32 R6, RZ, RZ, R0 ;  /* 0x000000ffff067224 */ /* 0x000fe200078e0000 */
[C---:B--2---:R-:W-:Y:S01]  /*d5e0*/  F2FP.BF16.F32.PACK_AB R15, R72.reuse, R25 ;  /* 0x00000019480f723e */ /* 0x044fe200000010ff */
[----:B------:R-:W-:-:S04]  /*d5f0*/  FADD.FTZ R3, R72, R3 ;  /* 0x0000000348037221 */ /* 0x000fc80000010000 */
[----:B------:R4:W-:Y:S01]  /*d600*/  STSM.16.M88.4 [R18+0x6000], R12 ;  /* 0x0060000c12007844 */ /* 0x0009e20000000200 */
[----:B------:R0:W-:Y:S06]  /*d610*/  MEMBAR.ALL.CTA ;  /* 0x0000000000007992 */ /* 0x0001ec0000008000 */
[----:B0-----:R-:W0:Y:S02]  /*d620*/  FENCE.VIEW.ASYNC.S ;  /* 0x00000000000073c6 */ /* 0x001e240000000000 */
[----:B0-----:R-:W-:Y:S01]  /*d630*/  NOP ;  /* 0x0000000000007918 */ /* 0x001fe20000000000 */
[----:B------:R-:W-:Y:S05]  /*d640*/  @P2 BRA `(.L_x_1145) ;  /* 0xffffffcc00d42947 */ /* 0x000fea000383ffff */
.L_x_1128:
[----:B------:R-:W-:Y:S06]  /*d650*/  BAR.ARV 0x8, 0x200 ;  /* 0x0208000000007b1d */ /* 0x000fec0000002000 */
[----:B------:R-:W-:Y:S05]  /*d660*/  @!P0 BRA `(.L_x_1146) ;  /* 0x0000000000048947 */ /* 0x000fea0003800000 */
[----:B------:R-:W-:Y:S01]  /*d670*/  BPT.TRAP 0x1 ;  /* 0x000000040000795c */ /* 0x000fe20000300000 */
.L_x_1146:
[----:B------:R-:W-:Y:S01]  /*d680*/  ULEA UR9, UR46, UR42, 0x3 ;  /* 0x0000002a2e097291 */ /* 0x000fe2000f8e183f */
[----:B------:R-:W-:-:S05]  /*d690*/  IMAD.U32 R2, RZ, RZ, UR49 ;  /* 0x00000031ff027e24 */ /* 0x000fca000f8e00ff */
[----:B------:R-:W-:-:S04]  /*d6a0*/  SHF.L.U32 R2, R2, 0x1f, RZ ;  /* 0x0000001f02027819 */ /* 0x000fc800000006ff */
[----:B------:R0:W1:Y:S01]  /*d6b0*/  SYNCS.PHASECHK.TRANS64.TRYWAIT P2, [UR9+0x2d850], R2 ;  /* 0x02d85002ff0075a7 */ /* 0x0000620008040149 */
[----:B------:R-:W-:Y:S05]  /*d6c0*/  @!P0 BRA `(.L_x_1147) ;  /* 0x0000000000048947 */ /* 0x000fea0003800000 */
[----:B------:R-:W-:Y:S01]  /*d6d0*/  BPT.TRAP 0x1 ;  /* 0x000000040000795c */ /* 0x000fe20000300000 */
.L_x_1147:
[----:B-1----:R-:W-:Y:S05]  /*d6e0*/  @P2 BRA `(.L_x_1148) ;  /* 0x0000000000082947 */ /* 0x002fea0003800000 */
[----:B------:R-:W1:Y:S02]  /*d6f0*/  SYNCS.PHASECHK.TRANS64.TRYWAIT P0, [UR9+0x2d850], R2 ;  /* 0x02d85002ff0075a7 */ /* 0x000e640008000149 */
[----:B-1----:R-:W-:Y:S05]  /*d700*/  @!P0 BRA `(.L_x_1149) ;  /* 0x0000008c00e08947 */ /* 0x002fea0003800000 */
.L_x_1148:
[----:B------:R-:W-:Y:S01]  /*d710*/  UIADD3 UR42, UR42, 0x400, URZ ;  /* 0x000004002a2a7890 */ /* 0x000fe2000fffe03f */
[----:B------:R-:W-:Y:S01]  /*d720*/  WARPGROUP.ARRIVE ;  /* 0x00000000000079c5 */ /* 0x000fe20000000000 */
[----:B------:R-:W-:Y:S01]  /*d730*/  ULOP3.LUT UR43, UR43, 0x10000, URZ, 0xfc, !UPT ;  /* 0x000100002b2b7892 */ /* 0x000fe2000f8efc3f */
[----:B-1----:R-:W1:Y:S01]  /*d740*/  SHFL.BFLY PT, R7, R4, 0x2, 0x1f ;  /* 0x0c401f0004077f89 */ /* 0x002e6200000e0000 */
[----:B------:R-:W-:Y:S01]  /*d750*/  USHF.R.U32.HI UR42, URZ, 0x4, UR42 ;  /* 0x000000043f2a7899 */ /* 0x000fe2000801162a */
[----:B--2-4-:R-:W-:Y:S01]  /*d760*/  IMAD.U32 R13, RZ, RZ, UR33 ;  /* 0x00000021ff0d7e24 */ /* 0x014fe2000f8e00ff */
[----:B------:R-:W-:Y:S01]  /*d770*/  UMOV UR5, 0x40000040 ;  /* 0x4000004000057882 */ /* 0x000fe20000000000 */
[----:B------:R-:W-:Y:S01]  /*d780*/  UMOV UR7, 0x80000020 ;  /* 0x8000002000077882 */ /* 0x000fe20000000000 */
[----:B------:R-:W-:Y:S01]  /*d790*/  ULOP3.LUT UR42, UR42, 0x3fff, URZ, 0xc0, !UPT ;  /* 0x00003fff2a2a7892 */ /* 0x000fe2000f8ec03f */
[----:B0-----:R-:W0:Y:S01]  /*d7a0*/  SHFL.BFLY PT, R2, R3, 0x2, 0x1f ;  /* 0x0c401f0003027f89 */ /* 0x001e2200000e0000 */
[----:B------:R-:W-:Y:S01]  /*d7b0*/  UMOV UR4, UR43 ;  /* 0x0000002b00047c82 */ /* 0x000fe20008000000 */
[----:B------:R-:W-:-:S02]  /*d7c0*/  UIADD3 UR47, UR47, 0x1, URZ ;  /* 0x000000012f2f7890 */ /* 0x000fc4000fffe03f */
[----:B------:R-:W-:-:S04]  /*d7d0*/  ULOP3.LUT UR8, UR42, 0x2000000, URZ, 0xfc, !UPT ;  /* 0x020000002a087892 */ /* 0x000fc8000f8efc3f */
        /* <DEDUP_REMOVED lines=8> */
[----:B------:R-:W-:Y:S01]  /*d860*/  IMAD.MOV.U32 R4, RZ, RZ, RZ ;  /* 0x000000ffff047224 */ /* 0x000fe200078e00ff */
[----:B------:R-:W-:Y:S01]  /*d870*/  UMOV UR5, 0x40000040 ;  /* 0x4000004000057882 */ /* 0x000fe20000000000 */
[----:B------:R-:W-:Y:S01]  /*d880*/  UMOV UR7, 0x80000020 ;  /* 0x8000002000077882 */ /* 0x000fe20000000000 */
[----:B0-----:R-:W-:Y:S01]  /*d890*/  FADD.FTZ R6, R2, R3 ;  /* 0x0000000302067221 */ /* 0x001fe20000010000 */
[----:B------:R-:W-:Y:S01]  /*d8a0*/  IMAD.MOV.U32 R3, RZ, RZ, -0x800000 ;  /* 0xff800000ff037424 */ /* 0x000fe200078e00ff */
[----:B------:R-:W0:Y:S01]  /*d8b0*/  SHFL.BFLY PT, R2, R7, 0x1, 0x1f ;  /* 0x0c201f0007027f89 */ /* 0x000e2200000e0000 */
[----:B------:R-:W-:-:S03]  /*d8c0*/  USEL UR46, UR46, URZ, UP0 ;  /* 0x0000003f2e2e7287 */ /* 0x000fc60008000000 */
[----:B------:R-:W1:Y:S01]  /*d8d0*/  SHFL.BFLY PT, R9, R6, 0x1, 0x1f ;  /* 0x0c201f0006097f89 */ /* 0x000e6200000e0000 */
[----:B0-----:R-:W-:Y:S01]  /*d8e0*/  FADD.FTZ R11, R7, R2 ;  /* 0x00000002070b7221 */ /* 0x001fe20000010000 */
[----:B------:R-:W-:Y:S02]  /*d8f0*/  IMAD.U32 R7, RZ, RZ, UR33 ;  /* 0x00000021ff077e24 */ /* 0x000fe4000f8e00ff */
[----:B------:R-:W-:Y:S02]  /*d900*/  IMAD.MOV.U32 R2, RZ, RZ, -0x800000 ;  /* 0xff800000ff027424 */ /* 0x000fe400078e00ff */
[----:B-1----:R-:W-:Y:S01]  /*d910*/  FADD.FTZ R12, R6, R9 ;  /* 0x00000009060c7221 */ /* 0x002fe20000010000 */
[----:B------:R-:W-:Y:S01]  /*d920*/  FSETP.NE.FTZ.AND P0, PT, R11, RZ, PT ;  /* 0x000000ff0b00720b */ /* 0x000fe20003f15000 */
[----:B------:R-:W-:Y:S02]  /*d930*/  IMAD.U32 R6, RZ, RZ, UR9 ;  /* 0x00000009ff067e24 */ /* 0x000fe4000f8e00ff */
[----:B------:R-:W-:Y:S01]  /*d940*/  IMAD.MOV.U32 R9, RZ, RZ, RZ ;  /* 0x000000ffff097224 */ /* 0x000fe200078e00ff */
[----:B------:R-:W-:Y:S01]  /*d950*/  FSETP.NE.FTZ.AND P2, PT, R12, RZ, PT ;  /* 0x000000ff0c00720b */ /* 0x000fe20003f55000 */
[----:B------:R-:W-:-:S05]  /*d960*/  @!P1 VIADD R6, R6, 0x2d860 ;  /* 0x0002d86006069836 */ /* 0x000fca0000000000 */
[----:B------:R-:W-:-:S03]  /*d970*/  @!P1 PRMT R6, RZ, 0x654, R6 ;  /* 0x00000654ff069816 */ /* 0x000fc60000000006 */
[----:B------:R-:W0:Y:S01]  /*d980*/  @P0 MUFU.LG2 R8, R11 ;  /* 0x0000000b00080308 */ /* 0x000e220000000c00 */
[----:B------:R-:W-:-:S07]  /*d990*/  @P0 FMUL.FTZ R7, R7, 0.69314718246459960938 ;  /* 0x3f31721807070820 */ /* 0x000fce0000410000 */
[----:B------:R-:W1:Y:S08]  /*d9a0*/  @P2 MUFU.LG2 R10, R12 ;  /* 0x0000000c000a2308 */ /* 0x000e700000000c00 */
[----:B------:R2:W3:Y:S01]  /*d9b0*/  @P0 MUFU.RCP R4, R11 ;  /* 0x0000000b00040308 */ /* 0x0004e20000001000 */
[----:B0-----:R-:W-:-:S04]  /*d9c0*/  @P0 FMUL.FTZ R8, R8, 0.69314718246459960938 ;  /* 0x3f31721808080820 */ /* 0x001fc80000410000 */
[----:B------:R-:W-:Y:S01]  /*d9d0*/  @P0 FFMA.FTZ R3, R7, R0, R8 ;  /* 0x0000000007030223 */ /* 0x000fe20000010008 */
[----:B------:R-:W-:Y:S02]  /*d9e0*/  PLOP3.LUT P0, PT, PT, PT, PT, 0x8, 0x0 ;  /* 0x000000000000781c */ /* 0x000fe40003f0e170 */
[----:B------:R-:W0:Y:S01]  /*d9f0*/  @P2 MUFU.RCP R9, R12 ;  /* 0x0000000c00092308 */ /* 0x000e220000001000 */
[----:B--2---:R-:W-:Y:S01]  /*da00*/  @P2 FMUL.FTZ R11, R13, 0.69314718246459960938 ;  /* 0x3f3172180d0b2820 */ /* 0x004fe20000410000 */
        /* <DEDUP_REMOVED lines=98> */
[----:B-1----:R-:W-:-:S07]  /*e030*/  FMUL.FTZ R135, R135, R9 ;  /* 0x0000000987877220 */ /* 0x002fce0000410000 */
.L_x_1079:
[----:B------:R-:W0:Y:S08]  /*e040*/  S2UR UR4, SR_CgaCtaId ;  /* 0x00000000000479c3 */ /* 0x000e300000008800 */
[----:B------:R-:W-:Y:S06]  /*e050*/  BAR.SYNC.DEFER_BLOCKING 0x5, 0x200 ;  /* 0x0148000000007b1d */ /* 0x000fec0000010000 */
[----:B------:R-:W-:Y:S01]  /*e060*/  UMOV UR42, 0x400 ;  /* 0x00000400002a7882 */ /* 0x000fe20000000000 */
[----:B------:R-:W-:Y:S01]  /*e070*/  BSSY B0, `(.L_x_1150) ;  /* 0x00001b8000007945 */ /* 0x000fe20003800000 */
[----:B0-----:R-:W-:-:S09]  /*e080*/  ULEA UR42, UR4, UR42, 0x18 ;  /* 0x0000002a042a7291 */ /* 0x001fd2000f8ec03f */
[----:B------:R-:W0:Y:S02]  /*e090*/  LDS.128 R4, [UR42+0x2d8d0] ;  /* 0x02d8d02aff047984 */ /* 0x000e240008000c00 */
[----:B0-----:R-:W-:Y:S02]  /*e0a0*/  R2UR UR5, R5 ;  /* 0x00000000050572ca */ /* 0x001fe400000e0000 */
[----:B------:R-:W-:Y:S02]  /*e0b0*/  R2UR UR7, R6 ;  /* 0x00000000060772ca */ /* 0x000fe400000e0000 */
[----:B------:R-:W-:Y:S01]  /*e0c0*/  R2UR UR6, R7 ;  /* 0x00000000070672ca */ /* 0x000fe200000e0000 */
[----:B------:R-:W-:Y:S06]  /*e0d0*/  BAR.ARV 0x4, 0x200 ;  /* 0x0108000000007b1d */ /* 0x000fec0000002000 */
[----:B------:R-:W-:Y:S08]  /*e0e0*/  @P0 BRA `(.L_x_1151) ;  /* 0x0000001000480947 */ /* 0x000ff00003800000 */
[----:B------:R-:W0:Y:S08]  /*e0f0*/  S2UR UR4, SR_SWINHI ;  /* 0x00000000000479c3 */ /* 0x000e300000002f00 */
[----:B------:R-:W-:Y:S01]  /*e100*/  BAR.SYNC.DEFER_BLOCKING 0x1, 0x180 ;  /* 0x0046000000007b1d */ /* 0x000fe20000010000 */
[----:B------:R-:W-:Y:S02]  /*e110*/  F2FP.BF16.F32.PACK_AB R6, R93, R92 ;  /* 0x0000005c5d06723e */ /* 0x000fe400000010ff */
[----:B------:R-:W-:-:S02]  /*e120*/  F2FP.BF16.F32.PACK_AB R26, R125, R26 ;  /* 0x0000001a7d1a723e */ /* 0x000fc400000010ff */
[----:B------:R-:W-:-:S03]  /*e130*/  F2FP.BF16.F32.PACK_AB R27, R27, R126 ;  /* 0x0000007e1b1b723e */ /* 0x000fc600000010ff */
[----:B------:R-:W1:Y:S01]  /*e140*/  LDC R41, c[0x0][0xbe8] ;  /* 0x0002fa00ff297b82 */ /* 0x000e620000000800 */
[----:B------:R-:W-:Y:S01]  /*e150*/  UMOV UR8, UR42 ;  /* 0x0000002a00087c82 */ /* 0x000fe20008000000 */
[----:B0-----:R-:W-:Y:S01]  /*e160*/  UMOV UR9, UR4 ;  /* 0x0000000400097c82 */ /* 0x001fe20008000000 */
[----:B------:R-:W-:Y:S02]  /*e170*/  IMAD.U32 R20, RZ, RZ, UR8 ;  /* 0x00000008ff147e24 */ /* 0x000fe4000f8e00ff */
[----:B------:R-:W-:Y:S01]  /*e180*/  IMAD.U32 R21, RZ, RZ, UR9 ;  /* 0x00000009ff157e24 */ /* 0x000fe2000f8e00ff */
[----:B------:R-:W-:Y:S02]  /*e190*/  ULDC.64 UR8, c[0x0][0xc00] ;  /* 0x0003000000087ab9 */ /* 0x000fe40000000a00 */
[----:B------:R-:W-:Y:S01]  /*e1a0*/  UISETP.NE.U32.AND UP0, UPT, UR8, URZ, UPT ;  /* 0x0000003f0800728c */ /* 0x000fe2000bf05070 */
[----:B------:R-:W-:-:S03]  /*e1b0*/  IMAD.WIDE R4, R145, 0x2, R20 ;  /* 0x0000000291047825 */ /* 0x000fc600078e0214 */
[----:B------:R-:W-:Y:S01]  /*e1c0*/  UISETP.NE.AND.EX UP0, UPT, UR9, URZ, UPT, UP0 ;  /* 0x0000003f0900728c */ /* 0x000fe2000bf05300 */
[C---:B------:R-:W-:Y:S02]  /*e1d0*/  LOP3.LUT R7, R4.reuse, 0x180, RZ, 0xc0, !PT ;  /* 0x0000018004077812 */ /* 0x040fe400078ec0ff */
[----:B------:R-:W-:Y:S01]  /*e1e0*/  ULDC.64 UR8, c[0x0][0xc00] ;  /* 0x0003000000087ab9 */ /* 0x000fe20000000a00 */
[C---:B------:R-:W-:Y:S01]  /*e1f0*/  IADD3 R9, P0, R4.reuse, 0x6020, RZ ;  /* 0x0000602004097810 */ /* 0x040fe20007f1e0ff */
[----:B------:R-:W-:Y:S01]  /*e200*/  UIMAD.WIDE UR8, UR40, 0x4, UR8 ;  /* 0x00000004280878a5 */ /* 0x000fe2000f8e0208 */
[----:B------:R-:W-:Y:S02]  /*e210*/  SHF.R.U64 R7, R7, 0x3, RZ ;  /* 0x0000000307077819 */ /* 0x000fe400000012ff */
[C---:B------:R-:W-:Y:S02]  /*e220*/  IADD3 R11, P1, R4.reuse, 0x6000, RZ ;  /* 0x00006000040b7810 */ /* 0x040fe40007f3e0ff */
[----:B------:R-:W-:-:S02]  /*e230*/  IADD3 R33, P2, R4, 0x3020, RZ ;  /* 0x0000302004217810 */ /* 0x000fc40007f5e0ff */
[C---:B------:R-:W-:Y:S02]  /*e240*/  IADD3 R31, P3, R4.reuse, 0x3000, RZ ;  /* 0x00003000041f7810 */ /* 0x040fe40007f7e0ff */
[----:B------:R-:W-:Y:S01]  /*e250*/  IADD3 R29, P4, R4, 0x20, RZ ;  /* 0x00000020041d7810 */ /* 0x000fe20007f9e0ff */
[--C-:B------:R-:W-:Y:S01]  /*e260*/  IMAD.X R13, RZ, RZ, R5.reuse, P2 ;  /* 0x000000ffff0d7224 */ /* 0x100fe200010e0605 */
[----:B------:R-:W-:Y:S01]  /*e270*/  LOP3.LUT R4, R7, R4, RZ, 0x3c, !PT ;  /* 0x0000000407047212 */ /* 0x000fe200078e3cff */
[--C-:B------:R-:W-:Y:S01]  /*e280*/  IMAD.X R15, RZ, RZ, R5.reuse, P3 ;  /* 0x000000ffff0f7224 */ /* 0x100fe200018e0605 */
[----:B------:R-:W-:Y:S01]  /*e290*/  LOP3.LUT R8, R9, 0x180, RZ, 0xc0, !PT ;  /* 0x0000018009087812 */ /* 0x000fe200078ec0ff */
[----:B------:R-:W-:Y:S01]  /*e2a0*/  IMAD.X R25, RZ, RZ, R5, P4 ;  /* 0x000000ffff197224 */ /* 0x000fe200020e0605 */
[----:B------:R-:W-:Y:S02]  /*e2b0*/  LOP3.LUT R10, R11, 0x180, RZ, 0xc0, !PT ;  /* 0x000001800b0a7812 */ /* 0x000fe400078ec0ff */
[----:B------:R-:W-:-:S02]  /*e2c0*/  MOV R28, R4 ;  /* 0x00000004001c7202 */ /* 0x000fc40000000f00 */
[----:B------:R-:W-:Y:S02]  /*e2d0*/  F2FP.BF16.F32.PACK_AB R4, R89, R0 ;  /* 0x000000005904723e */ /* 0x000fe400000010ff */
[----:B------:R-:W-:Y:S02]  /*e2e0*/  LOP3.LUT R0, R29, 0x180, RZ, 0xc0, !PT ;  /* 0x000001801d007812 */ /* 0x000fe400078ec0ff */
[----:B------:R-:W-:Y:S02]  /*e2f0*/  SHF.R.U64 R8, R8, 0x3, RZ ;  /* 0x0000000308087819 */ /* 0x000fe400000012ff */
[----:B------:R-:W-:Y:S02]  /*e300*/  SHF.R.U64 R10, R10, 0x3, RZ ;  /* 0x000000030a0a7819 */ /* 0x000fe400000012ff */
[----:B------:R-:W-:Y:S02]  /*e310*/  LOP3.LUT R14, R31, 0x180, RZ, 0xc0, !PT ;  /* 0x000001801f0e7812 */ /* 0x000fe400078ec0ff */
[----:B------:R-:W-:-:S02]  /*e320*/  LOP3.LUT R12, R33, 0x180, RZ, 0xc0, !PT ;  /* 0x00000180210c7812 */ /* 0x000fc400078ec0ff */
[----:B------:R-:W-:Y:S02]  /*e330*/  SHF.R.U64 R0, R0, 0x3, RZ ;  /* 0x0000000300007819 */ /* 0x000fe400000012ff */
[----:B------:R-:W-:Y:S01]  /*e340*/  LOP3.LUT R8, R8, R9, RZ, 0x3c, !PT ;  /* 0x0000000908087212 */ /* 0x000fe200078e3cff */
[--C-:B------:R-:W-:Y:S01]  /*e350*/  IMAD.X R9, RZ, RZ, R5.reuse, P0 ;  /* 0x000000ffff097224 */ /* 0x100fe200000e0605 */
[----:B------:R-:W-:Y:S01]  /*e360*/  LOP3.LUT R10, R10, R11, RZ, 0x3c, !PT ;  /* 0x0000000b0a0a7212 */ /* 0x000fe200078e3cff */
[----:B------:R-:W-:Y:S01]  /*e370*/  IMAD.X R11, RZ, RZ, R5, P1 ;  /* 0x000000ffff0b7224 */ /* 0x000fe200008e0605 */
[----:B------:R-:W-:Y:S02]  /*e380*/  SHF.R.U64 R14, R14, 0x3, RZ ;  /* 0x000000030e0e7819 */ /* 0x000fe400000012ff */
[----:B------:R-:W-:Y:S02]  /*e390*/  SHF.R.U64 R12, R12, 0x3, RZ ;  /* 0x000000030c0c7819 */ /* 0x000fe400000012ff */
[----:B------:R-:W-:Y:S01]  /*e3a0*/  LOP3.LUT R24, R0, R29, RZ, 0x3c, !PT ;  /* 0x0000001d00187212 */ /* 0x000fe200078e3cff */
[----:B------:R-:W-:Y:S01]  /*e3b0*/  IMAD.U32 R29, RZ, RZ, UR9 ;  /* 0x00000009ff1d7e24 */ /* 0x000fe2000f8e00ff */
[----:B------:R-:W-:-:S02]  /*e3c0*/  F2FP.BF16.F32.PACK_AB R5, R91, R90 ;  /* 0x0000005a5b05723e */ /* 0x000fc400000010ff */
[----:B------:R-:W-:Y:S02]  /*e3d0*/  F2FP.BF16.F32.PACK_AB R7, R95, R94 ;  /* 0x0000005e5f07723e */ /* 0x000fe400000010ff */
[----:B------:R-:W-:Y:S02]  /*e3e0*/  LOP3.LUT R14, R14, R31, RZ, 0x3c, !PT ;  /* 0x0000001f0e0e7212 */ /* 0x000fe400078e3cff */
[----:B------:R-:W-:Y:S01]  /*e3f0*/  MOV R30, R8 ;  /* 0x00000008001e7202 */ /* 0x000fe20000000f00 */
[----:B------:R0:W-:Y:S01]  /*e400*/  STSM.16.M88.4 [R28], R4 ;  /* 0x000000041c007844 */ /* 0x0001e20000000200 */
[----:B------:R-:W-:Y:S02]  /*e410*/  MOV R31, R10 ;  /* 0x0000000a001f7202 */ /* 0x000fe40000000f00 */
[----:B------:R-:W-:Y:S02]  /*e420*/  LOP3.LUT R12, R12, R33, RZ, 0x3c, !PT ;  /* 0x000000210c0c7212 */ /* 0x000fe400078e3cff */
[----:B------:R-:W-:-:S02]  /*e430*/  MOV R25, R24 ;  /* 0x0000001800197202 */ /* 0x000fc40000000f00 */
[----:B------:R-:W-:Y:S02]  /*e440*/  F2FP.BF16.F32.PACK_AB R8, R97, R96 ;  /* 0x000000606108723e */ /* 0x000fe400000010ff */
[----:B------:R-:W-:Y:S02]  /*e450*/  F2FP.BF16.F32.PACK_AB R9, R99, R98 ;  /* 0x000000626309723e */ /* 0x000fe400000010ff */
[----:B------:R-:W-:Y:S02]  /*e460*/  F2FP.BF16.F32.PACK_AB R10, R101, R100 ;  /* 0x00000064650a723e */ /* 0x000fe400000010ff */
[----:B------:R-:W-:Y:S02]  /*e470*/  F2FP.BF16.F32.PACK_AB R11, R103, R102 ;  /* 0x00000066670b723e */ /* 0x000fe400000010ff */
[----:B------:R-:W-:Y:S01]  /*e480*/  MOV R32, R12 ;  /* 0x0000000c00207202 */ /* 0x000fe20000000f00 */
[----:B0-----:R-:W-:Y:S01]  /*e490*/  IMAD.U32 R28, RZ, RZ, UR8 ;  /* 0x00000008ff1c7e24 */ /* 0x001fe2000f8e00ff */
[----:B------:R-:W-:Y:S01]  /*e4a0*/  MOV R33, R14 ;  /* 0x0000000e00217202 */ /* 0x000fe20000000f00 */
[----:B------:R0:W-:Y:S01]  /*e4b0*/  STSM.16.M88.4 [R25], R8 ;  /* 0x0000000819007844 */ /* 0x0001e20000000200 */
[----:B------:R-:W-:Y:S01]  /*e4c0*/  F2FP.BF16.F32.PACK_AB R4, R105, R104 ;  /* 0x000000686904723e */ /* 0x000fe200000010ff */
[----:B------:R-:W-:Y:S01]  /*e4d0*/  ULDC.64 UR8, c[0x0][0xc08] ;  /* 0x0003020000087ab9 */ /* 0x000fe20000000a00 */
[----:B------:R-:W-:-:S02]  /*e4e0*/  F2FP.BF16.F32.PACK_AB R5, R107, R106 ;  /* 0x0000006a6b05723e */ /* 0x000fc400000010ff */
[----:B------:R-:W-:Y:S02]  /*e4f0*/  F2FP.BF16.F32.PACK_AB R6, R109, R108 ;  /* 0x0000006c6d06723e */ /* 0x000fe400000010ff */
[----:B------:R-:W-:Y:S02]  /*e500*/  F2FP.BF16.F32.PACK_AB R7, R111, R110 ;  /* 0x0000006e6f07723e */ /* 0x000fe400000010ff */
[----:B------:R-:W-:Y:S02]  /*e510*/  F2FP.BF16.F32.PACK_AB R12, R113, R112 ;  /* 0x00000070710c723e */ /* 0x000fe400000010ff */
[----:B------:R-:W-:Y:S01]  /*e520*/  F2FP.BF16.F32.PACK_AB R13, R115, R114 ;  /* 0x00000072730d723e */ /* 0x000fe200000010ff */
[----:B------:R2:W-:Y:S01]  /*e530*/  STSM.16.M88.4 [R33], R4 ;  /* 0x0000000421007844 */ /* 0x0005e20000000200 */
[----:B------:R-:W-:Y:S02]  /*e540*/  F2FP.BF16.F32.PACK_AB R14, R117, R116 ;  /* 0x00000074750e723e */ /* 0x000fe400000010ff */
[----:B------:R-:W-:-:S02]  /*e550*/  F2FP.BF16.F32.PACK_AB R15, R119, R118 ;  /* 0x00000076770f723e */ /* 0x000fc400000010ff */
[----:B------:R-:W-:Y:S02]  /*e560*/  F2FP.BF16.F32.PACK_AB R24, R121, R120 ;  /* 0x000000787918723e */ /* 0x000fe400000010ff */
[----:B0-----:R-:W-:Y:S01]  /*e570*/  F2FP.BF16.F32.PACK_AB R25, R123, R122 ;  /* 0x0000007a7b19723e */ /* 0x001fe200000010ff */
[----:B------:R-:W-:Y:S01]  /*e580*/  STSM.16.M88.4 [R32], R12 ;  /* 0x0000000c20007844 */ /* 0x000fe20000000200 */
[----:B------:R-:W-:Y:S02]  /*e590*/  F2FP.BF16.F32.PACK_AB R8, R129, R128 ;  /* 0x000000808108723e */ /* 0x000fe400000010ff */
[----:B------:R-:W-:Y:S01]  /*e5a0*/  F2FP.BF16.F32.PACK_AB R9, R131, R130 ;  /* 0x000000828309723e */ /* 0x000fe200000010ff */
[----:B------:R-:W-:Y:S01]  /*e5b0*/  STSM.16.M88.4 [R31], R24 ;  /* 0x000000181f007844 */ /* 0x000fe20000000200 */
[----:B------:R-:W-:Y:S02]  /*e5c0*/  F2FP.BF16.F32.PACK_AB R10, R133, R132 ;  /* 0x00000084850a723e */ /* 0x000fe400000010ff */
[----:B------:R-:W-:-:S02]  /*e5d0*/  F2FP.BF16.F32.PACK_AB R11, R135, R134 ;  /* 0x00000086870b723e */ /* 0x000fc400000010ff */
[----:B------:R-:W-:-:S03]  /*e5e0*/  PLOP3.LUT P0, PT, PT, PT, UP0, 0x80, 0x0 ;  /* 0x000000000000781c */ /* 0x000fc60003f0f008 */
[----:B------:R0:W-:Y:S01]  /*e5f0*/  STSM.16.M88.4 [R30], R8 ;  /* 0x000000081e007844 */ /* 0x0001e20000000200 */
[----:B------:R-:W-:Y:S09]  /*e600*/  BAR.SYNC.DEFER_BLOCKING 0x1, 0x180 ;  /* 0x0046000000007b1d */ /* 0x000ff20000010000 */
[----:B------:R-:W3:Y:S01]  /*e610*/  @P0 LDG.E R0, desc[UR50][R28.64] ;  /* 0x000000321c000981 */ /* 0x000ee2000c1e1900 */
[----:B------:R-:W-:Y:S01]  /*e620*/  UISETP.NE.U32.AND UP1, UPT, UR8, URZ, UPT ;  /* 0x0000003f0800728c */ /* 0x000fe2000bf25070 */
[----:B-1----:R-:W-:Y:S01]  /*e630*/  ISETP.NE.AND P1, PT, R41, 0x1, PT ;  /* 0x000000012900780c */ /* 0x002fe20003f25270 */
[----:B------:R-:W-:Y:S01]  /*e640*/  ULDC UR10, c[0x0][0xa88] ;  /* 0x0002a200000a7ab9 */ /* 0x000fe20000000800 */
[----:B------:R-:W-:Y:S01]  /*e650*/  UMOV UR4, URZ ;  /* 0x0000003f00047c82 */ /* 0x000fe20008000000 */
[----:B------:R-:W-:-:S06]  /*e660*/  UISETP.NE.AND.EX UP1, UPT, UR9, URZ, UPT, UP1 ;  /* 0x0000003f0900728c */ /* 0x000fcc000bf25310 */
[----:B------:R-:W-:-:S04]  /*e670*/  PLOP3.LUT P2, PT, PT, PT, UP1, 0x80, 0x0 ;  /* 0x000000000000781c */ /* 0x000fc80003f4f018 */
[----:B--2---:R-:W1:Y:S01]  /*e680*/  @P1 LDC R5, c[0x0][0xbec] ;  /* 0x0002fb00ff051b82 */ /* 0x004e620000000800 */
[----:B------:R-:W-:Y:S02]  /*e690*/  @UP1 ULDC.64 UR8, c[0x0][0xc08] ;  /* 0x0003020000081ab9 */ /* 0x000fe40000000a00 */
[----:B------:R-:W-:-:S05]  /*e6a0*/  @UP1 UIMAD.WIDE UR8, UR40, 0x4, UR8 ;  /* 0x00000004280818a5 */ /* 0x000fca000f8e0208 */
[----:B------:R-:W2:Y:S01]  /*e6b0*/  @P1 LDC R6, c[0x0][0xbf0] ;  /* 0x0002fc00ff061b82 */ /* 0x000ea20000000800 */
[----:B0-----:R-:W-:Y:S02]  /*e6c0*/  IMAD.U32 R8, RZ, RZ, UR8 ;  /* 0x00000008ff087e24 */ /* 0x001fe4000f8e00ff */
[----:B------:R-:W-:Y:S01]  /*e6d0*/  IMAD.U32 R9, RZ, RZ, UR9 ;  /* 0x00000009ff097e24 */ /* 0x000fe2000f8e00ff */
[----:B---3--:R-:W-:Y:S01]  /*e6e0*/  @P0 R2UR UR4, R0 ;  /* 0x00000000000402ca */ /* 0x008fe200000e0000 */
[----:B------:R-:W-:-:S06]  /*e6f0*/  IMAD.U32 R0, RZ, RZ, UR10 ;  /* 0x0000000aff007e24 */ /* 0x000fcc000f8e00ff */
[----:B------:R0:W5:Y:S01]  /*e700*/  @P2 LDG.E R0, desc[UR50][R8.64] ;  /* 0x0000003208002981 */ /* 0x000162000c1e1900 */
[----:B-12---:R-:W-:Y:S07]  /*e710*/  @P2 BRA `(.L_x_1152) ;  /* 0x0000000000102947 */ /* 0x006fee0003800000 */
[----:B------:R-:W-:Y:S05]  /*e720*/  @!P0 BRA `(.L_x_1152) ;  /* 0x00000000000c8947 */ /* 0x000fea0003800000 */
[----:B------:R-:W2:Y:S04]  /*e730*/  LDG.E R7, desc[UR50][R28.64] ;  /* 0x000000321c077981 */ /* 0x000ea8000c1e1900 */
[----:B-----5:R-:W2:Y:S02]  /*e740*/  LDG.E R0, desc[UR50][R28.64+0x4] ;  /* 0x000004321c007981 */ /* 0x020ea4000c1e1900 */
[----:B--2---:R-:W-:-:S07]  /*e750*/  IMAD.IADD R0, R0, 0x1, -R7 ;  /* 0x0000000100007824 */ /* 0x004fce00078e0a07 */
.L_x_1152:
[----:B0-----:R-:W-:Y:S01]  /*e760*/  VIADD R8, R136, UR39 ;  /* 0x0000002788087c36 */ /* 0x001fe20008000000 */
[----:B------:R-:W-:Y:S01]  /*e770*/  USHF.R.S32.HI UR9, URZ, 0x1f, UR4 ;  /* 0x0000001f3f097899 */ /* 0x000fe20008011404 */
[----:B-----5:R-:W-:Y:S01]  /*e780*/  IMAD R43, R0, R41, RZ ;  /* 0x00000029002b7224 */ /* 0x020fe200078e02ff */
[----:B------:R-:W-:Y:S01]  /*e790*/  USHF.R.S32.HI UR16, URZ, 0x1f, UR41 ;  /* 0x0000001f3f107899 */ /* 0x000fe20008011429 */
[----:B------:R-:W-:Y:S01]  /*e7a0*/  @P1 IMAD.HI.U32 R5, R8, R5, RZ ;  /* 0x0000000508051227 */ /* 0x000fe200078e00ff */
[----:B------:R-:W-:Y:S01]  /*e7b0*/  ULDC.64 UR14, c[0x0][0xb90] ;  /* 0x0002e400000e7ab9 */ /* 0x000fe20000000a00 */
[----:B------:R-:W-:Y:S01]  /*e7c0*/  UMOV UR8, UR4 ;  /* 0x0000000400087c82 */ /* 0x000fe20008000000 */
[----:B------:R-:W-:Y:S01]  /*e7d0*/  UIMAD UR12, UR16, UR14, URZ ;  /* 0x0000000e100c72a4 */ /* 0x000fe2000f8e023f */
[----:B------:R-:W-:Y:S01]  /*e7e0*/  IMAD.MOV.U32 R4, RZ, RZ, R8 ;  /* 0x000000ffff047224 */ /* 0x000fe200078e0008 */
[----:B------:R-:W-:Y:S01]  /*e7f0*/  UIMAD.WIDE.U32 UR10, UR41, UR14, UR8 ;  /* 0x0000000e290a72a5 */ /* 0x000fe2000f8e0008 */
[----:B------:R-:W-:Y:S01]  /*e800*/  @P1 SHF.R.U32.HI R4, RZ, R6, R5 ;  /* 0x00000006ff041219 */ /* 0x000fe20000011605 */
[----:B------:R-:W-:Y:S01]  /*e810*/  USHF.R.S32.HI UR8, URZ, 0x1f, UR40 ;  /* 0x0000001f3f087899 */ /* 0x000fe20008011428 */
[----:B------:R-:W-:Y:S01]  /*e820*/  IMAD R5, R141, 0x20, R137 ;  /* 0x000000208d057824 */ /* 0x000fe200078e0289 */
[----:B------:R-:W-:Y:S01]  /*e830*/  UIMAD UR12, UR41, UR15, UR12 ;  /* 0x0000000f290c72a4 */ /* 0x000fe2000f8e020c */
[----:B------:R-:W0:Y:S01]  /*e840*/  @P1 LDC R45, c[0x0][0xbec] ;  /* 0x0002fb00ff2d1b82 */ /* 0x000e220000000800 */
[----:B------:R-:W-:Y:S01]  /*e850*/  USEL UR18, UR8, URZ, !UP0 ;  /* 0x0000003f08127287 */ /* 0x000fe2000c000000 */
[----:B------:R-:W-:Y:S01]  /*e860*/  IMAD.MOV R6, RZ, RZ, -R4 ;  /* 0x000000ffff067224 */ /* 0x000fe200078e0a04 */
[----:B------:R-:W-:Y:S01]  /*e870*/  ULDC.64 UR14, c[0x0][0xb98] ;  /* 0x0002e600000e7ab9 */ /* 0x000fe20000000a00 */
[----:B------:R-:W-:Y:S01]  /*e880*/  USEL UR17, UR40, URZ, !UP0 ;  /* 0x0000003f28117287 */ /* 0x000fe2000c000000 */
[----:B------:R-:W-:Y:S01]  /*e890*/  IMAD.WIDE R20, R5, 0x2, R20 ;  /* 0x0000000205147825 */ /* 0x000fe200078e0214 */
[----:B------:R-:W-:-:S02]  /*e8a0*/  UIMAD UR8, UR18, UR14, URZ ;  /* 0x0000000e120872a4 */ /* 0x000fc4000f8e023f */
[----:B------:R-:W-:Y:S01]  /*e8b0*/  UIADD3 UR11, UR11, UR12, URZ ;  /* 0x0000000c0b0b7290 */ /* 0x000fe2000fffe03f */
[----:B------:R-:W-:Y:S01]  /*e8c0*/  IMAD R7, R41, R6, R8 ;  /* 0x0000000629077224 */ /* 0x000fe200078e0208 */
[----:B------:R-:W-:Y:S01]  /*e8d0*/  UIMAD UR8, UR17, UR15, UR8 ;  /* 0x0000000f110872a4 */ /* 0x000fe2000f8e0208 */
[----:B------:R-:W-:Y:S01]  /*e8e0*/  IADD3 R9, P2, R20, 0x1800, RZ ;  /* 0x0000180014097810 */ /* 0x000fe20007f5e0ff */
[----:B------:R-:W-:Y:S01]  /*e8f0*/  UIMAD.WIDE.U32 UR10, UR17, UR14, UR10 ;  /* 0x0000000e110a72a5 */ /* 0x000fe2000f8e000a */
[----:B------:R-:W-:Y:S01]  /*e900*/  SHF.R.S32.HI R6, RZ, 0x1f, R4 ;  /* 0x0000001fff067819 */ /* 0x000fe20000011404 */
[----:B------:R-:W-:Y:S01]  /*e910*/  ULDC.64 UR12, c[0x0][0xb88] ;  /* 0x0002e200000c7ab9 */ /* 0x000fe20000000a00 */
[----:B------:R-:W-:Y:S01]  /*e920*/  SHF.R.S32.HI R5, RZ, 0x1f, R7 ;  /* 0x0000001fff057819 */ /* 0x000fe20000011407 */
[----:B------:R-:W-:Y:S01]  /*e930*/  IMAD.U32 R11, RZ, RZ, UR8 ;  /* 0x00000008ff0b7e24 */ /* 0x000fe2000f8e00ff */
[----:B------:R-:W-:Y:S02]  /*e940*/  LOP3.LUT R8, R9, 0x180, RZ, 0xc0, !PT ;  /* 0x0000018009087812 */ /* 0x000fe400078ec0ff */
[----:B------:R-:W-:Y:S01]  /*e950*/  IADD3 R4, P0, R4, UR10, RZ ;  /* 0x0000000a04047c10 */ /* 0x000fe2000ff1e0ff */
[----:B------:R-:W-:Y:S01]  /*e960*/  IMAD R10, R5, UR12, RZ ;  /* 0x0000000c050a7c24 */ /* 0x000fe2000f8e02ff */
[----:B------:R-:W-:-:S02]  /*e970*/  SHF.R.U64 R8, R8, 0x3, RZ ;  /* 0x0000000308087819 */ /* 0x000fc400000012ff */
[----:B------:R-:W-:Y:S01]  /*e980*/  IADD3.X R5, R6, UR11, R11, P0, !PT ;  /* 0x0000000b06057c10 */ /* 0x000fe200087fe40b */
[----:B------:R-:W-:Y:S01]  /*e990*/  ULDC.64 UR10, c[0x0][0xb50] ;  /* 0x0002d400000a7ab9 */ /* 0x000fe20000000a00 */
[----:B------:R-:W-:Y:S01]  /*e9a0*/  LOP3.LUT R6, R8, R9, RZ, 0x3c, !PT ;  /* 0x0000000908067212 */ /* 0x000fe200078e3cff */
[C---:B------:R-:W-:Y:S01]  /*e9b0*/  IMAD R9, R7.reuse, UR13, R10 ;  /* 0x0000000d07097c24 */ /* 0x040fe2000f8e020a */
[C---:B------:R-:W-:Y:S01]  /*e9c0*/  IADD3 R25, P6, R20.reuse, 0x3000, RZ ;  /* 0x0000300014197810 */ /* 0x040fe20007fde0ff */
[----:B------:R-:W-:Y:S01]  /*e9d0*/  IMAD.WIDE.U32 R4, R7, UR12, R4 ;  /* 0x0000000c07047c25 */ /* 0x000fe2000f8e0004 */
[----:B------:R-:W-:Y:S01]  /*e9e0*/  ULDC.64 UR12, c[0x0][0xaa0] ;  /* 0x0002a800000c7ab9 */ /* 0x000fe20000000a00 */
[----:B------:R-:W-:Y:S02]  /*e9f0*/  IADD3 R13, P5, R20, 0x4800, RZ ;  /* 0x00004800140d7810 */ /* 0x000fe40007fbe0ff */
[----:B------:R-:W-:Y:S01]  /*ea00*/  IMAD.IADD R5, R5, 0x1, R9 ;  /* 0x0000000105057824 */ /* 0x000fe200078e0209 */
[----:B------:R-:W-:Y:S01]  /*ea10*/  LEA R8, P0, R4, UR10, 0x2 ;  /* 0x0000000a04087c11 */ /* 0x000fe2000f8010ff */
[----:B------:R-:W-:Y:S01]  /*ea20*/  VIADD R10, R144, UR39 ;  /* 0x00000027900a7c36 */ /* 0x000fe20008000000 */
[----:B------:R-:W-:Y:S01]  /*ea30*/  IADD3 R33, P4, R20, 0x6000, RZ ;  /* 0x0000600014217810 */ /* 0x000fe20007f9e0ff */
[----:B------:R-:W-:Y:S01]  /*ea40*/  IMAD.X R7, RZ, RZ, R21, P2 ;  /* 0x000000ffff077224 */ /* 0x000fe200010e0615 */
[----:B------:R-:W-:Y:S01]  /*ea50*/  LEA.HI.X R4, R4, UR11, R5, 0x2, P0 ;  /* 0x0000000b04047c11 */ /* 0x000fe200080f1405 */
[----:B------:R-:W-:Y:S01]  /*ea60*/  SHFL.IDX PT, R36, R8, RZ, 0x1c1f ;  /* 0x001c1fff08247589 */ /* 0x000fe200000e0000 */
[----:B------:R-:W-:Y:S01]  /*ea70*/  LOP3.LUT P0, RZ, R142, 0x3, RZ, 0xc0, !PT ;  /* 0x000000038eff7812 */ /* 0x000fe2000780c0ff */
[----:B------:R-:W-:Y:S01]  /*ea80*/  VIADD R0, R10, 0x8 ;  /* 0x000000080a007836 */ /* 0x000fe20000000000 */
[----:B------:R-:W-:Y:S01]  /*ea90*/  IADD3 R5, P3, R20, 0x7800, RZ ;  /* 0x0000780014057810 */ /* 0x000fe20007f7e0ff */
[----:B------:R-:W1:Y:S01]  /*eaa0*/  SHFL.IDX PT, R37, R4, RZ, 0x1c1f ;  /* 0x001c1fff04257589 */ /* 0x000e6200000e0000 */
[----:B------:R-:W-:-:S02]  /*eab0*/  ISETP.GE.OR P2, PT, R10, R43, P0 ;  /* 0x0000002b0a00720c */ /* 0x000fc40000746670 */
[----:B------:R-:W-:Y:S01]  /*eac0*/  ISETP.GE.OR P0, PT, R0, R43, P0 ;  /* 0x0000002b0000720c */ /* 0x000fe20000706670 */
[----:B------:R-:W-:Y:S01]  /*ead0*/  SHFL.IDX PT, R38, R8, 0x1, 0x1c1f ;  /* 0x003c1f0008267f89 */ /* 0x000fe200000e0000 */
[----:B------:R-:W-:Y:S01]  /*eae0*/  LOP3.LUT R0, R5, 0x180, RZ, 0xc0, !PT ;  /* 0x0000018005007812 */ /* 0x000fe200078ec0ff */
[----:B------:R-:W-:Y:S01]  /*eaf0*/  UIMAD UR10, UR9, UR12, URZ ;  /* 0x0000000c090a72a4 */ /* 0x000fe2000f8e023f */
[----:B------:R-:W-:Y:S01]  /*eb00*/  LOP3.LUT R9, R20, 0x180, RZ, 0xc0, !PT ;  /* 0x0000018014097812 */ /* 0x000fe200078ec0ff */
[----:B------:R-:W2:Y:S01]  /*eb10*/  SHFL.IDX PT, R39, R4, 0x1, 0x1c1f ;  /* 0x003c1f0004277f89 */ /* 0x000ea200000e0000 */
[----:B------:R-:W-:Y:S01]  /*eb20*/  SHF.R.U64 R0, R0, 0x3, RZ ;  /* 0x0000000300007819 */ /* 0x000fe200000012ff */
[----:B------:R-:W-:Y:S01]  /*eb30*/  UIMAD.WIDE.U32 UR8, UR4, UR12, URZ ;  /* 0x0000000c040872a5 */ /* 0x000fe2000f8e003f */
[----:B------:R-:W-:Y:S01]  /*eb40*/  LOP3.LUT R24, R25, 0x180, RZ, 0xc0, !PT ;  /* 0x0000018019187812 */ /* 0x000fe200078ec0ff */
[----:B------:R-:W-:Y:S01]  /*eb50*/  IMAD.X R29, RZ, RZ, R21, P3 ;  /* 0x000000ffff1d7224 */ /* 0x000fe200018e0615 */
[----:B------:R-:W-:-:S02]  /*eb60*/  LOP3.LUT R28, R0, R5, RZ, 0x3c, !PT ;  /* 0x00000005001c7212 */ /* 0x000fc400078e3cff */
[----:B------:R-:W-:Y:S02]  /*eb70*/  LOP3.LUT R12, R13, 0x180, RZ, 0xc0, !PT ;  /* 0x000001800d0c7812 */ /* 0x000fe400078ec0ff */
[----:B------:R-:W-:Y:S01]  /*eb80*/  LOP3.LUT R32, R33, 0x180, RZ, 0xc0, !PT ;  /* 0x0000018021207812 */ /* 0x000fe200078ec0ff */
[----:B-1----:R1:W-:Y:S01]  /*eb90*/  @!P2 ST.E desc[UR50][R36.64], R3 ;  /* 0x000000032400a985 */ /* 0x0023e2000c101932 */
[----:B------:R-:W-:Y:S01]  /*eba0*/  IMAD R0, R140, 0x60, R141 ;  /* 0x000000608c007824 */ /* 0x000fe200078e028d */
[----:B------:R-:W-:Y:S01]  /*ebb0*/  UIMAD UR10, UR4, UR13, UR10 ;  /* 0x0000000d040a72a4 */ /* 0x000fe2000f8e020a */
[----:B------:R-:W-:Y:S02]  /*ebc0*/  SHF.R.U64 R9, R9, 0x3, RZ ;  /* 0x0000000309097819 */ /* 0x000fe400000012ff */
[----:B------:R-:W-:Y:S01]  /*ebd0*/  ULDC.64 UR12, c[0x0][0xae8] ;  /* 0x0002ba00000c7ab9 */ /* 0x000fe20000000a00 */
[----:B------:R-:W-:Y:S02]  /*ebe0*/  SHF.R.U64 R24, R24, 0x3, RZ ;  /* 0x0000000318187819 */ /* 0x000fe400000012ff */
[----:B------:R-:W-:-:S02]  /*ebf0*/  SHF.R.U64 R12, R12, 0x3, RZ ;  /* 0x000000030c0c7819 */ /* 0x000fc400000012ff */
[----:B------:R-:W-:Y:S01]  /*ec00*/  SHF.R.U64 R32, R32, 0x3, RZ ;  /* 0x0000000320207819 */ /* 0x000fe200000012ff */
[----:B-1----:R-:W1:Y:S01]  /*ec10*/  @P1 LDC R3, c[0x0][0xbf0] ;  /* 0x0002fc00ff031b82 */ /* 0x002e620000000800 */
[----:B------:R-:W-:Y:S01]  /*ec20*/  VIADD R36, R0, UR39 ;  /* 0x0000002700247c36 */ /* 0x000fe20008000000 */
[----:B------:R-:W-:Y:S01]  /*ec30*/  UIADD3 UR9, UR9, UR10, URZ ;  /* 0x0000000a09097290 */ /* 0x000fe2000fffe03f */
[----:B------:R-:W-:Y:S01]  /*ec40*/  LOP3.LUT R20, R9, R20, RZ, 0x3c, !PT ;  /* 0x0000001409147212 */ /* 0x000fe200078e3cff */
[----:B------:R-:W-:Y:S01]  /*ec50*/  UIMAD UR4, UR16, UR12, URZ ;  /* 0x0000000c100472a4 */ /* 0x000fe2000f8e023f */
[----:B0-----:R-:W-:Y:S01]  /*ec60*/  @P1 IMAD.HI.U32 R0, R36, R45, RZ ;  /* 0x0000002d24001227 */ /* 0x001fe200078e00ff */
[----:B------:R-:W-:Y:S01]  /*ec70*/  UIMAD.WIDE.U32 UR8, UR41, UR12, UR8 ;  /* 0x0000000c290872a5 */ /* 0x000fe2000f8e0008 */
[----:B------:R-:W-:Y:S01]  /*ec80*/  LOP3.LUT R24, R24, R25, RZ, 0x3c, !PT ;  /* 0x0000001918187212 */ /* 0x000fe200078e3cff */
[----:B------:R-:W-:Y:S01]  /*ec90*/  UIMAD UR4, UR41, UR13, UR4 ;  /* 0x0000000d290472a4 */ /* 0x000fe2000f8e0204 */
[----:B------:R-:W-:Y:S01]  /*eca0*/  LOP3.LUT R12, R12, R13, RZ, 0x3c, !PT ;  /* 0x0000000d0c0c7212 */ /* 0x000fe200078e3cff */
[----:B--2---:R0:W-:Y:S01]  /*ecb0*/  @!P0 ST.E desc[UR50][R38.64], R2 ;  /* 0x0000000226008985 */ /* 0x0041e2000c101932 */
[----:B------:R-:W-:Y:S01]  /*ecc0*/  LOP3.LUT R32, R32, R33, RZ, 0x3c, !PT ;  /* 0x0000002120207212 */ /* 0x000fe200078e3cff */
[--C-:B------:R-:W-:Y:S01]  /*ecd0*/  IMAD.X R25, RZ, RZ, R21.reuse, P6 ;  /* 0x000000ffff197224 */ /* 0x100fe200030e0615 */
[----:B------:R-:W-:Y:S01]  /*ece0*/  ULDC.64 UR10, c[0x0][0xaf0] ;  /* 0x0002bc00000a7ab9 */ /* 0x000fe20000000a00 */
[--C-:B------:R-:W-:Y:S01]  /*ecf0*/  IMAD.X R13, RZ, RZ, R21.reuse, P5 ;  /* 0x000000ffff0d7224 */ /* 0x100fe200028e0615 */
[----:B------:R2:W5:Y:S01]  /*ed00*/  LD.E.128 R8, desc[UR50][R20.64] ;  /* 0x0000003214087980 */ /* 0x000562000c101d00 */
[----:B------:R-:W-:Y:S01]  /*ed10*/  IMAD.X R33, RZ, RZ, R21, P4 ;  /* 0x000000ffff217224 */ /* 0x000fe200020e0615 */
[----:B------:R-:W-:-:S02]  /*ed20*/  UIADD3 UR9, UR9, UR4, URZ ;  /* 0x0000000409097290 */ /* 0x000fc4000fffe03f */
[----:B------:R-:W-:Y:S01]  /*ed30*/  UIMAD UR4, UR18, UR10, URZ ;  /* 0x0000000a120472a4 */ /* 0x000fe2000f8e023f */
[----:B------:R-:W5:Y:S04]  /*ed40*/  LD.E.128 R4, desc[UR50][R6.64] ;  /* 0x0000003206047980 */ /* 0x000f68000c101d00 */
[----:B------:R-:W5:Y:S01]  /*ed50*/  LD.E.128 R24, desc[UR50][R24.64] ;  /* 0x0000003218187980 */ /* 0x000f62000c101d00 */
[----:B--2---:R-:W-:Y:S01]  /*ed60*/  IMAD.MOV.U32 R21, RZ, RZ, R36 ;  /* 0x000000ffff157224 */ /* 0x004fe200078e0024 */
[----:B-1----:R-:W-:Y:S01]  /*ed70*/  @P1 SHF.R.U32.HI R21, RZ, R3, R0 ;  /* 0x00000003ff151219 */ /* 0x002fe20000011600 */
[----:B------:R-:W-:Y:S01]  /*ed80*/  UIMAD UR4, UR17, UR11, UR4 ;  /* 0x0000000b110472a4 */ /* 0x000fe2000f8e0204 */
[----:B------:R-:W5:Y:S01]  /*ed90*/  LD.E.128 R12, desc[UR50][R12.64] ;  /* 0x000000320c0c7980 */ /* 0x000f62000c101d00 */
[----:B------:R-:W-:Y:S01]  /*eda0*/  UIMAD.WIDE.U32 UR8, UR17, UR10, UR8 ;  /* 0x0000000a110872a5 */ /* 0x000fe2000f8e0008 */
[--C-:B------:R-:W-:Y:S01]  /*edb0*/  SHF.R.S32.HI R0, RZ, 0x1f, R21.reuse ;  /* 0x0000001fff007819 */ /* 0x100fe20000011415 */
[----:B------:R-:W-:Y:S01]  /*edc0*/  IMAD.MOV R20, RZ, RZ, -R21 ;  /* 0x000000ffff147224 */ /* 0x000fe200078e0a15 */
[----:B------:R-:W-:Y:S01]  /*edd0*/  ULDC.64 UR10, c[0x0][0xae0] ;  /* 0x0002b800000a7ab9 */ /* 0x000fe20000000a00 */
[----:B------:R-:W-:Y:S01]  /*ede0*/  UIADD3 UR4, UR9, UR4, URZ ;  /* 0x0000000409047290 */ /* 0x000fe2000fffe03f */
[----:B------:R-:W5:Y:S01]  /*edf0*/  LD.E.128 R32, desc[UR50][R32.64] ;  /* 0x0000003220207980 */ /* 0x000f62000c101d00 */
[----:B------:R-:W-:-:S02]  /*ee00*/  IMAD R0, R0, UR10, RZ ;  /* 0x0000000a00007c24 */ /* 0x000fc4000f8e02ff */
[----:B------:R-:W-:Y:S01]  /*ee10*/  IMAD R37, R41, R20, R36 ;  /* 0x0000001429257224 */ /* 0x000fe200078e0224 */
[----:B------:R-:W5:Y:S01]  /*ee20*/  LD.E.128 R28, desc[UR50][R28.64] ;  /* 0x000000321c1c7980 */ /* 0x000f62000c101d00 */
[----:B0-----:R-:W-:Y:S02]  /*ee30*/  IMAD R39, R21, UR11, R0 ;  /* 0x0000000b15277c24 */ /* 0x001fe4000f8e0200 */
[----:B------:R-:W-:Y:S01]  /*ee40*/  IMAD.U32 R3, RZ, RZ, UR9 ;  /* 0x00000009ff037e24 */ /* 0x000fe2000f8e00ff */
[----:B------:R-:W-:Y:S01]  /*ee50*/  SHF.R.S32.HI R0, RZ, 0x1f, R37 ;  /* 0x0000001fff007819 */ /* 0x000fe20000011425 */
[----:B------:R-:W-:Y:S01]  /*ee60*/  IMAD.U32 R2, RZ, RZ, UR8 ;  /* 0x00000008ff027e24 */ /* 0x000fe2000f8e00ff */
[----:B------:R-:W-:Y:S01]  /*ee70*/  ULDC.64 UR8, c[0x0][0xad8] ;  /* 0x0002b60000087ab9 */ /* 0x000fe20000000a00 */
[----:B------:R-:W-:Y:S01]  /*ee80*/  IMAD.U32 R3, RZ, RZ, UR4 ;  /* 0x00000004ff037e24 */ /* 0x000fe2000f8e00ff */
[----:B------:R-:W-:Y:S01]  /*ee90*/  @!PT LDS RZ, [RZ] ;  /* 0x00000000fffff984 */ /* 0x000fe20000000800 */
[----:B------:R-:W-:Y:S01]  /*eea0*/  @!PT LDS RZ, [RZ] ;  /* 0x00000000fffff984 */ /* 0x000fe20000000800 */
[----:B------:R-:W-:Y:S01]  /*eeb0*/  @!PT LDS RZ, [RZ] ;  /* 0x00000000fffff984 */ /* 0x000fe20000000800 */
[----:B------:R-:W-:Y:S01]  /*eec0*/  @!PT LDS RZ, [RZ] ;  /* 0x00000000fffff984 */ /* 0x000fe20000000800 */
[----:B------:R0:W-:Y:S06]  /*eed0*/  MEMBAR.ALL.CTA ;  /* 0x0000000000007992 */ /* 0x0001ec0000008000 */
[----:B0-----:R-:W0:Y:S01]  /*eee0*/  FENCE.VIEW.ASYNC.S ;  /* 0x00000000000073c6 */ /* 0x001e220000000000 */
[----:B------:R-:W-:-:S02]  /*eef0*/  IMAD R0, R0, UR8, RZ ;  /* 0x0000000800007c24 */ /* 0x000fc4000f8e02ff */
[----:B------:R-:W-:-:S04]  /*ef00*/  IMAD.WIDE.U32 R2, R21, UR10, R2 ;  /* 0x0000000a15027c25 */ /* 0x000fc8000f8e0002 */
[----:B------:R-:W-:Y:S02]  /*ef10*/  IMAD.IADD R3, R3, 0x1, R39 ;  /* 0x0000000103037824 */ /* 0x000fe400078e0227 */
[----:B------:R-:W-:Y:S02]  /*ef20*/  IMAD R21, R37, UR9, R0 ;  /* 0x0000000925157c24 */ /* 0x000fe4000f8e0200 */
[----:B------:R-:W-:Y:S01]  /*ef30*/  VIADD R0, R141, UR39 ;  /* 0x000000278d007c36 */ /* 0x000fe20008000000 */
[----:B------:R-:W-:Y:S01]  /*ef40*/  UIADD3 UR4, UR42, 0x2d820, URZ ;  /* 0x0002d8202a047890 */ /* 0x000fe2000fffe03f */
[----:B------:R-:W-:Y:S01]  /*ef50*/  IMAD.WIDE.U32 R2, R37, UR8, R2 ;  /* 0x0000000825027c25 */ /* 0x000fe2000f8e0002 */
[----:B------:R-:W-:Y:S02]  /*ef60*/  ULDC.64 UR8, c[0x0][0xa80] ;  /* 0x0002a00000087ab9 */ /* 0x000fe40000000a00 */
[----:B------:R-:W-:Y:S01]  /*ef70*/  ISETP.GE.AND P0, PT, R0, R43, PT ;  /* 0x0000002b0000720c */ /* 0x000fe20003f06270 */
[----:B------:R-:W-:Y:S01]  /*ef80*/  IMAD.IADD R3, R3, 0x1, R21 ;  /* 0x0000000103037824 */ /* 0x000fe200078e0215 */
[----:B------:R-:W-:Y:S01]  /*ef90*/  LEA R40, P1, R2, UR8, 0x1 ;  /* 0x0000000802287c11 */ /* 0x000fe2000f8208ff */
[----:B------:R-:W-:-:S03]  /*efa0*/  UPRMT UR4, URZ, 0x654, UR4 ;  /* 0x000006543f047896 */ /* 0x000fc60008000004 */
[----:B------:R-:W-:Y:S01]  /*efb0*/  LEA.HI.X R41, R2, UR9, R3, 0x1, P1 ;  /* 0x0000000902297c11 */ /* 0x000fe200088f0c03 */
[----:B0-----:R0:W1:Y:S01]  /*efc0*/  SHFL.IDX PT, R20, R40, RZ, 0x1c1f ;  /* 0x001c1fff28147589 */ /* 0x00106200000e0000 */
[----:B------:R-:W-:Y:S03]  /*efd0*/  BSSY B1, `(.L_x_1153) ;  /* 0x0000010000017945 */ /* 0x000fe60003800000 */
[----:B------:R0:W2:Y:S01]  /*efe0*/  SHFL.IDX PT, R21, R41, RZ, 0x1c1f ;  /* 0x001c1fff29157589 */ /* 0x0000a200000e0000 */
[----:B------:R-:W-:Y:S01]  /*eff0*/  SYNCS.ARRIVE.TRANS64.RED.A1T0 RZ, [UR4], RZ ;  /* 0x000000ffffff79a7 */ /* 0x000fe20008100404 */
        /* <DEDUP_REMOVED lines=10> */
[----:B-----5:R3:W-:Y:S04]  /*f0a0*/  @!P0 ST.E.128 desc[UR50][R2.64], R8 ;  /* 0x0000000802008985 */ /* 0x0207e8000c101d32 */
[----:B------:R3:W-:Y:S04]  /*f0b0*/  @!P1 ST.E.128 desc[UR50][R36.64], R24 ;  /* 0x0000001824009985 */ /* 0x0007e8000c101d32 */
[----:B------:R3:W-:Y:S02]  /*f0c0*/  @!P2 ST.E.128 desc[UR50][R38.64], R32 ;  /* 0x000000202600a985 */ /* 0x0007e4000c101d32 */
.L_x_1154:
[----:B------:R-:W-:Y:S05]  /*f0d0*/  BSYNC B1 ;  /* 0x0000000000017941 */ /* 0x000fea0003800000 */
.L_x_1153:
        /* <DEDUP_REMOVED lines=8> */
[C---:B0-----:R-:W-:Y:S02]  /*f160*/  @!P2 LEA R10, P0, R138.reuse, R8, 0x1 ;  /* 0x000000088a0aa211 */ /* 0x041fe400078008ff */
        /* <DEDUP_REMOVED lines=10> */
.L_x_1151:
[----:B------:R-:W-:Y:S01]  /*f210*/  ULDC.64 UR8, c[0x0][0xc00] ;  /* 0x0003000000087ab9 */ /* 0x000fe20000000a00 */
[----:B------:R-:W-:Y:S01]  /*f220*/  ULDC UR4, c[0x0][0xa88] ;  /* 0x0002a20000047ab9 */ /* 0x000fe20000000800 */
[----:B------:R-:W-:Y:S01]  /*f230*/  UISETP.NE.U32.AND UP0, UPT, UR8, URZ, UPT ;  /* 0x0000003f0800728c */ /* 0x000fe2000bf05070 */
[----:B------:R-:W0:Y:S03]  /*f240*/  LDC R11, c[0x0][0xbe8] ;  /* 0x0002fa00ff0b7b82 */ /* 0x000e260000000800 */
[----:B------:R-:W-:-:S03]  /*f250*/  UISETP.NE.AND.EX UP0, UPT, UR9, URZ, UPT, UP0 ;  /* 0x0000003f0900728c */ /* 0x000fc6000bf05300 */
[----:B------:R-:W-:Y:S02]  /*f260*/  ULDC.64 UR8, c[0x0][0xc00] ;  /* 0x0003000000087ab9 */ /* 0x000fe40000000a00 */
[----:B------:R-:W-:Y:S01]  /*f270*/  UIMAD.WIDE UR8, UR40, 0x4, UR8 ;  /* 0x00000004280878a5 */ /* 0x000fe2000f8e0208 */
[----:B------:R-:W-:-:S05]  /*f280*/  PLOP3.LUT P2, PT, PT, PT, UP0, 0x80, 0x0 ;  /* 0x000000000000781c */ /* 0x000fca0003f4f008 */
[----:B------:R-:W-:Y:S02]  /*f290*/  IMAD.U32 R2, RZ, RZ, UR8 ;  /* 0x00000008ff027e24 */ /* 0x000fe4000f8e00ff */
[----:B------:R-:W-:Y:S01]  /*f2a0*/  IMAD.U32 R3, RZ, RZ, UR9 ;  /* 0x00000009ff037e24 */ /* 0x000fe2000f8e00ff */
[----:B------:R-:W-:Y:S02]  /*f2b0*/  ULDC.64 UR8, c[0x0][0xc08] ;  /* 0x0003020000087ab9 */ /* 0x000fe40000000a00 */
[----:B------:R-:W-:Y:S01]  /*f2c0*/  UISETP.NE.U32.AND UP1, UPT, UR8, URZ, UPT ;  /* 0x0000003f0800728c */ /* 0x000fe2000bf25070 */
[----:B------:R-:W-:Y:S02]  /*f2d0*/  IMAD.U32 R0, RZ, RZ, UR4 ;  /* 0x00000004ff007e24 */ /* 0x000fe4000f8e00ff */
[----:B------:R-:W2:Y:S01]  /*f2e0*/  @P2 LDG.E R6, desc[UR50][R2.64] ;  /* 0x0000003202062981 */ /* 0x000ea2000c1e1900 */
[----:B------:R-:W-:-:S06]  /*f2f0*/  UISETP.NE.AND.EX UP1, UPT, UR9, URZ, UPT, UP1 ;  /* 0x0000003f0900728c */ /* 0x000fcc000bf25310 */
[----:B------:R-:W-:-:S05]  /*f300*/  PLOP3.LUT P3, PT, PT, PT, UP1, 0x80, 0x0 ;  /* 0x000000000000781c */ /* 0x000fca0003f6f018 */
[----:B------:R-:W-:Y:S02]  /*f310*/  @UP1 ULDC.64 UR8, c[0x0][0xc08] ;  /* 0x0003020000081ab9 */ /* 0x000fe40000000a00 */
[----:B------:R-:W-:-:S06]  /*f320*/  @UP1 UIMAD.WIDE UR8, UR40, 0x4, UR8 ;  /* 0x00000004280818a5 */ /* 0x000fcc000f8e0208 */
[----:B------:R-:W-:Y:S02]  /*f330*/  IMAD.U32 R4, RZ, RZ, UR8 ;  /* 0x00000008ff047e24 */ /* 0x000fe4000f8e00ff */
[----:B------:R-:W-:-:S05]  /*f340*/  IMAD.U32 R5, RZ, RZ, UR9 ;  /* 0x00000009ff057e24 */ /* 0x000fca000f8e00ff */
[----:B------:R1:W5:Y:S01]  /*f350*/  @P3 LDG.E R0, desc[UR50][R4.64] ;  /* 0x0000003204003981 */ /* 0x000362000c1e1900 */
[----:B0-----:R-:W-:Y:S01]  /*f360*/  ISETP.NE.AND P0, PT, R11, 0x1, PT ;  /* 0x000000010b00780c */ /* 0x001fe20003f05270 */
[----:B------:R-:W-:Y:S01]  /*f370*/  UMOV UR4, URZ ;  /* 0x0000003f00047c82 */ /* 0x000fe20008000000 */
[----:B------:R-:W-:Y:S01]  /*f380*/  USHF.R.S32.HI UR13, URZ, 0x1f, UR41 ;  /* 0x0000001f3f0d7899 */ /* 0x000fe20008011429 */
[----:B------:R-:W-:-:S10]  /*f390*/  ISETP.GE.AND P1, PT, R148, 0xc0, PT ;  /* 0x000000c09400780c */ /* 0x000fd40003f26270 */
[----:B------:R-:W0:Y:S01]  /*f3a0*/  @P0 LDC R9, c[0x0][0xbec] ;  /* 0x0002fb00ff090b82 */ /* 0x000e220000000800 */
[----:B--2---:R-:W-:Y:S01]  /*f3b0*/  @P2 R2UR UR4, R6 ;  /* 0x00000000060422ca */ /* 0x004fe200000e0000 */
[----:B01----:R-:W-:-:S14]  /*f3c0*/  @P3 BRA `(.L_x_1156) ;  /* 0x0000000000103947 */ /* 0x003fdc0003800000 */
[----:B------:R-:W-:Y:S05]  /*f3d0*/  @!P2 BRA `(.L_x_1156) ;  /* 0x00000000000ca947 */ /* 0x000fea0003800000 */
[----:B------:R-:W2:Y:S04]  /*f3e0*/  LDG.E R5, desc[UR50][R2.64] ;  /* 0x0000003202057981 */ /* 0x000ea8000c1e1900 */
[----:B-----5:R-:W2:Y:S02]  /*f3f0*/  LDG.E R0, desc[UR50][R2.64+0x4] ;  /* 0x0000043202007981 */ /* 0x020ea4000c1e1900 */
[----:B--2---:R-:W-:-:S07]  /*f400*/  IMAD.IADD R0, R0, 0x1, -R5 ;  /* 0x0000000100007824 */ /* 0x004fce00078e0a05 */
.L_x_1156:
[----:B------:R-:W-:Y:S01]  /*f410*/  USHF.R.S32.HI UR9, URZ, 0x1f, UR40 ;  /* 0x0000001f3f097899 */ /* 0x000fe20008011428 */
[----:B------:R-:W-:Y:S01]  /*f420*/  BSSY B1, `(.L_x_1157) ;  /* 0x000002e000017945 */ /* 0x000fe20003800000 */
[----:B------:R-:W-:Y:S02]  /*f430*/  USHF.R.S32.HI UR12, URZ, 0x1f, UR4 ;  /* 0x0000001f3f0c7899 */ /* 0x000fe40008011404 */
[----:B------:R-:W-:Y:S02]  /*f440*/  USEL UR8, UR40, URZ, !UP0 ;  /* 0x0000003f28087287 */ /* 0x000fe4000c000000 */
[----:B------:R-:W-:Y:S01]  /*f450*/  USEL UR14, UR9, URZ, !UP0 ;  /* 0x0000003f090e7287 */ /* 0x000fe2000c000000 */
[----:B------:R-:W-:Y:S11]  /*f460*/  @P1 BRA `(.L_x_1158) ;  /* 0x0000000000a41947 */ /* 0x000ff60003800000 */
[----:B------:R-:W0:Y:S01]  /*f470*/  S2R R3, SR_TID.X ;  /* 0x0000000000037919 */ /* 0x000e220000002100 */
[----:B------:R-:W1:Y:S01]  /*f480*/  LDC R7, c[0x0][0xbe8] ;  /* 0x0002fa00ff077b82 */ /* 0x000e620000000800 */
[----:B------:R-:W-:Y:S02]  /*f490*/  IMAD.U32 R4, RZ, RZ, UR39 ;  /* 0x00000027ff047e24 */ /* 0x000fe4000f8e00ff */
[----:B-1---5:R-:W-:-:S03]  /*f4a0*/  IMAD R2, R0, R7, RZ ;  /* 0x0000000700027224 */ /* 0x022fc600078e02ff */
[----:B0-----:R-:W-:-:S04]  /*f4b0*/  IADD3 R4, R4, -0x80, R3 ;  /* 0xffffff8004047810 */ /* 0x001fc80007ffe003 */
[----:B------:R-:W-:-:S13]  /*f4c0*/  ISETP.GE.AND P1, PT, R4, R2, PT ;  /* 0x000000020400720c */ /* 0x000fda0003f26270 */
[----:B------:R-:W-:Y:S05]  /*f4d0*/  @P1 BRA `(.L_x_1158) ;  /* 0x0000000000881947 */ /* 0x000fea0003800000 */
[----:B------:R-:W-:Y:S01]  /*f4e0*/  ISETP.NE.AND P1, PT, R7, 0x1, PT ;  /* 0x000000010700780c */ /* 0x000fe20003f25270 */
[----:B------:R-:W-:Y:S01]  /*f4f0*/  ULDC.64 UR16, c[0x0][0xb90] ;  /* 0x0002e40000107ab9 */ /* 0x000fe20000000a00 */
[----:B------:R-:W-:Y:S01]  /*f500*/  UMOV UR10, UR4 ;  /* 0x00000004000a7c82 */ /* 0x000fe20008000000 */
[----:B------:R-:W-:Y:S01]  /*f510*/  UIMAD UR9, UR13, UR16, URZ ;  /* 0x000000100d0972a4 */ /* 0x000fe2000f8e023f */
[----:B------:R-:W-:Y:S01]  /*f520*/  IMAD.MOV.U32 R2, RZ, RZ, R4 ;  /* 0x000000ffff027224 */ /* 0x000fe200078e0004 */
[----:B------:R-:W-:Y:S02]  /*f530*/  UMOV UR11, UR12 ;  /* 0x0000000c000b7c82 */ /* 0x000fe40008000000 */
[----:B------:R-:W-:Y:S02]  /*f540*/  UIMAD.WIDE.U32 UR10, UR41, UR16, UR10 ;  /* 0x00000010290a72a5 */ /* 0x000fe4000f8e000a */
[----:B------:R-:W-:-:S03]  /*f550*/  UIMAD UR9, UR41, UR17, UR9 ;  /* 0x00000011290972a4 */ /* 0x000fc6000f8e0209 */
[----:B------:R-:W-:Y:S01]  /*f560*/  ULDC.64 UR16, c[0x0][0xb98] ;  /* 0x0002e60000107ab9 */ /* 0x000fe20000000a00 */
[----:B------:R-:W0:Y:S01]  /*f570*/  @P1 LDC R3, c[0x0][0xbec] ;  /* 0x0002fb00ff031b82 */ /* 0x000e220000000800 */
[----:B------:R-:W-:Y:S02]  /*f580*/  UIADD3 UR11, UR11, UR9, URZ ;  /* 0x000000090b0b7290 */ /* 0x000fe4000fffe03f */
[----:B------:R-:W-:Y:S02]  /*f590*/  UIMAD UR9, UR14, UR16, URZ ;  /* 0x000000100e0972a4 */ /* 0x000fe4000f8e023f */
[----:B------:R-:W-:Y:S02]  /*f5a0*/  UIMAD.WIDE.U32 UR10, UR8, UR16, UR10 ;  /* 0x00000010080a72a5 */ /* 0x000fe4000f8e000a */
[----:B------:R-:W-:Y:S01]  /*f5b0*/  UIMAD UR9, UR8, UR17, UR9 ;  /* 0x00000011080972a4 */ /* 0x000fe2000f8e0209 */
[----:B------:R-:W1:Y:S02]  /*f5c0*/  @P1 LDC R6, c[0x0][0xbf0] ;  /* 0x0002fc00ff061b82 */ /* 0x000e640000000800 */
[----:B------:R-:W-:Y:S01]  /*f5d0*/  ULDC.64 UR16, c[0x0][0xb88] ;  /* 0x0002e20000107ab9 */ /* 0x000fe20000000a00 */
[----:B0-----:R-:W-:-:S05]  /*f5e0*/  @P1 IMAD.HI.U32 R3, R4, R3, RZ ;  /* 0x0000000304031227 */ /* 0x001fca00078e00ff */
[----:B-1----:R-:W-:Y:S01]  /*f5f0*/  @P1 SHF.R.U32.HI R2, RZ, R6, R3 ;  /* 0x00000006ff021219 */ /* 0x002fe20000011603 */
[----:B------:R-:W-:-:S03]  /*f600*/  IMAD.U32 R6, RZ, RZ, UR9 ;  /* 0x00000009ff067e24 */ /* 0x000fc6000f8e00ff */
[--C-:B------:R-:W-:Y:S01]  /*f610*/  SHF.R.S32.HI R3, RZ, 0x1f, R2.reuse ;  /* 0x0000001fff037819 */ /* 0x100fe20000011402 */
[----:B------:R-:W-:Y:S01]  /*f620*/  IMAD.MOV R5, RZ, RZ, -R2 ;  /* 0x000000ffff057224 */ /* 0x000fe200078e0a02 */
[----:B------:R-:W-:-:S03]  /*f630*/  IADD3 R2, P1, R2, UR10, RZ ;  /* 0x0000000a02027c10 */ /* 0x000fc6000ff3e0ff */
[----:B------:R-:W-:Y:S01]  /*f640*/  IMAD R5, R7, R5, R4 ;  /* 0x0000000507057224 */ /* 0x000fe200078e0204 */
[----:B------:R-:W-:Y:S01]  /*f650*/  IADD3.X R3, R3, UR11, R6, P1, !PT ;  /* 0x0000000b03037c10 */ /* 0x000fe20008ffe406 */
[----:B------:R-:W-:-:S03]  /*f660*/  ULDC.64 UR10, c[0x0][0xb50] ;  /* 0x0002d400000a7ab9 */ /* 0x000fc60000000a00 */
[----:B------:R-:W-:Y:S01]  /*f670*/  SHF.R.S32.HI R4, RZ, 0x1f, R5 ;  /* 0x0000001fff047819 */ /* 0x000fe20000011405 */
[----:B------:R-:W-:-:S04]  /*f680*/  IMAD.WIDE.U32 R2, R5, UR16, R2 ;  /* 0x0000001005027c25 */ /* 0x000fc8000f8e0002 */
[----:B------:R-:W-:-:S04]  /*f690*/  IMAD R4, R4, UR16, RZ ;  /* 0x0000001004047c24 */ /* 0x000fc8000f8e02ff */
[----:B------:R-:W-:Y:S01]  /*f6a0*/  IMAD R7, R5, UR17, R4 ;  /* 0x0000001105077c24 */ /* 0x000fe2000f8e0204 */
[----:B------:R-:W-:-:S03]  /*f6b0*/  LEA R4, P1, R2, UR10, 0x2 ;  /* 0x0000000a02047c11 */ /* 0x000fc6000f8210ff */
[----:B------:R-:W-:-:S05]  /*f6c0*/  IMAD.IADD R3, R3, 0x1, R7 ;  /* 0x0000000103037824 */ /* 0x000fca00078e0207 */
[----:B------:R-:W-:Y:S01]  /*f6d0*/  LEA.HI.X R5, R2, UR11, R3, 0x2, P1 ;  /* 0x0000000b02057c11 */ /* 0x000fe200088f1403 */
[----:B------:R-:W-:-:S05]  /*f6e0*/  IMAD.MOV.U32 R3, RZ, RZ, -0x800000 ;  /* 0xff800000ff037424 */ /* 0x000fca00078e00ff */
[----:B------:R0:W-:Y:S02]  /*f6f0*/  STG.E desc[UR50][R4.64], R3 ;  /* 0x0000000304007986 */ /* 0x0001e4000c101932 */
.L_x_1158:
[----:B------:R-:W-:Y:S05]  /*f700*/  BSYNC B1 ;  /* 0x0000000000017941 */ /* 0x000fea0003800000 */
.L_x_1157:
[----:B0-----:R-:W0:Y:S01]  /*f710*/  @P0 LDC R3, c[0x0][0xbf0] ;  /* 0x0002fc00ff030b82 */ /* 0x001e220000000800 */
[----:B------:R-:W-:Y:S01]  /*f720*/  ULDC.64 UR16, c[0x0][0xaa0] ;  /* 0x0002a80000107ab9 */ /* 0x000fe20000000a00 */
[----:B------:R-:W-:Y:S01]  /*f730*/  IMAD R2, R140, 0x60, R141 ;  /* 0x000000608c027824 */ /* 0x000fe200078e028d */
[----:B------:R-:W-:Y:S01]  /*f740*/  UIMAD UR9, UR12, UR16, URZ ;  /* 0x000000100c0972a4 */ /* 0x000fe2000f8e023f */
[----:B------:R-:W-:Y:S01]  /*f750*/  BSSY B1, `(.L_x_1159) ;  /* 0x0000038000017945 */ /* 0x000fe20003800000 */
[----:B------:R-:W-:Y:S01]  /*f760*/  UIMAD.WIDE.U32 UR10, UR4, UR16, URZ ;  /* 0x00000010040a72a5 */ /* 0x000fe2000f8e003f */
[----:B------:R-:W-:Y:S01]  /*f770*/  VIADD R4, R2, UR39 ;  /* 0x0000002702047c36 */ /* 0x000fe20008000000 */
[----:B------:R-:W-:-:S03]  /*f780*/  UIMAD UR9, UR4, UR17, UR9 ;  /* 0x00000011040972a4 */ /* 0x000fc6000f8e0209 */
[----:B------:R-:W-:Y:S01]  /*f790*/  ULDC.64 UR16, c[0x0][0xae8] ;  /* 0x0002ba0000107ab9 */ /* 0x000fe20000000a00 */
[----:B------:R-:W-:Y:S01]  /*f7a0*/  UIADD3 UR11, UR11, UR9, URZ ;  /* 0x000000090b0b7290 */ /* 0x000fe2000fffe03f */
[----:B------:R-:W-:Y:S01]  /*f7b0*/  @P0 IMAD.HI.U32 R2, R4, R9, RZ ;  /* 0x0000000904020227 */ /* 0x000fe200078e00ff */
[----:B------:R-:W-:Y:S02]  /*f7c0*/  UIMAD UR4, UR13, UR16, URZ ;  /* 0x000000100d0472a4 */ /* 0x000fe4000f8e023f */
[----:B------:R-:W-:Y:S01]  /*f7d0*/  UIMAD.WIDE.U32 UR10, UR41, UR16, UR10 ;  /* 0x00000010290a72a5 */ /* 0x000fe2000f8e000a */
[----:B------:R-:W-:Y:S01]  /*f7e0*/  IMAD.MOV.U32 R5, RZ, RZ, R4 ;  /* 0x000000ffff057224 */ /* 0x000fe200078e0004 */
[----:B------:R-:W-:Y:S01]  /*f7f0*/  UIMAD UR4, UR41, UR17, UR4 ;  /* 0x00000011290472a4 */ /* 0x000fe2000f8e0204 */
[----:B------:R-:W-:-:S03]  /*f800*/  ULDC.64 UR12, c[0x0][0xaf0] ;  /* 0x0002bc00000c7ab9 */ /* 0x000fc60000000a00 */
[----:B------:R-:W-:Y:S02]  /*f810*/  UIADD3 UR11, UR11, UR4, URZ ;  /* 0x000000040b0b7290 */ /* 0x000fe4000fffe03f */
[----:B------:R-:W-:Y:S01]  /*f820*/  UIMAD UR4, UR14, UR12, URZ ;  /* 0x0000000c0e0472a4 */ /* 0x000fe2000f8e023f */
[----:B0-----:R-:W-:-:S03]  /*f830*/  @P0 SHF.R.U32.HI R5, RZ, R3, R2 ;  /* 0x00000003ff050219 */ /* 0x001fc60000011602 */
[----:B------:R-:W-:Y:S01]  /*f840*/  UIMAD UR4, UR8, UR13, UR4 ;  /* 0x0000000d080472a4 */ /* 0x000fe2000f8e0204 */
[--C-:B------:R-:W-:Y:S01]  /*f850*/  SHF.R.S32.HI R2, RZ, 0x1f, R5.reuse ;  /* 0x0000001fff027819 */ /* 0x100fe20000011405 */
[----:B------:R-:W-:Y:S01]  /*f860*/  UIMAD.WIDE.U32 UR8, UR8, UR12, UR10 ;  /* 0x0000000c080872a5 */ /* 0x000fe2000f8e000a */
[----:B------:R-:W-:Y:S02]  /*f870*/  IMAD.MOV R7, RZ, RZ, -R5 ;  /* 0x000000ffff077224 */ /* 0x000fe400078e0a05 */
[----:B------:R-:W-:Y:S01]  /*f880*/  ULDC.64 UR10, c[0x0][0xae0] ;  /* 0x0002b800000a7ab9 */ /* 0x000fe20000000a00 */
[----:B------:R-:W-:Y:S01]  /*f890*/  UIADD3 UR4, UR9, UR4, URZ ;  /* 0x0000000409047290 */ /* 0x000fe2000fffe03f */
[----:B------:R-:W-:Y:S02]  /*f8a0*/  IMAD R7, R11, R7, R4 ;  /* 0x000000070b077224 */ /* 0x000fe400078e0204 */
[----:B------:R-:W-:Y:S02]  /*f8b0*/  IMAD R6, R2, UR10, RZ ;  /* 0x0000000a02067c24 */ /* 0x000fe4000f8e02ff */
[----:B------:R-:W-:Y:S01]  /*f8c0*/  IMAD.U32 R3, RZ, RZ, UR9 ;  /* 0x00000009ff037e24 */ /* 0x000fe2000f8e00ff */
[----:B------:R-:W-:Y:S01]  /*f8d0*/  SHF.R.S32.HI R4, RZ, 0x1f, R7 ;  /* 0x0000001fff047819 */ /* 0x000fe20000011407 */
[----:B------:R-:W-:Y:S01]  /*f8e0*/  IMAD.U32 R2, RZ, RZ, UR8 ;  /* 0x00000008ff027e24 */ /* 0x000fe2000f8e00ff */
[----:B------:R-:W-:Y:S01]  /*f8f0*/  ULDC.64 UR8, c[0x0][0xad8] ;  /* 0x0002b60000087ab9 */ /* 0x000fe20000000a00 */
[----:B------:R-:W-:-:S02]  /*f900*/  IMAD.U32 R3, RZ, RZ, UR4 ;  /* 0x00000004ff037e24 */ /* 0x000fc4000f8e00ff */
[C---:B------:R-:W-:Y:S02]  /*f910*/  IMAD R9, R5.reuse, UR11, R6 ;  /* 0x0000000b05097c24 */ /* 0x040fe4000f8e0206 */
[----:B------:R-:W-:-:S04]  /*f920*/  IMAD.WIDE.U32 R2, R5, UR10, R2 ;  /* 0x0000000a05027c25 */ /* 0x000fc8000f8e0002 */
[----:B------:R-:W-:Y:S02]  /*f930*/  IMAD R4, R4, UR8, RZ ;  /* 0x0000000804047c24 */ /* 0x000fe4000f8e02ff */
[----:B------:R-:W-:Y:S02]  /*f940*/  IMAD.IADD R3, R3, 0x1, R9 ;  /* 0x0000000103037824 */ /* 0x000fe400078e0209 */
[----:B-----5:R-:W-:Y:S02]  /*f950*/  IMAD R11, R0, R11, RZ ;  /* 0x0000000b000b7224 */ /* 0x020fe400078e02ff */
[----:B------:R-:W-:Y:S02]  /*f960*/  VIADD R0, R141, UR39 ;  /* 0x000000278d007c36 */ /* 0x000fe40008000000 */
[C---:B------:R-:W-:Y:S02]  /*f970*/  IMAD R5, R7.reuse, UR9, R4 ;  /* 0x0000000907057c24 */ /* 0x040fe4000f8e0204 */
[----:B------:R-:W-:Y:S01]  /*f980*/  IMAD.WIDE.U32 R2, R7, UR8, R2 ;  /* 0x0000000807027c25 */ /* 0x000fe2000f8e0002 */
[----:B------:R-:W-:Y:S01]  /*f990*/  ISETP.GE.AND P0, PT, R0, R11, PT ;  /* 0x0000000b0000720c */ /* 0x000fe20003f06270 */
[----:B------:R-:W-:-:S02]  /*f9a0*/  ULDC.64 UR8, c[0x0][0xa80] ;  /* 0x0002a00000087ab9 */ /* 0x000fc40000000a00 */
[----:B------:R-:W-:Y:S01]  /*f9b0*/  IMAD.IADD R3, R3, 0x1, R5 ;  /* 0x0000000103037824 */ /* 0x000fe200078e0205 */
[----:B------:R-:W-:-:S04]  /*f9c0*/  LEA R4, P1, R2, UR8, 0x1 ;  /* 0x0000000802047c11 */ /* 0x000fc8000f8208ff */
[----:B------:R-:W-:Y:S02]  /*f9d0*/  LEA.HI.X R5, R2, UR9, R3, 0x1, P1 ;  /* 0x0000000902057c11 */ /* 0x000fe400088f0c03 */
[----:B------:R0:W1:Y:S04]  /*f9e0*/  SHFL.IDX PT, R2, R4, RZ, 0x1c1f ;  /* 0x001c1fff04027589 */ /* 0x00006800000e0000 */
[----:B------:R0:W2:Y:S01]  /*f9f0*/  SHFL.IDX PT, R3, R5, RZ, 0x1c1f ;  /* 0x001c1fff05037589 */ /* 0x0000a200000e0000 */
        /* <DEDUP_REMOVED lines=13> */
.L_x_1160:
[----:B------:R-:W-:Y:S05]  /*fad0*/  BSYNC B1 ;  /* 0x0000000000017941 */ /* 0x000fea0003800000 */
.L_x_1159:
        /* <DEDUP_REMOVED lines=9> */
[CC--:B-1-3--:R-:W-:Y:S02]  /*fb70*/  @!P3 LEA R6, P0, R138.reuse, R2.reuse, 0x1 ;  /* 0x000000028a06b211 */ /* 0x0cafe400078008ff */
[----:B------:R-:W-:Y:S02]  /*fb80*/  @!P4 LEA R8, P1, R139, R2, 0x1 ;  /* 0x000000028b08c211 */ /* 0x000fe400078208ff */
[----:B0---4-:R-:W-:Y:S01]  /*fb90*/  @!P2 IMAD.WIDE R4, R137, 0x2, R2 ;  /* 0x000000028904a825 */ /* 0x011fe200078e0202 */
[-C--:B------:R-:W-:Y:S02]  /*fba0*/  @!P3 LEA.HI.X R7, R138, R3.reuse, R147, 0x1, P0 ;  /* 0x000000038a07b211 */ /* 0x080fe400000f0c93 */
[----:B------:R-:W-:Y:S02]  /*fbb0*/  @!P4 LEA.HI.X R9, R139, R3, R146, 0x1, P1 ;  /* 0x000000038b09c211 */ /* 0x000fe400008f0c92 */
[----:B------:R0:W-:Y:S04]  /*fbc0*/  @!P2 ST.E.128 desc[UR50][R4.64], RZ ;  /* 0x000000ff0400a985 */ /* 0x0001e8000c101d32 */
[----:B------:R0:W-:Y:S04]  /*fbd0*/  @!P3 ST.E.128 desc[UR50][R6.64], RZ ;  /* 0x000000ff0600b985 */ /* 0x0001e8000c101d32 */
[----:B------:R0:W-:Y:S02]  /*fbe0*/  @!P4 ST.E.128 desc[UR50][R8.64], RZ ;  /* 0x000000ff0800c985 */ /* 0x0001e4000c101d32 */
.L_x_1155:
[----:B------:R-:W-:Y:S05]  /*fbf0*/  BSYNC B0 ;  /* 0x0000000000007941 */ /* 0x000fea0003800000 */
.L_x_1150:
[----:B------:R-:W-:Y:S02]  /*fc00*/  ULDC UR4, c[0x0][0xc3c] ;  /* 0x00030f0000047ab9 */ /* 0x000fe40000000800 */
[----:B------:R-:W-:-:S06]  /*fc10*/  UISETP.GE.AND UP0, UPT, UR6, UR4, UPT ;  /* 0x000000040600728c */ /* 0x000fcc000bf06270 */
[----:B------:R-:W-:-:S13]  /*fc20*/  PLOP3.LUT P0, PT, PT, PT, UP0, 0x80, 0x0 ;  /* 0x000000000000781c */ /* 0x000fda0003f0f008 */
[----:B------:R-:W-:Y:S05]  /*fc30*/  @!P0 BRA `(.L_x_1161) ;  /* 0xffffff1000c88947 */ /* 0x000fea000383ffff */
[----:B------:R-:W-:Y:S05]  /*fc40*/  EXIT ;  /* 0x000000000000794d */ /* 0x000fea0003800000 */
.L_x_1068:
[----:B------:R-:W-:-:S08]  /*fc50*/  NOP ;  /* 0x0000000000007918 */ /* 0x000fd00000000000 */
[----:B------:R-:W0:-:S00]  /*fc60*/  USETMAXREG.DEALLOC.CTAPOOL 0x20 ;  /* 0x00000020000079c8 */ /* 0x000e0000080e0500 */
[----:B0-----:R-:W2:Y:S01]  /*fc70*/  LDL.LU R2, [R1] ;  /* 0x0000000001027983 */ /* 0x001ea20000300800 */
[----:B------:R-:W-:-:S06]  /*fc80*/  LOP3.LUT R0, R0, 0x3, RZ, 0xc0, !PT ;  /* 0x0000000300007812 */ /* 0x000fcc00078ec0ff */
[----:B------:R-:W0:Y:S02]  /*fc90*/  SHFL.IDX PT, R0, R0, RZ, 0x1f ;  /* 0x00001fff00007589 */ /* 0x000e2400000e0000 */
[----:B0-----:R-:W-:Y:S01]  /*fca0*/  ISETP.NE.AND P0, PT, R0, RZ, PT ;  /* 0x000000ff0000720c */ /* 0x001fe20003f05270 */
[----:B------:R-:W-:Y:S01]  /*fcb0*/  IMAD.MOV.U32 R0, RZ, RZ, RZ ;  /* 0x000000ffff007224 */ /* 0x000fe200078e00ff */
[----:B--2---:R-:W-:-:S11]  /*fcc0*/  LOP3.LUT R2, R2, 0xfffffffd, RZ, 0xc0, !PT ;  /* 0xfffffffd02027812 */ /* 0x004fd600078ec0ff */
[----:B------:R-:W-:-:S05]  /*fcd0*/  @P0 LOP3.LUT R2, R2, 0x2, RZ, 0xfc, !PT ;  /* 0x0000000202020812 */ /* 0x000fca00078efcff */
[----:B------:R0:W-:Y:S01]  /*fce0*/  STL [R1], R2 ;  /* 0x0000000201007387 */ /* 0x0001e20000100800 */
        /* <DEDUP_REMOVED lines=8> */
.L_x_1162:
        /* <DEDUP_REMOVED lines=42> */
.L_x_1168:
        /* <DEDUP_REMOVED lines=12> */
.L_x_1167:
[----:B------:R-:W-:Y:S05]  /*100d0*/  BSYNC B0 ;  /* 0x0000000000007941 */ /* 0x000fea0003800000 */
.L_x_1166:
        /* <DEDUP_REMOVED lines=21> */
.L_x_1164:
[----:B------:R-:W-:-:S04]  /*10230*/  IMAD.IADD R13, R4, 0x1, -R3 ;  /* 0x00000001040d7824 */ /* 0x000fc800078e0a03 */
[----:B------:R-:W-:-:S05]  /*10240*/  IMAD R2, R6, UR5, R13 ;  /* 0x0000000506027c24 */ /* 0x000fca000f8e020d */
[----:B------:R-:W-:Y:S02]  /*10250*/  ISETP.GT.AND P0, PT, R2, UR6, PT ;  /* 0x0000000602007c0c */ /* 0x000fe4000bf04270 */
[----:B------:R-:W0:Y:S11]  /*10260*/  LDC.64 R2, c[0x0][0xc90] ;  /* 0x00032400ff027b82 */ /* 0x000e360000000a00 */
[----:B------:R-:W-:-:S04]  /*10270*/  VOTE.ANY R9, PT, !P0 ;  /* 0x0000000000097806 */ /* 0x000fc800040e0100 */
[----:B------:R-:W1:Y:S02]  /*10280*/  POPC R15, R9 ;  /* 0x00000009000f7309 */ /* 0x000e640000000000 */
[----:B-1----:R-:W-:-:S04]  /*10290*/  VIADD R19, R15, UR4 ;  /* 0x000000040f137c36 */ /* 0x002fc80008000000 */
[----:B0-----:R-:W-:-:S05]  /*102a0*/  IMAD.WIDE R2, R19, 0x4, R2 ;  /* 0x0000000413027825 */ /* 0x001fca00078e0202 */
[----:B------:R-:W2:Y:S01]  /*102b0*/  LDG.E R7, desc[UR50][R2.64] ;  /* 0x0000003202077981 */ /* 0x000ea2000c1e1900 */
[----:B------:R-:W-:-:S03]  /*102c0*/  ISETP.NE.AND P0, PT, R9, RZ, PT ;  /* 0x000000ff0900720c */ /* 0x000fc60003f05270 */
[----:B------:R-:W2:Y:S02]  /*102d0*/  SHFL.IDX PT, R0, R0, R15, 0x1f ;  /* 0x00001f0f00007589 */ /* 0x000ea400000e0000 */
[----:B--2---:R-:W-:-:S05]  /*102e0*/  IMAD R4, R0, R7, RZ ;  /* 0x0000000700047224 */ /* 0x004fca00078e02ff */
[----:B------:R-:W-:-:S04]  /*102f0*/  IABS R8, R4 ;  /* 0x0000000400087213 */ /* 0x000fc80000000000 */
[----:B------:R-:W0:Y:S08]  /*10300*/  I2F.RP R10, R8 ;  /* 0x00000008000a7306 */ /* 0x000e300000209400 */
[----:B0-----:R-:W0:Y:S02]  /*10310*/  MUFU.RCP R10, R10 ;  /* 0x0000000a000a7308 */ /* 0x001e240000001000 */
[----:B0-----:R-:W-:-:S06]  /*10320*/  VIADD R11, R10, 0xffffffe ;  /* 0x0ffffffe0a0b7836 */ /* 0x001fcc0000000000 */
[----:B------:R-:W0:Y:S02]  /*10330*/  F2I.FTZ.U32.TRUNC.NTZ R3, R11 ;  /* 0x0000000b00037305 */ /* 0x000e24000021f000 */
[----:B0-----:R-:W-:Y:S01]  /*10340*/  IMAD.MOV R11, RZ, RZ, -R3 ;  /* 0x000000ffff0b7224 */ /* 0x001fe200078e0a03 */
[----:B------:R-:W-:Y:S06]  /*10350*/  @!P0 BRA `(.L_x_1169) ;  /* 0x0000000000088947 */ /* 0x000fec0003800000 */
[----:B------:R-:W-:-:S05]  /*10360*/  VIADD R9, R15, 0xffffffff ;  /* 0xffffffff0f097836 */ /* 0x000fca0000000000 */
[----:B------:R0:W1:Y:S02]  /*10370*/  SHFL.IDX PT, R16, R6, R9, 0x1f ;  /* 0x00001f0906107589 */ /* 0x00006400000e0000 */
.L_x_1169:
[----:B-1----:R-:W-:Y:S01]  /*10380*/  IMAD R16, R16, UR5, R13 ;  /* 0x0000000510107c24 */ /* 0x002fe2000f8e020d */
[----:B------:R-:W-:Y:S01]  /*10390*/  IABS R10, R4 ;  /* 0x00000004000a7213 */ /* 0x000fe20000000000 */
[----:B------:R-:W-:Y:S02]  /*103a0*/  IMAD R11, R11, R8, RZ ;  /* 0x000000080b0b7224 */ /* 0x000fe400078e02ff */
[----:B------:R-:W-:Y:S01]  /*103b0*/  IMAD.MOV.U32 R2, RZ, RZ, RZ ;  /* 0x000000ffff027224 */ /* 0x000fe200078e00ff */
[----:B0-----:R-:W-:Y:S01]  /*103c0*/  IADD3 R9, -R16, UR6, RZ ;  /* 0x0000000610097c10 */ /* 0x001fe2000fffe1ff */
[----:B------:R-:W-:Y:S02]  /*103d0*/  IMAD.MOV R10, RZ, RZ, -R10 ;  /* 0x000000ffff0a7224 */ /* 0x000fe400078e0a0a */
[----:B------:R-:W-:Y:S01]  /*103e0*/  IMAD.HI.U32 R2, R3, R11, R2 ;  /* 0x0000000b03027227 */ /* 0x000fe200078e0002 */
[----:B------:R-:W-:-:S05]  /*103f0*/  IABS R6, R9 ;  /* 0x0000000900067213 */ /* 0x000fca0000000000 */
        /* <DEDUP_REMOVED lines=14> */
[----:B------:R-:W-:Y:S02]  /*104e0*/  IMAD R6, R7, R2, RZ ;  /* 0x0000000207067224 */ /* 0x000fe400078e02ff */
[----:B------:R-:W-:Y:S02]  /*104f0*/  IMAD.MOV R2, RZ, RZ, -R2 ;  /* 0x000000ffff027224 */ /* 0x000fe400078e0a02 */
[----:B------:R-:W-:Y:S02]  /*10500*/  IMAD.MOV R8, RZ, RZ, -R6 ;  /* 0x000000ffff087224 */ /* 0x000fe400078e0a06 */
[----:B------:R-:W-:Y:S02]  /*10510*/  IMAD R4, R4, R2, R9 ;  /* 0x0000000204047224 */ /* 0x000fe400078e0209 */
[----:B------:R-:W-:Y:S01]  /*10520*/  IMAD.MOV.U32 R2, RZ, RZ, RZ ;  /* 0x000000ffff027224 */ /* 0x000fe200078e00ff */
[----:B------:R-:W-:-:S04]  /*10530*/  VIADDMNMX R7, R8, UR5, R7, PT ;  /* 0x0000000508077c46 */ /* 0x000fc8000b800107 */
[-C--:B------:R-:W-:Y:S02]  /*10540*/  IABS R8, R7.reuse ;  /* 0x0000000700087213 */ /* 0x080fe40000000000 */
[----:B------:R-:W-:Y:S02]  /*10550*/  IABS R12, R7 ;  /* 0x00000007000c7213 */ /* 0x000fe40000000000 */
[----:B------:R-:W0:Y:S08]  /*10560*/  I2F.RP R10, R8 ;  /* 0x00000008000a7306 */ /* 0x000e300000209400 */
[----:B0-----:R-:W0:Y:S02]  /*10570*/  MUFU.RCP R10, R10 ;  /* 0x0000000a000a7308 */ /* 0x001e240000001000 */
[----:B0-----:R-:W-:-:S06]  /*10580*/  VIADD R3, R10, 0xffffffe ;  /* 0x0ffffffe0a037836 */ /* 0x001fcc0000000000 */
[----:B------:R-:W0:Y:S02]  /*10590*/  F2I.FTZ.U32.TRUNC.NTZ R3, R3 ;  /* 0x0000000300037305 */ /* 0x000e24000021f000 */
[----:B0-----:R-:W-:-:S04]  /*105a0*/  IMAD.MOV R11, RZ, RZ, -R3 ;  /* 0x000000ffff0b7224 */ /* 0x001fc800078e0a03 */
[----:B------:R-:W-:Y:S01]  /*105b0*/  IMAD R9, R11, R8, RZ ;  /* 0x000000080b097224 */ /* 0x000fe200078e02ff */
[----:B------:R-:W-:-:S03]  /*105c0*/  IABS R11, R4 ;  /* 0x00000004000b7213 */ /* 0x000fc60000000000 */
[----:B------:R-:W-:-:S04]  /*105d0*/  IMAD.HI.U32 R2, R3, R9, R2 ;  /* 0x0000000903027227 */ /* 0x000fc800078e0002 */
[----:B------:R-:W-:Y:S02]  /*105e0*/  IMAD.MOV.U32 R9, RZ, RZ, R11 ;  /* 0x000000ffff097224 */ /* 0x000fe400078e000b */
        /* <DEDUP_REMOVED lines=9> */
[----:B------:R-:W-:Y:S01]  /*10680*/  ISETP.GE.AND P2, PT, R3, RZ, PT ;  /* 0x000000ff0300720c */ /* 0x000fe20003f46270 */
[----:B------:R-:W-:-:S06]  /*10690*/  IMAD.IADD R3, R4, 0x1, R6 ;  /* 0x0000000104037824 */ /* 0x000fcc00078e0206 */
[----:B------:R-:W-:-:S06]  /*106a0*/  @P0 VIADD R2, R2, 0x1 ;  /* 0x0000000102020836 */ /* 0x000fcc0000000000 */
[----:B------:R-:W-:Y:S01]  /*106b0*/  @!P2 IMAD.MOV R2, RZ, RZ, -R2 ;  /* 0x000000ffff02a224 */ /* 0x000fe200078e0a02 */
[----:B------:R-:W-:Y:S01]  /*106c0*/  @!P1 LOP3.LUT R2, RZ, R7, RZ, 0x33, !PT ;  /* 0x00000007ff029212 */ /* 0x000fe200078e33ff */
[----:B------:R-:W-:-:S03]  /*106d0*/  IMAD.MOV R7, RZ, RZ, -R7 ;  /* 0x000000ffff077224 */ /* 0x000fc600078e0a07 */
[----:B------:R-:W-:Y:S01]  /*106e0*/  LOP3.LUT R17, RZ, R2, RZ, 0x33, !PT ;  /* 0x00000002ff117212 */ /* 0x000fe200078e33ff */
[----:B------:R-:W-:-:S04]  /*106f0*/  IMAD R18, R2, R7, R3 ;  /* 0x0000000702127224 */ /* 0x000fc800078e0203 */
[----:B------:R-:W-:Y:S01]  /*10700*/  IMAD.IADD R17, R0, 0x1, R17 ;  /* 0x0000000100117824 */ /* 0x000fe200078e0211 */
[----:B------:R-:W-:Y:S06]  /*10710*/  BRA `(.L_x_1170) ;  /* 0x00000000000c7947 */ /* 0x000fec0003800000 */
.L_x_1165:
[----:B------:R-:W-:Y:S02]  /*10720*/  IMAD.MOV.U32 R17, RZ, RZ, RZ ;  /* 0x000000ffff117224 */ /* 0x000fe400078e00ff */
[----:B------:R-:W-:Y:S02]  /*10730*/  IMAD.U32 R16, RZ, RZ, UR6 ;  /* 0x00000006ff107e24 */ /* 0x000fe4000f8e00ff */
[----:B------:R-:W-:-:S07]  /*10740*/  IMAD.MOV.U32 R18, RZ, RZ, RZ ;  /* 0x000000ffff127224 */ /* 0x000fce00078e00ff */
.L_x_1170:
[----:B------:R-:W-:-:S13]  /*10750*/  ISETP.NE.AND P0, PT, R5, RZ, PT ;  /* 0x000000ff0500720c */ /* 0x000fda0003f05270 */
[----:B------:R-:W0:Y:S01]  /*10760*/  @!P0 S2R R3, SR_CgaCtaId ;  /* 0x0000000000038919 */ /* 0x000e220000008800 */
[----:B------:R-:W-:-:S04]  /*10770*/  @!P0 MOV R0, 0x400 ;  /* 0x0000040000008802 */ /* 0x000fc80000000f00 */
[----:B0-----:R-:W-:-:S05]  /*10780*/  @!P0 LEA R0, R3, R0, 0x18 ;  /* 0x0000000003008211 */ /* 0x001fca00078ec0ff */
[----:B------:R0:W-:Y:S01]  /*10790*/  @!P0 STS.128 [R0+0x2d8d0], R16 ;  /* 0x02d8d01000008388 */ /* 0x0001e20000000c00 */
[----:B------:R-:W-:Y:S06]  /*107a0*/  BAR.ARV 0x5, 0x200 ;  /* 0x0148000000007b1d */ /* 0x000fec0000002000 */
.L_x_1163:
[----:B------:R2:W-:Y:S01]  /*107b0*/  STL [R1+0x1c], RZ ;  /* 0x00001cff01007387 */ /* 0x0005e20000100800 */
[----:B------:R-:W-:Y:S01]  /*107c0*/  ULDC UR4, c[0x0][0xc3c] ;  /* 0x00030f0000047ab9 */ /* 0x000fe20000000800 */
[----:B------:R-:W-:Y:S01]  /*107d0*/  IMAD.MOV.U32 R26, RZ, RZ, 0x1 ;  /* 0x00000001ff1a7424 */ /* 0x000fe200078e00ff */
[----:B-1----:R-:W-:Y:S01]  /*107e0*/  ISETP.GE.AND P0, PT, R19, UR4, PT ;  /* 0x0000000413007c0c */ /* 0x002fe2000bf06270 */
[----:B------:R-:W-:-:S12]  /*107f0*/  IMAD.MOV.U32 R23, RZ, RZ, RZ ;  /* 0x000000ffff177224 */ /* 0x000fd800078e00ff */
[----:B--2---:R-:W-:Y:S05]  /*10800*/  @P0 BRA `(.L_x_1171) ;  /* 0x0000005400fc0947 */ /* 0x004fea0003800000 */
[----:B------:R-:W1:Y:S01]  /*10810*/  S2R R6, SR_TID.X ;  /* 0x0000000000067919 */ /* 0x000e620000002100 */
        /* <DEDUP_REMOVED lines=10> */
[C---:B-1----:R-:W-:Y:S01]  /*108c0*/  LOP3.LUT R5, R6.reuse, 0x7f, RZ, 0xc0, !PT ;  /* 0x0000007f06057812 */ /* 0x042fe200078ec0ff */
[----:B0-----:R-:W-:-:S04]  /*108d0*/  IMAD.SHL.U32 R0, R6, 0x8, RZ ;  /* 0x0000000806007824 */ /* 0x001fc800078e00ff */
        /* <DEDUP_REMOVED lines=8> */
[----:B------:R-:W-:-:S04]  /*10960*/  LOP3.LUT R0, R0, 0x18, RZ, 0xc0, !PT ;  /* 0x0000001800007812 */ /* 0x000fc800078ec0ff */
[----:B------:R-:W-:Y:S01]  /*10970*/  LOP3.LUT R5, R4, 0x60, R2, 0xf8, !PT ;  /* 0x0000006004057812 */ /* 0x000fe200078ef802 */
[----:B------:R-:W-:Y:S01]  /*10980*/  IMAD R2, R3, 0x2, R22 ;  /* 0x0000000203027824 */ /* 0x000fe200078e0216 */
[C---:B------:R-:W-:Y:S02]  /*10990*/  LOP3.LUT R4, R0.reuse, 0x20, RZ, 0xfc, !PT ;  /* 0x0000002000047812 */ /* 0x040fe400078efcff */
[----:B------:R-:W-:Y:S02]  /*109a0*/  LOP3.LUT R0, R0, 0x40, RZ, 0xfc, !PT ;  /* 0x0000004000007812 */ /* 0x000fe400078efcff */
[----:B------:R3:W-:Y:S05]  /*109b0*/  STL [R1+0x4], R2 ;  /* 0x0000040201007387 */ /* 0x0007ea0000100800 */
.L_x_1283:
[----:B------:R-:W-:Y:S05]  /*109c0*/  YIELD ;  /* 0x0000000000007946 */ /* 0x000fea0003800000 */
[----:B------:R-:W-:Y:S01]  /*109d0*/  ULDC.64 UR4, c[0x0][0xa28] ;  /* 0x00028a0000047ab9 */ /* 0x000fe20000000a00 */
[----:B------:R-:W-:Y:S01]  /*109e0*/  IMAD.MOV.U32 R0, RZ, RZ, RZ ;  /* 0x000000ffff007224 */ /* 0x000fe200078e00ff */
[----:B------:R-:W-:Y:S01]  /*109f0*/  ISETP.NE.U32.AND P0, PT, RZ, UR4, PT ;  /* 0x00000004ff007c0c */ /* 0x000fe2000bf05070 */
[----:B0-----:R-:W0:Y:S01]  /*10a00*/  LDC.64 R4, c[0x0][0xa00] ;  /* 0x00028000ff047b82 */ /* 0x001e220000000a00 */
[----:B------:R-:W-:Y:S01]  /*10a10*/  IMAD.MOV.U32 R8, RZ, RZ, RZ ;  /* 0x000000ffff087224 */ /* 0x000fe200078e00ff */
[----:B------:R-:W-:Y:S01]  /*10a20*/  ULDC.64 UR6, c[0x0][0xa08] ;  /* 0x0002820000067ab9 */ /* 0x000fe20000000a00 */
[----:B------:R-:W-:Y:S01]  /*10a30*/  ISETP.NE.AND.EX P0, PT, RZ, UR5, PT, P0 ;  /* 0x00000005ff007c0c */ /* 0x000fe2000bf05300 */
[----:B------:R-:W-:-:S12]  /*10a40*/  ULDC.64 UR4, c[0x0][0xa18] ;  /* 0x0002860000047ab9 */ /* 0x000fd80000000a00 */
[----:B-1-3--:R-:W1:Y:S02]  /*10a50*/  @P0 LDC.64 R2, c[0x0][0xa28] ;  /* 0x00028a00ff020b82 */ /* 0x00ae640000000a00 */
[----:B-1----:R-:W-:-:S05]  /*10a60*/  @P0 IMAD.WIDE R2, R19, 0x4, R2 ;  /* 0x0000000413020825 */ /* 0x002fca00078e0202 */
[----:B------:R1:W5:Y:S01]  /*10a70*/  @P0 LDG.E R0, desc[UR50][R2.64] ;  /* 0x0000003202000981 */ /* 0x000362000c1e1900 */
[----:B------:R-:W-:Y:S01]  /*10a80*/  ISETP.NE.U32.AND P0, PT, RZ, UR4, PT ;  /* 0x00000004ff007c0c */ /* 0x000fe2000bf05070 */
[----:B0-----:R-:W-:Y:S01]  /*10a90*/  IMAD.WIDE R4, R19, 0x4, R4 ;  /* 0x0000000413047825 */ /* 0x001fe200078e0204 */
[----:B------:R-:W-:Y:S02]  /*10aa0*/  ISETP.NE.U32.AND P1, PT, RZ, UR6, PT ;  /* 0x00000006ff007c0c */ /* 0x000fe4000bf25070 */
[----:B------:R-:W-:Y:S01]  /*10ab0*/  ISETP.NE.AND.EX P2, PT, RZ, UR5, PT, P0 ;  /* 0x00000005ff007c0c */ /* 0x000fe2000bf45300 */
[----:B------:R-:W-:Y:S01]  /*10ac0*/  ULDC.64 UR4, c[0x0][0xa00] ;  /* 0x0002800000047ab9 */ /* 0x000fe20000000a00 */
[----:B------:R-:W-:Y:S01]  /*10ad0*/  ISETP.NE.AND.EX P1, PT, RZ, UR7, PT, P1 ;  /* 0x00000007ff007c0c */ /* 0x000fe2000bf25310 */
[----:B------:R-:W-:Y:S01]  /*10ae0*/  IMAD.MOV.U32 R27, RZ, RZ, RZ ;  /* 0x000000ffff1b7224 */ /* 0x000fe200078e00ff */
[----:B------:R-:W-:Y:S01]  /*10af0*/  ISETP.NE.U32.AND P0, PT, RZ, UR4, PT ;  /* 0x00000004ff007c0c */ /* 0x000fe2000bf05070 */
[----:B-1----:R-:W0:Y:S03]  /*10b00*/  LDC.64 R2, c[0x0][0xa08] ;  /* 0x00028200ff027b82 */ /* 0x002e260000000a00 */
[----:B------:R-:W-:-:S05]  /*10b10*/  ISETP.NE.AND.EX P0, PT, RZ, UR5, PT, P0 ;  /* 0x00000005ff007c0c */ /* 0x000fca000bf05300 */
[----:B------:R-:W1:Y:S08]  /*10b20*/  @P2 LDC.64 R6, c[0x0][0xa18] ;  /* 0x00028600ff062b82 */ /* 0x000e700000000a00 */
[----:B--2---:R-:W2:Y:S01]  /*10b30*/  @P0 LDG.E R8, desc[UR50][R4.64] ;  /* 0x0000003204080981 */ /* 0x004ea2000c1e1900 */
[----:B------:R-:W-:Y:S01]  /*10b40*/  ULDC UR4, c[0x0][0x288] ;  /* 0x0000a20000047ab9 */ /* 0x000fe20000000800 */
[----:B0-----:R-:W-:-:S05]  /*10b50*/  IMAD.WIDE R2, R19, 0x4, R2 ;  /* 0x0000000413027825 */ /* 0x001fca00078e0202 */
[----:B------:R-:W5:Y:S01]  /*10b60*/  @P1 LDG.E R27, desc[UR50][R2.64] ;  /* 0x00000032021b1981 */ /* 0x000f62000c1e1900 */
[----:B-1----:R-:W-:-:S03]  /*10b70*/  @P2 IMAD.WIDE R6, R19, 0x4, R6 ;  /* 0x0000000413062825 */ /* 0x002fc600078e0206 */
        /* <DEDUP_REMOVED lines=12> */
[----:B------:R-:W-:Y:S01]  /*10c40*/  IMAD.MOV.U32 R9, RZ, RZ, R8 ;  /* 0x000000ffff097224 */ /* 0x000fe200078e0008 */
[----:B----4-:R-:W-:Y:S06]  /*10c50*/  @P2 BRA `(.L_x_1172) ;  /* 0x0000000000142947 */ /* 0x010fec0003800000 */
[----:B------:R-:W-:Y:S05]  /*10c60*/  @!P0 BRA `(.L_x_1172) ;  /* 0x0000000000108947 */ /* 0x000fea0003800000 */
[----:B0-----:R-:W2:Y:S04]  /*10c70*/  LDG.E R8, desc[UR50][R4.64] ;  /* 0x0000003204087981 */ /* 0x001ea8000c1e1900 */
[----:B------:R-:W2:Y:S02]  /*10c80*/  LDG.E R7, desc[UR50][R4.64+0x4] ;  /* 0x0000043204077981 */ /* 0x000ea4000c1e1900 */
[----:B--2---:R-:W-:-:S05]  /*10c90*/  IMAD.IADD R9, R7, 0x1, -R8 ;  /* 0x0000000107097824 */ /* 0x004fca00078e0a08 */
[----:B------:R1:W-:Y:S02]  /*10ca0*/  STL [R1+0x10], R9 ;  /* 0x0000100901007387 */ /* 0x0003e40000100800 */
.L_x_1172:
[----:B------:R-:W-:Y:S01]  /*10cb0*/  ULDC.64 UR4, c[0x0][0xa20] ;  /* 0x0002880000047ab9 */ /* 0x000fe20000000a00 */
[----:B-----5:R-:W-:Y:S01]  /*10cc0*/  IMAD.IADD R27, R27, 0x1, R0 ;  /* 0x000000011b1b7824 */ /* 0x020fe200078e0200 */
[----:B------:R-:W-:-:S04]  /*10cd0*/  ISETP.NE.U32.AND P0, PT, RZ, UR4, PT ;  /* 0x00000004ff007c0c */ /* 0x000fc8000bf05070 */
[----:B------:R-:W-:-:S13]  /*10ce0*/  ISETP.NE.AND.EX P0, PT, RZ, UR5, PT, P0 ;  /* 0x00000005ff007c0c */ /* 0x000fda000bf05300 */
[----:B------:R-:W-:Y:S05]  /*10cf0*/  @!P0 BRA `(.L_x_1173) ;  /* 0x0000000000108947 */ /* 0x000fea0003800000 */
[----:B------:R-:W2:Y:S02]  /*10d00*/  LDC.64 R2, c[0x0][0xa20] ;  /* 0x00028800ff027b82 */ /* 0x000ea40000000a00 */
[----:B--2---:R-:W-:-:S05]  /*10d10*/  IMAD.WIDE R2, R19, 0x4, R2 ;  /* 0x0000000413027825 */ /* 0x004fca00078e0202 */
[----:B------:R2:W5:Y:S01]  /*10d20*/  LDG.E R6, desc[UR50][R2.64] ;  /* 0x0000003202067981 */ /* 0x000562000c1e1900 */
[----:B------:R-:W-:Y:S05]  /*10d30*/  BRA `(.L_x_1174) ;  /* 0x0000000000107947 */ /* 0x000fea0003800000 */
.L_x_1173:
[----:B------:R-:W-:Y:S05]  /*10d40*/  @!P1 BRA `(.L_x_1174) ;  /* 0x00000000000c9947 */ /* 0x000fea0003800000 */
[----:B------:R-:W2:Y:S04]  /*10d50*/  LDG.E R5, desc[UR50][R2.64] ;  /* 0x0000003202057981 */ /* 0x000ea8000c1e1900 */
[----:B------:R-:W2:Y:S02]  /*10d60*/  LDG.E R6, desc[UR50][R2.64+0x4] ;  /* 0x0000043202067981 */ /* 0x000ea4000c1e1900 */
[----:B--2---:R-:W-:-:S07]  /*10d70*/  IMAD.IADD R6, R6, 0x1, -R5 ;  /* 0x0000000106067824 */ /* 0x004fce00078e0a05 */
.L_x_1174:
[----:B--2---:R-:W2:Y:S01]  /*10d80*/  LDC R2, c[0x0][0x448] ;  /* 0x00011200ff027b82 */ /* 0x004ea20000000800 */
[----:B0-----:R-:W-:Y:S02]  /*10d90*/  IMAD R8, R17, 0xc0, RZ ;  /* 0x000000c011087824 */ /* 0x001fe400078e02ff */
[----:B-----5:R-:W-:Y:S02]  /*10da0*/  IMAD.IADD R6, R6, 0x1, -R0 ;  /* 0x0000000106067824 */ /* 0x020fe400078e0a00 */
[----:B------:R-:W-:Y:S01]  /*10db0*/  VIADD R0, R8, 0xbf ;  /* 0x000000bf08007836 */ /* 0x000fe20000000000 */
[----:B------:R0:W-:Y:S01]  /*10dc0*/  STL [R1+0xc], R8 ;  /* 0x00000c0801007387 */ /* 0x0001e20000100800 */
[----:B--2---:R-:W-:Y:S02]  /*10dd0*/  ISETP.NE.AND P1, PT, R2, 0x1, PT ;  /* 0x000000010200780c */ /* 0x004fe40003f25270 */
[----:B------:R-:W2:Y:S11]  /*10de0*/  LDC.64 R2, c[0x0][0x9e0] ;  /* 0x00027800ff027b82 */ /* 0x000eb60000000a00 */
[----:B------:R-:W3:Y:S08]  /*10df0*/  @P1 LDC R5, c[0x0][0x44c] ;  /* 0x00011300ff051b82 */ /* 0x000ef00000000800 */
[----:B------:R-:W4:Y:S01]  /*10e00*/  @P1 LDC R4, c[0x0][0x450] ;  /* 0x00011400ff041b82 */ /* 0x000f220000000800 */
[----:B--2---:R-:W-:Y:S01]  /*10e10*/  ISETP.GE.AND P2, PT, R3, 0x1, PT ;  /* 0x000000010300780c */ /* 0x004fe20003f46270 */
[----:B---3--:R-:W-:-:S05]  /*10e20*/  @P1 IMAD.HI.U32 R5, R0, R5, RZ ;  /* 0x0000000500051227 */ /* 0x008fca00078e00ff */
[----:B----4-:R-:W-:Y:S02]  /*10e30*/  @P1 SHF.R.U32.HI R0, RZ, R4, R5 ;  /* 0x00000004ff001219 */ /* 0x010fe40000011605 */
[----:B------:R-:W-:-:S05]  /*10e40*/  IADD3 R5, R6, 0x1, -R9 ;  /* 0x0000000106057810 */ /* 0x000fca0007ffe809 */
[----:B------:R-:W-:-:S04]  /*10e50*/  IMAD.IADD R7, R5, 0x1, R0 ;  /* 0x0000000105077824 */ /* 0x000fc800078e0200 */
[----:B------:R-:W-:Y:S01]  /*10e60*/  IMAD.IADD R2, R7, 0x1, R2 ;  /* 0x0000000107027824 */ /* 0x000fe200078e0202 */
[----:B0-----:R-:W-:Y:S06]  /*10e70*/  @!P2 BRA `(.L_x_1175) ;  /* 0x000000000048a947 */ /* 0x001fec0003800000 */
[C---:B------:R-:W-:Y:S01]  /*10e80*/  ISETP.GT.AND P0, PT, R7.reuse, RZ, PT ;  /* 0x000000ff0700720c */ /* 0x040fe20003f04270 */
[----:B------:R-:W-:Y:S01]  /*10e90*/  BSSY B0, `(.L_x_1176) ;  /* 0x000000e000007945 */ /* 0x000fe20003800000 */
[----:B------:R-:W-:-:S11]  /*10ea0*/  VIADD R0, R7, 0xffffffff ;  /* 0xffffffff07007836 */ /* 0x000fd60000000000 */
[----:B------:R-:W-:Y:S05]  /*10eb0*/  @P0 BRA `(.L_x_1177) ;  /* 0x00000000001c0947 */ /* 0x000fea0003800000 */
[----:B------:R-:W-:Y:S01]  /*10ec0*/  ISETP.NE.AND P0, PT, R3, 0x1, PT ;  /* 0x000000010300780c */ /* 0x000fe20003f05270 */
[----:B------:R-:W-:-:S12]  /*10ed0*/  IMAD.MOV R7, RZ, RZ, -R7 ;  /* 0x000000ffff077224 */ /* 0x000fd800078e0a07 */
[----:B------:R-:W0:Y:S02]  /*10ee0*/  @P0 LDC.64 R4, c[0x0][0x9e8] ;  /* 0x00027a00ff040b82 */ /* 0x000e240000000a00 */
[----:B0-----:R-:W-:-:S05]  /*10ef0*/  @P0 IMAD.HI.U32 R4, R7, R4, RZ ;  /* 0x0000000407040227 */ /* 0x001fca00078e00ff */
[----:B------:R-:W-:-:S04]  /*10f00*/  @P0 SHF.R.U32.HI R7, RZ, R5, R4 ;  /* 0x00000005ff070219 */ /* 0x000fc80000011604 */
[----:B------:R-:W-:Y:S01]  /*10f10*/  LOP3.LUT R0, RZ, R7, RZ, 0x33, !PT ;  /* 0x00000007ff007212 */ /* 0x000fe200078e33ff */
[----:B------:R-:W-:Y:S06]  /*10f20*/  BRA `(.L_x_1178) ;  /* 0x0000000000107947 */ /* 0x000fec0003800000 */
.L_x_1177:
[----:B------:R-:W-:-:S13]  /*10f30*/  ISETP.NE.AND P0, PT, R3, 0x1, PT ;  /* 0x000000010300780c */ /* 0x000fda0003f05270 */
[----:B------:R-:W0:Y:S02]  /*10f40*/  @P0 LDC.64 R4, c[0x0][0x9e8] ;  /* 0x00027a00ff040b82 */ /* 0x000e240000000a00 */
[----:B0-----:R-:W-:-:S05]  /*10f50*/  @P0 IMAD.HI.U32 R4, R0, R4, RZ ;  /* 0x0000000400040227 */ /* 0x001fca00078e00ff */
[----:B------:R-:W-:-:S07]  /*10f60*/  @P0 SHF.R.U32.HI R0, RZ, R5, R4 ;  /* 0x00000005ff000219 */ /* 0x000fce0000011604 */
.L_x_1178:
[----:B------:R-:W-:Y:S05]  /*10f70*/  BSYNC B0 ;  /* 0x0000000000007941 */ /* 0x000fea0003800000 */
.L_x_1176:
[----:B------:R-:W-:-:S05]  /*10f80*/  IMAD R5, R0, R3, R3 ;  /* 0x0000000300057224 */ /* 0x000fca00078e0203 */
[----:B------:R-:W-:-:S07]  /*10f90*/  VIMNMX R2, R2, R5, PT ;  /* 0x0000000502027248 */ /* 0x000fce0003fe0100 */
.L_x_1175:
[----:B------:R-:W0:Y:S01]  /*10fa0*/  @P1 LDC R0, c[0x0][0x44c] ;  /* 0x00011300ff001b82 */ /* 0x000e220000000800 */
[----:B------:R-:W-:Y:S01]  /*10fb0*/  VIADD R2, R2, 0x7f ;  /* 0x0000007f02027836 */ /* 0x000fe20000000000 */
[----:B------:R-:W-:Y:S01]  /*10fc0*/  ULDC UR4, c[0x0][0x9dc] ;  /* 0x0002770000047ab9 */ /* 0x000fe20000000800 */
[----:B------:R-:W-:-:S05]  /*10fd0*/  IMAD.MOV.U32 R5, RZ, RZ, R8 ;  /* 0x000000ffff057224 */ /* 0x000fca00078e0008 */
[----:B------:R-:W2:Y:S01]  /*10fe0*/  @P1 LDC R7, c[0x0][0x450] ;  /* 0x00011400ff071b82 */ /* 0x000ea20000000800 */
[----:B0-----:R-:W-:-:S05]  /*10ff0*/  @P1 IMAD.HI.U32 R0, R8, R0, RZ ;  /* 0x0000000008001227 */ /* 0x001fca00078e00ff */
[----:B--2---:R-:W-:Y:S01]  /*11000*/  @P1 SHF.R.U32.HI R5, RZ, R7, R0 ;  /* 0x00000007ff051219 */ /* 0x004fe20000011600 */
[----:B------:R-:W-:Y:S01]  /*11010*/  VIADD R0, R6, 0x7f ;  /* 0x0000007f06007836 */ /* 0x000fe20000000000 */
[----:B------:R-:W-:Y:S02]  /*11020*/  SHF.R.S32.HI R7, RZ, 0x1f, R2 ;  /* 0x0000001fff077819 */ /* 0x000fe40000011402 */
[----:B------:R-:W-:Y:S02]  /*11030*/  IADD3 R6, R5, R6, -R9 ;  /* 0x0000000605067210 */ /* 0x000fe40007ffe809 */
[----:B------:R-:W-:Y:S02]  /*11040*/  LEA.HI R2, R7, R2, RZ, 0x7 ;  /* 0x0000000207027211 */ /* 0x000fe400078f38ff */
[----:B------:R-:W-:Y:S02]  /*11050*/  SHF.R.S32.HI R7, RZ, 0x1f, R0 ;  /* 0x0000001fff077819 */ /* 0x000fe40000011400 */
[----:B------:R-:W-:-:S02]  /*11060*/  SHF.R.S32.HI R2, RZ, 0x7, R2 ;  /* 0x00000007ff027819 */ /* 0x000fc40000011402 */
[----:B------:R-:W-:Y:S01]  /*11070*/  LEA.HI R7, R7, R0, RZ, 0x7 ;  /* 0x0000000007077211 */ /* 0x000fe200078f38ff */
[----:B------:R-:W-:-:S03]  /*11080*/  VIADD R0, R6, -UR4 ;  /* 0x8000000406007c36 */ /* 0x000fc60008000000 */
[----:B------:R-:W-:-:S04]  /*11090*/  SHF.R.S32.HI R7, RZ, 0x7, R7 ;  /* 0x00000007ff077819 */ /* 0x000fc80000011407 */
[----:B------:R-:W-:-:S05]  /*110a0*/  VIMNMX R24, R7, R2, PT ;  /* 0x0000000207187248 */ /* 0x000fca0003fe0100 */
[----:B------:R0:W-:Y:S01]  /*110b0*/  STL [R1+0x8], R24 ;  /* 0x0000081801007387 */ /* 0x0001e20000100800 */
[----:B------:R-:W-:Y:S05]  /*110c0*/  @!P2 BRA `(.L_x_1179) ;  /* 0x000000000048a947 */ /* 0x000fea0003800000 */
[----:B------:R-:W-:Y:S01]  /*110d0*/  IMAD.MOV.U32 R2, RZ, RZ, R6 ;  /* 0x000000ffff027224 */ /* 0x000fe200078e0006 */
[----:B------:R-:W-:Y:S04]  /*110e0*/  BSSY B0, `(.L_x_1180) ;  /* 0x000000e000007945 */ /* 0x000fe80003800000 */
[----:B------:R-:W-:-:S13]  /*110f0*/  ISETP.GT.AND P0, PT, R2, -0x1, PT ;  /* 0xffffffff0200780c */ /* 0x000fda0003f04270 */
[----:B------:R-:W-:Y:S05]  /*11100*/  @P0 BRA `(.L_x_1181) ;  /* 0x00000000001c0947 */ /* 0x000fea0003800000 */
[----:B------:R-:W-:Y:S02]  /*11110*/  ISETP.NE.AND P0, PT, R3, 0x1, PT ;  /* 0x000000010300780c */ /* 0x000fe40003f05270 */
[----:B------:R-:W-:-:S11]  /*11120*/  LOP3.LUT R7, RZ, R2, RZ, 0x33, !PT ;  /* 0x00000002ff077212 */ /* 0x000fd600078e33ff */
[----:B------:R-:W2:Y:S02]  /*11130*/  @P0 LDC.64 R4, c[0x0][0x9e8] ;  /* 0x00027a00ff040b82 */ /* 0x000ea40000000a00 */
[----:B--2---:R-:W-:-:S05]  /*11140*/  @P0 IMAD.HI.U32 R4, R7, R4, RZ ;  /* 0x0000000407040227 */ /* 0x004fca00078e00ff */
[----:B------:R-:W-:-:S04]  /*11150*/  @P0 SHF.R.U32.HI R7, RZ, R5, R4 ;  /* 0x00000005ff070219 */ /* 0x000fc80000011604 */
[----:B------:R-:W-:Y:S01]  /*11160*/  LOP3.LUT R2, RZ, R7, RZ, 0x33, !PT ;  /* 0x00000007ff027212 */ /* 0x000fe200078e33ff */
[----:B------:R-:W-:Y:S06]  /*11170*/  BRA `(.L_x_1182) ;  /* 0x0000000000107947 */ /* 0x000fec0003800000 */
.L_x_1181:
[----:B------:R-:W-:-:S13]  /*11180*/  ISETP.NE.AND P0, PT, R3, 0x1, PT ;  /* 0x000000010300780c */ /* 0x000fda0003f05270 */
[----:B------:R-:W2:Y:S02]  /*11190*/  @P0 LDC.64 R4, c[0x0][0x9e8] ;  /* 0x00027a00ff040b82 */ /* 0x000ea40000000a00 */
[----:B--2---:R-:W-:-:S05]  /*111a0*/  @P0 IMAD.HI.U32 R4, R2, R4, RZ ;  /* 0x0000000402040227 */ /* 0x004fca00078e00ff */
[----:B------:R-:W-:-:S07]  /*111b0*/  @P0 SHF.R.U32.HI R2, RZ, R5, R4 ;  /* 0x00000005ff020219 */ /* 0x000fce0000011604 */
.L_x_1182:
[----:B------:R-:W-:Y:S05]  /*111c0*/  BSYNC B0 ;  /* 0x0000000000007941 */ /* 0x000fea0003800000 */
.L_x_1180:
[----:B------:R-:W-:-:S05]  /*111d0*/  IMAD R3, R2, R3, RZ ;  /* 0x0000000302037224 */ /* 0x000fca00078e02ff */
[----:B------:R-:W-:-:S07]  /*111e0*/  VIMNMX R0, R0, R3, !PT ;  /* 0x0000000300007248 */ /* 0x000fce0007fe0100 */
.L_x_1179:
[----:B------:R-:W-:Y:S01]  /*111f0*/  SHF.R.S32.HI R3, RZ, 0x1f, R0 ;  /* 0x0000001fff037819 */ /* 0x000fe20000011400 */
[----:B------:R-:W-:Y:S03]  /*11200*/  BSSY B7, `(.L_x_1183) ;  /* 0x000041c000077945 */ /* 0x000fe60003800000 */
[----:B------:R-:W-:-:S04]  /*11210*/  LEA.HI R3, R3, R0, RZ, 0x7 ;  /* 0x0000000003037211 */ /* 0x000fc800078f38ff */
[----:B------:R-:W-:-:S04]  /*11220*/  SHF.R.S32.HI R3, RZ, 0x7, R3 ;  /* 0x00000007ff037819 */ /* 0x000fc80000011403 */
[----:B------:R-:W-:-:S04]  /*11230*/  VIMNMX R29, RZ, R3, !PT ;  /* 0x00000003ff1d7248 */ /* 0x000fc80007fe0100 */
[----:B------:R-:W-:-:S13]  /*11240*/  ISETP.GT.AND P0, PT, R24, R29, PT ;  /* 0x0000001d1800720c */ /* 0x000fda0003f04270 */
        /* <DEDUP_REMOVED lines=8> */
[----:B------:R-:W2:Y:S02]  /*112d0*/  FLO.U32 R0, UR4 ;  /* 0x0000000400007d00 */ /* 0x000ea400080e0000 */
[----:B--2---:R-:W-:-:S06]  /*112e0*/  ISETP.EQ.U32.AND P0, PT, R0, R5, PT ;  /* 0x000000050000720c */ /* 0x004fcc0003f02070 */
[----:B------:R-:W3:Y:S07]  /*112f0*/  POPC R5, UR4 ;  /* 0x0000000400057d09 */ /* 0x000eee0008000000 */
[----:B---3--:R-:W2:Y:S01]  /*11300*/  @P0 ATOMG.E.ADD.STRONG.GPU PT, R3, desc[UR50][R2.64], R5 ;  /* 0x00000005020309a8 */ /* 0x008ea200081ee1f2 */
[----:B------:R-:W3:Y:S02]  /*11310*/  S2R R4, SR_LTMASK ;  /* 0x0000000000047919 */ /* 0x000ee40000003900 */
[----:B---3--:R-:W-:-:S04]  /*11320*/  LOP3.LUT R4, R4, UR4, RZ, 0xc0, !PT ;  /* 0x0000000404047c12 */ /* 0x008fc8000f8ec0ff */
[----:B------:R-:W3:Y:S01]  /*11330*/  POPC R7, R4 ;  /* 0x0000000400077309 */ /* 0x000ee20000000000 */
[----:B--2---:R-:W3:Y:S02]  /*11340*/  SHFL.IDX PT, R0, R3, R0, 0x1f ;  /* 0x00001f0003007589 */ /* 0x004ee400000e0000 */
[----:B---3--:R-:W-:Y:S01]  /*11350*/  IADD3 R16, R0, UR37, R7 ;  /* 0x0000002500107c10 */ /* 0x008fe2000fffe007 */
[----:B------:R-:W-:Y:S06]  /*11360*/  BRA `(.L_x_1185) ;  /* 0x0000004000147947 */ /* 0x000fec0003800000 */
.L_x_1184:
        /* <DEDUP_REMOVED lines=19> */
[----:B012---:R-:W-:Y:S05]  /*114a0*/  CALL.ABS.NOINC R2 ;  /* 0x0000000002007343 */ /* 0x007fea0003c00000 */
.L_x_1187:
[----:B------:R-:W-:Y:S05]  /*114b0*/  BSYNC B6 ;  /* 0x0000000000067941 */ /* 0x000fea0003800000 */
.L_x_1186:
        /* <DEDUP_REMOVED lines=17> */
[----:B--2---:R-:W-:-:S07]  /*115d0*/  IMAD.MOV.U32 R13, RZ, RZ, RZ ;  /* 0x000000ffff0d7224 */ /* 0x004fce00078e00ff */
[----:B------:R-:W-:-:S07]  /*115e0*/  LEPC R20, `(.L_x_1190) ;  /* 0x000000001014794e */ /* 0x000fce0000000000 */
[----:B01-3--:R-:W-:Y:S05]  /*115f0*/  CALL.ABS.NOINC R2 ;  /* 0x0000000002007343 */ /* 0x00bfea0003c00000 */
.L_x_1190:
        /* <DEDUP_REMOVED lines=15> */
.L_x_1189:
[----:B------:R-:W-:Y:S05]  /*116f0*/  BSYNC B6 ;  /* 0x0000000000067941 */ /* 0x000fea0003800000 */
.L_x_1188:
[----:B------:R-:W-:Y:S01]  /*11700*/  ULDC.64 UR4, c[0x0][0x9f8] ;  /* 0x00027e0000047ab9 */ /* 0x000fe20000000a00 */
[----:B------:R-:W-:Y:S01]  /*11710*/  IMAD.MOV.U32 R25, RZ, RZ, R19 ;  /* 0x000000ffff197224 */ /* 0x000fe200078e0013 */
[----:B------:R-:W-:-:S04]  /*11720*/  ISETP.NE.U32.AND P0, PT, RZ, UR4, PT ;  /* 0x00000004ff007c0c */ /* 0x000fc8000bf05070 */
[----:B------:R-:W-:Y:S01]  /*11730*/  ISETP.NE.AND.EX P0, PT, RZ, UR5, PT, P0 ;  /* 0x00000005ff007c0c */ /* 0x000fe2000bf05300 */
[----:B------:R-:W-:-:S12]  /*11740*/  ULDC.64 UR4, c[0x0][0xa08] ;  /* 0x0002820000047ab9 */ /* 0x000fd80000000a00 */
[----:B------:R-:W2:Y:S02]  /*11750*/  @P0 LDC.64 R2, c[0x0][0x9f8] ;  /* 0x00027e00ff020b82 */ /* 0x000ea40000000a00 */
[----:B--2---:R-:W-:-:S05]  /*11760*/  @P0 IMAD.WIDE R2, R19, 0x4, R2 ;  /* 0x0000000413020825 */ /* 0x004fca00078e0202 */
[----:B------:R2:W3:Y:S01]  /*11770*/  @P0 LDG.E R25, desc[UR50][R2.64] ;  /* 0x0000003202190981 */ /* 0x0004e2000c1e1900 */
[----:B0-----:R-:W-:Y:S01]  /*11780*/  VIADD R24, R24, 0xffffffff ;  /* 0xffffffff18187836 */ /* 0x001fe20000000000 */
[----:B--2---:R-:W0:Y:S02]  /*11790*/  LDC.64 R2, c[0x0][0x418] ;  /* 0x00010600ff027b82 */ /* 0x004e240000000a00 */
[----:B0-----:R-:W-:Y:S01]  /*117a0*/  LOP3.LUT P0, RZ, R2, UR4, RZ, 0xfc, !PT ;  /* 0x0000000402ff7c12 */ /* 0x001fe2000f80fcff */
[----:B------:R-:W-:-:S03]  /*117b0*/  UMOV UR4, 0xffffffff ;  /* 0xffffffff00047882 */ /* 0x000fc60000000000 */
[----:B------:R-:W-:Y:S02]  /*117c0*/  LOP3.LUT P0, RZ, R3, UR5, RZ, 0xfc, P0 ;  /* 0x0000000503ff7c12 */ /* 0x000fe4000800fcff */
[----:B---3--:R-:W-:Y:S02]  /*117d0*/  SHF.R.S32.HI R28, RZ, 0x1f, R25 ;  /* 0x0000001fff1c7819 */ /* 0x008fe40000011419 */
[----:B------:R-:W-:Y:S01]  /*117e0*/  SEL R17, R25, RZ, !P0 ;  /* 0x000000ff19117207 */ /* 0x000fe20004000000 */
[----:B------:R-:W-:Y:S08]  /*117f0*/  BRA.DIV UR4, `(.L_x_1191) ;  /* 0x0000004e04bc7947 */ /* 0x000ff0000b800000 */
[----:B------:R-:W0:Y:S02]  /*11800*/  S2R R0, SR_TID.X ;  /* 0x0000000000007919 */ /* 0x000e240000002100 */
[----:B0-----:R-:W-:-:S04]  /*11810*/  SHF.R.U32.HI R0, RZ, 0x5, R0 ;  /* 0x00000005ff007819 */ /* 0x001fc80000011600 */
[----:B------:R-:W-:-:S05]  /*11820*/  LOP3.LUT R0, R0, 0x3, RZ, 0xc0, !PT ;  /* 0x0000000300007812 */ /* 0x000fca00078ec0ff */
[----:B------:R0:W2:Y:S02]  /*11830*/  SHFL.IDX PT, R14, R0, RZ, 0x1f ;  /* 0x00001fff000e7589 */ /* 0x0000a400000e0000 */
.L_x_1299:
[----:B0-----:R-:W3:Y:S01]  /*11840*/  LDL.LU R0, [R1] ;  /* 0x0000000001007983 */ /* 0x001ee20000300800 */
[----:B------:R-:W-:Y:S02]  /*11850*/  PLOP3.LUT P1, PT, PT, PT, PT, 0x8, 0x0 ;  /* 0x000000000000781c */ /* 0x000fe40003f2e170 */
[----:B--2---:R-:W-:Y:S02]  /*11860*/  ISETP.NE.AND P0, PT, R14, RZ, PT ;  /* 0x000000ff0e00720c */ /* 0x004fe40003f05270 */
[----:B---3--:R-:W-:-:S09]  /*11870*/  LOP3.LUT R0, R0, 0xfffffffe, RZ, 0xc0, !PT ;  /* 0xfffffffe00007812 */ /* 0x008fd200078ec0ff */
[----:B------:R-:W-:-:S05]  /*11880*/  @P1 LOP3.LUT R0, R0, 0x1, RZ, 0xfc, !PT ;  /* 0x0000000100001812 */ /* 0x000fca00078efcff */
[----:B------:R0:W-:Y:S01]  /*11890*/  STL [R1], R0 ;  /* 0x0000000001007387 */ /* 0x0001e20000100800 */
[----:B------:R-:W-:Y:S05]  /*118a0*/  @P0 BRA `(.L_x_1192) ;  /* 0x0000000400200947 */ /* 0x000fea0003800000 */
[----:B------:R-:W-:-:S03]  /*118b0*/  UMOV UR4, 0xffffffff ;  /* 0xffffffff00047882 */ /* 0x000fc60000000000 */
[----:B------:R-:W-:Y:S05]  /*118c0*/  BRA.DIV UR4, `(.L_x_1193) ;  /* 0x0000004e04bc7947 */ /* 0x000fea000b800000 */
[----:B------:R-:W-:-:S13]  /*118d0*/  ELECT P6, URZ, PT ;  /* 0x00000000003f782f */ /* 0x000fda00038c0000 */
.L_x_1302:
[----:B------:R-:W-:Y:S05]  /*118e0*/  @!P6 BRA `(.L_x_1192) ;  /* 0x000000040010e947 */ /* 0x000fea0003800000 */
[----:B------:R-:W-:-:S04]  /*118f0*/  ISETP.NE.U32.AND P0, PT, R2, RZ, PT ;  /* 0x000000ff0200720c */ /* 0x000fc80003f05070 */
[----:B------:R-:W-:-:S13]  /*11900*/  ISETP.NE.AND.EX P0, PT, R3, RZ, PT, P0 ;  /* 0x000000ff0300720c */ /* 0x000fda0003f05300 */
[----:B------:R-:W-:Y:S05]  /*11910*/  @!P0 BRA `(.L_x_1194) ;  /* 0x0000000000448947 */ /* 0x000fea0003800000 */
[----:B------:R-:W2:Y:S01]  /*11920*/  LDC R6, c[0x0][0x43c] ;  /* 0x00010f00ff067b82 */ /* 0x000ea20000000800 */
[----:B------:R-:W-:Y:S01]  /*11930*/  ULDC.64 UR4, c[0x0][0x428] ;  /* 0x00010a0000047ab9 */ /* 0x000fe20000000a00 */
[----:B--2---:R-:W-:-:S13]  /*11940*/  ISETP.NE.AND P0, PT, R6, 0x1, PT ;  /* 0x000000010600780c */ /* 0x004fda0003f05270 */
[----:B------:R-:W0:Y:S02]  /*11950*/  @P0 LDC.64 R4, c[0x0][0x440] ;  /* 0x00011000ff040b82 */ /* 0x000e240000000a00 */
[----:B0-----:R-:W-:-:S04]  /*11960*/  @P0 IMAD.HI.U32 R0, R24, R4, RZ ;  /* 0x0000000418000227 */ /* 0x001fc800078e00ff */
[----:B------:R-:W-:Y:S01]  /*11970*/  IMAD.MOV.U32 R4, RZ, RZ, R24 ;  /* 0x000000ffff047224 */ /* 0x000fe200078e0018 */
[----:B------:R-:W-:-:S04]  /*11980*/  @P0 SHF.R.U32.HI R4, RZ, R5, R0 ;  /* 0x00000005ff040219 */ /* 0x000fc80000011600 */
[--C-:B------:R-:W-:Y:S01]  /*11990*/  SHF.R.S32.HI R5, RZ, 0x1f, R4.reuse ;  /* 0x0000001fff057819 */ /* 0x100fe20000011404 */
[----:B------:R-:W-:-:S04]  /*119a0*/  IMAD.MOV R0, RZ, RZ, -R4 ;  /* 0x000000ffff007224 */ /* 0x000fc800078e0a04 */
        /* <DEDUP_REMOVED lines=8> */
.L_x_1194:
[----:B0-----:R-:W-:Y:S01]  /*11a30*/  IMAD R0, R23, 0x8, R22 ;  /* 0x0000000817007824 */ /* 0x001fe200078e0216 */
[----:B--2---:R-:W-:-:S04]  /*11a40*/  SHF.L.U32 R3, R26, 0x1f, RZ ;  /* 0x0000001f1a037819 */ /* 0x004fc800000006ff */
[----:B------:R-:W0:Y:S02]  /*11a50*/  SYNCS.PHASECHK.TRANS64.TRYWAIT P0, [R0+URZ+0x2d840], R3 ;  /* 0x02d84003000075a7 */ /* 0x000e24000800017f */
[----:B0-----:R-:W-:Y:S05]  /*11a60*/  @!P0 BRA `(.L_x_1195) ;  /* 0x0000004c00748947 */ /* 0x001fea0003800000 */
.L_x_1303:
[----:B------:R-:W2:Y:S02]  /*11a70*/  S2R R2, SR_TID.X ;  /* 0x0000000000027919 */ /* 0x000ea40000002100 */
[----:B--2---:R-:W-:-:S04]  /*11a80*/  LOP3.LUT R2, R2, 0x7f, RZ, 0xc0, !PT ;  /* 0x0000007f02027812 */ /* 0x004fc800078ec0ff */
[----:B------:R-:W-:-:S13]  /*11a90*/  ISETP.NE.AND P0, PT, R2, RZ, PT ;  /* 0x000000ff0200720c */ /* 0x000fda0003f05270 */
[----:B------:R-:W-:Y:S05]  /*11aa0*/  @P0 BRA `(.L_x_1196) ;  /* 0x00000000001c0947 */ /* 0x000fea0003800000 */
[----:B------:R-:W2:Y:S01]  /*11ab0*/  S2R R2, SR_TID.X ;  /* 0x0000000000027919 */ /* 0x000ea20000002100 */
[----:B0-----:R-:W-:-:S04]  /*11ac0*/  IMAD.MOV.U32 R3, RZ, RZ, 0x6000 ;  /* 0x00006000ff037424 */ /* 0x001fc800078e00ff */
[----:B------:R3:W-:Y:S01]  /*11ad0*/  SYNCS.ARRIVE.TRANS64 RZ, [R0+URZ+0x2d830], R3 ;  /* 0x02d8300300ff79a7 */ /* 0x0007e2000800003f */
[----:B--2---:R-:W-:-:S04]  /*11ae0*/  LOP3.LUT R2, R2, 0x1f, RZ, 0xc0, !PT ;  /* 0x0000001f02027812 */ /* 0x004fc800078ec0ff */
[----:B------:R-:W-:-:S13]  /*11af0*/  ISETP.NE.AND P0, PT, R2, RZ, PT ;  /* 0x000000ff0200720c */ /* 0x000fda0003f05270 */
[----:B---3--:R-:W-:Y:S05]  /*11b00*/  @!P0 BRA `(.L_x_1196) ;  /* 0x0000000000048947 */ /* 0x008fea0003800000 */
[----:B------:R-:W-:Y:S01]  /*11b10*/  BPT.TRAP 0x1 ;  /* 0x000000040000795c */ /* 0x000fe20000300000 */
.L_x_1196:
[----:B------:R-:W2:Y:S01]  /*11b20*/  LDL.LU R2, [R1] ;  /* 0x0000000001027983 */ /* 0x000ea20000300800 */
[----:B------:R-:W-:Y:S01]  /*11b30*/  R2UR UR9, R0 ;  /* 0x00000000000972ca */ /* 0x000fe200000e0000 */
[----:B0-----:R-:W-:Y:S01]  /*11b40*/  IMAD R0, R23, 0x6000, R22 ;  /* 0x0000600017007824 */ /* 0x001fe200078e0216 */
        /* <DEDUP_REMOVED lines=12> */
[----:B------:R-:W-:Y:S02]  /*11c10*/  ULEA UR11, UR11, UR5, 0x7 ;  /* 0x000000050b0b7291 */ /* 0x000fe4000f8e383f */
[----:B------:R-:W-:Y:S02]  /*11c20*/  UIADD3 UR14, UR8, 0x15400, URZ ;  /* 0x00015400080e7890 */ /* 0x000fe4000fffe03f */
[----:B------:R-:W-:Y:S02]  /*11c30*/  UIADD3.X UR5, URZ, UR39, URZ, UP0, !UPT ;  /* 0x000000273f057290 */ /* 0x000fe400087fe43f */
[----:B------:R-:W-:Y:S02]  /*11c40*/  UIADD3 UR15, UR8, 0x17400, URZ ;  /* 0x00017400080f7890 */ /* 0x000fe4000fffe03f */
[----:B------:R-:W-:-:S03]  /*11c50*/  UIADD3 UR17, UR8, 0x19400, URZ ;  /* 0x0001940008117890 */ /* 0x000fc6000fffe03f */
[----:B------:R-:W-:Y:S01]  /*11c60*/  UMOV UR8, UR14 ;  /* 0x0000000e00087c82 */ /* 0x000fe20008000000 */
[----:B------:R-:W-:Y:S01]  /*11c70*/  UMOV UR14, 0x40 ;  /* 0x00000040000e7882 */ /* 0x000fe20000000000 */
[----:B------:R0:W-:Y:S02]  /*11c80*/  UTMALDG.4D [UR8], [UR4], desc[UR6] ;  /* 0x00000608040075b4 */ /* 0x0001e40008019000 */
[----:B0-----:R-:W-:Y:S01]  /*11c90*/  UMOV UR8, UR15 ;  /* 0x0000000f00087c82 */ /* 0x001fe20008000000 */
[----:B------:R-:W-:Y:S02]  /*11ca0*/  UMOV UR10, UR16 ;  /* 0x00000010000a7c82 */ /* 0x000fe40008000000 */
[----:B------:R0:W-:Y:S02]  /*11cb0*/  UTMALDG.4D [UR8], [UR4], desc[UR6] ;  /* 0x00000608040075b4 */ /* 0x0001e40008019000 */
[----:B0-----:R-:W-:Y:S01]  /*11cc0*/  UMOV UR8, UR17 ;  /* 0x0000001100087c82 */ /* 0x001fe20008000000 */
[----:B------:R-:W-:-:S02]  /*11cd0*/  UMOV UR10, UR14 ;  /* 0x0000000e000a7c82 */ /* 0x000fc40008000000 */
[----:B------:R3:W-:Y:S01]  /*11ce0*/  UTMALDG.4D [UR8], [UR4], desc[UR6] ;  /* 0x00000608040075b4 */ /* 0x0007e20008019000 */
[----:B--2---:R-:W-:-:S04]  /*11cf0*/  LOP3.LUT R2, R2, 0xfffffffe, RZ, 0xc0, !PT ;  /* 0xfffffffe02027812 */ /* 0x004fc800078ec0ff */
[----:B------:R-:W-:-:S05]  /*11d00*/  @P0 LOP3.LUT R2, R2, 0x1, RZ, 0xfc, !PT ;  /* 0x0000000102020812 */ /* 0x000fca00078efcff */
[----:B------:R3:W-:Y:S01]  /*11d10*/  STL [R1], R2 ;  /* 0x0000000201007387 */ /* 0x0007e20000100800 */
[----:B------:R-:W-:Y:S01]  /*11d20*/  NOP ;  /* 0x0000000000007918 */ /* 0x000fe20000000000 */
.L_x_1192:
[----:B------:R-:W0:Y:S01]  /*11d30*/  LDL.LU R3, [R1+0x14] ;  /* 0x0000140001037983 */ /* 0x000e220000300800 */
[----:B------:R-:W-:Y:S05]  /*11d40*/  WARPSYNC.ALL ;  /* 0x0000000000007948 */ /* 0x000fea0003800000 */
[----:B---3--:R-:W-:Y:S01]  /*11d50*/  ULDC.64 UR4, c[0x0][0x298] ;  /* 0x0000a60000047ab9 */ /* 0x008fe20000000a00 */
[----:B------:R-:W-:Y:S01]  /*11d60*/  ULDC.64 UR6, c[0x0][0xa00] ;  /* 0x0002800000067ab9 */ /* 0x000fe20000000a00 */
[----:B------:R-:W-:Y:S01]  /*11d70*/  VIADD R2, R22, 0xc400 ;  /* 0x0000c40016027836 */ /* 0x000fe20000000000 */
[----:B------:R-:W-:Y:S01]  /*11d80*/  BAR.SYNC.DEFER_BLOCKING 0x8, 0x200 ;  /* 0x0208000000007b1d */ /* 0x000fe20000010000 */
[----:B------:R-:W-:-:S03]  /*11d90*/  ISETP.NE.U32.AND P0, PT, RZ, UR6, PT ;  /* 0x00000006ff007c0c */ /* 0x000fc6000bf05070 */
[----:B------:R-:W-:Y:S02]  /*11da0*/  LOP3.LUT P1, RZ, R2, 0x1bf, RZ, 0xc0, !PT ;  /* 0x000001bf02ff7812 */ /* 0x000fe4000782c0ff */
[----:B------:R-:W-:Y:S01]  /*11db0*/  ISETP.NE.AND.EX P0, PT, RZ, UR7, PT, P0 ;  /* 0x00000007ff007c0c */ /* 0x000fe2000bf05300 */
[----:B------:R-:W-:Y:S01]  /*11dc0*/  BSSY B6, `(.L_x_1197) ;  /* 0x0000020000067945 */ /* 0x000fe20003800000 */
[----:B------:R-:W-:Y:S02]  /*11dd0*/  SHF.R.S32.HI R2, RZ, 0x1f, R19 ;  /* 0x0000001fff027819 */ /* 0x000fe40000011413 */
[----:B0-----:R-:W-:Y:S01]  /*11de0*/  SHF.R.S32.HI R0, RZ, 0x1f, R3 ;  /* 0x0000001fff007819 */ /* 0x001fe20000011403 */
[----:B------:R-:W-:-:S04]  /*11df0*/  IMAD.WIDE.U32 R4, R3, UR4, RZ ;  /* 0x0000000403047c25 */ /* 0x000fc8000f8e00ff */
[----:B------:R-:W-:Y:S01]  /*11e00*/  IMAD R0, R0, UR4, RZ ;  /* 0x0000000400007c24 */ /* 0x000fe2000f8e02ff */
[----:B------:R-:W-:Y:S03]  /*11e10*/  STL.64 [R1+0x20], R4 ;  /* 0x0000200401007387 */ /* 0x000fe60000100a00 */
[----:B------:R-:W-:Y:S01]  /*11e20*/  IMAD R0, R3, UR5, R0 ;  /* 0x0000000503007c24 */ /* 0x000fe2000f8e0200 */
[----:B------:R-:W-:Y:S02]  /*11e30*/  SEL R3, R2, RZ, !P0 ;  /* 0x000000ff02037207 */ /* 0x000fe40004000000 */
[----:B------:R-:W-:Y:S01]  /*11e40*/  SHF.R.S32.HI R2, RZ, 0x1f, R18 ;  /* 0x0000001fff027819 */ /* 0x000fe20000011412 */
[----:B------:R-:W-:-:S05]  /*11e50*/  IMAD.IADD R0, R5, 0x1, R0 ;  /* 0x0000000105007824 */ /* 0x000fca00078e0200 */
[----:B------:R0:W-:Y:S04]  /*11e60*/  STL [R1+0x28], R0 ;  /* 0x0000280001007387 */ /* 0x0001e80000100800 */
[----:B------:R2:W-:Y:S01]  /*11e70*/  STL [R1+0x30], R3 ;  /* 0x0000300301007387 */ /* 0x0005e20000100800 */
[----:B0-----:R-:W-:-:S05]  /*11e80*/  SEL R0, R19, RZ, !P0 ;  /* 0x000000ff13007207 */ /* 0x001fca0004000000 */
        /* <DEDUP_REMOVED lines=18> */
[----:B01----:R-:W-:Y:S05]  /*11fb0*/  CALL.ABS.NOINC R2 ;  /* 0x0000000002007343 */ /* 0x003fea0003c00000 */
.L_x_1198:
[----:B------:R-:W-:Y:S05]  /*11fc0*/  BSYNC B6 ;  /* 0x0000000000067941 */ /* 0x000fea0003800000 */
.L_x_1197:
[----:B--2---:R-:W2:Y:S01]  /*11fd0*/  LDL.LU R0, [R1+0x28] ;  /* 0x0000280001007983 */ /* 0x004ea20000300800 */
[----:B-1----:R-:W0:Y:S01]  /*11fe0*/  LDC R9, c[0x0][0x448] ;  /* 0x00011200ff097b82 */ /* 0x002e220000000800 */
[----:B------:R-:W-:Y:S01]  /*11ff0*/  ULDC.64 UR4, c[0x0][0x2d8] ;  /* 0x0000b60000047ab9 */ /* 0x000fe20000000a00 */
[----:B------:R-:W-:Y:S01]  /*12000*/  ULDC.64 UR6, c[0x0][0x2c8] ;  /* 0x0000b20000067ab9 */ /* 0x000fe20000000a00 */
[----:B------:R-:W2:Y:S01]  /*12010*/  LDL.LU.64 R2, [R1+0x20] ;  /* 0x0000200001027983 */ /* 0x000ea20000300a00 */
[----:B------:R-:W-:-:S03]  /*12020*/  ULDC.64 UR8, c[0x0][0x280] ;  /* 0x0000a00000087ab9 */ /* 0x000fc60000000a00 */
[----:B------:R-:W3:Y:S04]  /*12030*/  LDL.LU R20, [R1+0x2c] ;  /* 0x00002c0001147983 */ /* 0x000ee80000300800 */
[----:B------:R-:W4:Y:S04]  /*12040*/  LDL.LU R21, [R1+0x30] ;  /* 0x0000300001157983 */ /* 0x000f280000300800 */
[----:B------:R-:W4:Y:S04]  /*12050*/  LDL.LU R4, [R1+0x14] ;  /* 0x0000140001047983 */ /* 0x000f280000300800 */
[----:B------:R-:W4:Y:S01]  /*12060*/  LDL R12, [R1+0xc] ;  /* 0x00000c00010c7983 */ /* 0x000f220000100800 */
[----:B0-----:R-:W-:-:S13]  /*12070*/  ISETP.NE.AND P1, PT, R9, 0x1, PT ;  /* 0x000000010900780c */ /* 0x001fda0003f25270 */
[----:B------:R-:W0:Y:S01]  /*12080*/  @P1 LDC R5, c[0x0][0x450] ;  /* 0x00011400ff051b82 */ /* 0x000e220000000800 */
[----:B------:R-:W1:Y:S01]  /*12090*/  S2R R10, SR_TID.X ;  /* 0x00000000000a7919 */ /* 0x000e620000002100 */
        /* <DEDUP_REMOVED lines=16> */
[----:B---3--:R-:W-:-:S05]  /*121a0*/  IMAD.SHL.U32 R6, R21, 0x20, RZ ;  /* 0x0000002015067824 */ /* 0x008fca00078e00ff */
[----:B------:R-:W-:-:S05]  /*121b0*/  LOP3.LUT R6, R20, 0x60, R6, 0xf8, !PT ;  /* 0x0000006014067812 */ /* 0x000fca00078ef806 */
[----:B------:R-:W-:-:S04]  /*121c0*/  IMAD.IADD R0, R6, 0x1, R12 ;  /* 0x0000000106007824 */ /* 0x000fc800078e020c */
[----:B----4-:R-:W-:-:S04]  /*121d0*/  @P1 IMAD.HI.U32 R6, R0, R4, RZ ;  /* 0x0000000400061227 */ /* 0x010fc800078e00ff */
[----:B------:R-:W-:Y:S01]  /*121e0*/  IMAD.MOV.U32 R4, RZ, RZ, R0 ;  /* 0x000000ffff047224 */ /* 0x000fe200078e0000 */
[----:B0-----:R-:W-:-:S04]  /*121f0*/  @P1 SHF.R.U32.HI R4, RZ, R5, R6 ;  /* 0x00000005ff041219 */ /* 0x001fc80000011606 */
[--C-:B------:R-:W-:Y:S01]  /*12200*/  SHF.R.S32.HI R5, RZ, 0x1f, R4.reuse ;  /* 0x0000001fff057819 */ /* 0x100fe20000011404 */
[----:B------:R-:W-:-:S04]  /*12210*/  IMAD.MOV R6, RZ, RZ, -R4 ;  /* 0x000000ffff067224 */ /* 0x000fc800078e0a04 */
[----:B------:R-:W-:Y:S02]  /*12220*/  IMAD R5, R5, UR4, RZ ;  /* 0x0000000405057c24 */ /* 0x000fe4000f8e02ff */
[----:B------:R-:W-:Y:S02]  /*12230*/  IMAD R6, R9, R6, R0 ;  /* 0x0000000609067224 */ /* 0x000fe400078e0200 */
[C---:B------:R-:W-:Y:S02]  /*12240*/  IMAD R7, R4.reuse, UR5, R5 ;  /* 0x0000000504077c24 */ /* 0x040fe4000f8e0205 */
[----:B------:R-:W-:-:S04]  /*12250*/  IMAD.WIDE.U32 R4, R4, UR4, R2 ;  /* 0x0000000404047c25 */ /* 0x000fc8000f8e0002 */
[----:B------:R-:W-:Y:S01]  /*12260*/  IMAD.IADD R5, R5, 0x1, R7 ;  /* 0x0000000105057824 */ /* 0x000fe200078e0207 */
[----:B------:R-:W-:-:S05]  /*12270*/  SHF.R.S32.HI R7, RZ, 0x1f, R6 ;  /* 0x0000001fff077819 */ /* 0x000fca0000011406 */
[----:B------:R-:W-:Y:S02]  /*12280*/  IMAD R7, R7, UR6, RZ ;  /* 0x0000000607077c24 */ /* 0x000fe4000f8e02ff */
[----:B------:R-:W-:-:S04]  /*12290*/  IMAD.WIDE.U32 R4, R6, UR6, R4 ;  /* 0x0000000606047c25 */ /* 0x000fc8000f8e0004 */
[----:B------:R-:W-:Y:S02]  /*122a0*/  IMAD R6, R6, UR7, R7 ;  /* 0x0000000706067c24 */ /* 0x000fe4000f8e0207 */
[----:B------:R-:W0:Y:S02]  /*122b0*/  @P1 LDC R7, c[0x0][0x450] ;  /* 0x00011400ff071b82 */ /* 0x000e240000000800 */
[----:B------:R-:W-:Y:S01]  /*122c0*/  IMAD.IADD R6, R5, 0x1, R6 ;  /* 0x0000000105067824 */ /* 0x000fe200078e0206 */
[----:B------:R-:W-:-:S04]  /*122d0*/  LEA R5, P0, R4, UR8, 0x1 ;  /* 0x0000000804057c11 */ /* 0x000fc8000f8008ff */
[----:B------:R-:W-:Y:S02]  /*122e0*/  LEA.HI.X R4, R4, UR9, R6, 0x1, P0 ;  /* 0x0000000904047c11 */ /* 0x000fe400080f0c06 */
[----:B------:R-:W2:Y:S01]  /*122f0*/  @P1 LDC R6, c[0x0][0x44c] ;  /* 0x00011300ff061b82 */ /* 0x000ea20000000800 */
[----:B------:R-:W-:Y:S02]  /*12300*/  VIADD R0, R0, 0x80 ;  /* 0x0000008000007836 */ /* 0x000fe40000000000 */
[----:B-1----:R-:W-:-:S05]  /*12310*/  IMAD.SHL.U32 R21, R10, 0x8, RZ ;  /* 0x000000080a157824 */ /* 0x002fca00078e00ff */
[----:B------:R-:W-:Y:S01]  /*12320*/  LOP3.LUT R21, R21, 0x18, RZ, 0xc0, !PT ;  /* 0x0000001815157812 */ /* 0x000fe200078ec0ff */
[----:B--2---:R-:W-:-:S04]  /*12330*/  @P1 IMAD.HI.U32 R8, R0, R6, RZ ;  /* 0x0000000600081227 */ /* 0x004fc800078e00ff */
[----:B------:R-:W-:Y:S01]  /*12340*/  IMAD.MOV.U32 R6, RZ, RZ, R0 ;  /* 0x000000ffff067224 */ /* 0x000fe200078e0000 */
[----:B0-----:R-:W-:-:S05]  /*12350*/  @P1 SHF.R.U32.HI R6, RZ, R7, R8 ;  /* 0x00000007ff061219 */ /* 0x001fca0000011608 */
[----:B------:R-:W-:-:S04]  /*12360*/  IMAD.MOV R7, RZ, RZ, -R6 ;  /* 0x000000ffff077224 */ /* 0x000fc800078e0a06 */
[----:B------:R-:W-:Y:S01]  /*12370*/  IMAD R0, R9, R7, R0 ;  /* 0x0000000709007224 */ /* 0x000fe200078e0200 */
[----:B------:R-:W-:Y:S02]  /*12380*/  SHF.R.S32.HI R7, RZ, 0x1f, R6 ;  /* 0x0000001fff077819 */ /* 0x000fe40000011406 */
[----:B------:R-:W-:Y:S01]  /*12390*/  LOP3.LUT R10, R21, 0x40, RZ, 0xfc, !PT ;  /* 0x00000040150a7812 */ /* 0x000fe200078efcff */
[----:B------:R-:W-:-:S04]  /*123a0*/  IMAD.WIDE.U32 R2, R6, UR4, R2 ;  /* 0x0000000406027c25 */ /* 0x000fc8000f8e0002 */
[----:B------:R-:W-:Y:S01]  /*123b0*/  IMAD R7, R7, UR4, RZ ;  /* 0x0000000407077c24 */ /* 0x000fe2000f8e02ff */
[----:B------:R-:W-:Y:S02]  /*123c0*/  ULDC UR4, c[0x0][0x2b8] ;  /* 0x0000ae0000047ab9 */ /* 0x000fe40000000800 */
[----:B------:R-:W-:Y:S02]  /*123d0*/  ISETP.GE.AND P0, PT, R10, UR4, PT ;  /* 0x000000040a007c0c */ /* 0x000fe4000bf06270 */
[----:B------:R0:W5:Y:S01]  /*123e0*/  LDL R10, [R1+0x4] ;  /* 0x00000400010a7983 */ /* 0x0001620000100800 */
[----:B------:R-:W1:Y:S01]  /*123f0*/  S2R R11, SR_TID.X ;  /* 0x00000000000b7919 */ /* 0x000e620000002100 */
[----:B------:R-:W-:Y:S01]  /*12400*/  IMAD R7, R6, UR5, R7 ;  /* 0x0000000506077c24 */ /* 0x000fe2000f8e0207 */
[----:B------:R-:W-:-:S03]  /*12410*/  SHF.R.S32.HI R6, RZ, 0x1f, R0 ;  /* 0x0000001fff067819 */ /* 0x000fc60000011400 */
[----:B------:R-:W-:Y:S02]  /*12420*/  IMAD.IADD R3, R3, 0x1, R7 ;  /* 0x0000000103037824 */ /* 0x000fe400078e0207 */
[----:B------:R-:W-:Y:S02]  /*12430*/  IMAD R6, R6, UR6, RZ ;  /* 0x0000000606067c24 */ /* 0x000fe4000f8e02ff */
[----:B------:R-:W-:Y:S01]  /*12440*/  IMAD.WIDE.U32 R2, R0, UR6, R2 ;  /* 0x0000000600027c25 */ /* 0x000fe2000f8e0002 */
[----:B------:R-:W-:-:S03]  /*12450*/  LOP3.LUT R13, R21, 0x20, RZ, 0xfc, !PT ;  /* 0x00000020150d7812 */ /* 0x000fc600078efcff */
[----:B------:R-:W-:Y:S01]  /*12460*/  IMAD R6, R0, UR7, R6 ;  /* 0x0000000700067c24 */ /* 0x000fe2000f8e0206 */
[----:B------:R-:W-:-:S03]  /*12470*/  LEA R8, P3, R2, UR8, 0x1 ;  /* 0x0000000802087c11 */ /* 0x000fc6000f8608ff */
[----:B------:R-:W-:Y:S01]  /*12480*/  IMAD.IADD R6, R3, 0x1, R6 ;  /* 0x0000000103067824 */ /* 0x000fe200078e0206 */
[----:B------:R-:W-:Y:S01]  /*12490*/  ISETP.GE.AND P1, PT, R13, UR4, PT ;  /* 0x000000040d007c0c */ /* 0x000fe2000bf26270 */
[----:B-1----:R-:W-:-:S05]  /*124a0*/  IMAD.SHL.U32 R20, R11, 0x8, RZ ;  /* 0x000000080b147824 */ /* 0x002fca00078e00ff */
[----:B------:R-:W-:Y:S02]  /*124b0*/  LOP3.LUT R20, R20, 0x18, RZ, 0xc0, !PT ;  /* 0x0000001814147812 */ /* 0x000fe400078ec0ff */
[----:B------:R-:W-:Y:S02]  /*124c0*/  LOP3.LUT R21, R11, 0x7f, RZ, 0xc0, !PT ;  /* 0x0000007f0b157812 */ /* 0x000fe400078ec0ff */
[----:B------:R-:W-:Y:S01]  /*124d0*/  ISETP.GE.AND P2, PT, R20, UR4, PT ;  /* 0x0000000414007c0c */ /* 0x000fe2000bf46270 */
[----:B------:R-:W-:Y:S01]  /*124e0*/  UMOV UR4, 0xffffffff ;  /* 0xffffffff00047882 */ /* 0x000fe20000000000 */
[----:B------:R-:W-:Y:S02]  /*124f0*/  LEA.HI.X R7, R2, UR9, R6, 0x1, P3 ;  /* 0x0000000902077c11 */ /* 0x000fe400098f0c06 */
[----:B------:R-:W-:Y:S01]  /*12500*/  SHF.R.U32.HI R21, RZ, 0x2, R21 ;  /* 0x00000002ff157819 */ /* 0x000fe20000011615 */
[----:B0-----:R-:W-:Y:S08]  /*12510*/  BRA.DIV UR4, `(.L_x_1199) ;  /* 0x0000004204dc7947 */ /* 0x001ff0000b800000 */
[----:B------:R-:W2:Y:S04]  /*12520*/  LDL.LU R2, [R1+0x10] ;  /* 0x0000100001027983 */ /* 0x000ea80000300800 */
[----:B------:R-:W3:Y:S04]  /*12530*/  LDL.LU R11, [R1+0xc] ;  /* 0x00000c00010b7983 */ /* 0x000ee80000300800 */
[----:B------:R-:W0:Y:S04]  /*12540*/  SHFL.IDX PT, R3, R5, RZ, 0x1c1f ;  /* 0x001c1fff05037589 */ /* 0x000e2800000e0000 */
[----:B------:R-:W-:Y:S01]  /*12550*/  SHFL.IDX PT, R14, R8, 0x1, 0x1c1f ;  /* 0x003c1f00080e7f89 */ /* 0x000fe200000e0000 */
[----:B--2---:R-:W-:-:S03]  /*12560*/  IMAD R6, R2, R9, RZ ;  /* 0x0000000902067224 */ /* 0x004fc600078e02ff */
[----:B------:R-:W1:Y:S01]  /*12570*/  SHFL.IDX PT, R2, R4, RZ, 0x1c1f ;  /* 0x001c1fff04027589 */ /* 0x000e6200000e0000 */
[----:B---3--:R-:W-:-:S05]  /*12580*/  IMAD.IADD R0, R21, 0x1, R11 ;  /* 0x0000000115007824 */ /* 0x008fca00078e020b */
[----:B------:R-:W-:-:S13]  /*12590*/  ISETP.GE.AND P4, PT, R0, R6, PT ;  /* 0x000000060000720c */ /* 0x000fda0003f86270 */
[----:B0-----:R-:W-:-:S05]  /*125a0*/  @!P4 LEA R3, P3, R20, R3, 0x1 ;  /* 0x000000031403c211 */ /* 0x001fca00078608ff */
[----:B-1----:R-:W-:-:S05]  /*125b0*/  @!P4 IMAD.X R2, RZ, RZ, R2, P3 ;  /* 0x000000ffff02c224 */ /* 0x002fca00018e0602 */
[----:B------:R-:W-:-:S04]  /*125c0*/  @!P4 LOP3.LUT R3, R3, R2, RZ, 0x3c, !PT ;  /* 0x000000020303c212 */ /* 0x000fc800078e3cff */
[----:B------:R-:W-:-:S04]  /*125d0*/  @!P4 LOP3.LUT R2, R3, R2, RZ, 0x3c, !PT ;  /* 0x000000020302c212 */ /* 0x000fc800078e3cff */
[----:B------:R-:W-:-:S05]  /*125e0*/  @!P4 LOP3.LUT R3, R3, R2, RZ, 0x3c, !PT ;  /* 0x000000020303c212 */ /* 0x000fca00078e3cff */
        /* <DEDUP_REMOVED lines=29> */
[----:B------:R-:W-:-:S05]  /*127c0*/  VIADD R2, R0, 0x80 ;  /* 0x0000008000027836 */ /* 0x000fca0000000000 */
[----:B------:R-:W-:Y:S01]  /*127d0*/  ISETP.GE.AND P3, PT, R2, R6, PT ;  /* 0x000000060200720c */ /* 0x000fe20003f66270 */
[----:B------:R-:W-:-:S05]  /*127e0*/  VIADD R2, R0, 0x60 ;  /* 0x0000006000027836 */ /* 0x000fca0000000000 */
[----:B------:R-:W-:Y:S02]  /*127f0*/  ISETP.GE.AND P4, PT, R2, R6, PT ;  /* 0x000000060200720c */ /* 0x000fe40003f86270 */
[----:B------:R-:W-:Y:S04]  /*12800*/  SHFL.IDX PT, R2, R7, RZ, 0x1c1f ;  /* 0x001c1fff07027589 */ /* 0x000fe800000e0000 */
[----:B------:R-:W-:Y:S07]  /*12810*/  SHFL.IDX PT, R7, R7, 0x1, 0x1c1f ;  /* 0x003c1f0007077f89 */ /* 0x000fee00000e0000 */
[----:B0-----:R-:W-:-:S05]  /*12820*/  @!P4 LEA R3, P5, R20, R3, 0x1 ;  /* 0x000000031403c211 */ /* 0x001fca00078a08ff */
[----:B------:R-:W-:Y:S02]  /*12830*/  @!P4 IMAD.X R9, RZ, RZ, R4, P5 ;  /* 0x000000ffff09c224 */ /* 0x000fe400028e0604 */
[----:B------:R-:W0:Y:S02]  /*12840*/  SHFL.IDX PT, R4, R8, RZ, 0x1c1f ;  /* 0x001c1fff08047589 */ /* 0x000e2400000e0000 */
[----:B0-----:R-:W-:-:S05]  /*12850*/  @!P3 LEA R4, P5, R20, R4, 0x1 ;  /* 0x000000041404b211 */ /* 0x001fca00078a08ff */
[----:B------:R-:W-:Y:S02]  /*12860*/  @!P3 IMAD.X R5, RZ, RZ, R2, P5 ;  /* 0x000000ffff05b224 */ /* 0x000fe400028e0602 */
[----:B------:R-:W-:Y:S02]  /*12870*/  @!P4 IMAD.MOV.U32 R2, RZ, RZ, R3 ;  /* 0x000000ffff02c224 */ /* 0x000fe400078e0003 */
[----:B------:R-:W-:-:S05]  /*12880*/  @!P4 IMAD.MOV.U32 R3, RZ, RZ, R9 ;  /* 0x000000ffff03c224 */ /* 0x000fca00078e0009 */
[----:B------:R-:W-:Y:S04]  /*12890*/  @!P4 LDGSTS.E.BYPASS.LTC128B.128 [R10+0xdc00], desc[UR50][R2.64], !P2 ;  /* 0x0dc00000020acfae */ /* 0x000fe8000d101d72 */
[----:B------:R-:W-:Y:S04]  /*128a0*/  @!P4 LDGSTS.E.BYPASS.LTC128B.128 [R10+0x10c00], desc[UR50][R2.64+0x40], !P1 ;  /* 0x10c00040020acfae */ /* 0x000fe8000c901d72 */
[----:B------:R0:W-:Y:S02]  /*128b0*/  @!P4 LDGSTS.E.BYPASS.LTC128B.128 [R10+0x13c00], desc[UR50][R2.64+0x80], !P0 ;  /* 0x13c00080020acfae */ /* 0x0001e4000c101d72 */
[----:B0-----:R-:W-:-:S02]  /*128c0*/  @!P3 IMAD.MOV.U32 R2, RZ, RZ, R4 ;  /* 0x000000ffff02b224 */ /* 0x001fc400078e0004 */
[----:B------:R-:W-:-:S05]  /*128d0*/  @!P3 IMAD.MOV.U32 R3, RZ, RZ, R5 ;  /* 0x000000ffff03b224 */ /* 0x000fca00078e0005 */
[----:B------:R0:W-:Y:S04]  /*128e0*/  @!P3 LDGSTS.E.BYPASS.LTC128B.128 [R10+0xe400], desc[UR50][R2.64], !P2 ;  /* 0x0e400000020abfae */ /* 0x0001e8000d101d72 */
[----:B------:R0:W-:Y:S04]  /*128f0*/  @!P3 LDGSTS.E.BYPASS.LTC128B.128 [R10+0x11400], desc[UR50][R2.64+0x40], !P1 ;  /* 0x11400040020abfae */ /* 0x0001e8000c901d72 */
[----:B------:R0:W-:Y:S02]  /*12900*/  @!P3 LDGSTS.E.BYPASS.LTC128B.128 [R10+0x14400], desc[UR50][R2.64+0x80], !P0 ;  /* 0x14400080020abfae */ /* 0x0001e4000c101d72 */
.L_x_1316:
[----:B0-----:R-:W-:Y:S02]  /*12910*/  VIADD R3, R0, 0xa0 ;  /* 0x000000a000037836 */ /* 0x001fe40000000000 */
[----:B------:R-:W-:-:S03]  /*12920*/  VIADD R8, R22, 0x2d800 ;  /* 0x0002d80016087836 */ /* 0x000fc60000000000 */
[----:B------:R-:W-:-:S13]  /*12930*/  ISETP.GE.AND P3, PT, R3, R6, PT ;  /* 0x000000060300720c */ /* 0x000fda0003f66270 */
[----:B------:R-:W-:-:S05]  /*12940*/  @!P3 LEA R2, P4, R20, R14, 0x1 ;  /* 0x0000000e1402b211 */ /* 0x000fca00078808ff */
        /* <DEDUP_REMOVED lines=9> */
.L_x_1200:
[----:B------:R-:W-:Y:S02]  /*129e0*/  PLOP3.LUT P1, PT, P1, P0, PT, 0xa2, 0x0 ;  /* 0x000000000000781c */ /* 0x000fe40000f21472 */
[----:B------:R-:W-:-:S08]  /*129f0*/  @P0 R2UR P1, UR4, R22 ;  /* 0x00000000160402ca */ /* 0x000fd00000020000 */
[----:B------:R-:W-:-:S05]  /*12a00*/  @P0 PLOP3.LUT P0, PT, P1, PT, PT, 0x80, 0x0 ;  /* 0x000000000000081c */ /* 0x000fca0000f0f070 */
[----:B------:R-:W-:Y:S01]  /*12a10*/  @!P1 SYNCS.ARRIVE.TRANS64.RED.A0T1 RZ, [UR4+0x2d800], RZ ;  /* 0x02d800ffffff99a7 */ /* 0x000fe20008200404 */
[----:B------:R-:W-:Y:S07]  /*12a20*/  @!P1 ARRIVES.LDGSTSBAR.64.TRANSCNT [UR4+0x2d800] ;  /* 0x02d80000ff0099b0 */ /* 0x000fee0008000a84 */
[----:B------:R-:W-:Y:S05]  /*12a30*/  @P0 BRA.U.ANY `(.L_x_1200) ;  /* 0xfffffffd00e80947 */ /* 0x000fea000393ffff */
[----:B0-----:R-:W2:Y:S02]  /*12a40*/  LDL.LU R2, [R1+0x1c] ;  /* 0x00001c0001027983 */ /* 0x001ea40000300800 */
[----:B--2---:R-:W-:-:S05]  /*12a50*/  VIADD R2, R2, 0x1 ;  /* 0x0000000102027836 */ /* 0x004fca0000000000 */
[----:B------:R0:W-:Y:S01]  /*12a60*/  STL [R1+0x1c], R2 ;  /* 0x00001c0201007387 */ /* 0x0001e20000100800 */
[----:B------:R-:W-:-:S04]  /*12a70*/  LEA.HI R0, R2, R2, RZ, 0x1 ;  /* 0x0000000202007211 */ /* 0x000fc800078f08ff */
[----:B------:R-:W-:-:S05]  /*12a80*/  LOP3.LUT R0, R0, 0xfffffffe, RZ, 0xc0, !PT ;  /* 0xfffffffe00007812 */ /* 0x000fca00078ec0ff */
[----:B------:R-:W-:-:S05]  /*12a90*/  IMAD.IADD R0, R2, 0x1, -R0 ;  /* 0x0000000102007824 */ /* 0x000fca00078e0a00 */
[----:B------:R-:W-:Y:S01]  /*12aa0*/  SHF.L.U32 R3, R0, 0x1f, RZ ;  /* 0x0000001f00037819 */ /* 0x000fe200000006ff */
[----:B------:R-:W-:Y:S01]  /*12ab0*/  NOP ;  /* 0x0000000000007918 */ /* 0x000fe20000000000 */
[----:B0-----:R-:W2:Y:S01]  /*12ac0*/  LDL R2, [R1+0x8] ;  /* 0x0000080001027983 */ /* 0x001ea20000100800 */
[----:B------:R0:W-:Y:S01]  /*12ad0*/  SYNCS.ARRIVE.TRANS64.A1T0 RZ, [R22+URZ+0x2d800], RZ ;  /* 0x02d800ff16ff79a7 */ /* 0x0001e2000810003f */
[----:B------:R-:W-:Y:S01]  /*12ae0*/  BSSY B0, `(.L_x_1201) ;  /* 0x0000005000007945 */ /* 0x000fe20003800000 */
[----:B------:R-:W1:Y:S01]  /*12af0*/  SYNCS.PHASECHK.TRANS64.TRYWAIT P0, [R22+URZ+0x2d820], R3 ;  /* 0x02d82003160075a7 */ /* 0x000e62000800017f */
[----:B--2---:R-:W-:-:S05]  /*12b00*/  VIADD R0, R2, 0xfffffffe ;  /* 0xfffffffe02007836 */ /* 0x004fca0000000000 */
[----:B------:R-:W-:Y:S01]  /*12b10*/  ISETP.GE.AND P1, PT, R0, R29, PT ;  /* 0x0000001d0000720c */ /* 0x000fe20003f26270 */
[----:B01----:R-:W-:-:S12]  /*12b20*/  @!P0 BRA `(.L_x_1202) ;  /* 0x0000004400708947 */ /* 0x003fd80003800000 */
.L_x_1317:
[----:B------:R-:W-:Y:S05]  /*12b30*/  BSYNC B0 ;  /* 0x0000000000007941 */ /* 0x000fea0003800000 */
.L_x_1201:
[----:B------:R-:W-:Y:S04]  /*12b40*/  BSSY B0, `(.L_x_1203) ;  /* 0x0000228000007945 */ /* 0x000fe80003800000 */
[----:B------:R-:W-:Y:S05]  /*12b50*/  @!P1 BRA `(.L_x_1204) ;  /* 0x0000002000989947 */ /* 0x000fea0003800000 */
[----:B------:R-:W0:Y:S01]  /*12b60*/  LDL R2, [R1+0x8] ;  /* 0x0000080001027983 */ /* 0x000e220000100800 */
[----:B------:R-:W-:Y:S01]  /*12b70*/  LOP3.LUT R6, RZ, R29, RZ, 0x33, !PT ;  /* 0x0000001dff067212 */ /* 0x000fe200078e33ff */
[----:B------:R-:W-:Y:S01]  /*12b80*/  BSSY B2, `(.L_x_1205) ;  /* 0x00000bb000027945 */ /* 0x000fe20003800000 */
[----:B0-----:R-:W-:-:S05]  /*12b90*/  IMAD.MOV R3, RZ, RZ, -R2 ;  /* 0x000000ffff037224 */ /* 0x001fca00078e0a02 */
[----:B------:R-:W-:-:S05]  /*12ba0*/  VIADDMNMX R6, R3, 0x1, R6, !PT ;  /* 0x0000000103067846 */ /* 0x000fca0007800106 */
[----:B------:R-:W-:-:S05]  /*12bb0*/  IMAD.IADD R2, R2, 0x1, R6 ;  /* 0x0000000102027824 */ /* 0x000fca00078e0206 */
[----:B------:R-:W-:-:S04]  /*12bc0*/  LOP3.LUT R2, R2, 0x1, RZ, 0xc0, !PT ;  /* 0x0000000102027812 */ /* 0x000fc800078ec0ff */
[----:B------:R-:W-:-:S13]  /*12bd0*/  ISETP.NE.U32.AND P0, PT, R2, 0x1, PT ;  /* 0x000000010200780c */ /* 0x000fda0003f05070 */
[----:B------:R-:W-:Y:S05]  /*12be0*/  @P0 BRA `(.L_x_1206) ;  /* 0x0000000800d00947 */ /* 0x000fea0003800000 */
[----:B------:R-:W2:Y:S01]  /*12bf0*/  LDL R4, [R1] ;  /* 0x0000000001047983 */ /* 0x000ea20000100800 */
        /* <DEDUP_REMOVED lines=25> */
[----:B------:R-:W-:-:S04]  /*12d90*/  IMAD.WIDE.U32 R2, R25, UR6, R2 ;  /* 0x0000000619027c25 */ /* 0x000fc8000f8e0002 */
[----:B------:R-:W-:Y:S01]  /*12da0*/  IMAD.IADD R3, R4, 0x1, R3 ;  /* 0x0000000104037824 */ /* 0x000fe200078e0203 */
[----:B------:R-:W-:-:S04]  /*12db0*/  LEA R4, P0, R2, UR4, 0x2 ;  /* 0x0000000402047c11 */ /* 0x000fc8000f8010ff */
[----:B------:R-:W-:-:S06]  /*12dc0*/  LEA.HI.X R5, R2, UR5, R3, 0x2, P0 ;  /* 0x0000000502057c11 */ /* 0x000fcc00080f1403 */
[----:B------:R0:W5:Y:S03]  /*12dd0*/  LDG.E R5, desc[UR50][R4.64] ;  /* 0x0000003204057981 */ /* 0x000166000c1e1900 */
.L_x_1209:
[----:B------:R-:W-:Y:S01]  /*12de0*/  IMAD R3, R7, 0x8, R22 ;  /* 0x0000000807037824 */ /* 0x000fe200078e0216 */
[----:B------:R-:W-:Y:S01]  /*12df0*/  SHF.L.U32 R2, R9, 0x1f, RZ ;  /* 0x0000001f09027819 */ /* 0x000fe200000006ff */
[----:B------:R-:W-:Y:S03]  /*12e00*/  BSSY B3, `(.L_x_1210) ;  /* 0x0000003000037945 */ /* 0x000fe60003800000 */
[----:B------:R-:W1:Y:S02]  /*12e10*/  SYNCS.PHASECHK.TRANS64.TRYWAIT P0, [R3+URZ+0x2d840], R2 ;  /* 0x02d84002030075a7 */ /* 0x000e64000800017f */
[----:B-1----:R-:W-:Y:S05]  /*12e20*/  @!P0 BRA `(.L_x_1211) ;  /* 0x0000004000c48947 */ /* 0x002fea0003800000 */
.L_x_1318:
[----:B------:R-:W-:Y:S05]  /*12e30*/  BSYNC B3 ;  /* 0x0000000000037941 */ /* 0x000fea0003800000 */
.L_x_1210:
        /* <DEDUP_REMOVED lines=12> */
.L_x_1213:
[----:B------:R-:W-:Y:S05]  /*12f00*/  BSYNC B3 ;  /* 0x0000000000037941 */ /* 0x000fea0003800000 */
.L_x_1212:
        /* <DEDUP_REMOVED lines=11> */
.L_x_1214:
        /* <DEDUP_REMOVED lines=16> */
.L_x_1215:
        /* <DEDUP_REMOVED lines=16> */
.L_x_1216:
        /* <DEDUP_REMOVED lines=15> */
.L_x_1319:
[----:B------:R-:W-:Y:S05]  /*132b0*/  BSYNC B3 ;  /* 0x0000000000037941 */ /* 0x000fea0003800000 */
.L_x_1217:
        /* <DEDUP_REMOVED lines=12> */
.L_x_1220:
[----:B------:R-:W-:Y:S05]  /*13380*/  BSYNC B3 ;  /* 0x0000000000037941 */ /* 0x000fea0003800000 */
.L_x_1219:
        /* <DEDUP_REMOVED lines=11> */
.L_x_1221:
        /* <DEDUP_REMOVED lines=15> */
.L_x_1222:
        /* <DEDUP_REMOVED lines=15> */
.L_x_1223:
        /* <DEDUP_REMOVED lines=12> */
.L_x_1208:
[----:B------:R-:W-:Y:S05]  /*136e0*/  BSYNC B1 ;  /* 0x0000000000017941 */ /* 0x000fea0003800000 */
.L_x_1207:
[----:B------:R-:W2:Y:S01]  /*136f0*/  LDL R0, [R1+0x8] ;  /* 0x0000080001007983 */ /* 0x000ea20000100800 */
[----:B------:R-:W-:Y:S02]  /*13700*/  IMAD.MOV.U32 R23, RZ, RZ, R7 ;  /* 0x000000ffff177224 */ /* 0x000fe400078e0007 */
[----:B------:R-:W-:Y:S02]  /*13710*/  IMAD.MOV.U32 R26, RZ, RZ, R9 ;  /* 0x000000ffff1a7224 */ /* 0x000fe400078e0009 */
[----:B--2---:R-:W-:-:S07]  /*13720*/  VIADD R0, R0, 0xfffffffd ;  /* 0xfffffffd00007836 */ /* 0x004fce0000000000 */
.L_x_1206:
[----:B------:R-:W-:Y:S05]  /*13730*/  BSYNC B2 ;  /* 0x0000000000027941 */ /* 0x000fea0003800000 */
.L_x_1205:
[----:B------:R-:W2:Y:S01]  /*13740*/  LDL.LU R2, [R1+0x8] ;  /* 0x0000080001027983 */ /* 0x000ea20000300800 */
[----:B------:R-:W-:Y:S01]  /*13750*/  VIADD R6, R6, 0xfffffffe ;  /* 0xfffffffe06067836 */ /* 0x000fe20000000000 */
[----:B--2---:R-:W-:-:S04]  /*13760*/  LOP3.LUT R3, RZ, R2, RZ, 0x33, !PT ;  /* 0x00000002ff037212 */ /* 0x004fc800078e33ff */
[----:B------:R-:W-:-:S13]  /*13770*/  ISETP.NE.AND P0, PT, R6, R3, PT ;  /* 0x000000030600720c */ /* 0x000fda0003f05270 */
[----:B------:R-:W-:Y:S05]  /*13780*/  @!P0 BRA `(.L_x_1204) ;  /* 0x00000014008c8947 */ /* 0x000fea0003800000 */
[----:B------:R-:W-:-:S07]  /*13790*/  IMAD.MOV.U32 R4, RZ, RZ, R17 ;  /* 0x000000ffff047224 */ /* 0x000fce00078e0011 */
.L_x_1258:
[----:B------:R-:W2:Y:S01]  /*137a0*/  LDL R2, [R1] ;  /* 0x0000000001027983 */ /* 0x000ea20000100800 */
        /* <DEDUP_REMOVED lines=29> */
[----:B------:R-:W-:-:S05]  /*13980*/  LEA.HI.X R5, R2, UR5, R3, 0x2, P0 ;  /* 0x0000000502057c11 */ /* 0x000fca00080f1403 */
[----:B------:R0:W5:Y:S04]  /*13990*/  LDG.E R4, desc[UR50][R4.64] ;  /* 0x0000003204047981 */ /* 0x000168000c1e1900 */
.L_x_1226:
[----:B------:R-:W-:Y:S01]  /*139a0*/  IMAD R3, R6, 0x8, R22 ;  /* 0x0000000806037824 */ /* 0x000fe200078e0216 */
[----:B------:R-:W-:Y:S01]  /*139b0*/  SHF.L.U32 R2, R7, 0x1f, RZ ;  /* 0x0000001f07027819 */ /* 0x000fe200000006ff */
[----:B------:R-:W-:Y:S03]  /*139c0*/  BSSY B2, `(.L_x_1227) ;  /* 0x0000003000027945 */ /* 0x000fe60003800000 */
[----:B------:R-:W1:Y:S02]  /*139d0*/  SYNCS.PHASECHK.TRANS64.TRYWAIT P0, [R3+URZ+0x2d840], R2 ;  /* 0x02d84002030075a7 */ /* 0x000e64000800017f */
[----:B-1----:R-:W-:Y:S05]  /*139e0*/  @!P0 BRA `(.L_x_1228) ;  /* 0x0000003400fc8947 */ /* 0x002fea0003800000 */
.L_x_1320:
[----:B------:R-:W-:Y:S05]  /*139f0*/  BSYNC B2 ;  /* 0x0000000000027941 */ /* 0x000fea0003800000 */
.L_x_1227:
        /* <DEDUP_REMOVED lines=12> */
.L_x_1230:
[----:B------:R-:W-:Y:S05]  /*13ac0*/  BSYNC B2 ;  /* 0x0000000000027941 */ /* 0x000fea0003800000 */
.L_x_1229:
        /* <DEDUP_REMOVED lines=11> */
.L_x_1231:
        /* <DEDUP_REMOVED lines=16> */
.L_x_1232:
        /* <DEDUP_REMOVED lines=16> */
.L_x_1233:
        /* <DEDUP_REMOVED lines=15> */
.L_x_1321:
[----:B------:R-:W-:Y:S05]  /*13e70*/  BSYNC B2 ;  /* 0x0000000000027941 */ /* 0x000fea0003800000 */
.L_x_1234:
        /* <DEDUP_REMOVED lines=11> */
.L_x_1237:
[----:B------:R-:W-:Y:S05]  /*13f30*/  BSYNC B2 ;  /* 0x0000000000027941 */ /* 0x000fea0003800000 */
.L_x_1236:
        /* <DEDUP_REMOVED lines=10> */
.L_x_1238:
        /* <DEDUP_REMOVED lines=15> */
.L_x_1239:
        /* <DEDUP_REMOVED lines=15> */
.L_x_1240:
        /* <DEDUP_REMOVED lines=12> */
.L_x_1225:
[----:B------:R-:W-:Y:S05]  /*14280*/  BSYNC B1 ;  /* 0x0000000000017941 */ /* 0x000fea0003800000 */
.L_x_1224:
[----:B------:R-:W2:Y:S01]  /*14290*/  LDL R2, [R1] ;  /* 0x0000000001027983 */ /* 0x000ea20000100800 */
[----:B------:R-:W-:Y:S01]  /*142a0*/  VIADD R23, R6, 0x1 ;  /* 0x0000000106177836 */ /* 0x000fe20000000000 */
[----:B------:R-:W-:Y:S01]  /*142b0*/  BSSY B1, `(.L_x_1241) ;  /* 0x00000ad000017945 */ /* 0x000fe20003800000 */
[----:B------:R-:W-:-:S03]  /*142c0*/  VIADD R9, R0, 0xffffffff ;  /* 0xffffffff00097836 */ /* 0x000fc60000000000 */
        /* <DEDUP_REMOVED lines=28> */
.L_x_1243:
[----:B------:R-:W-:Y:S01]  /*14490*/  IMAD R2, R23, 0x8, R22 ;  /* 0x0000000817027824 */ /* 0x000fe200078e0216 */
[----:B------:R-:W-:Y:S01]  /*144a0*/  SHF.L.U32 R3, R26, 0x1f, RZ ;  /* 0x0000001f1a037819 */ /* 0x000fe200000006ff */
[----:B------:R-:W-:Y:S03]  /*144b0*/  BSSY B2, `(.L_x_1244) ;  /* 0x0000003000027945 */ /* 0x000fe60003800000 */
[----:B------:R-:W1:Y:S02]  /*144c0*/  SYNCS.PHASECHK.TRANS64.TRYWAIT P0, [R2+URZ+0x2d840], R3 ;  /* 0x02d84003020075a7 */ /* 0x000e64000800017f */
[----:B-1----:R-:W-:Y:S05]  /*144d0*/  @!P0 BRA `(.L_x_1245) ;  /* 0x0000002c00688947 */ /* 0x002fea0003800000 */
.L_x_1322:
[----:B------:R-:W-:Y:S05]  /*144e0*/  BSYNC B2 ;  /* 0x0000000000027941 */ /* 0x000fea0003800000 */
.L_x_1244:
        /* <DEDUP_REMOVED lines=12> */
.L_x_1247:
[----:B------:R-:W-:Y:S05]  /*145b0*/  BSYNC B2 ;  /* 0x0000000000027941 */ /* 0x000fea0003800000 */
.L_x_1246:
        /* <DEDUP_REMOVED lines=12> */
.L_x_1248:
        /* <DEDUP_REMOVED lines=16> */
.L_x_1249:
        /* <DEDUP_REMOVED lines=16> */
.L_x_1250:
        /* <DEDUP_REMOVED lines=15> */
.L_x_1323:
[----:B------:R-:W-:Y:S05]  /*14970*/  BSYNC B2 ;  /* 0x0000000000027941 */ /* 0x000fea0003800000 */
.L_x_1251:
        /* <DEDUP_REMOVED lines=11> */
.L_x_1254:
[----:B------:R-:W-:Y:S05]  /*14a30*/  BSYNC B2 ;  /* 0x0000000000027941 */ /* 0x000fea0003800000 */
.L_x_1253:
        /* <DEDUP_REMOVED lines=10> */
.L_x_1255:
        /* <DEDUP_REMOVED lines=15> */
.L_x_1256:
        /* <DEDUP_REMOVED lines=15> */
.L_x_1257:
        /* <DEDUP_REMOVED lines=12> */
.L_x_1242:
[----:B------:R-:W-:Y:S05]  /*14d80*/  BSYNC B1 ;  /* 0x0000000000017941 */ /* 0x000fea0003800000 */
.L_x_1241:
[----:B------:R-:W-:Y:S01]  /*14d90*/  ISETP.GT.AND P0, PT, R9, R29, PT ;  /* 0x0000001d0900720c */ /* 0x000fe20003f04270 */
[----:B------:R-:W-:-:S12]  /*14da0*/  VIADD R0, R0, 0xfffffffe ;  /* 0xfffffffe00007836 */ /* 0x000fd80000000000 */
[----:B------:R-:W-:Y:S05]  /*14db0*/  @P0 BRA `(.L_x_1258) ;  /* 0xffffffe800780947 */ /* 0x000fea000383ffff */
.L_x_1204:
[----:B------:R-:W-:Y:S05]  /*14dc0*/  BSYNC B0 ;  /* 0x0000000000007941 */ /* 0x000fea0003800000 */
.L_x_1203:
        /* <DEDUP_REMOVED lines=17> */
.L_x_1260:
[----:B------:R-:W-:Y:S05]  /*14ee0*/  BSYNC B0 ;  /* 0x0000000000007941 */ /* 0x000fea0003800000 */
.L_x_1259:
[----:B------:R-:W2:Y:S01]  /*14ef0*/  LDL R0, [R1] ;  /* 0x0000000001007983 */ /* 0x000ea20000100800 */
[----:B------:R-:W-:Y:S01]  /*14f00*/  BSSY B0, `(.L_x_1261) ;  /* 0x0000046000007945 */ /* 0x000fe20003800000 */
[----:B--2---:R-:W-:-:S13]  /*14f10*/  LOP3.LUT P0, RZ, R0, 0x1, RZ, 0xc0, !PT ;  /* 0x0000000100ff7812 */ /* 0x004fda000780c0ff */
[----:B------:R-:W-:Y:S05]  /*14f20*/  @!P0 BRA `(.L_x_1262) ;  /* 0x00000004000c8947 */ /* 0x000fea0003800000 */
[----:B0-----:R-:W-:Y:S01]  /*14f30*/  IMAD R3, R23, 0x8, R22 ;  /* 0x0000000817037824 */ /* 0x001fe200078e0216 */
[----:B------:R-:W-:Y:S01]  /*14f40*/  SHF.L.U32 R0, R26, 0x1f, RZ ;  /* 0x0000001f1a007819 */ /* 0x000fe200000006ff */
[----:B------:R-:W-:Y:S01]  /*14f50*/  BSSY B1, `(.L_x_1263) ;  /* 0x0000004000017945 */ /* 0x000fe20003800000 */
[----:B------:R-:W-:Y:S02]  /*14f60*/  ISETP.NE.AND P1, PT, R6, RZ, PT ;  /* 0x000000ff0600720c */ /* 0x000fe40003f25270 */
[----:B------:R-:W0:Y:S02]  /*14f70*/  SYNCS.PHASECHK.TRANS64.TRYWAIT P0, [R3+URZ+0x2d860], R0 ;  /* 0x02d86000030075a7 */ /* 0x000e24000800017f */
[----:B0-----:R-:W-:Y:S09]  /*14f80*/  @!P0 BRA `(.L_x_1264) ;  /* 0x0000002000e48947 */ /* 0x001ff20003800000 */
.L_x_1324:
[----:B------:R-:W-:Y:S05]  /*14f90*/  BSYNC B1 ;  /* 0x0000000000017941 */ /* 0x000fea0003800000 */
.L_x_1263:
        /* <DEDUP_REMOVED lines=9> */
.L_x_1266:
[----:B------:R-:W-:Y:S05]  /*15030*/  BSYNC B1 ;  /* 0x0000000000017941 */ /* 0x000fea0003800000 */
.L_x_1265:
[----:B0-----:R-:W-:Y:S01]  /*15040*/  IMAD R0, R23, 0x6000, R22 ;  /* 0x0000600017007824 */ /* 0x001fe200078e0216 */
        /* <DEDUP_REMOVED lines=9> */
.L_x_1267:
        /* <DEDUP_REMOVED lines=15> */
.L_x_1268:
        /* <DEDUP_REMOVED lines=15> */
.L_x_1269:
        /* <DEDUP_REMOVED lines=10> */
.L_x_1262:
[----:B------:R-:W-:Y:S05]  /*15360*/  BSYNC B0 ;  /* 0x0000000000007941 */ /* 0x000fea0003800000 */
.L_x_1261:
[----:B------:R-:W-:-:S05]  /*15370*/  VIADD R23, R23, 0x1 ;  /* 0x0000000117177836 */ /* 0x000fca0000000000 */
[----:B------:R-:W-:-:S04]  /*15380*/  ISETP.NE.AND P0, PT, R23, 0x2, PT ;  /* 0x000000021700780c */ /* 0x000fc80003f05270 */
[----:B0-----:R-:W-:Y:S02]  /*15390*/  SEL R3, RZ, 0x1, P0 ;  /* 0x00000001ff037807 */ /* 0x001fe40000000000 */
[----:B------:R-:W-:Y:S02]  /*153a0*/  SEL R23, R23, RZ, P0 ;  /* 0x000000ff17177207 */ /* 0x000fe40000000000 */
[----:B------:R-:W-:-:S07]  /*153b0*/  LOP3.LUT R26, R26, R3, RZ, 0x3c, !PT ;  /* 0x000000031a1a7212 */ /* 0x000fce00078e3cff */
.L_x_1185:
[----:B------:R-:W-:Y:S05]  /*153c0*/  BSYNC B7 ;  /* 0x0000000000077941 */ /* 0x000fea0003800000 */
.L_x_1183:
[----:B------:R-:W2:Y:S02]  /*153d0*/  LDL R0, [R1] ;  /* 0x0000000001007983 */ /* 0x000ea40000100800 */
        /* <DEDUP_REMOVED lines=11> */
.L_x_1270:
[----:B------:R-:W2:Y:S01]  /*15490*/  S2R R0, SR_TID.X ;  /* 0x0000000000007919 */ /* 0x000ea20000002100 */
[----:B------:R-:W-:Y:S01]  /*154a0*/  UMOV UR4, 0xffffffff ;  /* 0xffffffff00047882 */ /* 0x000fe20000000000 */
[----:B--2---:R-:W-:-:S04]  /*154b0*/  LOP3.LUT R8, R0, 0x1f, RZ, 0xc0, !PT ;  /* 0x0000001f00087812 */ /* 0x004fc800078ec0ff */
[----:B------:R-:W-:Y:S01]  /*154c0*/  ISETP.NE.AND P0, PT, R8, 0x1f, PT ;  /* 0x0000001f0800780c */ /* 0x000fe20003f05270 */
[----:B------:R-:W-:-:S12]  /*154d0*/  BRA.DIV UR4, `(.L_x_1272) ;  /* 0x0000001e04a47947 */ /* 0x000fd8000b800000 */
[----:B------:R-:W-:Y:S01]  /*154e0*/  IMAD.IADD R5, R19, 0x1, R8 ;  /* 0x0000000113057824 */ /* 0x000fe200078e0208 */
[----:B------:R-:W-:-:S04]  /*154f0*/  ULDC UR4, c[0x0][0xc3c] ;  /* 0x00030f0000047ab9 */ /* 0x000fc80000000800 */
[----:B------:R-:W-:-:S13]  /*15500*/  ISETP.GE.OR P1, PT, R5, UR4, !P0 ;  /* 0x0000000405007c0c */ /* 0x000fda000c726670 */
[----:B------:R-:W2:Y:S02]  /*15510*/  @!P1 LDC.64 R2, c[0x0][0xc80] ;  /* 0x00032000ff029b82 */ /* 0x000ea40000000a00 */
[----:B--2---:R-:W-:-:S06]  /*15520*/  @!P1 IMAD.WIDE R2, R5, 0x4, R2 ;  /* 0x0000000405029825 */ /* 0x004fcc00078e0202 */
[----:B------:R-:W2:Y:S01]  /*15530*/  @!P1 LDG.E R2, desc[UR50][R2.64] ;  /* 0x0000003202029981 */ /* 0x000ea2000c1e1900 */
[----:B------:R-:W-:Y:S01]  /*15540*/  IMAD.MOV.U32 R17, RZ, RZ, RZ ;  /* 0x000000ffff117224 */ /* 0x000fe200078e00ff */
[C---:B------:R-:W-:Y:S02]  /*15550*/  ISETP.GE.U32.AND P2, PT, R8.reuse, 0x2, PT ;  /* 0x000000020800780c */ /* 0x040fe40003f46070 */
[C---:B------:R-:W-:Y:S01]  /*15560*/  ISETP.GE.U32.AND P3, PT, R8.reuse, 0x4, PT ;  /* 0x000000040800780c */ /* 0x040fe20003f66070 */
[----:B------:R-:W-:Y:S01]  /*15570*/  SHFL.IDX PT, R0, R16, RZ, 0x1f ;  /* 0x00001fff10007589 */ /* 0x000fe200000e0000 */
[C---:B------:R-:W-:Y:S02]  /*15580*/  ISETP.GE.U32.AND P4, PT, R8.reuse, 0x8, PT ;  /* 0x000000080800780c */ /* 0x040fe40003f86070 */
[C---:B------:R-:W-:Y:S01]  /*15590*/  ISETP.GE.U32.AND P5, PT, R8.reuse, 0x10, PT ;  /* 0x000000100800780c */ /* 0x040fe20003fa6070 */
[----:B--2---:R-:W-:Y:S01]  /*155a0*/  @!P1 IMAD.MOV.U32 R17, RZ, RZ, R2 ;  /* 0x000000ffff119224 */ /* 0x004fe200078e0002 */
[----:B------:R-:W-:-:S04]  /*155b0*/  ISETP.NE.AND P1, PT, R8, RZ, PT ;  /* 0x000000ff0800720c */ /* 0x000fc80003f25270 */
[----:B------:R-:W2:Y:S02]  /*155c0*/  SHFL.UP PT, R14, R17, 0x1, RZ ;  /* 0x04200000110e7989 */ /* 0x000ea400000e00ff */
[----:B--2---:R-:W-:-:S05]  /*155d0*/  SEL R4, R14, RZ, P1 ;  /* 0x000000ff0e047207 */ /* 0x004fca0000800000 */
[----:B------:R-:W-:-:S05]  /*155e0*/  IMAD.IADD R4, R17, 0x1, R4 ;  /* 0x0000000111047824 */ /* 0x000fca00078e0204 */
[----:B------:R-:W2:Y:S02]  /*155f0*/  SHFL.UP PT, R14, R4, 0x2, RZ ;  /* 0x04400000040e7989 */ /* 0x000ea400000e00ff */
[----:B--2---:R-:W-:-:S05]  /*15600*/  SEL R5, R14, RZ, P2 ;  /* 0x000000ff0e057207 */ /* 0x004fca0001000000 */
[----:B------:R-:W-:Y:S02]  /*15610*/  IMAD.IADD R6, R4, 0x1, R5 ;  /* 0x0000000104067824 */ /* 0x000fe400078e0205 */
[----:B------:R-:W-:Y:S04]  /*15620*/  SHFL.IDX PT, R5, R16, 0x1, 0x1f ;  /* 0x00201f0010057f89 */ /* 0x000fe800000e0000 */
[----:B------:R-:W2:Y:S02]  /*15630*/  SHFL.UP PT, R14, R6, 0x4, RZ ;  /* 0x04800000060e7989 */ /* 0x000ea400000e00ff */
[----:B--2---:R-:W-:-:S05]  /*15640*/  SEL R3, R14, RZ, P3 ;  /* 0x000000ff0e037207 */ /* 0x004fca0001800000 */
[----:B------:R-:W-:-:S05]  /*15650*/  IMAD.IADD R2, R6, 0x1, R3 ;  /* 0x0000000106027824 */ /* 0x000fca00078e0203 */
[----:B------:R-:W2:Y:S02]  /*15660*/  SHFL.UP PT, R14, R2, 0x8, RZ ;  /* 0x05000000020e7989 */ /* 0x000ea400000e00ff */
[----:B--2---:R-:W-:-:S05]  /*15670*/  SEL R3, R14, RZ, P4 ;  /* 0x000000ff0e037207 */ /* 0x004fca0002000000 */
[----:B------:R-:W-:-:S05]  /*15680*/  IMAD.IADD R3, R2, 0x1, R3 ;  /* 0x0000000102037824 */ /* 0x000fca00078e0203 */
[----:B------:R-:W2:Y:S02]  /*15690*/  SHFL.UP PT, R14, R3, 0x10, RZ ;  /* 0x06000000030e7989 */ /* 0x000ea400000e00ff */
[----:B--2---:R-:W-:-:S05]  /*156a0*/  SEL R14, R14, RZ, P5 ;  /* 0x000000ff0e0e7207 */ /* 0x004fca0002800000 */
[----:B------:R-:W-:-:S05]  /*156b0*/  IMAD.IADD R3, R3, 0x1, R14 ;  /* 0x0000000103037824 */ /* 0x000fca00078e020e */
[----:B------:R2:W3:Y:S02]  /*156c0*/  SHFL.IDX PT, R14, R3, 0x1f, 0x1f ;  /* 0x03e01f00030e7f89 */ /* 0x0004e400000e0000 */
.L_x_1334:
[----:B------:R-:W-:Y:S02]  /*156d0*/  ULDC UR4, c[0x0][0xc38] ;  /* 0x00030e0000047ab9 */ /* 0x000fe40000000800 */
[----:B------:R-:W-:-:S04]  /*156e0*/  IMAD.U32 R4, RZ, RZ, UR4 ;  /* 0x00000004ff047e24 */ /* 0x000fc8000f8e00ff */
[----:B---3--:R-:W-:-:S04]  /*156f0*/  IMAD R14, R14, R4, RZ ;  /* 0x000000040e0e7224 */ /* 0x008fc800078e02ff */
[----:B------:R-:W-:-:S05]  /*15700*/  IMAD.IADD R5, R5, 0x1, R14 ;  /* 0x0000000105057824 */ /* 0x000fca00078e020e */
[----:B------:R-:W-:-:S13]  /*15710*/  ISETP.GT.AND P6, PT, R5, R0, PT ;  /* 0x000000000500720c */ /* 0x000fda0003fc4270 */
[----:B------:R-:W-:Y:S05]  /*15720*/  @P6 BRA `(.L_x_1273) ;  /* 0x00000000009c6947 */ /* 0x000fea0003800000 */
.L_x_1278:
[----:B------:R-:W3:Y:S01]  /*15730*/  LDC R2, c[0x0][0xc3c] ;  /* 0x00030f00ff027b82 */ /* 0x000ee20000000800 */
[----:B------:R-:W-:-:S05]  /*15740*/  VIADD R19, R19, 0x1f ;  /* 0x0000001f13137836 */ /* 0x000fca0000000000 */
[----:B---3--:R-:W-:-:S13]  /*15750*/  ISETP.GE.AND P6, PT, R19, R2, PT ;  /* 0x000000021300720c */ /* 0x008fda0003fc6270 */
[----:B------:R-:W-:Y:S05]  /*15760*/  @P6 BRA `(.L_x_1274) ;  /* 0x0000000400d06947 */ /* 0x000fea0003800000 */
[----:B--2---:R-:W2:Y:S01]  /*15770*/  S2R R3, SR_TID.X ;  /* 0x0000000000037919 */ /* 0x004ea20000002100 */
[----:B------:R-:W-:Y:S01]  /*15780*/  BSSY B0, `(.L_x_1275) ;  /* 0x0000009000007945 */ /* 0x000fe20003800000 */
[----:B------:R-:W-:Y:S01]  /*15790*/  IMAD.MOV.U32 R17, RZ, RZ, RZ ;  /* 0x000000ffff117224 */ /* 0x000fe200078e00ff */
[----:B--2---:R-:W-:-:S05]  /*157a0*/  LOP3.LUT R3, R3, 0x1f, RZ, 0xc0, !PT ;  /* 0x0000001f03037812 */ /* 0x004fca00078ec0ff */
[----:B------:R-:W-:-:S05]  /*157b0*/  IMAD.IADD R7, R19, 0x1, R3 ;  /* 0x0000000113077824 */ /* 0x000fca00078e0203 */
[----:B------:R-:W-:-:S13]  /*157c0*/  ISETP.GE.OR P6, PT, R7, R2, !P0 ;  /* 0x000000020700720c */ /* 0x000fda00047c6670 */
[----:B------:R-:W-:Y:S05]  /*157d0*/  @P6 BRA `(.L_x_1276) ;  /* 0x00000000000c6947 */ /* 0x000fea0003800000 */
[----:B------:R-:W2:Y:S02]  /*157e0*/  LDC.64 R2, c[0x0][0xc80] ;  /* 0x00032000ff027b82 */ /* 0x000ea40000000a00 */
[----:B--2---:R-:W-:-:S05]  /*157f0*/  IMAD.WIDE R2, R7, 0x4, R2 ;  /* 0x0000000407027825 */ /* 0x004fca00078e0202 */
[----:B------:R2:W5:Y:S02]  /*15800*/  LDG.E R17, desc[UR50][R2.64] ;  /* 0x0000003202117981 */ /* 0x000564000c1e1900 */
.L_x_1276:
[----:B------:R-:W-:Y:S05]  /*15810*/  BSYNC B0 ;  /* 0x0000000000007941 */ /* 0x000fea0003800000 */
.L_x_1275:
[----:B------:R-:W-:-:S03]  /*15820*/  UMOV UR4, 0xffffffff ;  /* 0xffffffff00047882 */ /* 0x000fc60000000000 */
[----:B------:R-:W-:Y:S05]  /*15830*/  BRA.DIV UR4, `(.L_x_1277) ;  /* 0x0000001e04f07947 */ /* 0x000fea000b800000 */
[----:B-----5:R-:W3:Y:S02]  /*15840*/  SHFL.UP PT, R14, R17, 0x1, RZ ;  /* 0x04200000110e7989 */ /* 0x020ee400000e00ff */
[----:B---3--:R-:W-:-:S05]  /*15850*/  SEL R14, R14, RZ, P1 ;  /* 0x000000ff0e0e7207 */ /* 0x008fca0000800000 */
[----:B------:R-:W-:-:S05]  /*15860*/  IMAD.IADD R13, R17, 0x1, R14 ;  /* 0x00000001110d7824 */ /* 0x000fca00078e020e */
        /* <DEDUP_REMOVED lines=13> */
.L_x_1342:
[----:B------:R-:W-:Y:S02]  /*15940*/  ULDC UR4, c[0x0][0xc38] ;  /* 0x00030e0000047ab9 */ /* 0x000fe40000000800 */
[----:B------:R-:W-:-:S04]  /*15950*/  IMAD.U32 R4, RZ, RZ, UR4 ;  /* 0x00000004ff047e24 */ /* 0x000fc8000f8e00ff */
[----:B---3--:R-:W-:-:S04]  /*15960*/  IMAD R14, R14, R4, RZ ;  /* 0x000000040e0e7224 */ /* 0x008fc800078e02ff */
[----:B------:R-:W-:-:S05]  /*15970*/  IMAD.IADD R5, R14, 0x1, R5 ;  /* 0x000000010e057824 */ /* 0x000fca00078e0205 */
[----:B------:R-:W-:-:S13]  /*15980*/  ISETP.GT.AND P6, PT, R5, R0, PT ;  /* 0x000000000500720c */ /* 0x000fda0003fc4270 */
[----:B------:R-:W-:Y:S05]  /*15990*/  @!P6 BRA `(.L_x_1278) ;  /* 0xfffffffc0064e947 */ /* 0x000fea000383ffff */
.L_x_1273:
[----:B------:R-:W-:Y:S01]  /*159a0*/  IMAD.IADD R16, R5, 0x1, -R14 ;  /* 0x0000000105107824 */ /* 0x000fe200078e0a0e */
[----:B------:R-:W-:-:S03]  /*159b0*/  UMOV UR4, 0xffffffff ;  /* 0xffffffff00047882 */ /* 0x000fc60000000000 */
[----:B------:R-:W-:-:S05]  /*159c0*/  IMAD R5, R3, R4, R16 ;  /* 0x0000000403057224 */ /* 0x000fca00078e0210 */
[----:B------:R-:W-:Y:S01]  /*159d0*/  ISETP.GT.AND P6, PT, R5, R0, PT ;  /* 0x000000000500720c */ /* 0x000fe20003fc4270 */
[----:B------:R-:W-:-:S12]  /*159e0*/  BRA.DIV UR4, `(.L_x_1279) ;  /* 0x0000002204407947 */ /* 0x000fd8000b800000 */
[----:B------:R-:W-:-:S04]  /*159f0*/  VOTE.ANY R2, PT, !P6 ;  /* 0x0000000000027806 */ /* 0x000fc800070e0100 */
[----:B------:R-:W3:Y:S02]  /*15a00*/  POPC R6, R2 ;  /* 0x0000000200067309 */ /* 0x000ee40000000000 */
[----:B---3--:R3:W4:Y:S02]  /*15a10*/  SHFL.IDX PT, R17, R17, R6, 0x1f ;  /* 0x00001f0611117589 */ /* 0x00872400000e0000 */
.L_x_1346:
[----:B------:R-:W-:Y:S01]  /*15a20*/  ISETP.NE.AND P0, PT, R2, RZ, PT ;  /* 0x000000ff0200720c */ /* 0x000fe20003f05270 */
[----:B------:R-:W-:-:S12]  /*15a30*/  IMAD.MOV.U32 R14, RZ, RZ, RZ ;  /* 0x000000ffff0e7224 */ /* 0x000fd800078e00ff */
[----:B------:R-:W-:Y:S05]  /*15a40*/  @!P0 BRA `(.L_x_1280) ;  /* 0x0000000000108947 */ /* 0x000fea0003800000 */
[----:B------:R-:W-:Y:S01]  /*15a50*/  UMOV UR4, 0xffffffff ;  /* 0xffffffff00047882 */ /* 0x000fe20000000000 */
[----:B------:R-:W-:Y:S02]  /*15a60*/  VIADD R12, R6, 0xffffffff ;  /* 0xffffffff060c7836 */ /* 0x000fe40000000000 */
[----:B------:R-:W-:Y:S05]  /*15a70*/  BRA.DIV UR4, `(.L_x_1281) ;  /* 0x0000002204647947 */ /* 0x000fea000b800000 */
[----:B------:R0:W0:Y:S02]  /*15a80*/  SHFL.IDX PT, R14, R3, R12, 0x1f ;  /* 0x00001f0c030e7589 */ /* 0x00002400000e0000 */
.L_x_1280:
[----:B0-2---:R-:W0:Y:S01]  /*15a90*/  LDC.64 R2, c[0x0][0xc90] ;  /* 0x00032400ff027b82 */ /* 0x005e220000000a00 */
[----:B------:R-:W-:-:S04]  /*15aa0*/  IMAD.IADD R19, R6, 0x1, R19 ;  /* 0x0000000106137824 */ /* 0x000fc800078e0213 */
[----:B0-----:R-:W-:-:S05]  /*15ab0*/  IMAD.WIDE R2, R19, 0x4, R2 ;  /* 0x0000000413027825 */ /* 0x001fca00078e0202 */
[----:B---3--:R0:W4:Y:S01]  /*15ac0*/  LDG.E R6, desc[UR50][R2.64] ;  /* 0x0000003202067981 */ /* 0x008122000c1e1900 */
[----:B------:R-:W-:-:S04]  /*15ad0*/  IMAD R16, R14, R4, R16 ;  /* 0x000000040e107224 */ /* 0x000fc800078e0210 */
[----:B------:R-:W-:Y:S02]  /*15ae0*/  IMAD.IADD R0, R0, 0x1, -R16 ;  /* 0x0000000100007824 */ /* 0x000fe400078e0a10 */
[----:B0-----:R-:W-:Y:S02]  /*15af0*/  IMAD.MOV.U32 R2, RZ, RZ, RZ ;  /* 0x000000ffff027224 */ /* 0x001fe400078e00ff */
[----:B----4-:R-:W-:-:S05]  /*15b00*/  IMAD R5, R17, R6, RZ ;  /* 0x0000000611057224 */ /* 0x010fca00078e02ff */
[----:B------:R-:W-:-:S04]  /*15b10*/  IABS R7, R5 ;  /* 0x0000000500077213 */ /* 0x000fc80000000000 */
[----:B------:R-:W0:Y:S08]  /*15b20*/  I2F.RP R8, R7 ;  /* 0x0000000700087306 */ /* 0x000e300000209400 */
[----:B0-----:R-:W1:Y:S02]  /*15b30*/  MUFU.RCP R8, R8 ;  /* 0x0000000800087308 */ /* 0x001e640000001000 */
[----:B-1----:R-:W-:Y:S01]  /*15b40*/  VIADD R9, R8, 0xffffffe ;  /* 0x0ffffffe08097836 */ /* 0x002fe20000000000 */
[----:B------:R-:W-:-:S05]  /*15b50*/  IABS R8, R5 ;  /* 0x0000000500087213 */ /* 0x000fca0000000000 */
[----:B------:R-:W0:Y:S01]  /*15b60*/  F2I.FTZ.U32.TRUNC.NTZ R3, R9 ;  /* 0x0000000900037305 */ /* 0x000e22000021f000 */
[----:B------:R-:W-:Y:S02]  /*15b70*/  IMAD.MOV R8, RZ, RZ, -R8 ;  /* 0x000000ffff087224 */ /* 0x000fe400078e0a08 */
[----:B0-----:R-:W-:-:S04]  /*15b80*/  IMAD.MOV R10, RZ, RZ, -R3 ;  /* 0x000000ffff0a7224 */ /* 0x001fc800078e0a03 */
[----:B------:R-:W-:-:S04]  /*15b90*/  IMAD R11, R10, R7, RZ ;  /* 0x000000070a0b7224 */ /* 0x000fc800078e02ff */
[----:B------:R-:W-:Y:S01]  /*15ba0*/  IMAD.HI.U32 R2, R3, R11, R2 ;  /* 0x0000000b03027227 */ /* 0x000fe200078e0002 */
[----:B------:R-:W-:-:S05]  /*15bb0*/  IABS R3, R0 ;  /* 0x0000000000037213 */ /* 0x000fca0000000000 */
        /* <DEDUP_REMOVED lines=15> */
[----:B------:R-:W-:-:S03]  /*15cb0*/  IMAD R0, R5, R9, R0 ;  /* 0x0000000905007224 */ /* 0x000fc600078e0200 */
[----:B------:R-:W-:-:S04]  /*15cc0*/  VIADDMNMX R4, R3, R4, R6, PT ;  /* 0x0000000403047246 */ /* 0x000fc80003800106 */
[----:B------:R-:W-:-:S04]  /*15cd0*/  IABS R6, R4 ;  /* 0x0000000400067213 */ /* 0x000fc80000000000 */
[----:B------:R-:W0:Y:S08]  /*15ce0*/  I2F.RP R8, R6 ;  /* 0x0000000600087306 */ /* 0x000e300000209400 */
[----:B0-----:R-:W0:Y:S02]  /*15cf0*/  MUFU.RCP R8, R8 ;  /* 0x0000000800087308 */ /* 0x001e240000001000 */
[----:B0-----:R-:W-:Y:S01]  /*15d00*/  VIADD R2, R8, 0xffffffe ;  /* 0x0ffffffe08027836 */ /* 0x001fe20000000000 */
[----:B------:R-:W-:-:S05]  /*15d10*/  IABS R8, R0 ;  /* 0x0000000000087213 */ /* 0x000fca0000000000 */
[----:B------:R0:W1:Y:S02]  /*15d20*/  F2I.FTZ.U32.TRUNC.NTZ R3, R2 ;  /* 0x0000000200037305 */ /* 0x000064000021f000 */
[----:B0-----:R-:W-:Y:S02]  /*15d30*/  IMAD.MOV.U32 R2, RZ, RZ, RZ ;  /* 0x000000ffff027224 */ /* 0x001fe400078e00ff */
[----:B-1----:R-:W-:-:S04]  /*15d40*/  IMAD.MOV R5, RZ, RZ, -R3 ;  /* 0x000000ffff057224 */ /* 0x002fc800078e0a03 */
[----:B------:R-:W-:-:S04]  /*15d50*/  IMAD R5, R5, R6, RZ ;  /* 0x0000000605057224 */ /* 0x000fc800078e02ff */
[----:B------:R-:W-:Y:S01]  /*15d60*/  IMAD.HI.U32 R3, R3, R5, R2 ;  /* 0x0000000503037227 */ /* 0x000fe200078e0002 */
[-C--:B------:R-:W-:Y:S02]  /*15d70*/  IABS R5, R4.reuse ;  /* 0x0000000400057213 */ /* 0x080fe40000000000 */
[C---:B------:R-:W-:Y:S01]  /*15d80*/  LOP3.LUT R2, R0.reuse, R4, RZ, 0x3c, !PT ;  /* 0x0000000400027212 */ /* 0x040fe200078e3cff */
[----:B------:R-:W-:Y:S02]  /*15d90*/  IMAD.IADD R0, R0, 0x1, R7 ;  /* 0x0000000100007824 */ /* 0x000fe400078e0207 */
[----:B------:R-:W-:Y:S01]  /*15da0*/  IMAD.MOV R5, RZ, RZ, -R5 ;  /* 0x000000ffff057224 */ /* 0x000fe200078e0a05 */
[----:B------:R-:W-:Y:S01]  /*15db0*/  ISETP.GE.AND P2, PT, R2, RZ, PT ;  /* 0x000000ff0200720c */ /* 0x000fe20003f46270 */
[----:B------:R-:W-:-:S04]  /*15dc0*/  IMAD.HI.U32 R3, R3, R8, RZ ;  /* 0x0000000803037227 */ /* 0x000fc800078e00ff */
[----:B------:R-:W-:-:S05]  /*15dd0*/  IMAD R5, R3, R5, R8 ;  /* 0x0000000503057224 */ /* 0x000fca00078e0208 */
[----:B------:R-:W-:-:S13]  /*15de0*/  ISETP.GT.U32.AND P1, PT, R6, R5, PT ;  /* 0x000000050600720c */ /* 0x000fda0003f24070 */
[----:B------:R-:W-:Y:S02]  /*15df0*/  @!P1 IMAD.IADD R5, R5, 0x1, -R6 ;  /* 0x0000000105059824 */ /* 0x000fe400078e0a06 */
[----:B------:R-:W-:Y:S01]  /*15e00*/  @!P1 VIADD R3, R3, 0x1 ;  /* 0x0000000103039836 */ /* 0x000fe20000000000 */
[----:B------:R-:W-:Y:S02]  /*15e10*/  ISETP.NE.AND P1, PT, R4, RZ, PT ;  /* 0x000000ff0400720c */ /* 0x000fe40003f25270 */
[----:B------:R-:W-:-:S13]  /*15e20*/  ISETP.GE.U32.AND P0, PT, R5, R6, PT ;  /* 0x000000060500720c */ /* 0x000fda0003f06070 */
[----:B------:R-:W-:-:S04]  /*15e30*/  @P0 VIADD R3, R3, 0x1 ;  /* 0x0000000103030836 */ /* 0x000fc80000000000 */
[----:B------:R-:W-:Y:S01]  /*15e40*/  @!P2 IMAD.MOV R3, RZ, RZ, -R3 ;  /* 0x000000ffff03a224 */ /* 0x000fe200078e0a03 */
[----:B------:R-:W-:Y:S01]  /*15e50*/  @!P1 LOP3.LUT R3, RZ, R4, RZ, 0x33, !PT ;  /* 0x00000004ff039212 */ /* 0x000fe200078e33ff */
[----:B------:R-:W-:-:S04]  /*15e60*/  IMAD.MOV R4, RZ, RZ, -R4 ;  /* 0x000000ffff047224 */ /* 0x000fc800078e0a04 */
[----:B------:R-:W-:Y:S01]  /*15e70*/  IMAD R18, R3, R4, R0 ;  /* 0x0000000403127224 */ /* 0x000fe200078e0200 */
[----:B------:R-:W-:-:S05]  /*15e80*/  LOP3.LUT R0, RZ, R3, RZ, 0x33, !PT ;  /* 0x00000003ff007212 */ /* 0x000fca00078e33ff */
[----:B------:R-:W-:Y:S01]  /*15e90*/  IMAD.IADD R17, R17, 0x1, R0 ;  /* 0x0000000111117824 */ /* 0x000fe200078e0200 */
[----:B------:R-:W-:Y:S06]  /*15ea0*/  BRA `(.L_x_1282) ;  /* 0x00000000001c7947 */ /* 0x000fec0003800000 */
.L_x_1274:
[----:B------:R-:W-:Y:S01]  /*15eb0*/  UMOV UR4, URZ ;  /* 0x0000003f00047c82 */ /* 0x000fe20008000000 */
[----:B------:R-:W-:Y:S01]  /*15ec0*/  UMOV UR5, URZ ;  /* 0x0000003f00057c82 */ /* 0x000fe20008000000 */
[----:B------:R-:W-:Y:S01]  /*15ed0*/  ULDC UR6, c[0x0][0xc3c] ;  /* 0x00030f0000067ab9 */ /* 0x000fe20000000800 */
[----:B------:R-:W-:Y:S02]  /*15ee0*/  IMAD.MOV.U32 R16, RZ, RZ, R0 ;  /* 0x000000ffff107224 */ /* 0x000fe400078e0000 */
[----:B------:R-:W-:Y:S02]  /*15ef0*/  IMAD.U32 R17, RZ, RZ, UR4 ;  /* 0x00000004ff117e24 */ /* 0x000fe4000f8e00ff */
[----:B------:R-:W-:Y:S02]  /*15f00*/  IMAD.U32 R18, RZ, RZ, UR5 ;  /* 0x00000005ff127e24 */ /* 0x000fe4000f8e00ff */
[----:B------:R-:W-:-:S07]  /*15f10*/  IMAD.U32 R19, RZ, RZ, UR6 ;  /* 0x00000006ff137e24 */ /* 0x000fce000f8e00ff */
.L_x_1282:
[----:B------:R-:W3:Y:S01]  /*15f20*/  S2R R0, SR_TID.X ;  /* 0x0000000000007919 */ /* 0x000ee20000002100 */
[----:B------:R-:W-:Y:S05]  /*15f30*/  WARPSYNC.ALL ;  /* 0x0000000000007948 */ /* 0x000fea0003800000 */
[----:B------:R-:W-:Y:S01]  /*15f40*/  BAR.SYNC.DEFER_BLOCKING 0x4, 0x200 ;  /* 0x0108000000007b1d */ /* 0x000fe20000010000 */
[----:B---3--:R-:W-:-:S04]  /*15f50*/  LOP3.LUT R0, R0, 0x1f, RZ, 0xc0, !PT ;  /* 0x0000001f00007812 */ /* 0x008fc800078ec0ff */
[----:B------:R-:W-:-:S13]  /*15f60*/  ISETP.NE.AND P0, PT, R0, RZ, PT ;  /* 0x000000ff0000720c */ /* 0x000fda0003f05270 */
[----:B--2---:R-:W2:Y:S01]  /*15f70*/  @!P0 S2R R3, SR_CgaCtaId ;  /* 0x0000000000038919 */ /* 0x004ea20000008800 */
[----:B------:R-:W-:-:S04]  /*15f80*/  @!P0 MOV R0, 0x400 ;  /* 0x0000040000008802 */ /* 0x000fc80000000f00 */
[----:B--2---:R-:W-:-:S05]  /*15f90*/  @!P0 LEA R22, R3, R0, 0x18 ;  /* 0x0000000003168211 */ /* 0x004fca00078ec0ff */
[----:B------:R4:W-:Y:S01]  /*15fa0*/  @!P0 STS.128 [R22+0x2d8d0], R16 ;  /* 0x02d8d01016008388 */ /* 0x0009e20000000c00 */
[----:B------:R-:W-:Y:S06]  /*15fb0*/  BAR.ARV 0x5, 0x200 ;  /* 0x0148000000007b1d */ /* 0x000fec0000002000 */
.L_x_1271:
[----:B------:R-:W-:Y:S02]  /*15fc0*/  ULDC UR4, c[0x0][0xc3c] ;  /* 0x00030f0000047ab9 */ /* 0x000fe40000000800 */
[----:B---3--:R-:W-:-:S13]  /*15fd0*/  ISETP.GE.AND P0, PT, R19, UR4, PT ;  /* 0x0000000413007c0c */ /* 0x008fda000bf06270 */
[----:B------:R-:W-:Y:S05]  /*15fe0*/  @!P0 BRA `(.L_x_1283) ;  /* 0xffffffa800748947 */ /* 0x000fea000383ffff */
[----:B------:R-:W-:Y:S05]  /*15ff0*/  BSYNC B8 ;  /* 0x0000000000087941 */ /* 0x000fea0003800000 */
.L_x_1171:
[----:B0-----:R-:W3:Y:S01]  /*16000*/  LDL.LU R0, [R1+0x1c] ;  /* 0x00001c0001007983 */ /* 0x001ee20000300800 */
        /* <DEDUP_REMOVED lines=9> */
[----:B------:R-:W0:Y:S02]  /*160a0*/  SYNCS.PHASECHK.TRANS64.TRYWAIT P0, [R9+URZ+0x2d820], R0 ;  /* 0x02d82000090075a7 */ /* 0x000e24000800017f */
[----:B0-----:R-:W-:Y:S05]  /*160b0*/  @!P0 BRA `(.L_x_1285) ;  /* 0x0000001800f88947 */ /* 0x001fea0003800000 */
.L_x_1349:
[----:B------:R-:W-:Y:S05]  /*160c0*/  BSYNC B0 ;  /* 0x0000000000007941 */ /* 0x000fea0003800000 */
.L_x_1284:
[----:B------:R-:W-:-:S03]  /*160d0*/  UMOV UR4, 0xffffffff ;  /* 0xffffffff00047882 */ /* 0x000fc60000000000 */
[----:B------:R-:W-:Y:S05]  /*160e0*/  BRA.DIV UR4, `(.L_x_1286) ;  /* 0x0000001e04007947 */ /* 0x000fea000b800000 */
[----:B0-----:R-:W0:Y:S02]  /*160f0*/  S2R R0, SR_TID.X ;  /* 0x0000000000007919 */ /* 0x001e240000002100 */
[----:B0-----:R-:W-:-:S04]  /*16100*/  SHF.R.U32.HI R0, RZ, 0x5, R0 ;  /* 0x00000005ff007819 */ /* 0x001fc80000011600 */
[----:B------:R-:W-:-:S05]  /*16110*/  LOP3.LUT R0, R0, 0x3, RZ, 0xc0, !PT ;  /* 0x0000000300007812 */ /* 0x000fca00078ec0ff */
[----:B------:R0:W1:Y:S02]  /*16120*/  SHFL.IDX PT, R14, R0, RZ, 0x1f ;  /* 0x00001fff000e7589 */ /* 0x00006400000e0000 */
.L_x_1352:
[----:B-1----:R-:W-:Y:S01]  /*16130*/  ISETP.NE.AND P0, PT, R14, RZ, PT ;  /* 0x000000ff0e00720c */ /* 0x002fe20003f05270 */
[----:B------:R-:W-:-:S12]  /*16140*/  BSSY B0, `(.L_x_1287) ;  /* 0x0000024000007945 */ /* 0x000fd80003800000 */
[----:B------:R-:W-:Y:S05]  /*16150*/  @P0 BRA `(.L_x_1288) ;  /* 0x0000000000880947 */ /* 0x000fea0003800000 */
[----:B------:R-:W-:-:S03]  /*16160*/  UMOV UR4, 0xffffffff ;  /* 0xffffffff00047882 */ /* 0x000fc60000000000 */
[----:B------:R-:W-:Y:S05]  /*16170*/  BRA.DIV UR4, `(.L_x_1289) ;  /* 0x0000001e04107947 */ /* 0x000fea000b800000 */
[----:B------:R-:W-:-:S13]  /*16180*/  ELECT P6, URZ, PT ;  /* 0x00000000003f782f */ /* 0x000fda00038c0000 */
.L_x_1355:
[----:B------:R-:W-:Y:S05]  /*16190*/  @!P6 BRA `(.L_x_1288) ;  /* 0x000000000078e947 */ /* 0x000fea0003800000 */
[----:B------:R-:W-:-:S06]  /*161a0*/  ULOP3.LUT UR4, UR36, 0x2, URZ, 0xfc, !UPT ;  /* 0x0000000224047892 */ /* 0x000fcc000f8efc3f */
[----:B0-----:R-:W-:-:S05]  /*161b0*/  IMAD.U32 R0, RZ, RZ, UR4 ;  /* 0x00000004ff007e24 */ /* 0x001fca000f8e00ff */
[----:B------:R-:W-:-:S13]  /*161c0*/  ISETP.NE.AND P2, PT, R0, 0x3, PT ;  /* 0x000000030000780c */ /* 0x000fda0003f45270 */
[----:B------:R-:W-:Y:S05]  /*161d0*/  @!P2 BRA `(.L_x_1290) ;  /* 0x000000000004a947 */ /* 0x000fea0003800000 */
[----:B------:R-:W-:Y:S01]  /*161e0*/  BPT.TRAP 0x1 ;  /* 0x000000040000795c */ /* 0x000fe20000300000 */
.L_x_1290:
        /* <DEDUP_REMOVED lines=12> */
.L_x_1356:
[----:B------:R-:W1:Y:S02]  /*162b0*/  SYNCS.PHASECHK.TRANS64.TRYWAIT P0, [R3+URZ], R2 ;  /* 0x00000002030075a7 */ /* 0x000e64000800017f */
[----:B-1----:R-:W-:Y:S05]  /*162c0*/  @!P0 BRA `(.L_x_1292) ;  /* 0x0000001800f08947 */ /* 0x002fea0003800000 */
.L_x_1357:
[----:B------:R-:W-:Y:S05]  /*162d0*/  @!P2 BRA `(.L_x_1293) ;  /* 0x000000000004a947 */ /* 0x000fea0003800000 */
[----:B------:R-:W-:Y:S01]  /*162e0*/  BPT.TRAP 0x1 ;  /* 0x000000040000795c */ /* 0x000fe20000300000 */
.L_x_1293:
[----:B------:R-:W-:-:S04]  /*162f0*/  VIADD R0, R9, 0x2d860 ;  /* 0x0002d86009007836 */ /* 0x000fc80000000000 */
[----:B------:R-:W-:-:S04]  /*16300*/  IMAD R23, R23, 0x8, R0 ;  /* 0x0000000817177824 */ /* 0x000fc800078e0200 */
[----:B------:R-:W3:Y:S02]  /*16310*/  SYNCS.PHASECHK.TRANS64.TRYWAIT P0, [R23+URZ], R4 ;  /* 0x00000004170075a7 */ /* 0x000ee4000800017f */
[----:B---3--:R-:W-:Y:S05]  /*16320*/  @!P0 BRA `(.L_x_1294) ;  /* 0x0000001800ec8947 */ /* 0x008fea0003800000 */
.L_x_1358:
[----:B------:R-:W-:-:S07]  /*16330*/  IMAD R7, R7, 0x8, R0 ;  /* 0x0000000807077824 */ /* 0x000fce00078e0200 */
.L_x_1295:
[----:B------:R0:W0:Y:S02]  /*16340*/  SYNCS.PHASECHK.TRANS64.TRYWAIT P0, [R7+URZ], R2 ;  /* 0x00000002070075a7 */ /* 0x000024000800017f */
[----:B0-----:R-:W-:Y:S05]  /*16350*/  @!P0 NANOSLEEP.SYNCS 0x989680 ;  /* 0x009896800000895d */ /* 0x001fea0003900000 */
[----:B------:R-:W0:Y:S02]  /*16360*/  @!P0 SYNCS.PHASECHK.TRANS64 P0, [R7+URZ], R2 ;  /* 0x00000002070085a7 */ /* 0x000e24000800007f */
[----:B0-----:R-:W-:Y:S05]  /*16370*/  @!P0 BRA `(.L_x_1295) ;  /* 0xfffffffc00f08947 */ /* 0x001fea000383ffff */
.L_x_1288:
[----:B------:R-:W-:Y:S05]  /*16380*/  BSYNC B0 ;  /* 0x0000000000007941 */ /* 0x000fea0003800000 */
.L_x_1287:
[----:B------:R-:W-:Y:S05]  /*16390*/  EXIT ;  /* 0x000000000000794d */ /* 0x000fea0003800000 */
.L_x_1081:
[----:B0-----:R-:W-:-:S04]  /*163a0*/  IMAD.U32 R3, RZ, RZ, UR42 ;  /* 0x0000002aff037e24 */ /* 0x001fc8000f8e00ff */
[----:B------:R0:W1:Y:S03]  /*163b0*/  SYNCS.PHASECHK.TRANS64.TRYWAIT P1, [R3+URZ+0x2d800], R0 ;  /* 0x02d80000030075a7 */ /* 0x000066000802017f */
[----:B-1----:R-:W-:Y:S05]  /*163c0*/  @!P1 NANOSLEEP.SYNCS 0x989680 ;  /* 0x009896800000995d */ /* 0x002fea0003900000 */
[----:B------:R-:W1:Y:S02]  /*163d0*/  @!P1 SYNCS.PHASECHK.TRANS64 P1, [R3+URZ+0x2d800], R0 ;  /* 0x02d80000030095a7 */ /* 0x000e64000802007f */
[----:B-1----:R-:W-:Y:S05]  /*163e0*/  @!P1 BRA `(.L_x_1081) ;  /* 0xfffffffc00ec9947 */ /* 0x002fea000383ffff */
[----:B------:R-:W-:Y:S05]  /*163f0*/  BRA `(.L_x_1296) ;  /* 0xfffffeb800307947 */ /* 0x000fea000383ffff */
.L_x_1085:
[----:B-1----:R1:W2:Y:S02]  /*16400*/  SYNCS.PHASECHK.TRANS64.TRYWAIT P2, [R5+URZ+0x2d830], R0 ;  /* 0x02d83000050075a7 */ /* 0x0022a4000804017f */
[----:B--2---:R-:W-:Y:S05]  /*16410*/  @!P2 NANOSLEEP.SYNCS 0x989680 ;  /* 0x009896800000a95d */ /* 0x004fea0003900000 */
[----:B------:R-:W2:Y:S02]  /*16420*/  @!P2 SYNCS.PHASECHK.TRANS64 P2, [R5+URZ+0x2d830], R0 ;  /* 0x02d830000500a5a7 */ /* 0x000ea4000804007f */
[----:B--2---:R-:W-:Y:S05]  /*16430*/  @!P2 BRA `(.L_x_1085) ;  /* 0xfffffffc00f0a947 */ /* 0x004fea000383ffff */
[----:B------:R-:W-:Y:S05]  /*16440*/  BRA `(.L_x_1084) ;  /* 0xfffffeb800547947 */ /* 0x000fea000383ffff */
.L_x_1101:
[----:B-1----:R-:W-:-:S04]  /*16450*/  IMAD.U32 R7, RZ, RZ, UR6 ;  /* 0x00000006ff077e24 */ /* 0x002fc8000f8e00ff */
[----:B------:R1:W3:Y:S03]  /*16460*/  SYNCS.PHASECHK.TRANS64.TRYWAIT P2, [R7+URZ+0x2d830], R6 ;  /* 0x02d83006070075a7 */ /* 0x0002e6000804017f */
[----:B---3--:R-:W-:Y:S05]  /*16470*/  @!P2 NANOSLEEP.SYNCS 0x989680 ;  /* 0x009896800000a95d */ /* 0x008fea0003900000 */
[----:B------:R-:W3:Y:S02]  /*16480*/  @!P2 SYNCS.PHASECHK.TRANS64 P2, [R7+URZ+0x2d830], R6 ;  /* 0x02d830060700a5a7 */ /* 0x000ee4000804007f */
[----:B---3--:R-:W-:Y:S05]  /*16490*/  @!P2 BRA `(.L_x_1101) ;  /* 0xfffffffc00eca947 */ /* 0x008fea000383ffff */
[----:B------:R-:W-:Y:S05]  /*164a0*/  BRA `(.L_x_1098) ;  /* 0xfffffeec00447947 */ /* 0x000fea000383ffff */
.L_x_1105:
[----:B-1----:R-:W-:-:S04]  /*164b0*/  IMAD.U32 R7, RZ, RZ, UR6 ;  /* 0x00000006ff077e24 */ /* 0x002fc8000f8e00ff */
[----:B------:R1:W2:Y:S03]  /*164c0*/  SYNCS.PHASECHK.TRANS64.TRYWAIT P2, [R7+URZ+0x2d850], R6 ;  /* 0x02d85006070075a7 */ /* 0x0002a6000804017f */
[----:B--2---:R-:W-:Y:S05]  /*164d0*/  @!P2 NANOSLEEP.SYNCS 0x989680 ;  /* 0x009896800000a95d */ /* 0x004fea0003900000 */
[----:B------:R-:W2:Y:S02]  /*164e0*/  @!P2 SYNCS.PHASECHK.TRANS64 P2, [R7+URZ+0x2d850], R6 ;  /* 0x02d850060700a5a7 */ /* 0x000ea4000804007f */
[----:B--2---:R-:W-:Y:S05]  /*164f0*/  @!P2 BRA `(.L_x_1105) ;  /* 0xfffffffc00eca947 */ /* 0x004fea000383ffff */
[----:B------:R-:W-:Y:S05]  /*16500*/  BRA `(.L_x_1102) ;  /* 0xfffffeec00e47947 */ /* 0x000fea000383ffff */
.L_x_1122:
[----:B-1----:R-:W-:-:S04]  /*16510*/  IMAD.U32 R5, RZ, RZ, UR6 ;  /* 0x00000006ff057e24 */ /* 0x002fc8000f8e00ff */
[----:B------:R1:W3:Y:S03]  /*16520*/  SYNCS.PHASECHK.TRANS64.TRYWAIT P2, [R5+URZ+0x2d830], R0 ;  /* 0x02d83000050075a7 */ /* 0x0002e6000804017f */
[----:B---3--:R-:W-:Y:S05]  /*16530*/  @!P2 NANOSLEEP.SYNCS 0x989680 ;  /* 0x009896800000a95d */ /* 0x008fea0003900000 */
[----:B------:R-:W3:Y:S02]  /*16540*/  @!P2 SYNCS.PHASECHK.TRANS64 P2, [R5+URZ+0x2d830], R0 ;  /* 0x02d830000500a5a7 */ /* 0x000ee4000804007f */
[----:B---3--:R-:W-:Y:S05]  /*16550*/  @!P2 BRA `(.L_x_1122) ;  /* 0xfffffffc00eca947 */ /* 0x008fea000383ffff */
[----:B------:R-:W-:Y:S05]  /*16560*/  BRA `(.L_x_1119) ;  /* 0xffffff20001c7947 */ /* 0x000fea000383ffff */
.L_x_1126:
[----:B-1----:R-:W-:-:S04]  /*16570*/  IMAD.U32 R5, RZ, RZ, UR6 ;  /* 0x00000006ff057e24 */ /* 0x002fc8000f8e00ff */
[----:B------:R1:W2:Y:S03]  /*16580*/  SYNCS.PHASECHK.TRANS64.TRYWAIT P2, [R5+URZ+0x2d850], R0 ;  /* 0x02d85000050075a7 */ /* 0x0002a6000804017f */
[----:B--2---:R-:W-:Y:S05]  /*16590*/  @!P2 NANOSLEEP.SYNCS 0x989680 ;  /* 0x009896800000a95d */ /* 0x004fea0003900000 */
[----:B------:R-:W2:Y:S02]  /*165a0*/  @!P2 SYNCS.PHASECHK.TRANS64 P2, [R5+URZ+0x2d850], R0 ;  /* 0x02d850000500a5a7 */ /* 0x000ea4000804007f */
[----:B--2---:R-:W-:Y:S05]  /*165b0*/  @!P2 BRA `(.L_x_1126) ;  /* 0xfffffffc00eca947 */ /* 0x004fea000383ffff */
[----:B------:R-:W-:Y:S05]  /*165c0*/  BRA `(.L_x_1123) ;  /* 0xffffff2000bc7947 */ /* 0x000fea000383ffff */
.L_x_1132:
[----:B-1----:R-:W-:-:S04]  /*165d0*/  IMAD.U32 R5, RZ, RZ, UR6 ;  /* 0x00000006ff057e24 */ /* 0x002fc8000f8e00ff */
[----:B------:R1:W3:Y:S03]  /*165e0*/  SYNCS.PHASECHK.TRANS64.TRYWAIT P2, [R5+URZ+0x2d830], R0 ;  /* 0x02d83000050075a7 */ /* 0x0002e6000804017f */
[----:B---3--:R-:W-:Y:S05]  /*165f0*/  @!P2 NANOSLEEP.SYNCS 0x989680 ;  /* 0x009896800000a95d */ /* 0x008fea0003900000 */
[----:B------:R-:W3:Y:S02]  /*16600*/  @!P2 SYNCS.PHASECHK.TRANS64 P2, [R5+URZ+0x2d830], R0 ;  /* 0x02d830000500a5a7 */ /* 0x000ee4000804007f */
[----:B---3--:R-:W-:Y:S05]  /*16610*/  @!P2 BRA `(.L_x_1132) ;  /* 0xfffffffc00eca947 */ /* 0x008fea000383ffff */
[----:B------:R-:W-:Y:S05]  /*16620*/  BRA `(.L_x_1129) ;  /* 0xffffff4000247947 */ /* 0x000fea000383ffff */
.L_x_1136:
[----:B-1----:R-:W-:-:S04]  /*16630*/  IMAD.U32 R5, RZ, RZ, UR6 ;  /* 0x00000006ff057e24 */ /* 0x002fc8000f8e00ff */
[----:B------:R1:W2:Y:S03]  /*16640*/  SYNCS.PHASECHK.TRANS64.TRYWAIT P2, [R5+URZ+0x2d850], R0 ;  /* 0x02d85000050075a7 */ /* 0x0002a6000804017f */
[----:B--2---:R-:W-:Y:S05]  /*16650*/  @!P2 NANOSLEEP.SYNCS 0x989680 ;  /* 0x009896800000a95d */ /* 0x004fea0003900000 */
[----:B------:R-:W2:Y:S02]  /*16660*/  @!P2 SYNCS.PHASECHK.TRANS64 P2, [R5+URZ+0x2d850], R0 ;  /* 0x02d850000500a5a7 */ /* 0x000ea4000804007f */
[----:B--2---:R-:W-:Y:S05]  /*16670*/  @!P2 BRA `(.L_x_1136) ;  /* 0xfffffffc00eca947 */ /* 0x004fea000383ffff */
[----:B------:R-:W-:Y:S05]  /*16680*/  BRA `(.L_x_1133) ;  /* 0xffffff4000c47947 */ /* 0x000fea000383ffff */
.L_x_1149:
[----:B-1----:R-:W-:-:S04]  /*16690*/  IMAD.U32 R7, RZ, RZ, UR9 ;  /* 0x00000009ff077e24 */ /* 0x002fc8000f8e00ff */
[----:B------:R1:W3:Y:S03]  /*166a0*/  SYNCS.PHASECHK.TRANS64.TRYWAIT P0, [R7+URZ+0x2d850], R2 ;  /* 0x02d85002070075a7 */ /* 0x0002e6000800017f */
[----:B---3--:R-:W-:Y:S05]  /*166b0*/  @!P0 NANOSLEEP.SYNCS 0x989680 ;  /* 0x009896800000895d */ /* 0x008fea0003900000 */
[----:B------:R-:W3:Y:S02]  /*166c0*/  @!P0 SYNCS.PHASECHK.TRANS64 P0, [R7+URZ+0x2d850], R2 ;  /* 0x02d85002070085a7 */ /* 0x000ee4000800007f */
[----:B---3--:R-:W-:Y:S05]  /*166d0*/  @!P0 BRA `(.L_x_1149) ;  /* 0xfffffffc00ec8947 */ /* 0x008fea000383ffff */
[----:B------:R-:W-:Y:S05]  /*166e0*/  BRA `(.L_x_1148) ;  /* 0xffffff7000087947 */ /* 0x000fea000383ffff */
.L_x_1191:
        /* <DEDUP_REMOVED lines=8> */
[----:B-1----:R-:W-:Y:S05]  /*16770*/  WARPSYNC.COLLECTIVE R15, `(.L_x_1298) ;  /* 0x000000000f087348 */ /* 0x002fea0003c00000 */
[----:B------:R0:W2:Y:S02]  /*16780*/  SHFL.IDX P6, R14, R13, R12, R11 ;  /* 0x0000000c0d0e7389 */ /* 0x0000a400000c000b */
[----:B012---:R-:W-:Y:S01]  /*16790*/  ENDCOLLECTIVE ;  /* 0x000000000000791b */ /* 0x007fe20003800000 */
.L_x_1298:
[----:B------:R-:W-:Y:S05]  /*167a0*/  BSYNC B0 ;  /* 0x0000000000007941 */ /* 0x000fea0003800000 */
.L_x_1297:
[----:B------:R-:W-:Y:S05]  /*167b0*/  BRA `(.L_x_1299) ;  /* 0xffffffb000207947 */ /* 0x000fea000383ffff */
.L_x_1193:
[----:B------:R-:W-:Y:S01]  /*167c0*/  BSSY B0, `(.L_x_1300) ;  /* 0x0000006000007945 */ /* 0x000fe20003800000 */
[----:B------:R-:W-:-:S07]  /*167d0*/  IMAD.MOV.U32 R15, RZ, RZ, -0x1 ;  /* 0xffffffffff0f7424 */ /* 0x000fce00078e00ff */
[----:B01----:R-:W-:Y:S05]  /*167e0*/  WARPSYNC.COLLECTIVE R15, `(.L_x_1301) ;  /* 0x000000000f0c7348 */ /* 0x003fea0003c00000 */
[----:B------:R-:W-:Y:S02]  /*167f0*/  ELECT P6, UR62, PT ;  /* 0x00000000003e782f */ /* 0x000fe400038c0000 */
[----:B------:R-:W-:Y:S01]  /*16800*/  MOV R14, UR62 ;  /* 0x0000003e000e7c02 */ /* 0x000fe20008000f00 */
[----:B01----:R-:W-:Y:S10]  /*16810*/  ENDCOLLECTIVE ;  /* 0x000000000000791b */ /* 0x003ff40003800000 */
.L_x_1301:
[----:B------:R-:W-:Y:S05]  /*16820*/  BSYNC B0 ;  /* 0x0000000000007941 */ /* 0x000fea0003800000 */
.L_x_1300:
[----:B------:R-:W-:Y:S05]  /*16830*/  BRA `(.L_x_1302) ;  /* 0xffffffb000287947 */ /* 0x000fea000383ffff */
.L_x_1195:
[----:B0-----:R0:W2:Y:S02]  /*16840*/  SYNCS.PHASECHK.TRANS64.TRYWAIT P0, [R0+URZ+0x2d840], R3 ;  /* 0x02d84003000075a7 */ /* 0x0010a4000800017f */
[----:B--2---:R-:W-:Y:S05]  /*16850*/  @!P0 NANOSLEEP.SYNCS 0x989680 ;  /* 0x009896800000895d */ /* 0x004fea0003900000 */
[----:B------:R-:W2:Y:S02]  /*16860*/  @!P0 SYNCS.PHASECHK.TRANS64 P0, [R0+URZ+0x2d840], R3 ;  /* 0x02d84003000085a7 */ /* 0x000ea4000800007f */
[----:B--2---:R-:W-:Y:S05]  /*16870*/  @!P0 BRA `(.L_x_1195) ;  /* 0xfffffffc00f08947 */ /* 0x004fea000383ffff */
[----:B------:R-:W-:Y:S05]  /*16880*/  BRA `(.L_x_1303) ;  /* 0xffffffb000787947 */ /* 0x000fea000383ffff */
.L_x_1199:
[----:B------:R-:W2:Y:S01]  /*16890*/  LDL.LU R11, [R1+0x10] ;  /* 0x00001000010b7983 */ /* 0x000ea20000300800 */
[----:B------:R-:W-:Y:S02]  /*168a0*/  IMAD.MOV.U32 R0, RZ, RZ, R12 ;  /* 0x000000ffff007224 */ /* 0x000fe400078e000c */
[----:B------:R-:W-:Y:S02]  /*168b0*/  IMAD.MOV.U32 R13, RZ, RZ, R4 ;  /* 0x000000ffff0d7224 */ /* 0x000fe400078e0004 */
[----:B------:R-:W-:Y:S02]  /*168c0*/  IMAD.MOV.U32 R12, RZ, RZ, RZ ;  /* 0x000000ffff0c7224 */ /* 0x000fe400078e00ff */
[----:B------:R-:W-:Y:S02]  /*168d0*/  IMAD.MOV.U32 R15, RZ, RZ, -0x1 ;  /* 0xffffffffff0f7424 */ /* 0x000fe400078e00ff */
[----:B------:R-:W-:Y:S02]  /*168e0*/  IMAD.IADD R0, R21, 0x1, R0 ;  /* 0x0000000115007824 */ /* 0x000fe400078e0200 */
[----:B--2---:R-:W-:-:S02]  /*168f0*/  IMAD R6, R11, R9, RZ ;  /* 0x000000090b067224 */ /* 0x004fc400078e02ff */
[----:B------:R-:W-:Y:S02]  /*16900*/  IMAD.MOV.U32 R11, RZ, RZ, 0x1c1f ;  /* 0x00001c1fff0b7424 */ /* 0x000fe400078e00ff */
[C---:B------:R-:W-:Y:S01]  /*16910*/  VIADD R9, R0.reuse, 0x20 ;  /* 0x0000002000097836 */ /* 0x040fe20000000000 */
[----:B------:R-:W-:-:S13]  /*16920*/  ISETP.GE.AND P4, PT, R0, R6, PT ;  /* 0x000000060000720c */ /* 0x000fda0003f86270 */
[----:B-----5:R-:W-:Y:S05]  /*16930*/  WARPSYNC.COLLECTIVE R15, `(.L_x_1304) ;  /* 0x000000000f087348 */ /* 0x020fea0003c00000 */
[----:B------:R0:W1:Y:S02]  /*16940*/  SHFL.IDX P6, R14, R13, R12, R11 ;  /* 0x0000000c0d0e7389 */ /* 0x00006400000c000b */
[----:B01---5:R-:W-:Y:S01]  /*16950*/  ENDCOLLECTIVE ;  /* 0x000000000000791b */ /* 0x023fe20003800000 */
.L_x_1304:
[----:B------:R-:W-:Y:S02]  /*16960*/  IMAD.MOV.U32 R13, RZ, RZ, R5 ;  /* 0x000000ffff0d7224 */ /* 0x000fe400078e0005 */
[----:B------:R-:W-:-:S07]  /*16970*/  IMAD.MOV.U32 R2, RZ, RZ, R14 ;  /* 0x000000ffff027224 */ /* 0x000fce00078e000e */
[----:B------:R-:W-:Y:S05]  /*16980*/  WARPSYNC.COLLECTIVE R15, `(.L_x_1305) ;  /* 0x000000000f087348 */ /* 0x000fea0003c00000 */
[----:B------:R0:W1:Y:S02]  /*16990*/  SHFL.IDX P6, R14, R13, R12, R11 ;  /* 0x0000000c0d0e7389 */ /* 0x00006400000c000b */
[----:B01----:R-:W-:Y:S01]  /*169a0*/  ENDCOLLECTIVE ;  /* 0x000000000000791b */ /* 0x003fe20003800000 */
.L_x_1305:
[----:B------:R-:W-:Y:S02]  /*169b0*/  IMAD.MOV.U32 R13, RZ, RZ, R4 ;  /* 0x000000ffff0d7224 */ /* 0x000fe400078e0004 */
[----:B------:R-:W-:Y:S02]  /*169c0*/  IMAD.MOV.U32 R12, RZ, RZ, 0x1 ;  /* 0x00000001ff0c7424 */ /* 0x000fe400078e00ff */
[----:B------:R-:W-:-:S07]  /*169d0*/  IMAD.MOV.U32 R3, RZ, RZ, R14 ;  /* 0x000000ffff037224 */ /* 0x000fce00078e000e */
[----:B------:R-:W-:Y:S05]  /*169e0*/  WARPSYNC.COLLECTIVE R15, `(.L_x_1306) ;  /* 0x000000000f087348 */ /* 0x000fea0003c00000 */
[----:B------:R0:W1:Y:S02]  /*169f0*/  SHFL.IDX P6, R14, R13, R12, R11 ;  /* 0x0000000c0d0e7389 */ /* 0x00006400000c000b */
[----:B01----:R-:W-:Y:S01]  /*16a00*/  ENDCOLLECTIVE ;  /* 0x000000000000791b */ /* 0x003fe20003800000 */
.L_x_1306:
        /* <DEDUP_REMOVED lines=17> */
.L_x_1307:
[----:B------:R-:W-:Y:S02]  /*16b20*/  IMAD.MOV.U32 R13, RZ, RZ, R4 ;  /* 0x000000ffff0d7224 */ /* 0x000fe400078e0004 */
[----:B------:R-:W-:Y:S02]  /*16b30*/  IMAD.MOV.U32 R12, RZ, RZ, 0x2 ;  /* 0x00000002ff0c7424 */ /* 0x000fe400078e00ff */
[----:B------:R-:W-:-:S07]  /*16b40*/  IMAD.MOV.U32 R3, RZ, RZ, R14 ;  /* 0x000000ffff037224 */ /* 0x000fce00078e000e */
[----:B------:R-:W-:Y:S05]  /*16b50*/  WARPSYNC.COLLECTIVE R15, `(.L_x_1308) ;  /* 0x000000000f087348 */ /* 0x000fea0003c00000 */
[----:B------:R0:W1:Y:S02]  /*16b60*/  SHFL.IDX P6, R14, R13, R12, R11 ;  /* 0x0000000c0d0e7389 */ /* 0x00006400000c000b */
[----:B01----:R-:W-:Y:S01]  /*16b70*/  ENDCOLLECTIVE ;  /* 0x000000000000791b */ /* 0x003fe20003800000 */
.L_x_1308:
        /* <DEDUP_REMOVED lines=18> */
.L_x_1309:
[----:B------:R-:W-:Y:S02]  /*16ca0*/  IMAD.MOV.U32 R13, RZ, RZ, R4 ;  /* 0x000000ffff0d7224 */ /* 0x000fe400078e0004 */
[----:B------:R-:W-:Y:S02]  /*16cb0*/  IMAD.MOV.U32 R12, RZ, RZ, 0x3 ;  /* 0x00000003ff0c7424 */ /* 0x000fe400078e00ff */
[----:B------:R-:W-:-:S07]  /*16cc0*/  IMAD.MOV.U32 R3, RZ, RZ, R14 ;  /* 0x000000ffff037224 */ /* 0x000fce00078e000e */
[----:B------:R-:W-:Y:S05]  /*16cd0*/  WARPSYNC.COLLECTIVE R15, `(.L_x_1310) ;  /* 0x000000000f087348 */ /* 0x000fea0003c00000 */
[----:B------:R0:W1:Y:S02]  /*16ce0*/  SHFL.IDX P6, R14, R13, R12, R11 ;  /* 0x0000000c0d0e7389 */ /* 0x00006400000c000b */
[----:B01----:R-:W-:Y:S01]  /*16cf0*/  ENDCOLLECTIVE ;  /* 0x000000000000791b */ /* 0x003fe20003800000 */
.L_x_1310:
        /* <DEDUP_REMOVED lines=10> */
.L_x_1311:
        /* <DEDUP_REMOVED lines=8> */
[----:B0-----:R-:W-:Y:S02]  /*16e20*/  VIADD R2, R0, 0x60 ;  /* 0x0000006000027836 */ /* 0x001fe40000000000 */
[----:B------:R-:W-:-:S07]  /*16e30*/  IMAD.MOV.U32 R3, RZ, RZ, R14 ;  /* 0x000000ffff037224 */ /* 0x000fce00078e000e */
[----:B------:R-:W-:Y:S05]  /*16e40*/  WARPSYNC.COLLECTIVE R15, `(.L_x_1312) ;  /* 0x000000000f087348 */ /* 0x000fea0003c00000 */
[----:B------:R0:W1:Y:S02]  /*16e50*/  SHFL.IDX P6, R14, R13, R12, R11 ;  /* 0x0000000c0d0e7389 */ /* 0x00006400000c000b */
[----:B01----:R-:W-:Y:S01]  /*16e60*/  ENDCOLLECTIVE ;  /* 0x000000000000791b */ /* 0x003fe20003800000 */
.L_x_1312:
[----:B------:R-:W-:-:S13]  /*16e70*/  ISETP.GE.AND P3, PT, R2, R6, PT ;  /* 0x000000060200720c */ /* 0x000fda0003f66270 */
[----:B------:R-:W-:Y:S01]  /*16e80*/  @!P3 LEA R3, P5, R20, R3, 0x1 ;  /* 0x000000031403b211 */ /* 0x000fe200078a08ff */
[----:B------:R-:W-:-:S04]  /*16e90*/  IMAD.MOV.U32 R13, RZ, RZ, R8 ;  /* 0x000000ffff0d7224 */ /* 0x000fc800078e0008 */
        /* <DEDUP_REMOVED lines=13> */
.L_x_1313:
        /* <DEDUP_REMOVED lines=8> */
.L_x_1314:
        /* <DEDUP_REMOVED lines=15> */
.L_x_1315:
[----:B------:R-:W-:Y:S05]  /*170e0*/  BRA `(.L_x_1316) ;  /* 0xffffffb800087947 */ /* 0x000fea000383ffff */
.L_x_1202:
[----:B0-----:R0:W1:Y:S02]  /*170f0*/  SYNCS.PHASECHK.TRANS64.TRYWAIT P0, [R22+URZ+0x2d820], R3 ;  /* 0x02d82003160075a7 */ /* 0x001064000800017f */
[----:B-1----:R-:W-:Y:S05]  /*17100*/  @!P0 NANOSLEEP.SYNCS 0x989680 ;  /* 0x009896800000895d */ /* 0x002fea0003900000 */
[----:B------:R-:W1:Y:S02]  /*17110*/  @!P0 SYNCS.PHASECHK.TRANS64 P0, [R22+URZ+0x2d820], R3 ;  /* 0x02d82003160085a7 */ /* 0x000e64000800007f */
[----:B-1----:R-:W-:Y:S05]  /*17120*/  @!P0 BRA `(.L_x_1202) ;  /* 0xfffffffc00f08947 */ /* 0x002fea000383ffff */
[----:B------:R-:W-:Y:S05]  /*17130*/  BRA `(.L_x_1317) ;  /* 0xffffffb8007c7947 */ /* 0x000fea000383ffff */
.L_x_1211:
[----:B-1----:R1:W2:Y:S02]  /*17140*/  SYNCS.PHASECHK.TRANS64.TRYWAIT P0, [R3+URZ+0x2d840], R2 ;  /* 0x02d84002030075a7 */ /* 0x0022a4000800017f */
[----:B--2---:R-:W-:Y:S05]  /*17150*/  @!P0 NANOSLEEP.SYNCS 0x989680 ;  /* 0x009896800000895d */ /* 0x004fea0003900000 */
[----:B------:R-:W2:Y:S02]  /*17160*/  @!P0 SYNCS.PHASECHK.TRANS64 P0, [R3+URZ+0x2d840], R2 ;  /* 0x02d84002030085a7 */ /* 0x000ea4000800007f */
[----:B--2---:R-:W-:Y:S05]  /*17170*/  @!P0 BRA `(.L_x_1211) ;  /* 0xfffffffc00f08947 */ /* 0x004fea000383ffff */
[----:B------:R-:W-:Y:S05]  /*17180*/  BRA `(.L_x_1318) ;  /* 0xffffffbc00287947 */ /* 0x000fea000383ffff */
.L_x_1218:
[----:B0-----:R0:W1:Y:S02]  /*17190*/  SYNCS.PHASECHK.TRANS64.TRYWAIT P0, [R3+URZ+0x60], R2 ;  /* 0x00006002030075a7 */ /* 0x001064000800017f */
[----:B-1----:R-:W-:Y:S05]  /*171a0*/  @!P0 NANOSLEEP.SYNCS 0x989680 ;  /* 0x009896800000895d */ /* 0x002fea0003900000 */
[----:B------:R-:W1:Y:S02]  /*171b0*/  @!P0 SYNCS.PHASECHK.TRANS64 P0, [R3+URZ+0x60], R2 ;  /* 0x00006002030085a7 */ /* 0x000e64000800007f */
[----:B-1----:R-:W-:Y:S05]  /*171c0*/  @!P0 BRA `(.L_x_1218) ;  /* 0xfffffffc00f08947 */ /* 0x002fea000383ffff */
[----:B------:R-:W-:Y:S05]  /*171d0*/  BRA `(.L_x_1319) ;  /* 0xffffffc000347947 */ /* 0x000fea000383ffff */
.L_x_1228:
[----:B-1----:R1:W2:Y:S02]  /*171e0*/  SYNCS.PHASECHK.TRANS64.TRYWAIT P0, [R3+URZ+0x2d840], R2 ;  /* 0x02d84002030075a7 */ /* 0x0022a4000800017f */
[----:B--2---:R-:W-:Y:S05]  /*171f0*/  @!P0 NANOSLEEP.SYNCS 0x989680 ;  /* 0x009896800000895d */ /* 0x004fea0003900000 */
[----:B------:R-:W2:Y:S02]  /*17200*/  @!P0 SYNCS.PHASECHK.TRANS64 P0, [R3+URZ+0x2d840], R2 ;  /* 0x02d84002030085a7 */ /* 0x000ea4000800007f */
[----:B--2---:R-:W-:Y:S05]  /*17210*/  @!P0 BRA `(.L_x_1228) ;  /* 0xfffffffc00f08947 */ /* 0x004fea000383ffff */
[----:B------:R-:W-:Y:S05]  /*17220*/  BRA `(.L_x_1320) ;  /* 0xffffffc400f07947 */ /* 0x000fea000383ffff */
.L_x_1235:
[----:B0-----:R0:W1:Y:S02]  /*17230*/  SYNCS.PHASECHK.TRANS64.TRYWAIT P0, [R12+URZ+0x60], R26 ;  /* 0x0000601a0c0075a7 */ /* 0x001064000800017f */
[----:B-1----:R-:W-:Y:S05]  /*17240*/  @!P0 NANOSLEEP.SYNCS 0x989680 ;  /* 0x009896800000895d */ /* 0x002fea0003900000 */
[----:B------:R-:W1:Y:S02]  /*17250*/  @!P0 SYNCS.PHASECHK.TRANS64 P0, [R12+URZ+0x60], R26 ;  /* 0x0000601a0c0085a7 */ /* 0x000e64000800007f */
[----:B-1----:R-:W-:Y:S05]  /*17260*/  @!P0 BRA `(.L_x_1235) ;  /* 0xfffffffc00f08947 */ /* 0x002fea000383ffff */
[----:B------:R-:W-:Y:S05]  /*17270*/  BRA `(.L_x_1321) ;  /* 0xffffffc800fc7947 */ /* 0x000fea000383ffff */
.L_x_1245:
[----:B-1----:R1:W2:Y:S02]  /*17280*/  SYNCS.PHASECHK.TRANS64.TRYWAIT P0, [R2+URZ+0x2d840], R3 ;  /* 0x02d84003020075a7 */ /* 0x0022a4000800017f */
[----:B--2---:R-:W-:Y:S05]  /*17290*/  @!P0 NANOSLEEP.SYNCS 0x989680 ;  /* 0x009896800000895d */ /* 0x004fea0003900000 */
[----:B------:R-:W2:Y:S02]  /*172a0*/  @!P0 SYNCS.PHASECHK.TRANS64 P0, [R2+URZ+0x2d840], R3 ;  /* 0x02d84003020085a7 */ /* 0x000ea4000800007f */
[----:B--2---:R-:W-:Y:S05]  /*172b0*/  @!P0 BRA `(.L_x_1245) ;  /* 0xfffffffc00f08947 */ /* 0x004fea000383ffff */
[----:B------:R-:W-:Y:S05]  /*172c0*/  BRA `(.L_x_1322) ;  /* 0xffffffd000847947 */ /* 0x000fea000383ffff */
.L_x_1252:
[----:B0-----:R0:W1:Y:S02]  /*172d0*/  SYNCS.PHASECHK.TRANS64.TRYWAIT P0, [R7+URZ+0x60], R2 ;  /* 0x00006002070075a7 */ /* 0x001064000800017f */
[----:B-1----:R-:W-:Y:S05]  /*172e0*/  @!P0 NANOSLEEP.SYNCS 0x989680 ;  /* 0x009896800000895d */ /* 0x002fea0003900000 */
[----:B------:R-:W1:Y:S02]  /*172f0*/  @!P0 SYNCS.PHASECHK.TRANS64 P0, [R7+URZ+0x60], R2 ;  /* 0x00006002070085a7 */ /* 0x000e64000800007f */
[----:B-1----:R-:W-:Y:S05]  /*17300*/  @!P0 BRA `(.L_x_1252) ;  /* 0xfffffffc00f08947 */ /* 0x002fea000383ffff */
[----:B------:R-:W-:Y:S05]  /*17310*/  BRA `(.L_x_1323) ;  /* 0xffffffd400947947 */ /* 0x000fea000383ffff */
.L_x_1264:
[----:B0-----:R0:W1:Y:S02]  /*17320*/  SYNCS.PHASECHK.TRANS64.TRYWAIT P0, [R3+URZ+0x2d860], R0 ;  /* 0x02d86000030075a7 */ /* 0x001064000800017f */
[----:B-1----:R-:W-:Y:S05]  /*17330*/  @!P0 NANOSLEEP.SYNCS 0x989680 ;  /* 0x009896800000895d */ /* 0x002fea0003900000 */
[----:B------:R-:W1:Y:S02]  /*17340*/  @!P0 SYNCS.PHASECHK.TRANS64 P0, [R3+URZ+0x2d860], R0 ;  /* 0x02d86000030085a7 */ /* 0x000e64000800007f */
[----:B-1----:R-:W-:Y:S05]  /*17350*/  @!P0 BRA `(.L_x_1264) ;  /* 0xfffffffc00f08947 */ /* 0x002fea000383ffff */
[----:B------:R-:W-:Y:S05]  /*17360*/  BRA `(.L_x_1324) ;  /* 0xffffffdc00087947 */ /* 0x000fea000383ffff */
.L_x_1272:
        /* <DEDUP_REMOVED lines=8> */
.L_x_1326:
[----:B------:R-:W-:Y:S05]  /*173f0*/  BSYNC B0 ;  /* 0x0000000000007941 */ /* 0x000fea0003800000 */
.L_x_1325:
        /* <DEDUP_REMOVED lines=9> */
.L_x_1327:
[----:B------:R-:W-:Y:S02]  /*17490*/  ULDC UR4, c[0x0][0xc3c] ;  /* 0x00030f0000047ab9 */ /* 0x000fe40000000800 */
[----:B------:R-:W-:-:S13]  /*174a0*/  ISETP.GE.OR P1, PT, R7, UR4, !P0 ;  /* 0x0000000407007c0c */ /* 0x000fda000c726670 */
[----:B------:R-:W0:Y:S01]  /*174b0*/  @!P1 LDC.64 R2, c[0x0][0xc80] ;  /* 0x00032000ff029b82 */ /* 0x000e220000000a00 */
[----:B------:R-:W-:Y:S02]  /*174c0*/  IMAD.MOV.U32 R17, RZ, RZ, RZ ;  /* 0x000000ffff117224 */ /* 0x000fe400078e00ff */
[----:B------:R-:W-:Y:S02]  /*174d0*/  IMAD.MOV.U32 R11, RZ, RZ, RZ ;  /* 0x000000ffff0b7224 */ /* 0x000fe400078e00ff */
[----:B------:R-:W-:Y:S02]  /*174e0*/  IMAD.MOV.U32 R5, RZ, RZ, R14 ;  /* 0x000000ffff057224 */ /* 0x000fe400078e000e */
[----:B0-----:R-:W-:-:S06]  /*174f0*/  @!P1 IMAD.WIDE R2, R7, 0x4, R2 ;  /* 0x0000000407029825 */ /* 0x001fcc00078e0202 */
[----:B------:R-:W2:Y:S01]  /*17500*/  @!P1 LDG.E R2, desc[UR50][R2.64] ;  /* 0x0000003202029981 */ /* 0x000ea2000c1e1900 */
[C---:B------:R-:W-:Y:S02]  /*17510*/  ISETP.GE.U32.AND P2, PT, R8.reuse, 0x2, PT ;  /* 0x000000020800780c */ /* 0x040fe40003f46070 */
[C---:B------:R-:W-:Y:S02]  /*17520*/  ISETP.GE.U32.AND P3, PT, R8.reuse, 0x4, PT ;  /* 0x000000040800780c */ /* 0x040fe40003f66070 */
[C---:B------:R-:W-:Y:S02]  /*17530*/  ISETP.GE.U32.AND P4, PT, R8.reuse, 0x8, PT ;  /* 0x000000080800780c */ /* 0x040fe40003f86070 */
[C---:B------:R-:W-:Y:S01]  /*17540*/  ISETP.GE.U32.AND P5, PT, R8.reuse, 0x10, PT ;  /* 0x000000100800780c */ /* 0x040fe20003fa6070 */
[----:B--2---:R-:W-:Y:S01]  /*17550*/  @!P1 IMAD.MOV.U32 R17, RZ, RZ, R2 ;  /* 0x000000ffff119224 */ /* 0x004fe200078e0002 */
[----:B------:R-:W-:-:S03]  /*17560*/  ISETP.NE.AND P1, PT, R8, RZ, PT ;  /* 0x000000ff0800720c */ /* 0x000fc60003f25270 */
[----:B------:R-:W-:-:S10]  /*17570*/  IMAD.MOV.U32 R13, RZ, RZ, R17 ;  /* 0x000000ffff0d7224 */ /* 0x000fd400078e0011 */
[----:B------:R-:W-:Y:S05]  /*17580*/  WARPSYNC.COLLECTIVE R15, `(.L_x_1328) ;  /* 0x000000000f087348 */ /* 0x000fea0003c00000 */
[----:B------:R0:W1:Y:S02]  /*17590*/  SHFL.UP P6, R14, R13, R12, R11 ;  /* 0x0400000c0d0e7389 */ /* 0x00006400000c000b */
[----:B01----:R-:W-:Y:S01]  /*175a0*/  ENDCOLLECTIVE ;  /* 0x000000000000791b */ /* 0x003fe20003800000 */
.L_x_1328:
[----:B------:R-:W-:Y:S01]  /*175b0*/  IMAD.MOV.U32 R12, RZ, RZ, 0x2 ;  /* 0x00000002ff0c7424 */ /* 0x000fe200078e00ff */
[----:B------:R-:W-:-:S05]  /*175c0*/  SEL R4, R14, RZ, P1 ;  /* 0x000000ff0e047207 */ /* 0x000fca0000800000 */
[----:B------:R-:W-:-:S04]  /*175d0*/  IMAD.IADD R4, R17, 0x1, R4 ;  /* 0x0000000111047824 */ /* 0x000fc800078e0204 */
[----:B------:R-:W-:-:S07]  /*175e0*/  IMAD.MOV.U32 R13, RZ, RZ, R4 ;  /* 0x000000ffff0d7224 */ /* 0x000fce00078e0004 */
[----:B------:R-:W-:Y:S05]  /*175f0*/  WARPSYNC.COLLECTIVE R15, `(.L_x_1329) ;  /* 0x000000000f087348 */ /* 0x000fea0003c00000 */
[----:B------:R0:W1:Y:S02]  /*17600*/  SHFL.UP P6, R14, R13, R12, R11 ;  /* 0x0400000c0d0e7389 */ /* 0x00006400000c000b */
[----:B01----:R-:W-:Y:S01]  /*17610*/  ENDCOLLECTIVE ;  /* 0x000000000000791b */ /* 0x003fe20003800000 */
.L_x_1329:
[----:B------:R-:W-:Y:S01]  /*17620*/  IMAD.MOV.U32 R12, RZ, RZ, 0x4 ;  /* 0x00000004ff0c7424 */ /* 0x000fe200078e00ff */
[----:B------:R-:W-:-:S05]  /*17630*/  SEL R3, R14, RZ, P2 ;  /* 0x000000ff0e037207 */ /* 0x000fca0001000000 */
[----:B------:R-:W-:-:S04]  /*17640*/  IMAD.IADD R6, R4, 0x1, R3 ;  /* 0x0000000104067824 */ /* 0x000fc800078e0203 */
[----:B------:R-:W-:-:S07]  /*17650*/  IMAD.MOV.U32 R13, RZ, RZ, R6 ;  /* 0x000000ffff0d7224 */ /* 0x000fce00078e0006 */
[----:B------:R-:W-:Y:S05]  /*17660*/  WARPSYNC.COLLECTIVE R15, `(.L_x_1330) ;  /* 0x000000000f087348 */ /* 0x000fea0003c00000 */
[----:B------:R0:W1:Y:S02]  /*17670*/  SHFL.UP P6, R14, R13, R12, R11 ;  /* 0x0400000c0d0e7389 */ /* 0x00006400000c000b */
[----:B01----:R-:W-:Y:S01]  /*17680*/  ENDCOLLECTIVE ;  /* 0x000000000000791b */ /* 0x003fe20003800000 */
.L_x_1330:
[----:B------:R-:W-:Y:S01]  /*17690*/  IMAD.MOV.U32 R12, RZ, RZ, 0x8 ;  /* 0x00000008ff0c7424 */ /* 0x000fe200078e00ff */
[----:B------:R-:W-:-:S05]  /*176a0*/  SEL R3, R14, RZ, P3 ;  /* 0x000000ff0e037207 */ /* 0x000fca0001800000 */
[----:B------:R-:W-:-:S04]  /*176b0*/  IMAD.IADD R2, R6, 0x1, R3 ;  /* 0x0000000106027824 */ /* 0x000fc800078e0203 */
[----:B------:R-:W-:-:S07]  /*176c0*/  IMAD.MOV.U32 R13, RZ, RZ, R2 ;  /* 0x000000ffff0d7224 */ /* 0x000fce00078e0002 */
[----:B------:R-:W-:Y:S05]  /*176d0*/  WARPSYNC.COLLECTIVE R15, `(.L_x_1331) ;  /* 0x000000000f087348 */ /* 0x000fea0003c00000 */
[----:B------:R0:W1:Y:S02]  /*176e0*/  SHFL.UP P6, R14, R13, R12, R11 ;  /* 0x0400000c0d0e7389 */ /* 0x00006400000c000b */
[----:B01----:R-:W-:Y:S01]  /*176f0*/  ENDCOLLECTIVE ;  /* 0x000000000000791b */ /* 0x003fe20003800000 */
.L_x_1331:
[----:B------:R-:W-:Y:S01]  /*17700*/  IMAD.MOV.U32 R12, RZ, RZ, 0x10 ;  /* 0x00000010ff0c7424 */ /* 0x000fe200078e00ff */
[----:B------:R-:W-:-:S05]  /*17710*/  SEL R3, R14, RZ, P4 ;  /* 0x000000ff0e037207 */ /* 0x000fca0002000000 */
[----:B------:R-:W-:-:S04]  /*17720*/  IMAD.IADD R3, R2, 0x1, R3 ;  /* 0x0000000102037824 */ /* 0x000fc800078e0203 */
[----:B------:R-:W-:-:S07]  /*17730*/  IMAD.MOV.U32 R13, RZ, RZ, R3 ;  /* 0x000000ffff0d7224 */ /* 0x000fce00078e0003 */
[----:B------:R-:W-:Y:S05]  /*17740*/  WARPSYNC.COLLECTIVE R15, `(.L_x_1332) ;  /* 0x000000000f087348 */ /* 0x000fea0003c00000 */
[----:B------:R0:W1:Y:S02]  /*17750*/  SHFL.UP P6, R14, R13, R12, R11 ;  /* 0x0400000c0d0e7389 */ /* 0x00006400000c000b */
[----:B01----:R-:W-:Y:S01]  /*17760*/  ENDCOLLECTIVE ;  /* 0x000000000000791b */ /* 0x003fe20003800000 */
.L_x_1332:
        /* <DEDUP_REMOVED lines=8> */
.L_x_1333:
[----:B------:R-:W-:Y:S05]  /*177f0*/  BRA `(.L_x_1334) ;  /* 0xffffffdc00b47947 */ /* 0x000fea000383ffff */
.L_x_1277:
[----:B------:R-:W-:Y:S01]  /*17800*/  BSSY B0, `(.L_x_1335) ;  /* 0x0000008000007945 */ /* 0x000fe20003800000 */
[----:B-----5:R-:W-:Y:S02]  /*17810*/  IMAD.MOV.U32 R13, RZ, RZ, R17 ;  /* 0x000000ffff0d7224 */ /* 0x020fe400078e0011 */
[----:B------:R-:W-:Y:S02]  /*17820*/  IMAD.MOV.U32 R12, RZ, RZ, 0x1 ;  /* 0x00000001ff0c7424 */ /* 0x000fe400078e00ff */
[----:B------:R-:W-:Y:S02]  /*17830*/  IMAD.MOV.U32 R11, RZ, RZ, RZ ;  /* 0x000000ffff0b7224 */ /* 0x000fe400078e00ff */
[----:B------:R-:W-:-:S07]  /*17840*/  IMAD.MOV.U32 R15, RZ, RZ, -0x1 ;  /* 0xffffffffff0f7424 */ /* 0x000fce00078e00ff */
[----:B012---:R-:W-:Y:S05]  /*17850*/  WARPSYNC.COLLECTIVE R15, `(.L_x_1336) ;  /* 0x000000000f087348 */ /* 0x007fea0003c00000 */
[----:B------:R3:W4:Y:S02]  /*17860*/  SHFL.UP P6, R14, R13, R12, R11 ;  /* 0x0400000c0d0e7389 */ /* 0x00072400000c000b */
[----:B01234-:R-:W-:Y:S01]  /*17870*/  ENDCOLLECTIVE ;  /* 0x000000000000791b */ /* 0x01ffe20003800000 */
.L_x_1336:
[----:B------:R-:W-:Y:S05]  /*17880*/  BSYNC B0 ;  /* 0x0000000000007941 */ /* 0x000fea0003800000 */
.L_x_1335:
        /* <DEDUP_REMOVED lines=8> */
.L_x_1337:
[----:B------:R-:W-:Y:S01]  /*17910*/  IMAD.MOV.U32 R12, RZ, RZ, 0x4 ;  /* 0x00000004ff0c7424 */ /* 0x000fe200078e00ff */
[----:B------:R-:W-:-:S05]  /*17920*/  SEL R2, R14, RZ, P2 ;  /* 0x000000ff0e027207 */ /* 0x000fca0001000000 */
[----:B------:R-:W-:-:S04]  /*17930*/  IMAD.IADD R2, R13, 0x1, R2 ;  /* 0x000000010d027824 */ /* 0x000fc800078e0202 */
[----:B------:R-:W-:-:S07]  /*17940*/  IMAD.MOV.U32 R13, RZ, RZ, R2 ;  /* 0x000000ffff0d7224 */ /* 0x000fce00078e0002 */
[----:B------:R-:W-:Y:S05]  /*17950*/  WARPSYNC.COLLECTIVE R15, `(.L_x_1338) ;  /* 0x000000000f087348 */ /* 0x000fea0003c00000 */
[----:B------:R0:W1:Y:S02]  /*17960*/  SHFL.UP P6, R14, R13, R12, R11 ;  /* 0x0400000c0d0e7389 */ /* 0x00006400000c000b */
[----:B01----:R-:W-:Y:S01]  /*17970*/  ENDCOLLECTIVE ;  /* 0x000000000000791b */ /* 0x003fe20003800000 */
.L_x_1338:
[----:B------:R-:W-:Y:S01]  /*17980*/  IMAD.MOV.U32 R12, RZ, RZ, 0x8 ;  /* 0x00000008ff0c7424 */ /* 0x000fe200078e00ff */
[----:B------:R-:W-:-:S05]  /*17990*/  SEL R3, R14, RZ, P3 ;  /* 0x000000ff0e037207 */ /* 0x000fca0001800000 */
[----:B------:R-:W-:-:S04]  /*179a0*/  IMAD.IADD R3, R2, 0x1, R3 ;  /* 0x0000000102037824 */ /* 0x000fc800078e0203 */
[----:B------:R-:W-:-:S07]  /*179b0*/  IMAD.MOV.U32 R13, RZ, RZ, R3 ;  /* 0x000000ffff0d7224 */ /* 0x000fce00078e0003 */
[----:B------:R-:W-:Y:S05]  /*179c0*/  WARPSYNC.COLLECTIVE R15, `(.L_x_1339) ;  /* 0x000000000f087348 */ /* 0x000fea0003c00000 */
[----:B------:R0:W1:Y:S02]  /*179d0*/  SHFL.UP P6, R14, R13, R12, R11 ;  /* 0x0400000c0d0e7389 */ /* 0x00006400000c000b */
[----:B01----:R-:W-:Y:S01]  /*179e0*/  ENDCOLLECTIVE ;  /* 0x000000000000791b */ /* 0x003fe20003800000 */
.L_x_1339:
[----:B------:R-:W-:Y:S01]  /*179f0*/  IMAD.MOV.U32 R12, RZ, RZ, 0x10 ;  /* 0x00000010ff0c7424 */ /* 0x000fe200078e00ff */
[----:B------:R-:W-:-:S05]  /*17a00*/  SEL R4, R14, RZ, P4 ;  /* 0x000000ff0e047207 */ /* 0x000fca0002000000 */
[----:B------:R-:W-:-:S04]  /*17a10*/  IMAD.IADD R4, R3, 0x1, R4 ;  /* 0x0000000103047824 */ /* 0x000fc800078e0204 */
[----:B------:R-:W-:-:S07]  /*17a20*/  IMAD.MOV.U32 R13, RZ, RZ, R4 ;  /* 0x000000ffff0d7224 */ /* 0x000fce00078e0004 */
[----:B------:R-:W-:Y:S05]  /*17a30*/  WARPSYNC.COLLECTIVE R15, `(.L_x_1340) ;  /* 0x000000000f087348 */ /* 0x000fea0003c00000 */
[----:B------:R0:W1:Y:S02]  /*17a40*/  SHFL.UP P6, R14, R13, R12, R11 ;  /* 0x0400000c0d0e7389 */ /* 0x00006400000c000b */
[----:B01----:R-:W-:Y:S01]  /*17a50*/  ENDCOLLECTIVE ;  /* 0x000000000000791b */ /* 0x003fe20003800000 */
.L_x_1340:
        /* <DEDUP_REMOVED lines=8> */
.L_x_1341:
[----:B------:R-:W-:Y:S05]  /*17ae0*/  BRA `(.L_x_1342) ;  /* 0xffffffdc00947947 */ /* 0x000fea000383ffff */
.L_x_1279:
[----:B------:R-:W-:Y:S01]  /*17af0*/  BSSY B0, `(.L_x_1343) ;  /* 0x0000006000007945 */ /* 0x000fe20003800000 */
[----:B------:R-:W-:Y:S01]  /*17b00*/  PLOP3.LUT P6, PT, P6, PT, PT, 0x8, 0x0 ;  /* 0x000000000000781c */ /* 0x000fe200037ce170 */
[----:B------:R-:W-:-:S12]  /*17b10*/  IMAD.MOV.U32 R15, RZ, RZ, -0x1 ;  /* 0xffffffffff0f7424 */ /* 0x000fd800078e00ff */
[----:B012---:R-:W-:Y:S05]  /*17b20*/  WARPSYNC.COLLECTIVE R15, `(.L_x_1344) ;  /* 0x000000000f087348 */ /* 0x007fea0003c00000 */
[----:B------:R-:W-:Y:S01]  /*17b30*/  VOTE.ANY R14, PT, P6 ;  /* 0x00000000000e7806 */ /* 0x000fe200030e0100 */
[----:B012---:R-:W-:Y:S06]  /*17b40*/  ENDCOLLECTIVE ;  /* 0x000000000000791b */ /* 0x007fec0003800000 */
.L_x_1344:
[----:B------:R-:W-:Y:S05]  /*17b50*/  BSYNC B0 ;  /* 0x0000000000007941 */ /* 0x000fea0003800000 */
.L_x_1343:
        /* <DEDUP_REMOVED lines=9> */
.L_x_1345:
[----:B------:R-:W-:Y:S01]  /*17bf0*/  IMAD.MOV.U32 R17, RZ, RZ, R14 ;  /* 0x000000ffff117224 */ /* 0x000fe200078e000e */
[----:B------:R-:W-:Y:S06]  /*17c00*/  BRA `(.L_x_1346) ;  /* 0xffffffdc00847947 */ /* 0x000fec000383ffff */
.L_x_1281:
[----:B------:R-:W-:Y:S01]  /*17c10*/  BSSY B0, `(.L_x_1347) ;  /* 0x0000007000007945 */ /* 0x000fe20003800000 */
[----:B------:R-:W-:Y:S02]  /*17c20*/  IMAD.MOV.U32 R13, RZ, RZ, R3 ;  /* 0x000000ffff0d7224 */ /* 0x000fe400078e0003 */
[----:B------:R-:W-:Y:S02]  /*17c30*/  IMAD.MOV.U32 R11, RZ, RZ, 0x1f ;  /* 0x0000001fff0b7424 */ /* 0x000fe400078e00ff */
[----:B------:R-:W-:-:S07]  /*17c40*/  IMAD.MOV.U32 R15, RZ, RZ, -0x1 ;  /* 0xffffffffff0f7424 */ /* 0x000fce00078e00ff */
[----:B01234-:R-:W-:Y:S05]  /*17c50*/  WARPSYNC.COLLECTIVE R15, `(.L_x_1348) ;  /* 0x000000000f087348 */ /* 0x01ffea0003c00000 */
[----:B------:R0:W0:Y:S02]  /*17c60*/  SHFL.IDX P6, R14, R13, R12, R11 ;  /* 0x0000000c0d0e7389 */ /* 0x00002400000c000b */
[----:B01234-:R-:W-:Y:S01]  /*17c70*/  ENDCOLLECTIVE ;  /* 0x000000000000791b */ /* 0x01ffe20003800000 */
.L_x_1348:
[----:B------:R-:W-:Y:S05]  /*17c80*/  BSYNC B0 ;  /* 0x0000000000007941 */ /* 0x000fea0003800000 */
.L_x_1347:
[----:B------:R-:W-:Y:S05]  /*17c90*/  BRA `(.L_x_1280) ;  /* 0xffffffdc007c7947 */ /* 0x000fea000383ffff */
.L_x_1285:
[----:B0-----:R0:W1:Y:S02]  /*17ca0*/  SYNCS.PHASECHK.TRANS64.TRYWAIT P0, [R9+URZ+0x2d820], R0 ;  /* 0x02d82000090075a7 */ /* 0x001064000800017f */
[----:B-1----:R-:W-:Y:S05]  /*17cb0*/  @!P0 NANOSLEEP.SYNCS 0x989680 ;  /* 0x009896800000895d */ /* 0x002fea0003900000 */
[----:B------:R-:W1:Y:S02]  /*17cc0*/  @!P0 SYNCS.PHASECHK.TRANS64 P0, [R9+URZ+0x2d820], R0 ;  /* 0x02d82000090085a7 */ /* 0x000e64000800007f */
[----:B-1----:R-:W-:Y:S05]  /*17cd0*/  @!P0 BRA `(.L_x_1285) ;  /* 0xfffffffc00f08947 */ /* 0x002fea000383ffff */
[----:B------:R-:W-:Y:S05]  /*17ce0*/  BRA `(.L_x_1349) ;  /* 0xffffffe000f47947 */ /* 0x000fea000383ffff */
.L_x_1286:
        /* <DEDUP_REMOVED lines=8> */
[----:B0-2-4-:R-:W-:Y:S05]  /*17d70*/  WARPSYNC.COLLECTIVE R15, `(.L_x_1351) ;  /* 0x000000000f087348 */ /* 0x015fea0003c00000 */
[----:B------:R1:W3:Y:S02]  /*17d80*/  SHFL.IDX P6, R14, R13, R12, R11 ;  /* 0x0000000c0d0e7389 */ /* 0x0002e400000c000b */
[----:B01234-:R-:W-:Y:S01]  /*17d90*/  ENDCOLLECTIVE ;  /* 0x000000000000791b */ /* 0x01ffe20003800000 */
.L_x_1351:
[----:B------:R-:W-:Y:S05]  /*17da0*/  BSYNC B0 ;  /* 0x0000000000007941 */ /* 0x000fea0003800000 */
.L_x_1350:
[----:B------:R-:W-:Y:S05]  /*17db0*/  BRA `(.L_x_1352) ;  /* 0xffffffe000dc7947 */ /* 0x000fea000383ffff */
.L_x_1289:
[----:B------:R-:W-:Y:S01]  /*17dc0*/  BSSY B1, `(.L_x_1353) ;  /* 0x0000006000017945 */ /* 0x000fe20003800000 */
[----:B------:R-:W-:-:S07]  /*17dd0*/  IMAD.MOV.U32 R15, RZ, RZ, -0x1 ;  /* 0xffffffffff0f7424 */ /* 0x000fce00078e00ff */
[----:B0-2-4-:R-:W-:Y:S05]  /*17de0*/  WARPSYNC.COLLECTIVE R15, `(.L_x_1354) ;  /* 0x000000000f0c7348 */ /* 0x015fea0003c00000 */
[----:B------:R-:W-:Y:S02]  /*17df0*/  ELECT P6, UR62, PT ;  /* 0x00000000003e782f */ /* 0x000fe400038c0000 */
[----:B------:R-:W-:Y:S01]  /*17e00*/  MOV R14, UR62 ;  /* 0x0000003e000e7c02 */ /* 0x000fe20008000f00 */
[----:B0-2-4-:R-:W-:Y:S10]  /*17e10*/  ENDCOLLECTIVE ;  /* 0x000000000000791b */ /* 0x015ff40003800000 */
.L_x_1354:
[----:B------:R-:W-:Y:S05]  /*17e20*/  BSYNC B1 ;  /* 0x0000000000017941 */ /* 0x000fea0003800000 */
.L_x_1353:
[----:B------:R-:W-:Y:S05]  /*17e30*/  BRA `(.L_x_1355) ;  /* 0xffffffe000d47947 */ /* 0x000fea000383ffff */
.L_x_1291:
[----:B0-----:R0:W1:Y:S02]  /*17e40*/  SYNCS.PHASECHK.TRANS64.TRYWAIT P0, [R5+URZ], R4 ;  /* 0x00000004050075a7 */ /* 0x001064000800017f */
[----:B-1----:R-:W-:Y:S05]  /*17e50*/  @!P0 NANOSLEEP.SYNCS 0x989680 ;  /* 0x009896800000895d */ /* 0x002fea0003900000 */
[----:B------:R-:W1:Y:S02]  /*17e60*/  @!P0 SYNCS.PHASECHK.TRANS64 P0, [R5+URZ], R4 ;  /* 0x00000004050085a7 */ /* 0x000e64000800007f */
[----:B-1----:R-:W-:Y:S05]  /*17e70*/  @!P0 BRA `(.L_x_1291) ;  /* 0xfffffffc00f08947 */ /* 0x002fea000383ffff */
[----:B------:R-:W-:Y:S05]  /*17e80*/  BRA `(.L_x_1356) ;  /* 0xffffffe400087947 */ /* 0x000fea000383ffff */
.L_x_1292:
[----:B-1----:R1:W3:Y:S02]  /*17e90*/  SYNCS.PHASECHK.TRANS64.TRYWAIT P0, [R3+URZ], R2 ;  /* 0x00000002030075a7 */ /* 0x0022e4000800017f */
[----:B---3--:R-:W-:Y:S05]  /*17ea0*/  @!P0 NANOSLEEP.SYNCS 0x989680 ;  /* 0x009896800000895d */ /* 0x008fea0003900000 */
[----:B------:R-:W3:Y:S02]  /*17eb0*/  @!P0 SYNCS.PHASECHK.TRANS64 P0, [R3+URZ], R2 ;  /* 0x00000002030085a7 */ /* 0x000ee4000800007f */
[----:B---3--:R-:W-:Y:S05]  /*17ec0*/  @!P0 BRA `(.L_x_1292) ;  /* 0xfffffffc00f08947 */ /* 0x008fea000383ffff */
[----:B------:R-:W-:Y:S05]  /*17ed0*/  BRA `(.L_x_1357) ;  /* 0xffffffe000fc7947 */ /* 0x000fea000383ffff */
.L_x_1294:
[----:B---3--:R3:W0:Y:S02]  /*17ee0*/  SYNCS.PHASECHK.TRANS64.TRYWAIT P0, [R23+URZ], R4 ;  /* 0x00000004170075a7 */ /* 0x008624000800017f */
[----:B0-----:R-:W-:Y:S05]  /*17ef0*/  @!P0 NANOSLEEP.SYNCS 0x989680 ;  /* 0x009896800000895d */ /* 0x001fea0003900000 */
[----:B------:R-:W0:Y:S02]  /*17f00*/  @!P0 SYNCS.PHASECHK.TRANS64 P0, [R23+URZ], R4 ;  /* 0x00000004170085a7 */ /* 0x000e24000800007f */
[----:B0-----:R-:W-:Y:S05]  /*17f10*/  @!P0 BRA `(.L_x_1294) ;  /* 0xfffffffc00f08947 */ /* 0x001fea000383ffff */
[----:B------:R-:W-:Y:S05]  /*17f20*/  BRA `(.L_x_1358) ;  /* 0xffffffe400007947 */ /* 0x000fea000383ffff */
.L_x_1359:
        /* <DEDUP_REMOVED lines=13> */
.L_x_2728:


//--------------------- .text._ZN7cutlass13device_kernelIN5flash11enable_sm90INS1_16FlashAttnFwdSm90INS1_25CollectiveMainloopFwdSm90ILi2EN4cute5tupleIJNS5_1CILi1EEES8_S8_EEENS6_IJNS7_ILi192EEENS7_ILi128EEENS7_ILi96EEEEEELi96ENS_10bfloat16_tEfNS_4arch4Sm90ELb0ELb1ELb0ELb1ELb0ELb1ELb0ELb0ELb1ELb1ELb0ELb0EEENS1_21CollectiveEpilogueFwdINS6_IJSA_SC_SB_EEES9_SE_SG_Li384ELb1ELb1ELb0ELb0EEENS1_36VarlenDynamicPersistentTileSchedulerILi192ELi128ELi384ELi128ELb0ELb1ELb1ELb1ELb0ELb1EEEEEEEEEvNT_6ParamsE --------------------------
	.section	.text._ZN7cutlass13device_kernelIN5flash11enable_sm90INS1_16FlashAttnFwdSm90INS1_25CollectiveMainloopFwdSm90ILi2EN4cute5tupleIJNS5_1CILi1EEES8_S8_EEENS6_IJNS7_ILi192EEENS7_ILi128EEENS7_ILi96EEEEEELi96ENS_10bfloat16_tEfNS_4arch4Sm90ELb0ELb1ELb0ELb1ELb0ELb1ELb0ELb0ELb1ELb1ELb0ELb0EEENS1_21CollectiveEpilogueFwdINS6_IJSA_SC_SB_EEES9_SE_SG_Li384ELb1ELb1ELb0ELb0EEENS1_36VarlenDynamicPersistentTileSchedulerILi192ELi128ELi384ELi128ELb0ELb1ELb1ELb1ELb0ELb1EEEEEEEEEvNT_6ParamsE,"ax",@progbits
	.align	128
.text._ZN7cutlass13device_kernelIN5flash11enable_sm90INS1_16FlashAttnFwdSm90INS1_25CollectiveMainloopFwdSm90ILi2EN4cute5tupleIJNS5_1CILi1EEES8_S8_EEENS6_IJNS7_ILi192EEENS7_ILi128EEENS7_ILi96EEEEEELi96ENS_10bfloat16_tEfNS_4arch4Sm90ELb0ELb1ELb0ELb1ELb0ELb1ELb0ELb0ELb1ELb1ELb0ELb0EEENS1_21CollectiveEpilogueFwdINS6_IJSA_SC_SB_EEES9_SE_SG_Li384ELb1ELb1ELb0ELb0EEENS1_36VarlenDynamicPersistentTileSchedulerILi192ELi128ELi384ELi128ELb0ELb1ELb1ELb1ELb0ELb1EEEEEEEEEvNT_6ParamsE:
        .type           _ZN7cutlass13device_kernelIN5flash11enable_sm90INS1_16FlashAttnFwdSm90INS1_25CollectiveMainloopFwdSm90ILi2EN4cute5tupleIJNS5_1CILi1EEES8_S8_EEENS6_IJNS7_ILi192EEENS7_ILi128EEENS7_ILi96EEEEEELi96ENS_10bfloat16_tEfNS_4arch4Sm90ELb0ELb1ELb0ELb1ELb0ELb1ELb0ELb0ELb1ELb1ELb0ELb0EEENS1_21CollectiveEpilogueFwdINS6_IJSA_SC_SB_EEES9_SE_SG_Li384ELb1ELb1ELb0ELb0EEENS1_36VarlenDynamicPersistentTileSchedulerILi192ELi128ELi384ELi128ELb0ELb1ELb1ELb1ELb0ELb1EEEEEEEEEvNT_6ParamsE,@function
        .size           _ZN7cutlass13device_kernelIN5flash11enable_sm90INS1_16FlashAttnFwdSm90INS1_25CollectiveMainloopFwdSm90ILi2EN4cute5tupleIJNS5_1CILi1EEES8_S8_EEENS6_IJNS7_ILi192EEENS7_ILi128EEENS7_ILi96EEEEEELi96ENS_10bfloat16_tEfNS_4arch4Sm90ELb0ELb1ELb0ELb1ELb0ELb1ELb0ELb0ELb1ELb1ELb0ELb0EEENS1_21CollectiveEpilogueFwdINS6_IJSA_SC_SB_EEES9_SE_SG_Li384ELb1ELb1ELb0ELb0EEENS1_36VarlenDynamicPersistentTileSchedulerILi192ELi128ELi384ELi128ELb0ELb1ELb1ELb1ELb0ELb1EEEEEEEEEvNT_6ParamsE,(.L_x_2729 - _ZN7cutlass13device_kernelIN5flash11enable_sm90INS1_16FlashAttnFwdSm90INS1_25CollectiveMainloopFwdSm90ILi2EN4cute5tupleIJNS5_1CILi1EEES8_S8_EEENS6_IJNS7_ILi192EEENS7_ILi128EEENS7_ILi96EEEEEELi96ENS_10bfloat16_tEfNS_4arch4Sm90ELb0ELb1ELb0ELb1ELb0ELb1ELb0ELb0ELb1ELb1ELb0ELb0EEENS1_21CollectiveEpilogueFwdINS6_IJSA_SC_SB_EEES9_SE_SG_Li384ELb1ELb1ELb0ELb0EEENS1_36VarlenDynamicPersistentTileSchedulerILi192ELi128ELi384ELi128ELb0ELb1ELb1ELb1ELb0ELb1EEEEEEEEEvNT_6ParamsE)
        .other          _ZN7cutlass13device_kernelIN5flash11enable_sm90INS1_16FlashAttnFwdSm90INS1_25CollectiveMainloopFwdSm90ILi2EN4cute5tupleIJNS5_1CILi1EEES8_S8_EEENS6_IJNS7_ILi192EEENS7_ILi128EEENS7_ILi96EEEEEELi96ENS_10bfloat16_tEfNS_4arch4Sm90ELb0ELb1ELb0ELb1ELb0ELb1ELb0ELb0ELb1ELb1ELb0ELb0EEENS1_21CollectiveEpilogueFwdINS6_IJSA_SC_SB_EEES9_SE_SG_Li384ELb1ELb1ELb0ELb0EEENS1_36VarlenDynamicPersistentTileSchedulerILi192ELi128ELi384ELi128ELb0ELb1ELb1ELb1ELb0ELb1EEEEEEEEEvNT_6ParamsE,@"STO_CUDA_ENTRY STV_DEFAULT"
_ZN7cutlass13device_kernelIN5flash11enable_sm90INS1_16FlashAttnFwdSm90INS1_25CollectiveMainloopFwdSm90ILi2EN4cute5tupleIJNS5_1CILi1EEES8_S8_EEENS6_IJNS7_ILi192EEENS7_ILi128EEENS7_ILi96EEEEEELi96ENS_10bfloat16_tEfNS_4arch4Sm90ELb0ELb1ELb0ELb1ELb0ELb1ELb0ELb0ELb1ELb1ELb0ELb0EEENS1_21CollectiveEpilogueFwdINS6_IJSA_SC_SB_EEES9_SE_SG_Li384ELb1ELb1ELb0ELb0EEENS1_36VarlenDynamicPersistentTileSchedulerILi192ELi128ELi384ELi128ELb0ELb1ELb1ELb1ELb0ELb1EEEEEEEEEvNT_6ParamsE:
        /* <DEDUP_REMOVED lines=24> */
.L_x_1361:
[----:B------:R-:W-:Y:S05]  /*0180*/  BSYNC B0 ;  /* 0x0000000000007941 */ /* 0x000fea0003800000 */
.L_x_1360:
        /* <DEDUP_REMOVED lines=41> */
.L_x_1362:
        /* <DEDUP_REMOVED lines=22> */
.L_x_1363:
        /* <DEDUP_REMOVED lines=18> */
.L_x_1364:
        /* <DEDUP_REMOVED lines=22> */
.L_x_1365:
        /* <DEDUP_REMOVED lines=22> */
.L_x_1366:
[----:B------:R-:W-:Y:S01]  /*0960*/  PLOP3.LUT P0, PT, PT, PT, UP0, 0x80, 0x0 ;  /* 0x000000000000781c */ /* 0x000fe20003f0f008 */
[----:B------:R-:W-:Y:S01]  /*0970*/  UMOV UR36, 0x1 ;  /* 0x0000000100247882 */ /* 0x000fe20000000000 */
[----:B------:R-:W-:Y:S01]  /*0980*/  NOP ;  /* 0x0000000000007918 */ /* 0x000fe20000000000 */
[----:B------:R-:W-:Y:S01]  /*0990*/  USEL UR36, UR36, 0x2, !UP0 ;  /* 0x0000000224247887 */ /* 0x000fe2000c000000 */
[----:B------:R-:W-:Y:S01]  /*09a0*/  BSSY B9, `(.L_x_1367) ;  /* 0x000222a000097945 */ /* 0x000fe20003800000 */
[----:B------:R-:W-:Y:S01]  /*09b0*/  ULDC.64 UR38, c[0x0][0x208] ;  /* 0x0000820000267ab9 */ /* 0x000fe20000000a00 */
[----:B012-4-:R-:W-:Y:S07]  /*09c0*/  BAR.SYNC.DEFER_BLOCKING 0x0 ;  /* 0x0000000000007b1d */ /* 0x017fee0000010000 */
[----:B------:R-:W-:Y:S05]  /*09d0*/  @!P0 BRA `(.L_x_1368) ;  /* 0x000001a000348947 */ /* 0x000fea0003800000 */
.L_x_1369:
[----:B------:R-:W-:-:S08]  /*09e0*/  NOP ;  /* 0x0000000000007918 */ /* 0x000fd00000000000 */
[----:B------:R-:W0:Y:S02]  /*09f0*/  USETMAXREG.TRY_ALLOC.CTAPOOL UP0, 0xa0 ;  /* 0x000000a0000079c8 */ /* 0x000e240008000600 */
[----:B0-----:R-:W-:-:S13]  /*0a00*/  PLOP3.LUT P0, PT, PT, PT, UP0, 0x80, 0x0 ;  /* 0x000000000000781c */ /* 0x001fda0003f0f008 */
[----:B------:R-:W-:Y:S05]  /*0a10*/  @!P0 BRA `(.L_x_1369) ;  /* 0xfffffffc00f08947 */ /* 0x000fea000383ffff */
[----:B------:R-:W2:Y:S01]  /*0a20*/  LDL.LU R0, [R1] ;  /* 0x0000000001007983 */ /* 0x000ea20000300800 */
[----:B------:R-:W0:Y:S01]  /*0a30*/  S2R R2, SR_TID.X ;  /* 0x0000000000027919 */ /* 0x000e220000002100 */
        /* <DEDUP_REMOVED lines=12> */
[----:B--2---:R-:W-:-:S04]  /*0b00*/  LOP3.LUT R0, R0, 0xdfffffff, RZ, 0xc0, !PT ;  /* 0xdfffffff00007812 */ /* 0x004fc800078ec0ff */
[----:B------:R-:W-:-:S05]  /*0b10*/  @P0 LOP3.LUT R0, R0, 0x20000000, RZ, 0xfc, !PT ;  /* 0x2000000000000812 */ /* 0x000fca00078efcff */
[----:B------:R1:W-:Y:S01]  /*0b20*/  STL [R1], R0 ;  /* 0x0000000001007387 */ /* 0x0003e20000100800 */
[----:B0-----:R-:W-:-:S13]  /*0b30*/  ISETP.GE.AND P0, PT, R75, UR4, PT ;  /* 0x000000044b007c0c */ /* 0x001fda000bf06270 */
[----:B-1----:R-:W-:Y:S05]  /*0b40*/  @P0 BRA `(.L_x_1370) ;  /* 0x00000220003c0947 */ /* 0x002fea0003800000 */
[----:B------:R-:W0:Y:S01]  /*0b50*/  S2R R0, SR_TID.X ;  /* 0x0000000000007919 */ /* 0x000e220000002100 */
[----:B------:R-:W-:Y:S01]  /*0b60*/  IMAD.MOV.U32 R140, RZ, RZ, 0x40 ;  /* 0x00000040ff8c7424 */ /* 0x000fe200078e00ff */
[----:B------:R-:W-:Y:S01]  /*0b70*/  R2UR UR40, R2 ;  /* 0x00000000022872ca */ /* 0x000fe200000e0000 */
[----:B------:R-:W-:Y:S01]  /*0b80*/  IMAD.MOV.U32 R155, RZ, RZ, RZ ;  /* 0x000000ffff9b7224 */ /* 0x000fe200078e00ff */
[----:B------:R-:W-:Y:S01]  /*0b90*/  ULOP3.LUT UR37, UR36, 0x1, URZ, 0xfc, !UPT ;  /* 0x0000000124257892 */ /* 0x000fe2000f8efc3f */
[----:B------:R-:W-:-:S10]  /*0ba0*/  IMAD.MOV.U32 R18, RZ, RZ, RZ ;  /* 0x000000ffff127224 */ /* 0x000fd400078e00ff */
[----:B------:R-:W-:Y:S01]  /*0bb0*/  UIADD3 UR40, UR40, 0xc400, URZ ;  /* 0x0000c40028287890 */ /* 0x000fe2000fffe03f */
[----:B0-----:R-:W-:-:S05]  /*0bc0*/  VIADD R16, R0, 0xffffff80 ;  /* 0xffffff8000107836 */ /* 0x001fca0000000000 */
[----:B------:R-:W-:Y:S02]  /*0bd0*/  SHF.R.S32.HI R0, RZ, 0x1f, R16 ;  /* 0x0000001fff007819 */ /* 0x000fe40000011410 */
[-C--:B------:R-:W-:Y:S02]  /*0be0*/  LEA.HI R8, R16, R16.reuse, RZ, 0x1 ;  /* 0x0000001010087211 */ /* 0x080fe400078f08ff */
[CC--:B------:R-:W-:Y:S02]  /*0bf0*/  LEA.HI R4, R0.reuse, R16.reuse, RZ, 0x4 ;  /* 0x0000001000047211 */ /* 0x0c0fe400078f20ff */
[----:B------:R-:W-:Y:S02]  /*0c00*/  SHF.R.S32.HI R19, RZ, 0x1, R8 ;  /* 0x00000001ff137819 */ /* 0x000fe40000011408 */
[----:B------:R-:W-:Y:S02]  /*0c10*/  SHF.R.S32.HI R7, RZ, 0x4, R4 ;  /* 0x00000004ff077819 */ /* 0x000fe40000011404 */
[----:B------:R-:W-:-:S02]  /*0c20*/  LEA.HI R3, R0, R16, RZ, 0x7 ;  /* 0x0000001000037211 */ /* 0x000fc400078f38ff */
[----:B------:R-:W-:Y:S02]  /*0c30*/  LOP3.LUT R5, R4, 0xfffffff0, RZ, 0xc0, !PT ;  /* 0xfffffff004057812 */ /* 0x000fe400078ec0ff */
[----:B------:R-:W-:Y:S02]  /*0c40*/  LEA.HI R6, R8, R19, RZ, 0x1 ;  /* 0x0000001308067211 */ /* 0x000fe400078f08ff */
[----:B------:R-:W-:Y:S01]  /*0c50*/  LEA.HI R4, R4, R7, RZ, 0x1 ;  /* 0x0000000704047211 */ /* 0x000fe200078f08ff */
[----:B------:R-:W-:Y:S01]  /*0c60*/  IMAD.IADD R5, R16, 0x1, -R5 ;  /* 0x0000000110057824 */ /* 0x000fe200078e0a05 */
[----:B------:R-:W-:Y:S02]  /*0c70*/  LOP3.LUT R12, R3, 0xffffff80, RZ, 0xc0, !PT ;  /* 0xffffff80030c7812 */ /* 0x000fe400078ec0ff */
[----:B------:R-:W-:Y:S02]  /*0c80*/  LOP3.LUT R6, R6, 0x7fffffe, RZ, 0xc0, !PT ;  /* 0x07fffffe06067812 */ /* 0x000fe400078ec0ff */
[----:B------:R-:W-:Y:S01]  /*0c90*/  LOP3.LUT R4, R4, 0x1ffffffe, RZ, 0xc0, !PT ;  /* 0x1ffffffe04047812 */ /* 0x000fe200078ec0ff */
[----:B------:R-:W-:Y:S01]  /*0ca0*/  IMAD.IADD R21, R16, 0x1, -R12 ;  /* 0x0000000110157824 */ /* 0x000fe200078e0a0c */
[CC--:B------:R-:W-:Y:S01]  /*0cb0*/  LEA.HI R9, R0.reuse, R16.reuse, RZ, 0x2 ;  /* 0x0000001000097211 */ /* 0x0c0fe200078f10ff */
[----:B------:R-:W-:Y:S01]  /*0cc0*/  IMAD.IADD R12, R19, 0x1, -R6 ;  /* 0x00000001130c7824 */ /* 0x000fe200078e0a06 */
[----:B------:R-:W-:Y:S01]  /*0cd0*/  SHF.R.S32.HI R17, RZ, 0x7, R3 ;  /* 0x00000007ff117819 */ /* 0x000fe20000011403 */
[C---:B------:R-:W-:Y:S01]  /*0ce0*/  IMAD.IADD R6, R7.reuse, 0x1, -R4 ;  /* 0x0000000107067824 */ /* 0x040fe200078e0a04 */
[----:B------:R-:W-:Y:S01]  /*0cf0*/  SHF.R.S32.HI R4, RZ, 0x1f, R5 ;  /* 0x0000001fff047819 */ /* 0x000fe20000011405 */
[----:B------:R-:W-:Y:S01]  /*0d00*/  IMAD R20, R7, 0x8, R12 ;  /* 0x0000000807147824 */ /* 0x000fe200078e020c */
[----:B------:R-:W-:Y:S01]  /*0d10*/  LEA.HI R7, R0, R16, RZ, 0x5 ;  /* 0x0000001000077211 */ /* 0x000fe200078f28ff */
[----:B------:R-:W-:Y:S01]  /*0d20*/  IMAD.SHL.U32 R3, R6, 0x8, RZ ;  /* 0x0000000806037824 */ /* 0x000fe200078e00ff */
[----:B------:R-:W-:-:S02]  /*0d30*/  LEA.HI R4, R4, R5, RZ, 0x3 ;  /* 0x0000000504047211 */ /* 0x000fc400078f18ff */
[----:B------:R-:W-:Y:S02]  /*0d40*/  SHF.R.S32.HI R13, RZ, 0x1f, R21 ;  /* 0x0000001fff0d7819 */ /* 0x000fe40000011415 */
[----:B------:R-:W-:Y:S01]  /*0d50*/  SHF.R.S32.HI R7, RZ, 0x5, R7 ;  /* 0x00000005ff077819 */ /* 0x000fe20000011407 */
[C---:B------:R-:W-:Y:S01]  /*0d60*/  IMAD.SHL.U32 R0, R4.reuse, 0x40, RZ ;  /* 0x0000004004007824 */ /* 0x040fe200078e00ff */
[----:B------:R-:W-:Y:S02]  /*0d70*/  LOP3.LUT R4, R4, 0xfffffff8, RZ, 0xc0, !PT ;  /* 0xfffffff804047812 */ /* 0x000fe400078ec0ff */
[----:B------:R-:W-:Y:S02]  /*0d80*/  LEA.HI R12, R13, R21, RZ, 0x2 ;  /* 0x000000150d0c7211 */ /* 0x000fe400078f10ff */
[----:B------:R-:W-:Y:S01]  /*0d90*/  LOP3.LUT R0, R0, 0x7ffffe00, RZ, 0xc0, !PT ;  /* 0x7ffffe0000007812 */ /* 0x000fe200078ec0ff */
[----:B------:R-:W-:Y:S01]  /*0da0*/  IMAD.IADD R4, R5, 0x1, -R4 ;  /* 0x0000000105047824 */ /* 0x000fe200078e0a04 */
[--C-:B------:R-:W-:Y:S01]  /*0db0*/  SHF.R.S32.HI R14, RZ, 0x2, R12.reuse ;  /* 0x00000002ff0e7819 */ /* 0x100fe2000001140c */
[----:B------:R-:W-:Y:S01]  /*0dc0*/  IMAD.HI R5, R17, 0x55555556, RZ ;  /* 0x5555555611057827 */ /* 0x000fe200078e02ff */
[----:B------:R-:W-:-:S02]  /*0dd0*/  SHF.R.S32.HI R15, RZ, 0x1f, R12 ;  /* 0x0000001fff0f7819 */ /* 0x000fc4000001140c */
[--C-:B------:R-:W-:Y:S01]  /*0de0*/  SHF.R.S32.HI R10, RZ, 0x2, R9.reuse ;  /* 0x00000002ff0a7819 */ /* 0x100fe20000011409 */
[----:B------:R-:W-:Y:S01]  /*0df0*/  IMAD R7, R7, 0x400, R0 ;  /* 0x0000040007077824 */ /* 0x000fe200078e0200 */
[----:B------:R-:W-:Y:S01]  /*0e00*/  LEA.HI R15, R15, R14, RZ, 0x3 ;  /* 0x0000000e0f0f7211 */ /* 0x000fe200078f18ff */
[----:B------:R-:W-:Y:S01]  /*0e10*/  IMAD.SHL.U32 R0, R4, 0x40, RZ ;  /* 0x0000004004007824 */ /* 0x000fe200078e00ff */
[----:B------:R-:W-:Y:S02]  /*0e20*/  SHF.R.S32.HI R11, RZ, 0x1f, R9 ;  /* 0x0000001fff0b7819 */ /* 0x000fe40000011409 */
[----:B------:R-:W-:Y:S02]  /*0e30*/  LOP3.LUT R15, R15, 0xfffffff8, RZ, 0xc0, !PT ;  /* 0xfffffff80f0f7812 */ /* 0x000fe400078ec0ff */
[----:B------:R-:W-:Y:S02]  /*0e40*/  LEA.HI R13, R13, R21, RZ, 0x5 ;  /* 0x000000150d0d7211 */ /* 0x000fe400078f28ff */
[----:B------:R-:W-:Y:S01]  /*0e50*/  LOP3.LUT R0, R0, 0x1c0, RZ, 0xc0, !PT ;  /* 0x000001c000007812 */ /* 0x000fe200078ec0ff */
[----:B------:R-:W-:Y:S01]  /*0e60*/  IMAD.IADD R14, R14, 0x1, -R15 ;  /* 0x000000010e0e7824 */ /* 0x000fe200078e0a0f */
[----:B------:R-:W-:-:S02]  /*0e70*/  LEA.HI R11, R11, R10, RZ, 0x2 ;  /* 0x0000000a0b0b7211 */ /* 0x000fc400078f10ff */
[----:B------:R-:W-:Y:S02]  /*0e80*/  LOP3.LUT R8, R8, 0xfffffffe, RZ, 0xc0, !PT ;  /* 0xfffffffe08087812 */ /* 0x000fe400078ec0ff */
[----:B------:R-:W-:Y:S02]  /*0e90*/  LEA.HI R5, R5, R5, RZ, 0x1 ;  /* 0x0000000505057211 */ /* 0x000fe400078f08ff */
[----:B------:R-:W-:Y:S01]  /*0ea0*/  SHF.R.S32.HI R13, RZ, 0x5, R13 ;  /* 0x00000005ff0d7819 */ /* 0x000fe2000001140d */
[----:B------:R-:W-:Y:S01]  /*0eb0*/  IMAD.IADD R8, R16, 0x1, -R8 ;  /* 0x0000000110087824 */ /* 0x000fe200078e0a08 */
[----:B------:R-:W-:Y:S01]  /*0ec0*/  LOP3.LUT R3, R0, 0x8, R3, 0xf8, !PT ;  /* 0x0000000800037812 */ /* 0x000fe200078ef803 */
[----:B------:R-:W-:Y:S01]  /*0ed0*/  IMAD R5, R5, -0x3, R17 ;  /* 0xfffffffd05057824 */ /* 0x000fe200078e0211 */
[----:B------:R-:W-:Y:S01]  /*0ee0*/  SHF.R.U32.HI R0, RZ, 0x3, R0 ;  /* 0x00000003ff007819 */ /* 0x000fe20000011600 */
[----:B------:R-:W-:Y:S01]  /*0ef0*/  IMAD R14, R13, 0x10, R14 ;  /* 0x000000100d0e7824 */ /* 0x000fe200078e020e */
[----:B------:R-:W-:Y:S01]  /*0f00*/  LOP3.LUT R11, R11, 0xfffffffc, RZ, 0xc0, !PT ;  /* 0xfffffffc0b0b7812 */ /* 0x000fe200078ec0ff */
[----:B------:R-:W-:Y:S01]  /*0f10*/  IMAD.SHL.U32 R22, R8, 0x8, RZ ;  /* 0x0000000808167824 */ /* 0x000fe200078e00ff */
[----:B------:R-:W-:-:S02]  /*0f20*/  LOP3.LUT R0, R3, R0, RZ, 0x3c, !PT ;  /* 0x0000000003007212 */ /* 0x000fc400078e3cff */
[----:B------:R-:W-:Y:S01]  /*0f30*/  R2P PR, R4, 0x6 ;  /* 0x0000000604007804 */ /* 0x000fe20000000000 */
[----:B------:R-:W-:Y:S01]  /*0f40*/  IMAD.IADD R11, R10, 0x1, -R11 ;  /* 0x000000010a0b7824 */ /* 0x000fe200078e0a0b */
[----:B------:R-:W-:Y:S01]  /*0f50*/  LOP3.LUT R9, R9, 0xfffffffc, RZ, 0xc0, !PT ;  /* 0xfffffffc09097812 */ /* 0x000fe200078ec0ff */
[----:B------:R-:W-:Y:S01]  /*0f60*/  IMAD.SHL.U32 R4, R8, 0x4, RZ ;  /* 0x0000000408047824 */ /* 0x000fe200078e00ff */
[----:B------:R-:W-:Y:S01]  /*0f70*/  LOP3.LUT R138, R12, 0x7ffffffc, RZ, 0xc0, !PT ;  /* 0x7ffffffc0c8a7812 */ /* 0x000fe200078ec0ff */
[----:B------:R-:W-:Y:S01]  /*0f80*/  IMAD R10, R5, 0x40, R14 ;  /* 0x00000040050a7824 */ /* 0x000fe200078e020e */
[----:B------:R-:W-:Y:S01]  /*0f90*/  SEL R140, R140, 0xffffffc0, !P2 ;  /* 0xffffffc08c8c7807 */ /* 0x000fe20005000000 */
[----:B------:R-:W-:Y:S01]  /*0fa0*/  IMAD.IADD R7, R7, 0x1, R0 ;  /* 0x0000000107077824 */ /* 0x000fe200078e0200 */
[----:B------:R-:W-:Y:S01]  /*0fb0*/  SHF.R.S32.HI R0, RZ, 0x1f, R19 ;  /* 0x0000001fff007819 */ /* 0x000fe20000011413 */
[C---:B------:R-:W-:Y:S01]  /*0fc0*/  VIADD R0, R4.reuse, 0x10 ;  /* 0x0000001004007836 */ /* 0x040fe20000000000 */
[----:B------:R-:W-:Y:S01]  /*0fd0*/  STL [R1+0x5c], R10 ;  /* 0x00005c0a01007387 */ /* 0x000fe20000100800 */
[----:B------:R-:W-:-:S02]  /*0fe0*/  VIADD R3, R4, 0x20 ;  /* 0x0000002004037836 */ /* 0x000fc40000000000 */
[----:B------:R-:W-:Y:S01]  /*0ff0*/  IMAD.SHL.U32 R11, R11, 0x40, RZ ;  /* 0x000000400b0b7824 */ /* 0x000fe200078e00ff */
[----:B------:R-:W-:Y:S01]  /*1000*/  STL [R1+0x58], RZ ;  /* 0x000058ff01007387 */ /* 0x000fe20000100800 */
[----:B------:R-:W-:Y:S01]  /*1010*/  IMAD.IADD R9, R16, 0x1, -R9 ;  /* 0x0000000110097824 */ /* 0x000fe200078e0a09 */
[----:B------:R-:W-:Y:S01]  /*1020*/  CS2R R16, SRZ ;  /* 0x0000000000107805 */ /* 0x000fe2000001ff00 */
[----:B------:R-:W-:Y:S01]  /*1030*/  VIADD R8, R4, 0x18 ;  /* 0x0000001804087836 */ /* 0x000fe20000000000 */
[----:B------:R-:W-:Y:S01]  /*1040*/  STL [R1+0x8], R4 ;  /* 0x0000080401007387 */ /* 0x000fe20000100800 */
[----:B------:R-:W-:Y:S01]  /*1050*/  IMAD R139, R7, 0x2, R2 ;  /* 0x00000002078b7824 */ /* 0x000fe200078e0202 */
[----:B------:R-:W-:Y:S01]  /*1060*/  LEA.HI R6, R9, R9, RZ, 0x1 ;  /* 0x0000000909067211 */ /* 0x000fe200078f08ff */
[----:B------:R-:W-:Y:S01]  /*1070*/  IMAD.IADD R138, R21, 0x1, -R138 ;  /* 0x00000001158a7824 */ /* 0x000fe200078e0a8a */
[----:B------:R0:W-:Y:S01]  /*1080*/  STL [R1+0x30], R0 ;  /* 0x0000300001007387 */ /* 0x0001e20000100800 */
[----:B------:R-:W-:Y:S01]  /*1090*/  VIADD R141, R139, 0x21800 ;  /* 0x000218008b8d7836 */ /* 0x000fe20000000000 */
[----:B------:R-:W-:-:S02]  /*10a0*/  LOP3.LUT R6, R6, 0x1ffffffe, RZ, 0xc0, !PT ;  /* 0x1ffffffe06067812 */ /* 0x000fc400078ec0ff */
[----:B------:R1:W-:Y:S03]  /*10b0*/  STL [R1+0x2c], R3 ;  /* 0x00002c0301007387 */ /* 0x0003e60000100800 */
[----:B------:R-:W-:Y:S02]  /*10c0*/  IMAD.IADD R6, R9, 0x1, -R6 ;  /* 0x0000000109067824 */ /* 0x000fe400078e0a06 */
[----:B0-----:R-:W-:Y:S01]  /*10d0*/  VIADD R0, R4, 0x8 ;  /* 0x0000000804007836 */ /* 0x001fe20000000000 */
[----:B-1----:R-:W-:-:S04]  /*10e0*/  LOP3.LUT R3, R11, 0xc0, RZ, 0xc0, !PT ;  /* 0x000000c00b037812 */ /* 0x002fc800078ec0ff */
[----:B------:R0:W-:Y:S01]  /*10f0*/  STL [R1+0x34], R0 ;  /* 0x0000340001007387 */ /* 0x0001e20000100800 */
[----:B------:R-:W-:-:S03]  /*1100*/  SHF.R.U32.HI R5, RZ, 0x3, R3 ;  /* 0x00000003ff057819 */ /* 0x000fc60000011603 */
[----:B------:R-:W-:Y:S01]  /*1110*/  STL [R1+0x38], R8 ;  /* 0x0000380801007387 */ /* 0x000fe20000100800 */
[----:B0-----:R-:W-:Y:S02]  /*1120*/  VIADD R0, R4, 0x28 ;  /* 0x0000002804007836 */ /* 0x001fe40000000000 */
[----:B------:R-:W-:-:S03]  /*1130*/  IMAD.SHL.U32 R4, R20, 0x20, RZ ;  /* 0x0000002014047824 */ /* 0x000fc600078e00ff */
[----:B------:R0:W-:Y:S04]  /*1140*/  STL [R1+0x40], R0 ;  /* 0x0000400001007387 */ /* 0x0001e80000100800 */
[----:B------:R1:W-:Y:S04]  /*1150*/  STL [R1+0x4], R3 ;  /* 0x0000040301007387 */ /* 0x0003e80000100800 */
[----:B------:R-:W-:Y:S01]  /*1160*/  STL [R1+0x10], R5 ;  /* 0x0000100501007387 */ /* 0x000fe20000100800 */
[----:B0-----:R-:W-:-:S03]  /*1170*/  LOP3.LUT R0, R3, 0x8, R22, 0xf8, !PT ;  /* 0x0000000803007812 */ /* 0x001fc600078ef816 */
[----:B------:R0:W-:Y:S01]  /*1180*/  STL [R1+0x14], R4 ;  /* 0x0000140401007387 */ /* 0x0001e20000100800 */
[----:B------:R-:W-:Y:S01]  /*1190*/  LOP3.LUT R0, R0, R5, RZ, 0x3c, !PT ;  /* 0x0000000500007212 */ /* 0x000fe200078e3cff */
[----:B-1----:R-:W-:Y:S02]  /*11a0*/  VIADD R3, R139, 0x21820 ;  /* 0x000218208b037836 */ /* 0x002fe40000000000 */
[C---:B------:R-:W-:Y:S02]  /*11b0*/  @P1 VIADD R3, R141.reuse, 0xffffffe0 ;  /* 0xffffffe08d031836 */ /* 0x040fe40000000000 */
[----:B------:R-:W-:Y:S02]  /*11c0*/  IMAD.IADD R141, R141, 0x1, R140 ;  /* 0x000000018d8d7824 */ /* 0x000fe400078e028c */
[----:B------:R-:W-:Y:S02]  /*11d0*/  IMAD.IADD R140, R140, 0x1, R3 ;  /* 0x000000018c8c7824 */ /* 0x000fe400078e0203 */
[----:B0-----:R-:W-:-:S02]  /*11e0*/  IMAD.IADD R4, R4, 0x1, R0 ;  /* 0x0000000104047824 */ /* 0x001fc400078e0200 */
[----:B------:R-:W-:-:S03]  /*11f0*/  IMAD R0, R6, 0x8, R10 ;  /* 0x0000000806007824 */ /* 0x000fc600078e020a */
[----:B------:R-:W-:Y:S04]  /*1200*/  STL [R1+0x4c], R4 ;  /* 0x00004c0401007387 */ /* 0x000fe80000100800 */
[----:B------:R-:W-:Y:S04]  /*1210*/  STL [R1+0x20], R3 ;  /* 0x0000200301007387 */ /* 0x000fe80000100800 */
[----:B------:R0:W-:Y:S02]  /*1220*/  STL [R1+0x44], R0 ;  /* 0x0000440001007387 */ /* 0x0001e40000100800 */
[----:B0-----:R-:W-:-:S05]  /*1230*/  VIADD R0, R3, 0x6000 ;  /* 0x0000600003007836 */ /* 0x001fca0000000000 */
[----:B------:R0:W-:Y:S02]  /*1240*/  STL [R1+0x24], R0 ;  /* 0x0000240001007387 */ /* 0x0001e40000100800 */
.L_x_1575:
[----:B------:R-:W-:Y:S05]  /*1250*/  YIELD ;  /* 0x0000000000007946 */ /* 0x000fea0003800000 */
[----:B------:R-:W-:Y:S01]  /*1260*/  ULDC.64 UR4, c[0x0][0xa28] ;  /* 0x00028a0000047ab9 */ /* 0x000fe20000000a00 */
[----:B0--34-:R-:W1:Y:S01]  /*1270*/  LDC.64 R6, c[0x0][0xa08] ;  /* 0x00028200ff067b82 */ /* 0x019e620000000a00 */
[----:B------:R-:W-:Y:S01]  /*1280*/  ISETP.NE.U32.AND P1, PT, RZ, UR4, PT ;  /* 0x00000004ff007c0c */ /* 0x000fe2000bf25070 */
[----:B0-----:R-:W-:Y:S02]  /*1290*/  IMAD.MOV.U32 R0, RZ, RZ, RZ ;  /* 0x000000ffff007224 */ /* 0x001fe400078e00ff */
[----:B------:R-:W-:Y:S01]  /*12a0*/  IMAD.MOV.U32 R70, RZ, RZ, RZ ;  /* 0x000000ffff467224 */ /* 0x000fe200078e00ff */
[----:B------:R-:W-:Y:S01]  /*12b0*/  ISETP.NE.AND.EX P1, PT, RZ, UR5, PT, P1 ;  /* 0x00000005ff007c0c */ /* 0x000fe2000bf25310 */
[----:B------:R-:W-:-:S02]  /*12c0*/  ULDC.64 UR4, c[0x0][0xa18] ;  /* 0x0002860000047ab9 */ /* 0x000fc40000000a00 */
[----:B------:R-:W-:-:S04]  /*12d0*/  ISETP.NE.U32.AND P2, PT, RZ, UR4, PT ;  /* 0x00000004ff007c0c */ /* 0x000fc8000bf45070 */
[----:B------:R-:W-:Y:S01]  /*12e0*/  ISETP.NE.AND.EX P2, PT, RZ, UR5, PT, P2 ;  /* 0x00000005ff007c0c */ /* 0x000fe2000bf45320 */
[----:B------:R-:W-:Y:S02]  /*12f0*/  ULDC.64 UR4, c[0x0][0xa08] ;  /* 0x0002820000047ab9 */ /* 0x000fe40000000a00 */
[----:B------:R-:W-:-:S03]  /*1300*/  ISETP.NE.U32.AND P0, PT, RZ, UR4, PT ;  /* 0x00000004ff007c0c */ /* 0x000fc6000bf05070 */
[----:B------:R-:W0:Y:S01]  /*1310*/  @P1 LDC.64 R4, c[0x0][0xa28] ;  /* 0x00028a00ff041b82 */ /* 0x000e220000000a00 */
[----:B------:R-:W-:Y:S01]  /*1320*/  ISETP.NE.AND.EX P0, PT, RZ, UR5, PT, P0 ;  /* 0x00000005ff007c0c */ /* 0x000fe2000bf05300 */
[----:B-1----:R-:W-:-:S06]  /*1330*/  IMAD.WIDE R10, R75, 0x4, R6 ;  /* 0x000000044b0a7825 */ /* 0x002fcc00078e0206 */
[----:B------:R-:W1:Y:S01]  /*1340*/  @P2 LDC.64 R8, c[0x0][0xa18] ;  /* 0x00028600ff082b82 */ /* 0x000e620000000a00 */
[----:B------:R-:W-:Y:S02]  /*1350*/  ULDC UR4, c[0x0][0x288] ;  /* 0x0000a20000047ab9 */ /* 0x000fe40000000800 */
[----:B------:R-:W-:Y:S01]  /*1360*/  IMAD.U32 R136, RZ, RZ, UR4 ;  /* 0x00000004ff887e24 */ /* 0x000fe2000f8e00ff */
[----:B------:R-:W-:Y:S02]  /*1370*/  ULDC.64 UR4, c[0x0][0x418] ;  /* 0x0001060000047ab9 */ /* 0x000fe40000000a00 */
[----:B--2---:R2:W5:Y:S01]  /*1380*/  @P0 LDG.E R70, desc[UR38][R10.64] ;  /* 0x000000260a460981 */ /* 0x004562000c1e1900 */
[----:B0-----:R-:W-:-:S05]  /*1390*/  @P1 IMAD.WIDE R4, R75, 0x4, R4 ;  /* 0x000000044b041825 */ /* 0x001fca00078e0204 */
[----:B------:R2:W5:Y:S01]  /*13a0*/  @P1 LDG.E R0, desc[UR38][R4.64] ;  /* 0x0000002604001981 */ /* 0x000562000c1e1900 */
[----:B-1----:R-:W-:-:S05]  /*13b0*/  @P2 IMAD.WIDE R6, R75, 0x4, R8 ;  /* 0x000000044b062825 */ /* 0x002fca00078e0208 */
        /* <DEDUP_REMOVED lines=9> */
[----:B------:R-:W-:Y:S01]  /*1450*/  IMAD.U32 R27, RZ, RZ, UR4 ;  /* 0x00000004ff1b7e24 */ /* 0x000fe2000f8e00ff */
[----:B--2---:R-:W-:Y:S06]  /*1460*/  @P2 BRA `(.L_x_1371) ;  /* 0x0000000000242947 */ /* 0x004fec0003800000 */
        /* <DEDUP_REMOVED lines=9> */
.L_x_1371:
[----:B------:R-:W-:Y:S01]  /*1500*/  ULDC.64 UR4, c[0x0][0xa20] ;  /* 0x0002880000047ab9 */ /* 0x000fe20000000a00 */
[----:B------:R0:W-:Y:S01]  /*1510*/  STL [R1+0x50], R74 ;  /* 0x0000504a01007387 */ /* 0x0001e20000100800 */
[----:B------:R-:W-:-:S03]  /*1520*/  ISETP.NE.U32.AND P1, PT, RZ, UR4, PT ;  /* 0x00000004ff007c0c */ /* 0x000fc6000bf25070 */
[----:B------:R0:W-:Y:S01]  /*1530*/  STL [R1+0x54], R75 ;  /* 0x0000544b01007387 */ /* 0x0001e20000100800 */
[----:B------:R-:W-:-:S13]  /*1540*/  ISETP.NE.AND.EX P1, PT, RZ, UR5, PT, P1 ;  /* 0x00000005ff007c0c */ /* 0x000fda000bf25310 */
[----:B0-----:R-:W-:Y:S05]  /*1550*/  @!P1 BRA `(.L_x_1372) ;  /* 0x0000000000109947 */ /* 0x001fea0003800000 */
[----:B------:R-:W0:Y:S02]  /*1560*/  LDC.64 R4, c[0x0][0xa20] ;  /* 0x00028800ff047b82 */ /* 0x000e240000000a00 */
[----:B0-----:R-:W-:-:S05]  /*1570*/  IMAD.WIDE R4, R75, 0x4, R4 ;  /* 0x000000044b047825 */ /* 0x001fca00078e0204 */
[----:B------:R0:W5:Y:S01]  /*1580*/  LDG.E R27, desc[UR38][R4.64] ;  /* 0x00000026041b7981 */ /* 0x000162000c1e1900 */
[----:B------:R-:W-:Y:S05]  /*1590*/  BRA `(.L_x_1373) ;  /* 0x0000000000107947 */ /* 0x000fea0003800000 */
.L_x_1372:
[----:B------:R-:W-:Y:S05]  /*15a0*/  @!P0 BRA `(.L_x_1373) ;  /* 0x00000000000c8947 */ /* 0x000fea0003800000 */
[----:B------:R-:W2:Y:S04]  /*15b0*/  LDG.E R4, desc[UR38][R10.64] ;  /* 0x000000260a047981 */ /* 0x000ea8000c1e1900 */
[----:B------:R-:W2:Y:S02]  /*15c0*/  LDG.E R27, desc[UR38][R10.64+0x4] ;  /* 0x000004260a1b7981 */ /* 0x000ea4000c1e1900 */
[----:B--2---:R-:W-:-:S07]  /*15d0*/  IMAD.IADD R27, R27, 0x1, -R4 ;  /* 0x000000011b1b7824 */ /* 0x004fce00078e0a04 */
.L_x_1373:
[----:B------:R-:W-:Y:S01]  /*15e0*/  ULDC.64 UR4, c[0x0][0xa10] ;  /* 0x0002840000047ab9 */ /* 0x000fe20000000a00 */
[----:B0-----:R-:W0:Y:S01]  /*15f0*/  LDC R4, c[0x0][0x448] ;  /* 0x00011200ff047b82 */ /* 0x001e220000000800 */
[----:B------:R-:W-:-:S04]  /*1600*/  ISETP.NE.U32.AND P0, PT, RZ, UR4, PT ;  /* 0x00000004ff007c0c */ /* 0x000fc8000bf05070 */
[----:B------:R-:W-:Y:S01]  /*1610*/  ISETP.NE.AND.EX P0, PT, RZ, UR5, PT, P0 ;  /* 0x00000005ff007c0c */ /* 0x000fe2000bf05300 */
[----:B------:R-:W-:Y:S02]  /*1620*/  ULDC.64 UR4, c[0x0][0xa30] ;  /* 0x00028c0000047ab9 */ /* 0x000fe40000000a00 */
[----:B------:R-:W-:-:S04]  /*1630*/  ISETP.NE.U32.AND P1, PT, RZ, UR4, PT ;  /* 0x00000004ff007c0c */ /* 0x000fc8000bf25070 */
[----:B------:R-:W-:-:S06]  /*1640*/  ISETP.NE.AND.EX P1, PT, RZ, UR5, PT, P1 ;  /* 0x00000005ff007c0c */ /* 0x000fcc000bf25310 */
[----:B------:R-:W1:Y:S08]  /*1650*/  @P0 LDC.64 R6, c[0x0][0xa10] ;  /* 0x00028400ff060b82 */ /* 0x000e700000000a00 */
[----:B------:R-:W2:Y:S01]  /*1660*/  @P1 LDC.64 R8, c[0x0][0xa30] ;  /* 0x00028c00ff081b82 */ /* 0x000ea20000000a00 */
[----:B-1----:R-:W-:-:S05]  /*1670*/  @P0 IMAD.WIDE R6, R75, 0x4, R6 ;  /* 0x000000044b060825 */ /* 0x002fca00078e0206 */
[----:B------:R-:W3:Y:S04]  /*1680*/  @P0 LDG.E R3, desc[UR38][R6.64] ;  /* 0x0000002606030981 */ /* 0x000ee8000c1e1900 */
[----:B------:R1:W3:Y:S01]  /*1690*/  @P0 LDG.E R10, desc[UR38][R6.64+0x4] ;  /* 0x00000426060a0981 */ /* 0x0002e2000c1e1900 */
[----:B-----5:R-:W-:Y:S02]  /*16a0*/  IMAD.MOV.U32 R106, RZ, RZ, R27 ;  /* 0x000000ffff6a7224 */ /* 0x020fe400078e001b */
[----:B--2---:R-:W-:-:S05]  /*16b0*/  @P1 IMAD.WIDE R8, R75, 0x4, R8 ;  /* 0x000000044b081825 */ /* 0x004fca00078e0208 */
[----:B------:R2:W5:Y:S01]  /*16c0*/  @P1 LDG.E R106, desc[UR38][R8.64] ;  /* 0x00000026086a1981 */ /* 0x000562000c1e1900 */
[----:B0-----:R-:W-:Y:S01]  /*16d0*/  ISETP.NE.AND P1, PT, R4, 0x1, PT ;  /* 0x000000010400780c */ /* 0x001fe20003f25270 */
[----:B------:R-:W-:Y:S01]  /*16e0*/  IMAD R14, R73, 0xc0, RZ ;  /* 0x000000c0490e7824 */ /* 0x000fe200078e02ff */
[----:B------:R-:W0:Y:S01]  /*16f0*/  LDC.64 R4, c[0x0][0x9e0] ;  /* 0x00027800ff047b82 */ /* 0x000e220000000a00 */
[----:B------:R-:W-:Y:S02]  /*1700*/  IMAD.IADD R13, R27, 0x1, -R0 ;  /* 0x000000011b0d7824 */ /* 0x000fe400078e0a00 */
[----:B------:R-:W-:Y:S01]  /*1710*/  VIADD R0, R14, 0xbf ;  /* 0x000000bf0e007836 */ /* 0x000fe20000000000 */
[----:B------:R4:W-:Y:S03]  /*1720*/  STL [R1+0x1c], R14 ;  /* 0x00001c0e01007387 */ /* 0x0009e60000100800 */
[----:B-1----:R-:W-:-:S04]  /*1730*/  IMAD.MOV.U32 R7, RZ, RZ, R0 ;  /* 0x000000ffff077224 */ /* 0x002fc800078e0000 */
[----:B------:R-:W1:Y:S08]  /*1740*/  @P1 LDC R11, c[0x0][0x44c] ;  /* 0x00011300ff0b1b82 */ /* 0x000e700000000800 */
[----:B------:R-:W2:Y:S01]  /*1750*/  @P1 LDC R12, c[0x0][0x450] ;  /* 0x00011400ff0c1b82 */ /* 0x000ea20000000800 */
[----:B0-----:R-:W-:Y:S01]  /*1760*/  ISETP.GE.AND P2, PT, R5, 0x1, PT ;  /* 0x000000010500780c */ /* 0x001fe20003f46270 */
[----:B---3--:R-:W-:-:S02]  /*1770*/  @P0 IMAD.IADD R24, R10, 0x1, -R3 ;  /* 0x000000010a180824 */ /* 0x008fc400078e0a03 */
[----:B-1----:R-:W-:-:S04]  /*1780*/  @P1 IMAD.HI.U32 R3, R0, R11, RZ ;  /* 0x0000000b00031227 */ /* 0x002fc800078e00ff */
[----:B------:R-:W-:Y:S01]  /*1790*/  IMAD.IADD R137, R13, 0x1, R24 ;  /* 0x000000010d897824 */ /* 0x000fe200078e0218 */
[----:B--2---:R-:W-:-:S03]  /*17a0*/  @P1 SHF.R.U32.HI R7, RZ, R12, R3 ;  /* 0x0000000cff071219 */ /* 0x004fc60000011603 */
[C---:B------:R-:W-:Y:S01]  /*17b0*/  VIADD R0, R137.reuse, 0x7f ;  /* 0x0000007f89007836 */ /* 0x040fe20000000000 */
[----:B------:R-:W-:-:S04]  /*17c0*/  IADD3 R112, R137, 0x1, -R136 ;  /* 0x0000000189707810 */ /* 0x000fc80007ffe888 */
[----:B------:R-:W-:Y:S01]  /*17d0*/  SHF.R.S32.HI R3, RZ, 0x1f, R0 ;  /* 0x0000001fff037819 */ /* 0x000fe20000011400 */
[----:B------:R-:W-:-:S03]  /*17e0*/  IMAD.IADD R9, R112, 0x1, R7 ;  /* 0x0000000170097824 */ /* 0x000fc600078e0207 */
[----:B------:R-:W-:Y:S01]  /*17f0*/  LEA.HI R3, R3, R0, RZ, 0x7 ;  /* 0x0000000003037211 */ /* 0x000fe200078f38ff */
[----:B------:R-:W-:-:S03]  /*1800*/  IMAD.IADD R4, R9, 0x1, R4 ;  /* 0x0000000109047824 */ /* 0x000fc600078e0204 */
[----:B------:R-:W-:Y:S01]  /*1810*/  SHF.R.S32.HI R113, RZ, 0x7, R3 ;  /* 0x00000007ff717819 */ /* 0x000fe20000011403 */
[----:B----4-:R-:W-:Y:S06]  /*1820*/  @!P2 BRA `(.L_x_1374) ;  /* 0x000000000048a947 */ /* 0x010fec0003800000 */
        /* <DEDUP_REMOVED lines=11> */
.L_x_1376:
[----:B------:R-:W-:-:S13]  /*18e0*/  ISETP.NE.AND P0, PT, R5, 0x1, PT ;  /* 0x000000010500780c */ /* 0x000fda0003f05270 */
[----:B------:R-:W0:Y:S02]  /*18f0*/  @P0 LDC.64 R6, c[0x0][0x9e8] ;  /* 0x00027a00ff060b82 */ /* 0x000e240000000a00 */
[----:B0-----:R-:W-:-:S05]  /*1900*/  @P0 IMAD.HI.U32 R6, R0, R6, RZ ;  /* 0x0000000600060227 */ /* 0x001fca00078e00ff */
[----:B------:R-:W-:-:S07]  /*1910*/  @P0 SHF.R.U32.HI R0, RZ, R7, R6 ;  /* 0x00000007ff000219 */ /* 0x000fce0000011606 */
.L_x_1377:
[----:B------:R-:W-:Y:S05]  /*1920*/  BSYNC B0 ;  /* 0x0000000000007941 */ /* 0x000fea0003800000 */
.L_x_1375:
[----:B------:R-:W-:-:S05]  /*1930*/  IMAD R3, R0, R5, R5 ;  /* 0x0000000500037224 */ /* 0x000fca00078e0205 */
[----:B------:R-:W-:-:S07]  /*1940*/  VIMNMX R4, R4, R3, PT ;  /* 0x0000000304047248 */ /* 0x000fce0003fe0100 */
.L_x_1374:
[----:B------:R-:W0:Y:S01]  /*1950*/  @P1 LDC R0, c[0x0][0x44c] ;  /* 0x00011300ff001b82 */ /* 0x000e220000000800 */
[----:B------:R-:W-:Y:S01]  /*1960*/  IMAD.MOV.U32 R3, RZ, RZ, R14 ;  /* 0x000000ffff037224 */ /* 0x000fe200078e000e */
[----:B------:R-:W-:Y:S01]  /*1970*/  ULDC UR4, c[0x0][0x9dc] ;  /* 0x0002770000047ab9 */ /* 0x000fe20000000800 */
[----:B------:R-:W-:-:S05]  /*1980*/  IMAD.IADD R114, R137, 0x1, -R136 ;  /* 0x0000000189727824 */ /* 0x000fca00078e0a88 */
[----:B------:R-:W1:Y:S01]  /*1990*/  @P1 LDC R7, c[0x0][0x450] ;  /* 0x00011400ff071b82 */ /* 0x000e620000000800 */
[----:B0-----:R-:W-:-:S05]  /*19a0*/  @P1 IMAD.HI.U32 R0, R14, R0, RZ ;  /* 0x000000000e001227 */ /* 0x001fca00078e00ff */
[----:B-1----:R-:W-:-:S05]  /*19b0*/  @P1 SHF.R.U32.HI R3, RZ, R7, R0 ;  /* 0x00000007ff031219 */ /* 0x002fca0000011600 */
[----:B------:R-:W-:-:S04]  /*19c0*/  IMAD.IADD R0, R114, 0x1, R3 ;  /* 0x0000000172007824 */ /* 0x000fc800078e0203 */
[----:B------:R-:W-:Y:S01]  /*19d0*/  VIADD R3, R0, -UR4 ;  /* 0x8000000400037c36 */ /* 0x000fe20008000000 */
[----:B------:R-:W-:Y:S06]  /*19e0*/  @!P2 BRA `(.L_x_1378) ;  /* 0x000000000044a947 */ /* 0x000fec0003800000 */
[----:B------:R-:W-:Y:S01]  /*19f0*/  ISETP.GT.AND P0, PT, R0, -0x1, PT ;  /* 0xffffffff0000780c */ /* 0x000fe20003f04270 */
[----:B------:R-:W-:-:S12]  /*1a00*/  BSSY B0, `(.L_x_1379) ;  /* 0x000000d000007945 */ /* 0x000fd80003800000 */
        /* <DEDUP_REMOVED lines=8> */
.L_x_1380:
[----:B------:R-:W-:-:S13]  /*1a90*/  ISETP.NE.AND P0, PT, R5, 0x1, PT ;  /* 0x000000010500780c */ /* 0x000fda0003f05270 */
[----:B------:R-:W0:Y:S02]  /*1aa0*/  @P0 LDC.64 R6, c[0x0][0x9e8] ;  /* 0x00027a00ff060b82 */ /* 0x000e240000000a00 */
[----:B0-----:R-:W-:-:S05]  /*1ab0*/  @P0 IMAD.HI.U32 R6, R0, R6, RZ ;  /* 0x0000000600060227 */ /* 0x001fca00078e00ff */
[----:B------:R-:W-:-:S07]  /*1ac0*/  @P0 SHF.R.U32.HI R0, RZ, R7, R6 ;  /* 0x00000007ff000219 */ /* 0x000fce0000011606 */
.L_x_1381:
[----:B------:R-:W-:Y:S05]  /*1ad0*/  BSYNC B0 ;  /* 0x0000000000007941 */ /* 0x000fea0003800000 */
.L_x_1379:
[----:B------:R-:W-:-:S05]  /*1ae0*/  IMAD R0, R0, R5, RZ ;  /* 0x0000000500007224 */ /* 0x000fca00078e02ff */
[----:B------:R-:W-:-:S07]  /*1af0*/  VIMNMX R3, R3, R0, !PT ;  /* 0x0000000003037248 */ /* 0x000fce0007fe0100 */
.L_x_1378:
[----:B------:R-:W-:Y:S01]  /*1b00*/  VIADD R4, R4, 0x7f ;  /* 0x0000007f04047836 */ /* 0x000fe20000000000 */
[----:B------:R-:W-:-:S04]  /*1b10*/  SHF.R.S32.HI R0, RZ, 0x1f, R3 ;  /* 0x0000001fff007819 */ /* 0x000fc80000011403 */
[----:B------:R-:W-:Y:S02]  /*1b20*/  SHF.R.S32.HI R5, RZ, 0x1f, R4 ;  /* 0x0000001fff057819 */ /* 0x000fe40000011404 */
[----:B------:R-:W-:Y:S02]  /*1b30*/  LEA.HI R0, R0, R3, RZ, 0x7 ;  /* 0x0000000300007211 */ /* 0x000fe400078f38ff */
[----:B------:R-:W-:Y:S02]  /*1b40*/  LEA.HI R5, R5, R4, RZ, 0x7 ;  /* 0x0000000405057211 */ /* 0x000fe400078f38ff */
[----:B------:R-:W-:Y:S02]  /*1b50*/  SHF.R.S32.HI R3, RZ, 0x7, R0 ;  /* 0x00000007ff037819 */ /* 0x000fe40000011400 */
[----:B------:R-:W-:Y:S02]  /*1b60*/  SHF.R.S32.HI R0, RZ, 0x7, R5 ;  /* 0x00000007ff007819 */ /* 0x000fe40000011405 */
[----:B------:R-:W-:-:S02]  /*1b70*/  VIMNMX R3, RZ, R3, !PT ;  /* 0x00000003ff037248 */ /* 0x000fc40007fe0100 */
[----:B------:R-:W-:-:S03]  /*1b80*/  VIMNMX R0, R113, R0, PT ;  /* 0x0000000071007248 */ /* 0x000fc60003fe0100 */
[--C-:B------:R-:W-:Y:S02]  /*1b90*/  IMAD R3, R3, 0x80, -R13.reuse ;  /* 0x0000008003037824 */ /* 0x100fe400078e0a0d */
[----:B------:R-:W-:-:S03]  /*1ba0*/  IMAD R5, R0, 0x80, -R13 ;  /* 0x0000008000057824 */ /* 0x000fc600078e0a0d */
[----:B------:R-:W-:Y:S02]  /*1bb0*/  VIMNMX R3, RZ, R3, !PT ;  /* 0x00000003ff037248 */ /* 0x000fe40007fe0100 */
[----:B------:R-:W-:Y:S02]  /*1bc0*/  VIMNMX R0, R5, R24, PT ;  /* 0x0000001805007248 */ /* 0x000fe40003fe0100 */
[----:B------:R-:W-:Y:S02]  /*1bd0*/  SHF.R.U32.HI R83, RZ, 0x7, R3 ;  /* 0x00000007ff537819 */ /* 0x000fe40000011603 */
[----:B------:R-:W-:-:S03]  /*1be0*/  ISETP.GT.AND P0, PT, R0, R3, PT ;  /* 0x000000030000720c */ /* 0x000fc60003f04270 */
[----:B------:R-:W-:-:S10]  /*1bf0*/  IMAD.MOV.U32 R25, RZ, RZ, R83 ;  /* 0x000000ffff197224 */ /* 0x000fd400078e0053 */
[----:B------:R-:W-:-:S05]  /*1c00*/  @P0 VIADD R0, R0, 0x7f ;  /* 0x0000007f00000836 */ /* 0x000fca0000000000 */
[----:B------:R-:W-:-:S04]  /*1c10*/  @P0 SHF.R.S32.HI R3, RZ, 0x1f, R0 ;  /* 0x0000001fff030819 */ /* 0x000fc80000011400 */
[----:B------:R-:W-:-:S04]  /*1c20*/  @P0 LEA.HI R3, R3, R0, RZ, 0x7 ;  /* 0x0000000003030211 */ /* 0x000fc800078f38ff */
[----:B------:R-:W-:Y:S02]  /*1c30*/  @P0 SHF.R.S32.HI R25, RZ, 0x7, R3 ;  /* 0x00000007ff190819 */ /* 0x000fe40000011403 */
[----:B------:R-:W-:Y:S02]  /*1c40*/  PLOP3.LUT P0, PT, PT, PT, PT, 0x80, 0x0 ;  /* 0x000000000000781c */ /* 0x000fe40003f0f070 */
[----:B------:R-:W-:-:S13]  /*1c50*/  ISETP.GT.AND P1, PT, R25, R83, PT ;  /* 0x000000531900720c */ /* 0x000fda0003f24270 */
[----:B------:R-:W-:Y:S05]  /*1c60*/  @!P1 BRA `(.L_x_1382) ;  /* 0x0000005400049947 */ /* 0x000fea0003800000 */
        /* <DEDUP_REMOVED lines=20> */
.L_x_1384:
[----:B------:R-:W-:Y:S05]  /*1db0*/  BSYNC B6 ;  /* 0x0000000000067941 */ /* 0x000fea0003800000 */
.L_x_1383:
        /* <DEDUP_REMOVED lines=20> */
.L_x_1386:
[----:B------:R-:W-:Y:S05]  /*1f00*/  BSYNC B6 ;  /* 0x0000000000067941 */ /* 0x000fea0003800000 */
.L_x_1385:
[----:B------:R-:W2:Y:S01]  /*1f10*/  LDL.64 R36, [R1+0x8] ;  /* 0x0000080001247983 */ /* 0x000ea20000100a00 */
[----:B------:R-:W-:Y:S01]  /*1f20*/  ULDC.64 UR4, c[0x0][0x9f8] ;  /* 0x00027e0000047ab9 */ /* 0x000fe20000000a00 */
[----:B------:R-:W0:Y:S01]  /*1f30*/  LDC.64 R10, c[0x0][0x300] ;  /* 0x0000c000ff0a7b82 */ /* 0x000e220000000a00 */
[----:B------:R-:W-:Y:S01]  /*1f40*/  ISETP.NE.U32.AND P0, PT, RZ, UR4, PT ;  /* 0x00000004ff007c0c */ /* 0x000fe2000bf05070 */
[----:B------:R-:W2:Y:S01]  /*1f50*/  LDL.64 R30, [R1+0x8] ;  /* 0x00000800011e7983 */ /* 0x000ea20000100a00 */
[----:B------:R-:W-:Y:S01]  /*1f60*/  IMAD.IADD R70, R70, 0x1, R27 ;  /* 0x0000000146467824 */ /* 0x000fe200078e021b */
[----:B------:R-:W-:Y:S01]  /*1f70*/  ULDC.64 UR6, c[0x0][0xa08] ;  /* 0x0002820000067ab9 */ /* 0x000fe20000000a00 */
[----:B------:R-:W-:Y:S01]  /*1f80*/  ISETP.NE.AND.EX P0, PT, RZ, UR5, PT, P0 ;  /* 0x00000005ff007c0c */ /* 0x000fe2000bf05300 */
[----:B------:R-:W3:Y:S01]  /*1f90*/  LDL.LU R28, [R1] ;  /* 0x00000000011c7983 */ /* 0x000ee20000300800 */
[----:B------:R-:W-:Y:S01]  /*1fa0*/  SHF.R.S32.HI R8, RZ, 0x1f, R74 ;  /* 0x0000001fff087819 */ /* 0x000fe2000001144a */
[----:B------:R-:W-:Y:S01]  /*1fb0*/  ULDC.64 UR4, c[0x0][0x308] ;  /* 0x0000c20000047ab9 */ /* 0x000fe20000000a00 */
[----:B------:R-:W1:Y:S01]  /*1fc0*/  S2R R20, SR_TID.X ;  /* 0x0000000000147919 */ /* 0x000e620000002100 */
[----:B------:R-:W-:Y:S01]  /*1fd0*/  SHF.R.S32.HI R23, RZ, 0x1f, R22 ;  /* 0x0000001fff177819 */ /* 0x000fe20000011416 */
[----:B------:R-:W4:Y:S01]  /*1fe0*/  LDC R35, c[0x0][0x3f4] ;  /* 0x0000fd00ff237b82 */ /* 0x000f220000000800 */
[----:B------:R-:W4:Y:S07]  /*1ff0*/  LDL R38, [R1+0x4] ;  /* 0x0000040001267983 */ /* 0x000f2e0000100800 */
[----:B------:R-:W1:Y:S02]  /*2000*/  @P0 LDC.64 R4, c[0x0][0x9f8] ;  /* 0x00027e00ff040b82 */ /* 0x000e640000000a00 */
[----:B-1----:R-:W-:-:S05]  /*2010*/  @P0 IMAD.WIDE R4, R75, 0x4, R4 ;  /* 0x000000044b040825 */ /* 0x002fca00078e0204 */
[----:B------:R1:W3:Y:S01]  /*2020*/  @P0 LDG.E R75, desc[UR38][R4.64] ;  /* 0x00000026044b0981 */ /* 0x0002e2000c1e1900 */
[----:B------:R-:W-:Y:S01]  /*2030*/  VIADD R20, R20, 0xffffff80 ;  /* 0xffffff8014147836 */ /* 0x000fe20000000000 */
[----:B------:R-:W-:Y:S01]  /*2040*/  SHF.R.S32.HI R13, RZ, 0x1f, R70 ;  /* 0x0000001fff0d7819 */ /* 0x000fe20000011446 */
[CC--:B0-----:R-:W-:Y:S01]  /*2050*/  IMAD.WIDE.U32 R6, R70.reuse, R10.reuse, RZ ;  /* 0x0000000a46067225 */ /* 0x0c1fe200078e00ff */
[----:B------:R-:W-:Y:S02]  /*2060*/  ISETP.NE.U32.AND P0, PT, RZ, UR6, PT ;  /* 0x00000006ff007c0c */ /* 0x000fe4000bf05070 */
[----:B------:R-:W-:Y:S01]  /*2070*/  SHF.R.S32.HI R9, RZ, 0x1f, R20 ;  /* 0x0000001fff097819 */ /* 0x000fe20000011414 */
[----:B------:R-:W-:Y:S01]  /*2080*/  IMAD R0, R13, R10, RZ ;  /* 0x0000000a0d007224 */ /* 0x000fe200078e02ff */
[----:B------:R-:W-:Y:S02]  /*2090*/  ISETP.NE.AND.EX P0, PT, RZ, UR7, PT, P0 ;  /* 0x00000007ff007c0c */ /* 0x000fe4000bf05300 */
[----:B------:R-:W-:Y:S01]  /*20a0*/  LEA.HI R9, R9, R20, RZ, 0x2 ;  /* 0x0000001409097211 */ /* 0x000fe200078f10ff */
[----:B------:R-:W-:Y:S01]  /*20b0*/  IMAD R3, R70, R11, R0 ;  /* 0x0000000b46037224 */ /* 0x000fe200078e0200 */
[----:B------:R-:W0:Y:S02]  /*20c0*/  S2R R20, SR_TID.X ;  /* 0x0000000000147919 */ /* 0x000e240000002100 */
[----:B------:R-:W-:Y:S01]  /*20d0*/  SHF.R.S32.HI R82, RZ, 0x2, R9 ;  /* 0x00000002ff527819 */ /* 0x000fe20000011409 */
[----:B------:R-:W-:Y:S01]  /*20e0*/  IMAD.IADD R7, R7, 0x1, R3 ;  /* 0x0000000107077824 */ /* 0x000fe200078e0203 */
[----:B------:R-:W-:Y:S01]  /*20f0*/  SHF.R.S32.HI R9, RZ, 0x1f, R9 ;  /* 0x0000001fff097819 */ /* 0x000fe20000011409 */
[----:B------:R-:W-:-:S02]  /*2100*/  IMAD R3, R8, UR4, RZ ;  /* 0x0000000408037c24 */ /* 0x000fc4000f8e02ff */
[----:B-1----:R-:W-:-:S04]  /*2110*/  IMAD.WIDE.U32 R4, R74, UR4, R6 ;  /* 0x000000044a047c25 */ /* 0x002fc8000f8e0006 */
[----:B--2---:R-:W-:Y:S01]  /*2120*/  IMAD.MOV.U32 R30, RZ, RZ, R36 ;  /* 0x000000ffff1e7224 */ /* 0x004fe200078e0024 */
[----:B0-----:R-:W-:Y:S01]  /*2130*/  SHF.R.U32.HI R34, RZ, 0x7, R20 ;  /* 0x00000007ff227819 */ /* 0x001fe20000011614 */
[----:B------:R-:W-:Y:S01]  /*2140*/  IMAD R3, R74, UR5, R3 ;  /* 0x000000054a037c24 */ /* 0x000fe2000f8e0203 */
[----:B------:R-:W-:Y:S01]  /*2150*/  ULDC.64 UR4, c[0x0][0x310] ;  /* 0x0000c40000047ab9 */ /* 0x000fe20000000a00 */
[----:B------:R-:W-:Y:S01]  /*2160*/  LEA.HI R9, R9, R82, RZ, 0x2 ;  /* 0x0000005209097211 */ /* 0x000fe200078f10ff */
[----:B------:R-:W0:Y:S01]  /*2170*/  LDC.64 R6, c[0x0][0x408] ;  /* 0x00010200ff067b82 */ /* 0x000e220000000a00 */
[----:B------:R-:W-:Y:S01]  /*2180*/  SHF.R.S32.HI R31, RZ, 0x1f, R30 ;  /* 0x0000001fff1f7819 */ /* 0x000fe2000001141e */
[----:B------:R-:W-:-:S04]  /*2190*/  IMAD.IADD R5, R5, 0x1, R3 ;  /* 0x0000000105057824 */ /* 0x000fc800078e0203 */
[----:B------:R1:W-:Y:S04]  /*21a0*/  STL [R1+0xc], R31 ;  /* 0x00000c1f01007387 */ /* 0x0003e80000100800 */
[----:B------:R-:W2:Y:S04]  /*21b0*/  LDL R37, [R1+0x10] ;  /* 0x0000100001257983 */ /* 0x000ea80000100800 */
[----:B------:R-:W2:Y:S01]  /*21c0*/  LDL R36, [R1+0x14] ;  /* 0x0000140001247983 */ /* 0x000ea20000100800 */
[----:B------:R-:W-:Y:S02]  /*21d0*/  ISETP.NE.AND P6, PT, R34, 0x1, PT ;  /* 0x000000012200780c */ /* 0x000fe40003fc5270 */
[----:B------:R-:W-:-:S02]  /*21e0*/  LOP3.LUT R9, R9, 0xfffffffc, RZ, 0xc0, !PT ;  /* 0xfffffffc09097812 */ /* 0x000fc400078ec0ff */
[----:B------:R-:W-:-:S03]  /*21f0*/  SHF.R.S32.HI R32, RZ, 0x1f, R19 ;  /* 0x0000001fff207819 */ /* 0x000fc60000011413 */
[----:B------:R-:W-:Y:S01]  /*2200*/  IMAD.IADD R82, R82, 0x1, -R9 ;  /* 0x0000000152527824 */ /* 0x000fe200078e0a09 */
[----:B---3--:R-:W-:Y:S02]  /*2210*/  SHF.R.S32.HI R0, RZ, 0x1f, R75 ;  /* 0x0000001fff007819 */ /* 0x008fe4000001144b */
[----:B------:R-:W-:Y:S02]  /*2220*/  SEL R75, R75, RZ, !P0 ;  /* 0x000000ff4b4b7207 */ /* 0x000fe40004000000 */
[----:B------:R-:W-:-:S05]  /*2230*/  SEL R15, R0, RZ, !P0 ;  /* 0x000000ff000f7207 */ /* 0x000fca0004000000 */
[----:B------:R-:W-:Y:S02]  /*2240*/  IMAD R0, R15, UR4, RZ ;  /* 0x000000040f007c24 */ /* 0x000fe4000f8e02ff */
[----:B------:R-:W-:-:S04]  /*2250*/  IMAD.WIDE.U32 R20, R75, UR4, R4 ;  /* 0x000000044b147c25 */ /* 0x000fc8000f8e0004 */
[----:B------:R-:W-:Y:S01]  /*2260*/  IMAD R3, R75, UR5, R0 ;  /* 0x000000054b037c24 */ /* 0x000fe2000f8e0200 */
[----:B------:R-:W-:Y:S05]  /*2270*/  @!P6 WARPSYNC.ALL ;  /* 0x000000000000e948 */ /* 0x000fea0003800000 */
[----:B------:R-:W-:Y:S01]  /*2280*/  ULDC.64 UR4, c[0x0][0x330] ;  /* 0x0000cc0000047ab9 */ /* 0x000fe20000000a00 */
[----:B------:R-:W-:Y:S01]  /*2290*/  VIADD R0, R22, 0x10 ;  /* 0x0000001016007836 */ /* 0x000fe20000000000 */
[----:B------:R-:W-:Y:S01]  /*22a0*/  LOP3.LUT R28, R28, 0xfffffffd, RZ, 0xc0, !PT ;  /* 0xfffffffd1c1c7812 */ /* 0x000fe200078ec0ff */
[----:B------:R-:W-:Y:S01]  /*22b0*/  IMAD R5, R8, UR4, RZ ;  /* 0x0000000408057c24 */ /* 0x000fe2000f8e02ff */
[----:B------:R-:W-:Y:S01]  /*22c0*/  ULDC.64 UR6, c[0x0][0x338] ;  /* 0x0000ce0000067ab9 */ /* 0x000fe20000000a00 */
[----:B------:R-:W-:Y:S01]  /*22d0*/  IMAD.WIDE.U32 R60, R74, UR4, R22 ;  /* 0x000000044a3c7c25 */ /* 0x000fe2000f8e0016 */
[----:B------:R-:W-:-:S02]  /*22e0*/  ULDC UR4, c[0x0][0x2f4] ;  /* 0x0000bd0000047ab9 */ /* 0x000fc40000000800 */
[----:B------:R-:W-:Y:S01]  /*22f0*/  ISETP.GE.AND P1, PT, R0, UR4, PT ;  /* 0x0000000400007c0c */ /* 0x000fe2000bf26270 */
[----:B------:R-:W-:Y:S02]  /*2300*/  IMAD R9, R74, UR5, R5 ;  /* 0x000000054a097c24 */ /* 0x000fe4000f8e0205 */
[-C--:B------:R-:W-:Y:S02]  /*2310*/  IMAD R8, R32, R10.reuse, RZ ;  /* 0x0000000a20087224 */ /* 0x080fe400078e02ff */
[----:B------:R-:W-:Y:S01]  /*2320*/  IMAD.WIDE.U32 R4, R19, R10, R22 ;  /* 0x0000000a13047225 */ /* 0x000fe200078e0016 */
[----:B------:R-:W-:-:S03]  /*2330*/  ISETP.GE.AND P0, PT, R22, UR4, PT ;  /* 0x0000000416007c0c */ /* 0x000fc6000bf06270 */
[----:B------:R-:W-:Y:S01]  /*2340*/  IMAD R95, R19, R11, R8 ;  /* 0x0000000b135f7224 */ /* 0x000fe200078e0208 */
[----:B------:R-:W-:Y:S02]  /*2350*/  SEL R8, RZ, 0xffffffff, P1 ;  /* 0xffffffffff087807 */ /* 0x000fe40000800000 */
[----:B------:R-:W-:Y:S02]  /*2360*/  IADD3 R96, P1, R20, R4, RZ ;  /* 0x0000000414607210 */ /* 0x000fe40007f3e0ff */
[----:B------:R-:W-:Y:S02]  /*2370*/  SEL R4, RZ, 0x1, P0 ;  /* 0x00000001ff047807 */ /* 0x000fe40000000000 */
[----:B------:R-:W-:Y:S01]  /*2380*/  LOP3.LUT P0, RZ, R82, 0x2, RZ, 0xc0, !PT ;  /* 0x0000000252ff7812 */ /* 0x000fe2000780c0ff */
[----:B------:R-:W-:Y:S02]  /*2390*/  IMAD.IADD R3, R21, 0x1, R3 ;  /* 0x0000000115037824 */ /* 0x000fe400078e0203 */
[----:B------:R-:W-:-:S02]  /*23a0*/  IMAD.IADD R61, R61, 0x1, R9 ;  /* 0x000000013d3d7824 */ /* 0x000fc400078e0209 */
[----:B------:R-:W-:Y:S01]  /*23b0*/  IMAD.SHL.U32 R9, R8, 0x2, RZ ;  /* 0x0000000208097824 */ /* 0x000fe200078e00ff */
[----:B------:R-:W-:Y:S01]  /*23c0*/  IADD3.X R95, R3, R5, R95, P1, !PT ;  /* 0x00000005035f7210 */ /* 0x000fe20000ffe45f */
[----:B------:R-:W-:-:S03]  /*23d0*/  VIADD R72, R22, 0x30 ;  /* 0x0000003016487836 */ /* 0x000fc60000000000 */
[----:B------:R-:W-:Y:S01]  /*23e0*/  LOP3.LUT R5, R9, 0x2, R4, 0xe2, !PT ;  /* 0x0000000209057812 */ /* 0x000fe200078ee204 */
[----:B------:R-:W-:Y:S01]  /*23f0*/  VIADD R4, R22, 0x20 ;  /* 0x0000002016047836 */ /* 0x000fe20000000000 */
[----:B------:R-:W3:Y:S01]  /*2400*/  LDC.64 R8, c[0x0][0x3f8] ;  /* 0x0000fe00ff087b82 */ /* 0x000ee20000000a00 */
[----:B------:R-:W-:Y:S01]  /*2410*/  @P0 LOP3.LUT R28, R28, 0x2, RZ, 0xfc, !PT ;  /* 0x000000021c1c0812 */ /* 0x000fe200078efcff */
[----:B0-----:R-:W-:Y:S01]  /*2420*/  IMAD R12, R32, R6, RZ ;  /* 0x00000006200c7224 */ /* 0x001fe200078e02ff */
[----:B------:R-:W-:Y:S01]  /*2430*/  ISETP.GE.AND P1, PT, R72, UR4, PT ;  /* 0x0000000448007c0c */ /* 0x000fe2000bf26270 */
[----:B------:R-:W-:Y:S01]  /*2440*/  VIADD R27, R22, 0x40 ;  /* 0x00000040161b7836 */ /* 0x000fe20000000000 */
[----:B------:R-:W-:Y:S01]  /*2450*/  ISETP.GE.AND P0, PT, R4, UR4, PT ;  /* 0x0000000404007c0c */ /* 0x000fe2000bf06270 */
[----:B------:R-:W-:Y:S01]  /*2460*/  IMAD R29, R19, R7, R12 ;  /* 0x00000007131d7224 */ /* 0x000fe200078e020c */
[----:B------:R-:W-:Y:S02]  /*2470*/  SEL R14, RZ, 0x8, P1 ;  /* 0x00000008ff0e7807 */ /* 0x000fe40000800000 */
[----:B------:R-:W-:-:S02]  /*2480*/  SEL R12, RZ, 0x4, P0 ;  /* 0x00000004ff0c7807 */ /* 0x000fc40000000000 */
[----:B------:R-:W-:Y:S02]  /*2490*/  ISETP.GE.AND P0, PT, R27, UR4, PT ;  /* 0x000000041b007c0c */ /* 0x000fe4000bf06270 */
[----:B------:R-:W-:Y:S02]  /*24a0*/  LOP3.LUT R12, R14, R5, R12, 0xfe, !PT ;  /* 0x000000050e0c7212 */ /* 0x000fe400078efe0c */
[----:B------:R-:W-:Y:S02]  /*24b0*/  SEL R5, RZ, 0x10, P0 ;  /* 0x00000010ff057807 */ /* 0x000fe40000000000 */
[----:B----4-:R-:W-:Y:S02]  /*24c0*/  ISETP.GE.AND P0, PT, R22, R35, PT ;  /* 0x000000231600720c */ /* 0x010fe40003f06270 */
[----:B------:R-:W-:Y:S02]  /*24d0*/  LOP3.LUT R12, R12, R5, RZ, 0xfc, !PT ;  /* 0x000000050c0c7212 */ /* 0x000fe400078efcff */
[----:B------:R-:W-:Y:S01]  /*24e0*/  SEL R5, R35, RZ, P0 ;  /* 0x000000ff23057207 */ /* 0x000fe20000000000 */
[----:B---3--:R-:W-:-:S04]  /*24f0*/  IMAD R14, R32, R8, RZ ;  /* 0x00000008200e7224 */ /* 0x008fc800078e02ff */
[----:B------:R-:W-:Y:S01]  /*2500*/  IMAD.IADD R5, R22, 0x1, R5 ;  /* 0x0000000116057824 */ /* 0x000fe200078e0205 */
[----:B------:R-:W-:Y:S01]  /*2510*/  ISETP.GE.AND P2, PT, R4, R35, PT ;  /* 0x000000230400720c */ /* 0x000fe20003f46270 */
[C---:B------:R-:W-:Y:S01]  /*2520*/  IMAD R33, R19.reuse, R9, R14 ;  /* 0x0000000913217224 */ /* 0x040fe200078e020e */
[----:B------:R-:W-:Y:S01]  /*2530*/  ISETP.GE.AND P1, PT, R0, R35, PT ;  /* 0x000000230000720c */ /* 0x000fe20003f26270 */
[----:B------:R-:W-:Y:S01]  /*2540*/  IMAD.WIDE.U32 R62, R19, R6, R22 ;  /* 0x00000006133e7225 */ /* 0x000fe200078e0016 */
[----:B------:R-:W-:-:S03]  /*2550*/  SHF.R.S32.HI R14, RZ, 0x1f, R5 ;  /* 0x0000001fff0e7819 */ /* 0x000fc60000011405 */
[----:B------:R-:W-:Y:S01]  /*2560*/  IMAD.WIDE.U32 R64, R19, R6, R30 ;  /* 0x0000000613407225 */ /* 0x000fe200078e001e */
[CC--:B------:R-:W-:Y:S02]  /*2570*/  LEA.HI R76, R14.reuse, R5.reuse, RZ, 0x3 ;  /* 0x000000050e4c7211 */ /* 0x0c0fe400078f18ff */
[----:B------:R-:W-:Y:S01]  /*2580*/  LEA.HI R5, R14, R5, RZ, 0x5 ;  /* 0x000000050e057211 */ /* 0x000fe200078f28ff */
[----:B------:R-:W-:Y:S01]  /*2590*/  IMAD.IADD R63, R63, 0x1, R29 ;  /* 0x000000013f3f7824 */ /* 0x000fe200078e021d */
[----:B------:R-:W-:Y:S01]  /*25a0*/  LOP3.LUT R28, R28, 0xfffffffe, RZ, 0xc0, !PT ;  /* 0xfffffffe1c1c7812 */ /* 0x000fe200078ec0ff */
[----:B------:R-:W-:Y:S01]  /*25b0*/  IMAD.IADD R65, R29, 0x1, R65 ;  /* 0x000000011d417824 */ /* 0x000fe200078e0241 */
[----:B------:R-:W-:Y:S01]  /*25c0*/  SEL R29, R35, RZ, P1 ;  /* 0x000000ff231d7207 */ /* 0x000fe20000800000 */
[-C--:B------:R-:W-:Y:S01]  /*25d0*/  IMAD.WIDE.U32 R68, R19, R8.reuse, R30 ;  /* 0x0000000813447225 */ /* 0x080fe200078e001e */
[----:B-1----:R-:W-:Y:S02]  /*25e0*/  SEL R31, R35, RZ, P2 ;  /* 0x000000ff231f7207 */ /* 0x002fe40001000000 */
[----:B------:R-:W-:Y:S01]  /*25f0*/  @P2 LOP3.LUT R28, R28, 0x1, RZ, 0xfc, !PT ;  /* 0x000000011c1c2812 */ /* 0x000fe200078efcff */
[----:B------:R-:W-:-:S04]  /*2600*/  IMAD.WIDE.U32 R66, R19, R8, R22 ;  /* 0x0000000813427225 */ /* 0x000fc800078e0016 */
[----:B------:R-:W-:Y:S01]  /*2610*/  IMAD.SHL.U32 R14, R5, 0x80, RZ ;  /* 0x00000080050e7824 */ /* 0x000fe200078e00ff */
[----:B------:R-:W-:Y:S01]  /*2620*/  LOP3.LUT R5, R38, 0x18, R76, 0xf8, !PT ;  /* 0x0000001826057812 */ /* 0x000fe200078ef84c */
[----:B------:R-:W-:Y:S02]  /*2630*/  IMAD.IADD R29, R0, 0x1, R29 ;  /* 0x00000001001d7824 */ /* 0x000fe400078e021d */
[----:B------:R-:W-:Y:S01]  /*2640*/  IMAD.IADD R31, R4, 0x1, R31 ;  /* 0x00000001041f7824 */ /* 0x000fe200078e021f */
[----:B------:R0:W-:Y:S01]  /*2650*/  STL [R1], R28 ;  /* 0x0000001c01007387 */ /* 0x0001e20000100800 */
[----:B------:R-:W-:Y:S01]  /*2660*/  IMAD.IADD R67, R67, 0x1, R33 ;  /* 0x0000000143437824 */ /* 0x000fe200078e0221 */
[----:B------:R-:W-:Y:S01]  /*2670*/  LOP3.LUT R14, R14, 0xfffff000, RZ, 0xc0, !PT ;  /* 0xfffff0000e0e7812 */ /* 0x000fe200078ec0ff */
[----:B------:R-:W-:Y:S01]  /*2680*/  IMAD.IADD R69, R33, 0x1, R69 ;  /* 0x0000000121457824 */ /* 0x000fe200078e0245 */
[----:B-----5:R-:W-:Y:S01]  /*2690*/  SHF.R.S32.HI R33, RZ, 0x1f, R106 ;  /* 0x0000001fff217819 */ /* 0x020fe2000001146a */
[----:B------:R-:W-:Y:S01]  /*26a0*/  IMAD R15, R15, UR6, RZ ;  /* 0x000000060f0f7c24 */ /* 0x000fe2000f8e02ff */
[----:B------:R-:W-:Y:S01]  /*26b0*/  SHF.R.S32.HI R30, RZ, 0x1f, R31 ;  /* 0x0000001fff1e7819 */ /* 0x000fe2000001141f */
[----:B------:R-:W-:Y:S01]  /*26c0*/  VIADD R81, R22, 0x50 ;  /* 0x0000005016517836 */ /* 0x000fe20000000000 */
[----:B------:R-:W-:-:S02]  /*26d0*/  IADD3 R70, P2, R19, R70, RZ ;  /* 0x0000004613467210 */ /* 0x000fc40007f5e0ff */
[----:B0-----:R-:W-:Y:S01]  /*26e0*/  SHF.R.S32.HI R28, RZ, 0x1f, R29 ;  /* 0x0000001fff1c7819 */ /* 0x001fe2000001141d */
[C---:B------:R-:W-:Y:S01]  /*26f0*/  IMAD R15, R75.reuse, UR7, R15 ;  /* 0x000000074b0f7c24 */ /* 0x040fe2000f8e020f */
[----:B------:R-:W-:Y:S01]  /*2700*/  LEA.HI R74, R30, R31, RZ, 0x3 ;  /* 0x0000001f1e4a7211 */ /* 0x000fe200078f18ff */
[----:B------:R-:W-:Y:S01]  /*2710*/  IMAD.WIDE.U32 R60, R75, UR6, R60 ;  /* 0x000000064b3c7c25 */ /* 0x000fe2000f8e003c */
[CC--:B------:R-:W-:Y:S02]  /*2720*/  LEA.HI R75, R28.reuse, R29.reuse, RZ, 0x3 ;  /* 0x0000001d1c4b7211 */ /* 0x0c0fe400078f18ff */
[----:B------:R-:W-:Y:S01]  /*2730*/  LEA.HI R28, R28, R29, RZ, 0x5 ;  /* 0x0000001d1c1c7211 */ /* 0x000fe200078f28ff */
[----:B------:R-:W-:Y:S01]  /*2740*/  IMAD.X R71, R32, 0x1, R13, P2 ;  /* 0x0000000120477824 */ /* 0x000fe200010e060d */
[----:B------:R-:W-:Y:S02]  /*2750*/  LEA.HI R30, R30, R31, RZ, 0x5 ;  /* 0x0000001f1e1e7211 */ /* 0x000fe400078f28ff */
[----:B------:R-:W-:Y:S01]  /*2760*/  ISETP.GE.AND P2, PT, R81, UR4, PT ;  /* 0x0000000451007c0c */ /* 0x000fe2000bf46270 */
[----:B------:R-:W-:Y:S01]  /*2770*/  IMAD.SHL.U32 R29, R28, 0x80, RZ ;  /* 0x000000801c1d7824 */ /* 0x000fe200078e00ff */
[----:B------:R-:W-:Y:S01]  /*2780*/  SHF.L.U64.HI R99, R8, 0x7, R9 ;  /* 0x0000000708637819 */ /* 0x000fe20000010209 */
[----:B------:R-:W-:Y:S01]  /*2790*/  IMAD.SHL.U32 R31, R30, 0x80, RZ ;  /* 0x000000801e1f7824 */ /* 0x000fe200078e00ff */
[----:B------:R-:W-:-:S02]  /*27a0*/  LOP3.LUT R28, R38, 0x18, R75, 0xf8, !PT ;  /* 0x00000018261c7812 */ /* 0x000fc400078ef84b */
[----:B------:R-:W-:Y:S01]  /*27b0*/  LOP3.LUT R30, R38, 0x18, R74, 0xf8, !PT ;  /* 0x00000018261e7812 */ /* 0x000fe200078ef84a */
[CC--:B------:R-:W-:Y:S01]  /*27c0*/  IMAD.WIDE.U32 R62, R106.reuse, R6.reuse, R62 ;  /* 0x000000066a3e7225 */ /* 0x0c0fe200078e003e */
[----:B------:R-:W-:Y:S02]  /*27d0*/  LOP3.LUT R29, R29, 0xfffff000, RZ, 0xc0, !PT ;  /* 0xfffff0001d1d7812 */ /* 0x000fe400078ec0ff */
[----:B------:R-:W-:Y:S01]  /*27e0*/  LOP3.LUT R31, R31, 0xfffff000, RZ, 0xc0, !PT ;  /* 0xfffff0001f1f7812 */ /* 0x000fe200078ec0ff */
[----:B------:R-:W-:Y:S01]  /*27f0*/  IMAD.WIDE.U32 R64, R106, R6, R64 ;  /* 0x000000066a407225 */ /* 0x000fe200078e0040 */
[----:B------:R-:W-:Y:S02]  /*2800*/  SHF.L.U64.HI R98, R6, 0x7, R7 ;  /* 0x0000000706627819 */ /* 0x000fe40000010207 */
[----:B------:R-:W-:Y:S01]  /*2810*/  LOP3.LUT R80, R76, 0xfffffff8, RZ, 0xc0, !PT ;  /* 0xfffffff84c507812 */ /* 0x000fe200078ec0ff */
[----:B------:R-:W-:Y:S01]  /*2820*/  IMAD.WIDE.U32 R66, R106, R8, R66 ;  /* 0x000000086a427225 */ /* 0x000fe200078e0042 */
[----:B------:R-:W-:-:S02]  /*2830*/  LOP3.LUT R79, R75, 0xfffffff8, RZ, 0xc0, !PT ;  /* 0xfffffff84b4f7812 */ /* 0x000fc400078ec0ff */
[----:B------:R-:W-:Y:S01]  /*2840*/  LOP3.LUT R77, R74, 0xfffffff8, RZ, 0xc0, !PT ;  /* 0xfffffff84a4d7812 */ /* 0x000fe200078ec0ff */
[----:B------:R-:W-:Y:S01]  /*2850*/  IMAD.WIDE.U32 R68, R106, R8, R68 ;  /* 0x000000086a447225 */ /* 0x000fe200078e0044 */
[----:B------:R-:W-:Y:S02]  /*2860*/  SHF.L.U64.HI R97, R10, 0x7, R11 ;  /* 0x000000070a617819 */ /* 0x000fe4000001020b */
[----:B------:R-:W-:Y:S01]  /*2870*/  SHF.R.S32.HI R102, RZ, 0x1f, R80 ;  /* 0x0000001fff667819 */ /* 0x000fe20000011450 */
[----:B------:R-:W-:Y:S01]  /*2880*/  VIADD R111, R34, 0x8 ;  /* 0x00000008226f7836 */ /* 0x000fe20000000000 */
[----:B------:R-:W-:Y:S01]  /*2890*/  SHF.R.S32.HI R101, RZ, 0x1f, R79 ;  /* 0x0000001fff657819 */ /* 0x000fe2000001144f */
[----:B------:R-:W-:Y:S01]  /*28a0*/  IMAD.SHL.U32 R108, R35, 0x2, RZ ;  /* 0x00000002236c7824 */ /* 0x000fe200078e00ff */
[----:B------:R-:W-:Y:S01]  /*28b0*/  SHF.R.S32.HI R100, RZ, 0x1f, R77 ;  /* 0x0000001fff647819 */ /* 0x000fe2000001144d */
[----:B------:R-:W-:Y:S01]  /*28c0*/  IMAD.IADD R94, R61, 0x1, R15 ;  /* 0x000000013d5e7824 */ /* 0x000fe200078e020f */
[----:B--2---:R-:W-:-:S04]  /*28d0*/  LOP3.LUT R5, R5, R37, RZ, 0x3c, !PT ;  /* 0x0000002505057212 */ /* 0x004fc800078e3cff */
[----:B------:R-:W-:Y:S01]  /*28e0*/  IADD3 R105, R5, R14, R36 ;  /* 0x0000000e05697210 */ /* 0x000fe20007ffe024 */
[C---:B------:R-:W-:Y:S02]  /*28f0*/  IMAD R14, R33.reuse, R6, RZ ;  /* 0x00000006210e7224 */ /* 0x040fe400078e02ff */
[----:B------:R-:W-:-:S04]  /*2900*/  IMAD R33, R33, R8, RZ ;  /* 0x0000000821217224 */ /* 0x000fc800078e02ff */
[C---:B------:R-:W-:Y:S01]  /*2910*/  IMAD R33, R106.reuse, R9, R33 ;  /* 0x000000096a217224 */ /* 0x040fe200078e0221 */
[----:B------:R-:W-:Y:S01]  /*2920*/  SEL R9, RZ, 0x20, P2 ;  /* 0x00000020ff097807 */ /* 0x000fe20001000000 */
[----:B------:R-:W-:Y:S01]  /*2930*/  IMAD R91, R106, R7, R14 ;  /* 0x000000076a5b7224 */ /* 0x000fe200078e020e */
[----:B------:R-:W-:Y:S02]  /*2940*/  LOP3.LUT R28, R28, R37, RZ, 0x3c, !PT ;  /* 0x000000251c1c7212 */ /* 0x000fe400078e3cff */
[----:B------:R-:W-:Y:S01]  /*2950*/  LOP3.LUT R13, R12, R9, RZ, 0xfc, !PT ;  /* 0x000000090c0d7212 */ /* 0x000fe200078efcff */
[----:B------:R-:W-:Y:S01]  /*2960*/  IMAD.SHL.U32 R7, R8, 0x80, RZ ;  /* 0x0000008008077824 */ /* 0x000fe200078e00ff */
[----:B------:R-:W-:Y:S01]  /*2970*/  LOP3.LUT R30, R30, R37, RZ, 0x3c, !PT ;  /* 0x000000251e1e7212 */ /* 0x000fe200078e3cff */
[----:B------:R-:W-:Y:S01]  /*2980*/  IMAD.SHL.U32 R5, R10, 0x80, RZ ;  /* 0x000000800a057824 */ /* 0x000fe200078e00ff */
[----:B------:R-:W-:Y:S01]  /*2990*/  LOP3.LUT R8, R12, 0x1, RZ, 0xc0, !PT ;  /* 0x000000010c087812 */ /* 0x000fe200078ec0ff */
[----:B------:R-:W-:Y:S01]  /*29a0*/  IMAD.IADD R93, R63, 0x1, R91 ;  /* 0x000000013f5d7824 */ /* 0x000fe200078e025b */
[C---:B------:R-:W-:Y:S01]  /*29b0*/  LOP3.LUT R9, R13.reuse, 0x2, RZ, 0xc0, !PT ;  /* 0x000000020d097812 */ /* 0x040fe200078ec0ff */
[----:B------:R-:W-:Y:S01]  /*29c0*/  IMAD.SHL.U32 R6, R6, 0x80, RZ ;  /* 0x0000008006067824 */ /* 0x000fe200078e00ff */
[----:B------:R-:W-:Y:S01]  /*29d0*/  LOP3.LUT R10, R13, 0x4, RZ, 0xc0, !PT ;  /* 0x000000040d0a7812 */ /* 0x000fe200078ec0ff */
[----:B------:R-:W-:Y:S01]  /*29e0*/  IMAD.IADD R91, R91, 0x1, R65 ;  /* 0x000000015b5b7824 */ /* 0x000fe200078e0241 */
[----:B------:R-:W-:Y:S01]  /*29f0*/  LOP3.LUT R11, R13, 0x8, RZ, 0xc0, !PT ;  /* 0x000000080d0b7812 */ /* 0x000fe200078ec0ff */
[----:B------:R-:W-:Y:S01]  /*2a00*/  IMAD.IADD R92, R67, 0x1, R33 ;  /* 0x00000001435c7824 */ /* 0x000fe200078e0221 */
[----:B------:R-:W-:Y:S01]  /*2a10*/  LOP3.LUT R12, R13, 0x10, RZ, 0xc0, !PT ;  /* 0x000000100d0c7812 */ /* 0x000fe200078ec0ff */
[----:B------:R-:W-:Y:S01]  /*2a20*/  IMAD.IADD R90, R33, 0x1, R69 ;  /* 0x00000001215a7824 */ /* 0x000fe200078e0245 */
[----:B------:R-:W-:-:S02]  /*2a30*/  IADD3 R104, R28, R29, R36 ;  /* 0x0000001d1c687210 */ /* 0x000fc40007ffe024 */
[----:B------:R-:W-:Y:S02]  /*2a40*/  IADD3 R103, R30, R31, R36 ;  /* 0x0000001f1e677210 */ /* 0x000fe40007ffe024 */
[----:B------:R-:W-:Y:S01]  /*2a50*/  LOP3.LUT R13, R13, 0x20, RZ, 0xc0, !PT ;  /* 0x000000200d0d7812 */ /* 0x000fe200078ec0ff */
[----:B------:R-:W-:Y:S06]  /*2a60*/  @!P6 BAR.SYNC.DEFER_BLOCKING 0x9, 0x100 ;  /* 0x024400000000eb1d */ /* 0x000fec0000010000 */
.L_x_1442:
[----:B---3--:R-:W2:Y:S01]  /*2a70*/  LDL R29, [R1+0x4c] ;  /* 0x00004c00011d7983 */ /* 0x008ea20000100800 */
[----:B------:R-:W0:Y:S01]  /*2a80*/  LDC.64 R86, c[0x0][0x2e8] ;  /* 0x0000ba00ff567b82 */ /* 0x000e220000000a00 */
[----:B-1----:R-:W-:Y:S01]  /*2a90*/  VIADD R28, R25, 0xffffffff ;  /* 0xffffffff191c7836 */ /* 0x002fe20000000000 */
[----:B------:R-:W-:Y:S01]  /*2aa0*/  LOP3.LUT P4, RZ, R82, 0x2, RZ, 0xc0, !PT ;  /* 0x0000000252ff7812 */ /* 0x000fe2000788c0ff */
        /* <DEDUP_REMOVED lines=8> */
[----:B------:R-:W-:-:S04]  /*2b30*/  IMAD.IADD R88, R57, 0x1, R15 ;  /* 0x0000000139587824 */ /* 0x000fc800078e020f */
[----:B------:R-:W-:Y:S01]  /*2b40*/  IMAD.X R25, R88, 0x1, R95, P2 ;  /* 0x0000000158197824 */ /* 0x000fe200010e065f */
[----:B0-----:R-:W-:Y:S02]  /*2b50*/  LEA R32, P3, R14, R86, 0x1 ;  /* 0x000000560e207211 */ /* 0x001fe400078608ff */
[----:B------:R-:W-:Y:S02]  /*2b60*/  ISETP.GT.AND P2, PT, R28, R83, PT ;  /* 0x000000531c00720c */ /* 0x000fe40003f44270 */
[----:B------:R-:W-:Y:S01]  /*2b70*/  LEA.HI.X R33, R14, R87, R25, 0x1, P3 ;  /* 0x000000570e217211 */ /* 0x000fe200018f0c19 */
[----:B------:R-:W-:Y:S01]  /*2b80*/  IMAD.MOV.U32 R25, RZ, RZ, R28 ;  /* 0x000000ffff197224 */ /* 0x000fe200078e001c */
[----:B-1----:R-:W-:Y:S01]  /*2b90*/  ISETP.GE.AND P3, PT, R107, 0x1, PT ;  /* 0x000000016b00780c */ /* 0x002fe20003f66270 */
[----:B--2---:R-:W-:-:S04]  /*2ba0*/  IMAD R15, R17, 0x3000, R29 ;  /* 0x00003000110f7824 */ /* 0x004fc800078e021d */
[C---:B------:R-:W-:Y:S02]  /*2bb0*/  VIADD R29, R15.reuse, 0x10 ;  /* 0x000000100f1d7836 */ /* 0x040fe40000000000 */
[C---:B------:R-:W-:Y:S02]  /*2bc0*/  @P4 VIADD R29, R15.reuse, 0xfffffff0 ;  /* 0xfffffff00f1d4836 */ /* 0x040fe40000000000 */
[--C-:B------:R-:W-:Y:S02]  /*2bd0*/  IMAD R78, R15, 0x2, R26.reuse ;  /* 0x000000020f4e7824 */ /* 0x100fe400078e021a */
[----:B------:R-:W-:Y:S02]  /*2be0*/  IMAD R15, R29, 0x2, R26 ;  /* 0x000000021d0f7824 */ /* 0x000fe400078e021a */
[----:B------:R-:W-:Y:S05]  /*2bf0*/  @!P3 BRA `(.L_x_1388) ;  /* 0x0000003c0068b947 */ /* 0x000fea0003800000 */
[----:B------:R-:W-:Y:S01]  /*2c00*/  ULDC.U8 UR4, c[0x0][0x410] ;  /* 0x0001040000047ab9 */ /* 0x000fe20000000000 */
[-C--:B------:R-:W-:Y:S01]  /*2c10*/  IMAD R14, R99, R28.reuse, RZ ;  /* 0x0000001c630e7224 */ /* 0x080fe200078e02ff */
[----:B------:R-:W-:Y:S01]  /*2c20*/  ISETP.NE.AND P3, PT, RZ, UR4, PT ;  /* 0x00000004ff007c0c */ /* 0x000fe2000bf65270 */
[----:B------:R-:W-:Y:S02]  /*2c30*/  IMAD R31, R98, R28, RZ ;  /* 0x0000001c621f7224 */ /* 0x000fe400078e02ff */
        /* <DEDUP_REMOVED lines=70> */
.L_x_1391:
[----:B------:R-:W-:Y:S05]  /*30a0*/  BSYNC B1 ;  /* 0x0000000000017941 */ /* 0x000fea0003800000 */
.L_x_1390:
[----:B-----5:R-:W-:Y:S01]  /*30b0*/  IMAD.MOV.U32 R14, RZ, RZ, R34 ;  /* 0x000000ffff0e7224 */ /* 0x020fe200078e0022 */
[----:B------:R-:W-:Y:S01]  /*30c0*/  UISETP.NE.AND UP0, UPT, UR37, 0x3, UPT ;  /* 0x000000032500788c */ /* 0x000fe2000bf05270 */
[----:B0-----:R-:W-:Y:S02]  /*30d0*/  IMAD.MOV.U32 R28, RZ, RZ, R35 ;  /* 0x000000ffff1c7224 */ /* 0x001fe400078e0023 */
        /* <DEDUP_REMOVED lines=25> */
[----:B------:R-:W-:Y:S01]  /*3270*/  PLOP3.LUT P3, PT, PT, PT, UP0, 0x80, 0x0 ;  /* 0x000000000000781c */ /* 0x000fe20003f6f008 */
        /* <DEDUP_REMOVED lines=17> */
[----:B------:R-:W-:-:S02]  /*3390*/  PRMT R54, R14, 0x7610, R54 ;  /* 0x000076100e367816 */ /* 0x000fc40000000036 */
[----:B------:R-:W-:Y:S02]  /*33a0*/  PRMT R89, R89, 0x5410, R29 ;  /* 0x0000541059597816 */ /* 0x000fe4000000001d */
[----:B------:R-:W-:Y:S02]  /*33b0*/  PRMT R88, R88, 0x5410, R30 ;  /* 0x0000541058587816 */ /* 0x000fe4000000001e */
[----:B------:R-:W-:Y:S01]  /*33c0*/  PRMT R109, R109, 0x5410, R28 ;  /* 0x000054106d6d7816 */ /* 0x000fe2000000001c */
[----:B------:R-:W-:Y:S06]  /*33d0*/  @!P3 BRA `(.L_x_1392) ;  /* 0x000000000004b947 */ /* 0x000fec0003800000 */
[----:B------:R-:W-:Y:S01]  /*33e0*/  BPT.TRAP 0x1 ;  /* 0x000000040000795c */ /* 0x000fe20000300000 */
.L_x_1392:
[----:B------:R-:W-:Y:S01]  /*33f0*/  IMAD R14, R17, 0x8, R2 ;  /* 0x00000008110e7824 */ /* 0x000fe200078e0202 */
[----:B------:R-:W-:Y:S01]  /*3400*/  SHF.L.U32 R85, R155, 0x1f, RZ ;  /* 0x0000001f9b557819 */ /* 0x000fe200000006ff */
[----:B------:R-:W-:Y:S03]  /*3410*/  BSSY B1, `(.L_x_1393) ;  /* 0x0000003000017945 */ /* 0x000fe60003800000 */
[----:B------:R-:W0:Y:S02]  /*3420*/  SYNCS.PHASECHK.TRANS64.TRYWAIT P5, [R14+URZ+0x2d890], R85 ;  /* 0x02d890550e0075a7 */ /* 0x000e2400080a017f */
[----:B0-----:R-:W-:Y:S05]  /*3430*/  @!P5 BRA `(.L_x_1394) ;  /* 0x000001f80008d947 */ /* 0x001fea0003800000 */
.L_x_1756:
[----:B------:R-:W-:Y:S05]  /*3440*/  BSYNC B1 ;  /* 0x0000000000017941 */ /* 0x000fea0003800000 */
.L_x_1393:
        /* <DEDUP_REMOVED lines=9> */
[----:B------:R-:W-:Y:S02]  /*34e0*/  SHF.R.U64 R53, R86, 0x10, R87 ;  /* 0x0000001056357819 */ /* 0x000fe40000001257 */
[----:B------:R-:W-:Y:S02]  /*34f0*/  SHF.R.U64 R52, R58, 0x10, R59 ;  /* 0x000000103a347819 */ /* 0x000fe4000000123b */
[C---:B------:R-:W-:Y:S02]  /*3500*/  PRMT R53, R54.reuse, 0x5410, R53 ;  /* 0x0000541036357816 */ /* 0x040fe40000000035 */
[----:B------:R-:W-:Y:S01]  /*3510*/  PRMT R52, R54, 0x5432, R52 ;  /* 0x0000543236347816 */ /* 0x000fe20000000034 */
[----:B------:R-:W-:Y:S01]  /*3520*/  IMAD.U32 R54, R29, 0x10000, RZ ;  /* 0x000100001d367824 */ /* 0x000fe200078e00ff */
[----:B------:R-:W-:Y:S02]  /*3530*/  SHF.R.U32.HI R55, RZ, 0x10, R59 ;  /* 0x00000010ff377819 */ /* 0x000fe4000001163b */
[----:B------:R-:W-:-:S02]  /*3540*/  SHF.R.U32.HI R58, RZ, 0x10, R87 ;  /* 0x00000010ff3a7819 */ /* 0x000fc40000011657 */
[----:B------:R-:W-:Y:S02]  /*3550*/  LOP3.LUT R86, R29, 0xffff0000, RZ, 0xc0, !PT ;  /* 0xffff00001d567812 */ /* 0x000fe400078ec0ff */
[----:B------:R-:W-:Y:S02]  /*3560*/  LOP3.LUT R59, R53, 0xffff0000, RZ, 0xc0, !PT ;  /* 0xffff0000353b7812 */ /* 0x000fe400078ec0ff */
[C---:B------:R-:W-:Y:S01]  /*3570*/  LOP3.LUT R87, R52.reuse, 0xffff0000, RZ, 0xc0, !PT ;  /* 0xffff000034577812 */ /* 0x040fe200078ec0ff */
[----:B------:R-:W-:Y:S01]  /*3580*/  IMAD.U32 R52, R52, 0x10000, RZ ;  /* 0x0001000034347824 */ /* 0x000fe200078e00ff */
[----:B------:R-:W-:Y:S01]  /*3590*/  PRMT R58, R109, 0x5432, R58 ;  /* 0x000054326d3a7816 */ /* 0x000fe2000000003a */
[C---:B------:R-:W-:Y:S01]  /*35a0*/  FMUL.FTZ R29, R86.reuse, R59 ;  /* 0x0000003b561d7220 */ /* 0x040fe20000410000 */
[----:B------:R-:W-:Y:S01]  /*35b0*/  PRMT R55, R115, 0x5410, R55 ;  /* 0x0000541073377816 */ /* 0x000fe20000000037 */
[-C--:B------:R-:W-:Y:S01]  /*35c0*/  FMUL.FTZ R86, R86, R87.reuse ;  /* 0x0000005756567220 */ /* 0x080fe20000410000 */
[----:B------:R-:W-:Y:S01]  /*35d0*/  LOP3.LUT R116, R30, 0xffff0000, RZ, 0xc0, !PT ;  /* 0xffff00001e747812 */ /* 0x000fe200078ec0ff */
[----:B------:R-:W-:-:S02]  /*35e0*/  FFMA.FTZ R29, R54, R87, -R29 ;  /* 0x00000057361d7223 */ /* 0x000fc4000001081d */
[----:B------:R-:W-:Y:S01]  /*35f0*/  FFMA.FTZ R54, R54, R59, R86 ;  /* 0x0000003b36367223 */ /* 0x000fe20000010056 */
[----:B------:R-:W-:Y:S02]  /*3600*/  IMAD.U32 R59, R58, 0x10000, RZ ;  /* 0x000100003a3b7824 */ /* 0x000fe400078e00ff */
[C---:B------:R-:W-:Y:S01]  /*3610*/  IMAD.U32 R87, R55.reuse, 0x10000, RZ ;  /* 0x0001000037577824 */ /* 0x040fe200078e00ff */
[----:B------:R-:W-:Y:S01]  /*3620*/  LOP3.LUT R55, R55, 0xffff0000, RZ, 0xc0, !PT ;  /* 0xffff000037377812 */ /* 0x000fe200078ec0ff */
[----:B------:R-:W-:Y:S02]  /*3630*/  IMAD.U32 R86, R30, 0x10000, RZ ;  /* 0x000100001e567824 */ /* 0x000fe400078e00ff */
[C---:B------:R-:W-:Y:S01]  /*3640*/  FMUL.FTZ R115, R116.reuse, R59 ;  /* 0x0000003b74737220 */ /* 0x040fe20000410000 */
[----:B------:R-:W-:Y:S01]  /*3650*/  FMUL.FTZ R116, R116, R87 ;  /* 0x0000005774747220 */ /* 0x000fe20000410000 */
[----:B------:R-:W-:Y:S02]  /*3660*/  F2FP.BF16.F32.PACK_AB R29, R54, R29 ;  /* 0x0000001d361d723e */ /* 0x000fe400000010ff */
[----:B------:R-:W-:Y:S01]  /*3670*/  FFMA.FTZ R30, R86, R87, -R115 ;  /* 0x00000057561e7223 */ /* 0x000fe20000010873 */
[----:B------:R-:W-:Y:S01]  /*3680*/  LOP3.LUT R87, R58, 0xffff0000, RZ, 0xc0, !PT ;  /* 0xffff00003a577812 */ /* 0x000fe200078ec0ff */
[----:B------:R-:W-:Y:S01]  /*3690*/  FFMA.FTZ R59, R86, R59, R116 ;  /* 0x0000003b563b7223 */ /* 0x000fe20000010074 */
[C---:B------:R-:W-:Y:S01]  /*36a0*/  LOP3.LUT R58, R31.reuse, 0xffff0000, RZ, 0xc0, !PT ;  /* 0xffff00001f3a7812 */ /* 0x040fe200078ec0ff */
[----:B------:R-:W-:-:S03]  /*36b0*/  IMAD.U32 R86, R31, 0x10000, RZ ;  /* 0x000100001f567824 */ /* 0x000fc600078e00ff */
[----:B------:R-:W-:Y:S01]  /*36c0*/  F2FP.BF16.F32.PACK_AB R30, R59, R30 ;  /* 0x0000001e3b1e723e */ /* 0x000fe200000010ff */
[C---:B------:R-:W-:Y:S01]  /*36d0*/  FMUL.FTZ R31, R58.reuse, R87 ;  /* 0x000000573a1f7220 */ /* 0x040fe20000410000 */
[----:B------:R-:W-:-:S03]  /*36e0*/  FMUL.FTZ R58, R58, R55 ;  /* 0x000000373a3a7220 */ /* 0x000fc60000410000 */
[C---:B------:R-:W-:Y:S01]  /*36f0*/  FFMA.FTZ R31, R86.reuse, R55, -R31 ;  /* 0x00000037561f7223 */ /* 0x040fe2000001081f */
[----:B------:R-:W-:Y:S01]  /*3700*/  FFMA.FTZ R58, R86, R87, R58 ;  /* 0x00000057563a7223 */ /* 0x000fe2000001003a */
[----:B------:R-:W-:Y:S01]  /*3710*/  IMAD.U32 R86, R53, 0x10000, RZ ;  /* 0x0001000035567824 */ /* 0x000fe200078e00ff */
[C---:B------:R-:W-:Y:S01]  /*3720*/  LOP3.LUT R53, R28.reuse, 0xffff0000, RZ, 0xc0, !PT ;  /* 0xffff00001c357812 */ /* 0x040fe200078ec0ff */
[----:B------:R-:W-:Y:S02]  /*3730*/  IMAD.U32 R55, R28, 0x10000, RZ ;  /* 0x000100001c377824 */ /* 0x000fe400078e00ff */
[----:B------:R-:W-:Y:S02]  /*3740*/  F2FP.BF16.F32.PACK_AB R31, R58, R31 ;  /* 0x0000001f3a1f723e */ /* 0x000fe400000010ff */
[C---:B------:R-:W-:Y:S01]  /*3750*/  FMUL.FTZ R28, R53.reuse, R86 ;  /* 0x00000056351c7220 */ /* 0x040fe20000410000 */
[----:B------:R-:W-:-:S03]  /*3760*/  FMUL.FTZ R53, R53, R52 ;  /* 0x0000003435357220 */ /* 0x000fc60000410000 */
[C---:B------:R-:W-:Y:S01]  /*3770*/  FFMA.FTZ R28, R55.reuse, R52, -R28 ;  /* 0x00000034371c7223 */ /* 0x040fe2000001081c */
[----:B------:R-:W-:-:S05]  /*3780*/  FFMA.FTZ R53, R55, R86, R53 ;  /* 0x0000005637357223 */ /* 0x000fca0000010035 */
[----:B------:R-:W-:-:S07]  /*3790*/  F2FP.BF16.F32.PACK_AB R28, R53, R28 ;  /* 0x0000001c351c723e */ /* 0x000fce00000010ff */
.L_x_1399:
[----:B------:R-:W-:Y:S05]  /*37a0*/  BSYNC B2 ;  /* 0x0000000000027941 */ /* 0x000fea0003800000 */
.L_x_1398:
[----:B------:R1:W-:Y:S02]  /*37b0*/  STG.E.128 desc[UR38][R32.64], R28 ;  /* 0x0000001c20007986 */ /* 0x0003e4000c101d26 */
.L_x_1397:
[----:B------:R-:W-:Y:S05]  /*37c0*/  BSYNC B1 ;  /* 0x0000000000017941 */ /* 0x000fea0003800000 */
.L_x_1396:
        /* <DEDUP_REMOVED lines=8> */
[----:B------:R-:W-:Y:S01]  /*3850*/  SHF.R.U64 R52, R50, 0x10, R51 ;  /* 0x0000001032347819 */ /* 0x000fe20000001233 */
[----:B------:R-:W-:Y:S01]  /*3860*/  IMAD.U32 R54, R29, 0x10000, RZ ;  /* 0x000100001d367824 */ /* 0x000fe200078e00ff */
[----:B------:R-:W-:Y:S02]  /*3870*/  SHF.R.U64 R50, R56, 0x10, R57 ;  /* 0x0000001038327819 */ /* 0x000fe40000001239 */
[----:B------:R-:W-:Y:S02]  /*3880*/  PRMT R127, R127, 0x5410, R52 ;  /* 0x000054107f7f7816 */ /* 0x000fe40000000034 */
[----:B------:R-:W-:Y:S02]  /*3890*/  PRMT R50, R88, 0x5432, R50 ;  /* 0x0000543258327816 */ /* 0x000fe40000000032 */
[----:B------:R-:W-:Y:S02]  /*38a0*/  SHF.R.U32.HI R51, RZ, 0x10, R51 ;  /* 0x00000010ff337819 */ /* 0x000fe40000011633 */
[----:B------:R-:W-:-:S02]  /*38b0*/  LOP3.LUT R52, R29, 0xffff0000, RZ, 0xc0, !PT ;  /* 0xffff00001d347812 */ /* 0x000fc400078ec0ff */
[----:B------:R-:W-:Y:S02]  /*38c0*/  LOP3.LUT R53, R50, 0xffff0000, RZ, 0xc0, !PT ;  /* 0xffff000032357812 */ /* 0x000fe400078ec0ff */
[----:B------:R-:W-:Y:S02]  /*38d0*/  SHF.R.U32.HI R56, RZ, 0x10, R57 ;  /* 0x00000010ff387819 */ /* 0x000fe40000011639 */
[C---:B------:R-:W-:Y:S01]  /*38e0*/  LOP3.LUT R55, R127.reuse, 0xffff0000, RZ, 0xc0, !PT ;  /* 0xffff00007f377812 */ /* 0x040fe200078ec0ff */
[----:B------:R-:W-:Y:S01]  /*38f0*/  FMUL.FTZ R29, R52, R53 ;  /* 0x00000035341d7220 */ /* 0x000fe20000410000 */
[----:B------:R-:W-:Y:S01]  /*3900*/  PRMT R128, R128, 0x5410, R51 ;  /* 0x0000541080807816 */ /* 0x000fe20000000033 */
[----:B------:R-:W-:Y:S01]  /*3910*/  IMAD.U32 R127, R127, 0x10000, RZ ;  /* 0x000100007f7f7824 */ /* 0x000fe200078e00ff */
[----:B------:R-:W-:Y:S01]  /*3920*/  PRMT R51, R89, 0x5432, R56 ;  /* 0x0000543259337816 */ /* 0x000fe20000000038 */
[-C--:B------:R-:W-:Y:S01]  /*3930*/  FMUL.FTZ R56, R52, R55.reuse ;  /* 0x0000003734387220 */ /* 0x080fe20000410000 */
[----:B------:R-:W-:Y:S01]  /*3940*/  FFMA.FTZ R52, R54, R55, -R29 ;  /* 0x0000003736347223 */ /* 0x000fe2000001081d */
[C---:B------:R-:W-:Y:S01]  /*3950*/  IMAD.U32 R55, R128.reuse, 0x10000, RZ ;  /* 0x0001000080377824 */ /* 0x040fe200078e00ff */
[----:B------:R-:W-:Y:S01]  /*3960*/  LOP3.LUT R128, R128, 0xffff0000, RZ, 0xc0, !PT ;  /* 0xffff000080807812 */ /* 0x000fe200078ec0ff */
[----:B------:R-:W-:Y:S01]  /*3970*/  FFMA.FTZ R29, R54, R53, R56 ;  /* 0x00000035361d7223 */ /* 0x000fe20000010038 */
[C---:B------:R-:W-:Y:S01]  /*3980*/  LOP3.LUT R54, R30.reuse, 0xffff0000, RZ, 0xc0, !PT ;  /* 0xffff00001e367812 */ /* 0x040fe200078ec0ff */
[C---:B------:R-:W-:Y:S01]  /*3990*/  IMAD.U32 R53, R51.reuse, 0x10000, RZ ;  /* 0x0001000033357824 */ /* 0x040fe200078e00ff */
[----:B------:R-:W-:Y:S01]  /*39a0*/  LOP3.LUT R51, R51, 0xffff0000, RZ, 0xc0, !PT ;  /* 0xffff000033337812 */ /* 0x000fe200078ec0ff */
[----:B------:R-:W-:Y:S01]  /*39b0*/  IMAD.U32 R30, R30, 0x10000, RZ ;  /* 0x000100001e1e7824 */ /* 0x000fe200078e00ff */
[----:B------:R-:W-:Y:S01]  /*39c0*/  F2FP.BF16.F32.PACK_AB R29, R29, R52 ;  /* 0x000000341d1d723e */ /* 0x000fe200000010ff */
[C---:B------:R-:W-:Y:S01]  /*39d0*/  FMUL.FTZ R57, R54.reuse, R53 ;  /* 0x0000003536397220 */ /* 0x040fe20000410000 */
[----:B------:R-:W-:-:S03]  /*39e0*/  FMUL.FTZ R54, R54, R55 ;  /* 0x0000003736367220 */ /* 0x000fc60000410000 */
[C---:B------:R-:W-:Y:S01]  /*39f0*/  FFMA.FTZ R57, R30.reuse, R55, -R57 ;  /* 0x000000371e397223 */ /* 0x040fe20000010839 */
[----:B------:R-:W-:Y:S01]  /*3a00*/  FFMA.FTZ R54, R30, R53, R54 ;  /* 0x000000351e367223 */ /* 0x000fe20000010036 */
[C---:B------:R-:W-:Y:S01]  /*3a10*/  LOP3.LUT R30, R31.reuse, 0xffff0000, RZ, 0xc0, !PT ;  /* 0xffff00001f1e7812 */ /* 0x040fe200078ec0ff */
[C---:B------:R-:W-:Y:S01]  /*3a20*/  IMAD.U32 R53, R28.reuse, 0x10000, RZ ;  /* 0x000100001c357824 */ /* 0x040fe200078e00ff */
[----:B------:R-:W-:Y:S01]  /*3a30*/  LOP3.LUT R28, R28, 0xffff0000, RZ, 0xc0, !PT ;  /* 0xffff00001c1c7812 */ /* 0x000fe200078ec0ff */
[----:B------:R-:W-:Y:S02]  /*3a40*/  IMAD.U32 R55, R50, 0x10000, RZ ;  /* 0x0001000032377824 */ /* 0x000fe400078e00ff */
[----:B------:R-:W-:Y:S02]  /*3a50*/  IMAD.U32 R31, R31, 0x10000, RZ ;  /* 0x000100001f1f7824 */ /* 0x000fe400078e00ff */
[C---:B------:R-:W-:Y:S01]  /*3a60*/  FMUL.FTZ R50, R30.reuse, R51 ;  /* 0x000000331e327220 */ /* 0x040fe20000410000 */
[----:B------:R-:W-:-:S03]  /*3a70*/  FMUL.FTZ R30, R30, R128 ;  /* 0x000000801e1e7220 */ /* 0x000fc60000410000 */
[C---:B------:R-:W-:Y:S01]  /*3a80*/  FFMA.FTZ R128, R31.reuse, R128, -R50 ;  /* 0x000000801f807223 */ /* 0x040fe20000010832 */
[C---:B------:R-:W-:Y:S01]  /*3a90*/  FMUL.FTZ R50, R28.reuse, R55 ;  /* 0x000000371c327220 */ /* 0x040fe20000410000 */
[----:B------:R-:W-:Y:S01]  /*3aa0*/  FMUL.FTZ R28, R28, R127 ;  /* 0x0000007f1c1c7220 */ /* 0x000fe20000410000 */
[----:B------:R-:W-:Y:S01]  /*3ab0*/  FFMA.FTZ R31, R31, R51, R30 ;  /* 0x000000331f1f7223 */ /* 0x000fe2000001001e */
[----:B------:R-:W-:Y:S01]  /*3ac0*/  F2FP.BF16.F32.PACK_AB R30, R54, R57 ;  /* 0x00000039361e723e */ /* 0x000fe200000010ff */
[C---:B------:R-:W-:Y:S01]  /*3ad0*/  FFMA.FTZ R50, R53.reuse, R127, -R50 ;  /* 0x0000007f35327223 */ /* 0x040fe20000010832 */
[----:B------:R-:W-:Y:S02]  /*3ae0*/  FFMA.FTZ R53, R53, R55, R28 ;  /* 0x0000003735357223 */ /* 0x000fe4000001001c */
[----:B------:R-:W-:-:S03]  /*3af0*/  F2FP.BF16.F32.PACK_AB R31, R31, R128 ;  /* 0x000000801f1f723e */ /* 0x000fc600000010ff */
[----:B------:R-:W-:-:S07]  /*3b00*/  F2FP.BF16.F32.PACK_AB R28, R53, R50 ;  /* 0x00000032351c723e */ /* 0x000fce00000010ff */
.L_x_1403:
[----:B------:R-:W-:Y:S05]  /*3b10*/  BSYNC B2 ;  /* 0x0000000000027941 */ /* 0x000fea0003800000 */
.L_x_1402:
[----:B------:R2:W-:Y:S02]  /*3b20*/  STG.E.128 desc[UR38][R32.64+0x20], R28 ;  /* 0x0000201c20007986 */ /* 0x0005e4000c101d26 */
.L_x_1401:
[----:B------:R-:W-:Y:S05]  /*3b30*/  BSYNC B1 ;  /* 0x0000000000017941 */ /* 0x000fea0003800000 */
.L_x_1400:
        /* <DEDUP_REMOVED lines=8> */
[----:B------:R-:W-:Y:S02]  /*3bc0*/  SHF.R.U64 R48, R48, 0x10, R49 ;  /* 0x0000001030307819 */ /* 0x000fe40000001231 */
[----:B------:R-:W-:Y:S01]  /*3bd0*/  SHF.R.U64 R50, R46, 0x10, R47 ;  /* 0x000000102e327819 */ /* 0x000fe2000000122f */
[----:B------:R-:W-:Y:S01]  /*3be0*/  IMAD.U32 R46, R30, 0x10000, RZ ;  /* 0x000100001e2e7824 */ /* 0x000fe200078e00ff */
[----:B------:R-:W-:Y:S02]  /*3bf0*/  SHF.R.U32.HI R49, RZ, 0x10, R49 ;  /* 0x00000010ff317819 */ /* 0x000fe40000011631 */
[----:B------:R-:W-:Y:S02]  /*3c00*/  PRMT R129, R129, 0x5410, R48 ;  /* 0x0000541081817816 */ /* 0x000fe40000000030 */
[----:B------:R-:W-:Y:S01]  /*3c10*/  PRMT R125, R125, 0x5410, R50 ;  /* 0x000054107d7d7816 */ /* 0x000fe20000000032 */
[----:B------:R-:W-:Y:S01]  /*3c20*/  IMAD.U32 R50, R29, 0x10000, RZ ;  /* 0x000100001d327824 */ /* 0x000fe200078e00ff */
[----:B------:R-:W-:-:S02]  /*3c30*/  SHF.R.U32.HI R51, RZ, 0x10, R47 ;  /* 0x00000010ff337819 */ /* 0x000fc4000001162f */
[----:B------:R-:W-:Y:S02]  /*3c40*/  PRMT R130, R130, 0x5410, R49 ;  /* 0x0000541082827816 */ /* 0x000fe40000000031 */
[----:B------:R-:W-:Y:S01]  /*3c50*/  LOP3.LUT R52, R29, 0xffff0000, RZ, 0xc0, !PT ;  /* 0xffff00001d347812 */ /* 0x000fe200078ec0ff */
[----:B------:R-:W-:Y:S01]  /*3c60*/  IMAD.U32 R29, R28, 0x10000, RZ ;  /* 0x000100001c1d7824 */ /* 0x000fe200078e00ff */
[----:B------:R-:W-:Y:S01]  /*3c70*/  LOP3.LUT R53, R129, 0xffff0000, RZ, 0xc0, !PT ;  /* 0xffff000081357812 */ /* 0x000fe200078ec0ff */
[----:B------:R-:W-:Y:S01]  /*3c80*/  IMAD.U32 R48, R130, 0x10000, RZ ;  /* 0x0001000082307824 */ /* 0x000fe200078e00ff */
[----:B------:R-:W-:Y:S01]  /*3c90*/  LOP3.LUT R49, R125, 0xffff0000, RZ, 0xc0, !PT ;  /* 0xffff00007d317812 */ /* 0x000fe200078ec0ff */
[----:B------:R-:W-:Y:S01]  /*3ca0*/  IMAD.U32 R129, R129, 0x10000, RZ ;  /* 0x0001000081817824 */ /* 0x000fe200078e00ff */
[----:B------:R-:W-:Y:S01]  /*3cb0*/  PRMT R126, R126, 0x5410, R51 ;  /* 0x000054107e7e7816 */ /* 0x000fe20000000033 */
[----:B------:R-:W-:Y:S01]  /*3cc0*/  FMUL.FTZ R55, R52, R53 ;  /* 0x0000003534377220 */ /* 0x000fe20000410000 */
[----:B------:R-:W-:Y:S01]  /*3cd0*/  LOP3.LUT R47, R30, 0xffff0000, RZ, 0xc0, !PT ;  /* 0xffff00001e2f7812 */ /* 0x000fe200078ec0ff */
[----:B------:R-:W-:Y:S01]  /*3ce0*/  FMUL.FTZ R52, R52, R49 ;  /* 0x0000003134347220 */ /* 0x000fe20000410000 */
[----:B------:R-:W-:Y:S01]  /*3cf0*/  LOP3.LUT R30, R31, 0xffff0000, RZ, 0xc0, !PT ;  /* 0xffff00001f1e7812 */ /* 0x000fe200078ec0ff */
[----:B------:R-:W-:-:S02]  /*3d00*/  IMAD.U32 R51, R126, 0x10000, RZ ;  /* 0x000100007e337824 */ /* 0x000fc400078e00ff */
[C---:B------:R-:W-:Y:S01]  /*3d10*/  FFMA.FTZ R49, R50.reuse, R49, -R55 ;  /* 0x0000003132317223 */ /* 0x040fe20000010837 */
[CC--:B------:R-:W-:Y:S01]  /*3d20*/  FMUL.FTZ R57, R47.reuse, R48.reuse ;  /* 0x000000302f397220 */ /* 0x0c0fe20000410000 */
[----:B------:R-:W-:Y:S01]  /*3d30*/  FFMA.FTZ R50, R50, R53, R52 ;  /* 0x0000003532327223 */ /* 0x000fe20000010034 */
[-C--:B------:R-:W-:Y:S01]  /*3d40*/  FMUL.FTZ R53, R47, R51.reuse ;  /* 0x000000332f357220 */ /* 0x080fe20000410000 */
[----:B------:R-:W-:Y:S01]  /*3d50*/  LOP3.LUT R130, R130, 0xffff0000, RZ, 0xc0, !PT ;  /* 0xffff000082827812 */ /* 0x000fe200078ec0ff */
[----:B------:R-:W-:Y:S01]  /*3d60*/  FFMA.FTZ R47, R46, R51, -R57 ;  /* 0x000000332e2f7223 */ /* 0x000fe20000010839 */
[----:B------:R-:W-:Y:S01]  /*3d70*/  LOP3.LUT R126, R126, 0xffff0000, RZ, 0xc0, !PT ;  /* 0xffff00007e7e7812 */ /* 0x000fe200078ec0ff */
[----:B------:R-:W-:Y:S01]  /*3d80*/  IMAD.U32 R125, R125, 0x10000, RZ ;  /* 0x000100007d7d7824 */ /* 0x000fe200078e00ff */
[----:B------:R-:W-:Y:S01]  /*3d90*/  LOP3.LUT R28, R28, 0xffff0000, RZ, 0xc0, !PT ;  /* 0xffff00001c1c7812 */ /* 0x000fe200078ec0ff */
[----:B------:R-:W-:Y:S01]  /*3da0*/  FFMA.FTZ R46, R46, R48, R53 ;  /* 0x000000302e2e7223 */ /* 0x000fe20000010035 */
[C---:B------:R-:W-:Y:S01]  /*3db0*/  FMUL.FTZ R48, R30.reuse, R130 ;  /* 0x000000821e307220 */ /* 0x040fe20000410000 */
[----:B------:R-:W-:Y:S01]  /*3dc0*/  FMUL.FTZ R51, R30, R126 ;  /* 0x0000007e1e337220 */ /* 0x000fe20000410000 */
[----:B------:R-:W-:-:S02]  /*3dd0*/  IMAD.U32 R31, R31, 0x10000, RZ ;  /* 0x000100001f1f7824 */ /* 0x000fc400078e00ff */
[C---:B------:R-:W-:Y:S01]  /*3de0*/  FMUL.FTZ R30, R28.reuse, R129 ;  /* 0x000000811c1e7220 */ /* 0x040fe20000410000 */
[----:B------:R-:W-:Y:S01]  /*3df0*/  FMUL.FTZ R28, R28, R125 ;  /* 0x0000007d1c1c7220 */ /* 0x000fe20000410000 */
[----:B------:R-:W-:Y:S01]  /*3e00*/  F2FP.BF16.F32.PACK_AB R49, R50, R49 ;  /* 0x000000313231723e */ /* 0x000fe200000010ff */
[----:B------:R-:W-:Y:S01]  /*3e10*/  FFMA.FTZ R48, R31, R126, -R48 ;  /* 0x0000007e1f307223 */ /* 0x000fe20000010830 */
[C---:B------:R-:W-:Y:S01]  /*3e20*/  FFMA.FTZ R30, R29.reuse, R125, -R30 ;  /* 0x0000007d1d1e7223 */ /* 0x040fe2000001081e */
[----:B------:R-:W-:Y:S01]  /*3e30*/  FFMA.FTZ R29, R29, R129, R28 ;  /* 0x000000811d1d7223 */ /* 0x000fe2000001001c */
[----:B------:R-:W-:Y:S01]  /*3e40*/  FFMA.FTZ R51, R31, R130, R51 ;  /* 0x000000821f337223 */ /* 0x000fe20000010033 */
[----:B------:R-:W-:-:S03]  /*3e50*/  F2FP.BF16.F32.PACK_AB R46, R46, R47 ;  /* 0x0000002f2e2e723e */ /* 0x000fc600000010ff */
[----:B------:R-:W-:Y:S01]  /*3e60*/  F2FP.BF16.F32.PACK_AB R28, R29, R30 ;  /* 0x0000001e1d1c723e */ /* 0x000fe200000010ff */
[----:B------:R-:W-:Y:S01]  /*3e70*/  IMAD.MOV.U32 R29, RZ, RZ, R49 ;  /* 0x000000ffff1d7224 */ /* 0x000fe200078e0031 */
[----:B------:R-:W-:Y:S01]  /*3e80*/  F2FP.BF16.F32.PACK_AB R31, R51, R48 ;  /* 0x00000030331f723e */ /* 0x000fe200000010ff */
[----:B------:R-:W-:-:S07]  /*3e90*/  IMAD.MOV.U32 R30, RZ, RZ, R46 ;  /* 0x000000ffff1e7224 */ /* 0x000fce00078e002e */
.L_x_1407:
[----:B------:R-:W-:Y:S05]  /*3ea0*/  BSYNC B2 ;  /* 0x0000000000027941 */ /* 0x000fea0003800000 */
.L_x_1406:
[----:B------:R3:W-:Y:S02]  /*3eb0*/  STG.E.128 desc[UR38][R32.64+0x40], R28 ;  /* 0x0000401c20007986 */ /* 0x0007e4000c101d26 */
.L_x_1405:
[----:B------:R-:W-:Y:S05]  /*3ec0*/  BSYNC B1 ;  /* 0x0000000000017941 */ /* 0x000fea0003800000 */
.L_x_1404:
        /* <DEDUP_REMOVED lines=9> */
[--C-:B------:R-:W-:Y:S01]  /*3f60*/  SHF.R.U64 R48, R42, 0x10, R43.reuse ;  /* 0x000000102a307819 */ /* 0x100fe2000000122b */
[----:B------:R-:W-:Y:S01]  /*3f70*/  IMAD.U32 R42, R30, 0x10000, RZ ;  /* 0x000100001e2a7824 */ /* 0x000fe200078e00ff */
[----:B------:R-:W-:Y:S02]  /*3f80*/  SHF.R.U32.HI R43, RZ, 0x10, R43 ;  /* 0x00000010ff2b7819 */ /* 0x000fe4000001162b */
[----:B------:R-:W-:Y:S02]  /*3f90*/  SHF.R.U32.HI R45, RZ, 0x10, R45 ;  /* 0x00000010ff2d7819 */ /* 0x000fe4000001162d */
[----:B------:R-:W-:Y:S02]  /*3fa0*/  PRMT R123, R123, 0x5410, R46 ;  /* 0x000054107b7b7816 */ /* 0x000fe4000000002e */
[----:B------:R-:W-:-:S02]  /*3fb0*/  PRMT R121, R121, 0x5410, R48 ;  /* 0x0000541079797816 */ /* 0x000fc40000000030 */
[----:B------:R-:W-:Y:S02]  /*3fc0*/  PRMT R122, R122, 0x5410, R43 ;  /* 0x000054107a7a7816 */ /* 0x000fe4000000002b */
[----:B------:R-:W-:Y:S01]  /*3fd0*/  PRMT R124, R124, 0x5410, R45 ;  /* 0x000054107c7c7816 */ /* 0x000fe2000000002d */
[C---:B------:R-:W-:Y:S01]  /*3fe0*/  IMAD.U32 R45, R29.reuse, 0x10000, RZ ;  /* 0x000100001d2d7824 */ /* 0x040fe200078e00ff */
        /* <DEDUP_REMOVED lines=11> */
[----:B------:R-:W-:Y:S01]  /*40a0*/  FMUL.FTZ R53, R44, R49 ;  /* 0x000000312c357220 */ /* 0x000fe20000410000 */
[C---:B------:R-:W-:Y:S01]  /*40b0*/  FFMA.FTZ R28, R45.reuse, R46, -R50 ;  /* 0x0000002e2d1c7223 */ /* 0x040fe20000010832 */
[----:B------:R-:W-:Y:S01]  /*40c0*/  LOP3.LUT R124, R124, 0xffff0000, RZ, 0xc0, !PT ;  /* 0xffff00007c7c7812 */ /* 0x000fe200078ec0ff */
[----:B------:R-:W-:Y:S01]  /*40d0*/  FFMA.FTZ R45, R45, R48, R51 ;  /* 0x000000302d2d7223 */ /* 0x000fe20000010033 */
[----:B------:R-:W-:Y:S01]  /*40e0*/  LOP3.LUT R122, R122, 0xffff0000, RZ, 0xc0, !PT ;  /* 0xffff00007a7a7812 */ /* 0x000fe200078ec0ff */
[----:B------:R-:W-:Y:S01]  /*40f0*/  FMUL.FTZ R51, R44, R47 ;  /* 0x0000002f2c337220 */ /* 0x000fe20000410000 */
[----:B------:R-:W-:-:S02]  /*4100*/  IMAD.U32 R46, R123, 0x10000, RZ ;  /* 0x000100007b2e7824 */ /* 0x000fc400078e00ff */
[----:B------:R-:W-:Y:S01]  /*4110*/  FFMA.FTZ R53, R42, R47, -R53 ;  /* 0x0000002f2a357223 */ /* 0x000fe20000010835 */
[----:B------:R-:W-:Y:S02]  /*4120*/  IMAD.U32 R44, R121, 0x10000, RZ ;  /* 0x00010000792c7824 */ /* 0x000fe400078e00ff */
[C---:B------:R-:W-:Y:S01]  /*4130*/  FMUL.FTZ R48, R30.reuse, R124 ;  /* 0x0000007c1e307220 */ /* 0x040fe20000410000 */
[----:B------:R-:W-:Y:S01]  /*4140*/  FMUL.FTZ R47, R30, R122 ;  /* 0x0000007a1e2f7220 */ /* 0x000fe20000410000 */
[C---:B------:R-:W-:Y:S01]  /*4150*/  FMUL.FTZ R30, R43.reuse, R46 ;  /* 0x0000002e2b1e7220 */ /* 0x040fe20000410000 */
[----:B------:R-:W-:Y:S01]  /*4160*/  FFMA.FTZ R42, R42, R49, R51 ;  /* 0x000000312a2a7223 */ /* 0x000fe20000010033 */
[-C--:B------:R-:W-:Y:S01]  /*4170*/  FMUL.FTZ R43, R43, R44.reuse ;  /* 0x0000002c2b2b7220 */ /* 0x080fe20000410000 */
[----:B------:R-:W-:Y:S02]  /*4180*/  IMAD.U32 R31, R31, 0x10000, RZ ;  /* 0x000100001f1f7824 */ /* 0x000fe400078e00ff */
        /* <DEDUP_REMOVED lines=8> */
[----:B------:R-:W-:-:S07]  /*4210*/  F2FP.BF16.F32.PACK_AB R31, R47, R48 ;  /* 0x000000302f1f723e */ /* 0x000fce00000010ff */
.L_x_1411:
[----:B------:R-:W-:Y:S05]  /*4220*/  BSYNC B2 ;  /* 0x0000000000027941 */ /* 0x000fea0003800000 */
.L_x_1410:
[----:B------:R4:W-:Y:S02]  /*4230*/  STG.E.128 desc[UR38][R32.64+0x60], R28 ;  /* 0x0000601c20007986 */ /* 0x0009e4000c101d26 */
.L_x_1409:
[----:B------:R-:W-:Y:S05]  /*4240*/  BSYNC B1 ;  /* 0x0000000000017941 */ /* 0x000fea0003800000 */
.L_x_1408:
        /* <DEDUP_REMOVED lines=53> */
.L_x_1415:
[----:B------:R-:W-:Y:S05]  /*45a0*/  BSYNC B2 ;  /* 0x0000000000027941 */ /* 0x000fea0003800000 */
.L_x_1414:
[----:B------:R1:W-:Y:S02]  /*45b0*/  STG.E.128 desc[UR38][R32.64+0x80], R28 ;  /* 0x0000801c20007986 */ /* 0x0003e4000c101d26 */
.L_x_1413:
[----:B------:R-:W-:Y:S05]  /*45c0*/  BSYNC B1 ;  /* 0x0000000000017941 */ /* 0x000fea0003800000 */
.L_x_1412:
[----:B------:R-:W-:-:S13]  /*45d0*/  ISETP.NE.AND P4, PT, R13, RZ, PT ;  /* 0x000000ff0d00720c */ /* 0x000fda0003f85270 */
[----:B------:R-:W-:Y:S05]  /*45e0*/  @!P4 BRA `(.L_x_1395) ;  /* 0x00000024006cc947 */ /* 0x000fea0003800000 */
[----:B------:R-:W5:Y:S01]  /*45f0*/  LDL R38, [R1+0x40] ;  /* 0x0000400001267983 */ /* 0x000f620000100800 */
[----:B------:R-:W-:Y:S03]  /*4600*/  BSSY B1, `(.L_x_1416) ;  /* 0x0000032000017945 */ /* 0x000fe60003800000 */
[----:B-1234-:R1:W2:Y:S01]  /*4610*/  LDS.128 R28, [R15+0x19000] ;  /* 0x019000000f1c7984 */ /* 0x01e2a20000000c00 */
[----:B-----5:R-:W-:-:S13]  /*4620*/  ISETP.GE.AND P4, PT, R38, R107, PT ;  /* 0x0000006b2600720c */ /* 0x020fda0003f86270 */
[----:B-12---:R-:W-:Y:S05]  /*4630*/  @P4 BRA `(.L_x_1417) ;  /* 0x0000000000b84947 */ /* 0x006fea0003800000 */
[----:B------:R-:W-:Y:S01]  /*4640*/  SHF.R.U64 R38, R36, 0x10, R37 ;  /* 0x0000001024267819 */ /* 0x000fe20000001225 */
        /* <DEDUP_REMOVED lines=8> */
[----:B------:R-:W-:Y:S02]  /*46d0*/  LOP3.LUT R37, R31, 0xffff0000, RZ, 0xc0, !PT ;  /* 0xffff00001f257812 */ /* 0x000fe400078ec0ff */
[----:B------:R-:W-:Y:S01]  /*46e0*/  PRMT R89, R89, 0x5410, R40 ;  /* 0x0000541059597816 */ /* 0x000fe20000000028 */
[----:B------:R-:W-:Y:S01]  /*46f0*/  IMAD.U32 R41, R110, 0x10000, RZ ;  /* 0x000100006e297824 */ /* 0x000fe200078e00ff */
[----:B------:R-:W-:Y:S02]  /*4700*/  LOP3.LUT R31, R29, 0xffff0000, RZ, 0xc0, !PT ;  /* 0xffff00001d1f7812 */ /* 0x000fe400078ec0ff */
[----:B------:R-:W-:Y:S01]  /*4710*/  LOP3.LUT R40, R109, 0xffff0000, RZ, 0xc0, !PT ;  /* 0xffff00006d287812 */ /* 0x000fe200078ec0ff */
[----:B------:R-:W-:Y:S01]  /*4720*/  IMAD.U32 R39, R89, 0x10000, RZ ;  /* 0x0001000059277824 */ /* 0x000fe200078e00ff */
[----:B------:R-:W-:Y:S01]  /*4730*/  LOP3.LUT R38, R88, 0xffff0000, RZ, 0xc0, !PT ;  /* 0xffff000058267812 */ /* 0x000fe200078ec0ff */
[----:B------:R-:W-:Y:S01]  /*4740*/  IMAD.U32 R109, R109, 0x10000, RZ ;  /* 0x000100006d6d7824 */ /* 0x000fe200078e00ff */
[----:B------:R-:W-:Y:S01]  /*4750*/  LOP3.LUT R35, R30, 0xffff0000, RZ, 0xc0, !PT ;  /* 0xffff00001e237812 */ /* 0x000fe200078ec0ff */
[----:B------:R-:W-:-:S02]  /*4760*/  IMAD.U32 R30, R29, 0x10000, RZ ;  /* 0x000100001d1e7824 */ /* 0x000fc400078e00ff */
[C---:B------:R-:W-:Y:S01]  /*4770*/  FMUL.FTZ R43, R31.reuse, R40 ;  /* 0x000000281f2b7220 */ /* 0x040fe20000410000 */
[C---:B------:R-:W-:Y:S02]  /*4780*/  IMAD.U32 R29, R28.reuse, 0x10000, RZ ;  /* 0x000100001c1d7824 */ /* 0x040fe400078e00ff */
[-C--:B------:R-:W-:Y:S01]  /*4790*/  FMUL.FTZ R31, R31, R38.reuse ;  /* 0x000000261f1f7220 */ /* 0x080fe20000410000 */
[----:B------:R-:W-:Y:S01]  /*47a0*/  LOP3.LUT R28, R28, 0xffff0000, RZ, 0xc0, !PT ;  /* 0xffff00001c1c7812 */ /* 0x000fe200078ec0ff */
[C---:B------:R-:W-:Y:S01]  /*47b0*/  FMUL.FTZ R45, R35.reuse, R41 ;  /* 0x00000029232d7220 */ /* 0x040fe20000410000 */
[----:B------:R-:W-:Y:S01]  /*47c0*/  LOP3.LUT R110, R110, 0xffff0000, RZ, 0xc0, !PT ;  /* 0xffff00006e6e7812 */ /* 0x000fe200078ec0ff */
[-C--:B------:R-:W-:Y:S01]  /*47d0*/  FMUL.FTZ R35, R35, R39.reuse ;  /* 0x0000002723237220 */ /* 0x080fe20000410000 */
[----:B------:R-:W-:Y:S01]  /*47e0*/  LOP3.LUT R89, R89, 0xffff0000, RZ, 0xc0, !PT ;  /* 0xffff000059597812 */ /* 0x000fe200078ec0ff */
[----:B------:R-:W-:Y:S02]  /*47f0*/  IMAD.U32 R88, R88, 0x10000, RZ ;  /* 0x0001000058587824 */ /* 0x000fe400078e00ff */
[C---:B------:R-:W-:Y:S01]  /*4800*/  FFMA.FTZ R43, R30.reuse, R38, -R43 ;  /* 0x000000261e2b7223 */ /* 0x040fe2000001082b */
[----:B------:R-:W-:Y:S01]  /*4810*/  FFMA.FTZ R40, R30, R40, R31 ;  /* 0x000000281e287223 */ /* 0x000fe2000001001f */
[----:B------:R-:W-:Y:S01]  /*4820*/  FFMA.FTZ R45, R34, R39, -R45 ;  /* 0x00000027222d7223 */ /* 0x000fe2000001082d */
[----:B------:R-:W-:Y:S01]  /*4830*/  FMUL.FTZ R30, R28, R109 ;  /* 0x0000006d1c1e7220 */ /* 0x000fe20000410000 */
[----:B------:R-:W-:Y:S01]  /*4840*/  FFMA.FTZ R34, R34, R41, R35 ;  /* 0x0000002922227223 */ /* 0x000fe20000010023 */
[C---:B------:R-:W-:Y:S01]  /*4850*/  FMUL.FTZ R31, R37.reuse, R110 ;  /* 0x0000006e251f7220 */ /* 0x040fe20000410000 */
[-C--:B------:R-:W-:Y:S01]  /*4860*/  FMUL.FTZ R28, R28, R88.reuse ;  /* 0x000000581c1c7220 */ /* 0x080fe20000410000 */
[-C--:B------:R-:W-:Y:S01]  /*4870*/  FMUL.FTZ R37, R37, R89.reuse ;  /* 0x0000005925257220 */ /* 0x080fe20000410000 */
[C---:B------:R-:W-:Y:S01]  /*4880*/  FFMA.FTZ R30, R29.reuse, R88, -R30 ;  /* 0x000000581d1e7223 */ /* 0x040fe2000001081e */
[C---:B------:R-:W-:Y:S01]  /*4890*/  FFMA.FTZ R31, R36.reuse, R89, -R31 ;  /* 0x00000059241f7223 */ /* 0x040fe2000001081f */
[----:B------:R-:W-:Y:S01]  /*48a0*/  FFMA.FTZ R29, R29, R109, R28 ;  /* 0x0000006d1d1d7223 */ /* 0x000fe2000001001c */
[----:B------:R-:W-:Y:S01]  /*48b0*/  FFMA.FTZ R36, R36, R110, R37 ;  /* 0x0000006e24247223 */ /* 0x000fe20000010025 */
[----:B------:R-:W-:-:S02]  /*48c0*/  F2FP.BF16.F32.PACK_AB R40, R40, R43 ;  /* 0x0000002b2828723e */ /* 0x000fc400000010ff */
[----:B------:R-:W-:Y:S02]  /*48d0*/  F2FP.BF16.F32.PACK_AB R34, R34, R45 ;  /* 0x0000002d2222723e */ /* 0x000fe400000010ff */
[----:B------:R-:W-:Y:S01]  /*48e0*/  F2FP.BF16.F32.PACK_AB R28, R29, R30 ;  /* 0x0000001e1d1c723e */ /* 0x000fe200000010ff */
[----:B------:R-:W-:Y:S01]  /*48f0*/  IMAD.MOV.U32 R29, RZ, RZ, R40 ;  /* 0x000000ffff1d7224 */ /* 0x000fe200078e0028 */
[----:B------:R-:W-:Y:S01]  /*4900*/  F2FP.BF16.F32.PACK_AB R31, R36, R31 ;  /* 0x0000001f241f723e */ /* 0x000fe200000010ff */
[----:B------:R-:W-:-:S07]  /*4910*/  IMAD.MOV.U32 R30, RZ, RZ, R34 ;  /* 0x000000ffff1e7224 */ /* 0x000fce00078e0022 */
.L_x_1417:
[----:B------:R-:W-:Y:S05]  /*4920*/  BSYNC B1 ;  /* 0x0000000000017941 */ /* 0x000fea0003800000 */
.L_x_1416:
[----:B------:R1:W-:Y:S01]  /*4930*/  STG.E.128 desc[UR38][R32.64+0xa0], R28 ;  /* 0x0000a01c20007986 */ /* 0x0003e2000c101d26 */
[----:B------:R-:W-:Y:S05]  /*4940*/  BRA `(.L_x_1395) ;  /* 0x0000002000947947 */ /* 0x000fea0003800000 */
.L_x_1389:
        /* <DEDUP_REMOVED lines=46> */
.L_x_1419:
[----:B------:R-:W-:Y:S05]  /*4c30*/  BSYNC B1 ;  /* 0x0000000000017941 */ /* 0x000fea0003800000 */
.L_x_1418:
[----:B-----5:R-:W-:Y:S01]  /*4c40*/  IMAD.MOV.U32 R14, RZ, RZ, R30 ;  /* 0x000000ffff0e7224 */ /* 0x020fe200078e001e */
[----:B------:R-:W-:Y:S01]  /*4c50*/  UISETP.NE.AND UP0, UPT, UR37, 0x3, UPT ;  /* 0x000000032500788c */ /* 0x000fe2000bf05270 */
[----:B0-----:R-:W-:Y:S02]  /*4c60*/  IMAD.MOV.U32 R52, RZ, RZ, R31 ;  /* 0x000000ffff347224 */ /* 0x001fe400078e001f */
[----:B------:R-:W-:Y:S02]  /*4c70*/  IMAD.MOV.U32 R53, RZ, RZ, R28 ;  /* 0x000000ffff357224 */ /* 0x000fe400078e001c */
        /* <DEDUP_REMOVED lines=14> */
[----:B------:R-:W-:-:S02]  /*4d60*/  IMAD.MOV.U32 R53, RZ, RZ, R36 ;  /* 0x000000ffff357224 */ /* 0x000fc400078e0024 */
[----:B------:R-:W-:Y:S01]  /*4d70*/  IMAD.MOV.U32 R54, RZ, RZ, R37 ;  /* 0x000000ffff367224 */ /* 0x000fe200078e0025 */
[----:B------:R-:W-:Y:S01]  /*4d80*/  PRMT R119, R52, 0x5410, R14 ;  /* 0x0000541034777816 */ /* 0x000fe2000000000e */
[----:B------:R-:W-:Y:S02]  /*4d90*/  IMAD.MOV.U32 R14, RZ, RZ, R42 ;  /* 0x000000ffff0e7224 */ /* 0x000fe400078e002a */
[----:B------:R-:W-:Y:S01]  /*4da0*/  IMAD.MOV.U32 R52, RZ, RZ, R43 ;  /* 0x000000ffff347224 */ /* 0x000fe200078e002b */
[----:B------:R-:W-:Y:S01]  /*4db0*/  PRMT R118, R54, 0x5410, R53 ;  /* 0x0000541036767816 */ /* 0x000fe20000000035 */
[----:B------:R-:W-:Y:S02]  /*4dc0*/  IMAD.MOV.U32 R53, RZ, RZ, R40 ;  /* 0x000000ffff357224 */ /* 0x000fe400078e0028 */
        /* <DEDUP_REMOVED lines=8> */
[----:B------:R-:W-:Y:S01]  /*4e50*/  IMAD.MOV.U32 R14, RZ, RZ, R50 ;  /* 0x000000ffff0e7224 */ /* 0x000fe200078e0032 */
[----:B------:R-:W-:Y:S01]  /*4e60*/  PRMT R127, R52, 0x5410, R53 ;  /* 0x00005410347f7816 */ /* 0x000fe20000000035 */
[----:B------:R-:W-:Y:S01]  /*4e70*/  IMAD.MOV.U32 R52, RZ, RZ, R51 ;  /* 0x000000ffff347224 */ /* 0x000fe200078e0033 */
[----:B------:R-:W-:Y:S02]  /*4e80*/  PRMT R126, R54, 0x7610, R126 ;  /* 0x00007610367e7816 */ /* 0x000fe4000000007e */
[----:B------:R-:W-:Y:S01]  /*4e90*/  PRMT R120, R14, 0x7610, R120 ;  /* 0x000076100e787816 */ /* 0x000fe20000000078 */
[----:B------:R-:W-:Y:S01]  /*4ea0*/  IMAD.MOV.U32 R14, RZ, RZ, R48 ;  /* 0x000000ffff0e7224 */ /* 0x000fe200078e0030 */
[----:B------:R-:W-:Y:S01]  /*4eb0*/  PRMT R121, R52, 0x7610, R121 ;  /* 0x0000761034797816 */ /* 0x000fe20000000079 */
[----:B------:R-:W-:-:S03]  /*4ec0*/  IMAD.MOV.U32 R52, RZ, RZ, R49 ;  /* 0x000000ffff347224 */ /* 0x000fc600078e0031 */
[----:B------:R-:W-:Y:S02]  /*4ed0*/  PRMT R120, R120, 0x5410, R14 ;  /* 0x0000541078787816 */ /* 0x000fe4000000000e */
[----:B------:R-:W-:Y:S01]  /*4ee0*/  PRMT R121, R121, 0x5410, R52 ;  /* 0x0000541079797816 */ /* 0x000fe20000000034 */
[----:B------:R-:W-:Y:S06]  /*4ef0*/  @!P3 BRA `(.L_x_1420) ;  /* 0x000000000004b947 */ /* 0x000fec0003800000 */
[----:B------:R-:W-:Y:S01]  /*4f00*/  BPT.TRAP 0x1 ;  /* 0x000000040000795c */ /* 0x000fe20000300000 */
.L_x_1420:
[----:B------:R-:W-:Y:S01]  /*4f10*/  IMAD R14, R17, 0x8, R2 ;  /* 0x00000008110e7824 */ /* 0x000fe200078e0202 */
[----:B------:R-:W-:Y:S01]  /*4f20*/  SHF.L.U32 R85, R155, 0x1f, RZ ;  /* 0x0000001f9b557819 */ /* 0x000fe200000006ff */
[----:B------:R-:W-:Y:S03]  /*4f30*/  BSSY B1, `(.L_x_1421) ;  /* 0x0000003000017945 */ /* 0x000fe60003800000 */
[----:B------:R-:W0:Y:S02]  /*4f40*/  SYNCS.PHASECHK.TRANS64.TRYWAIT P5, [R14+URZ+0x2d890], R85 ;  /* 0x02d890550e0075a7 */ /* 0x000e2400080a017f */
[----:B0-----:R-:W-:Y:S05]  /*4f50*/  @!P5 BRA `(.L_x_1422) ;  /* 0x000001dc0054d947 */ /* 0x001fea0003800000 */
.L_x_1757:
[----:B------:R-:W-:Y:S05]  /*4f60*/  BSYNC B1 ;  /* 0x0000000000017941 */ /* 0x000fea0003800000 */
.L_x_1421:
        /* <DEDUP_REMOVED lines=17> */
[----:B------:R-:W-:Y:S01]  /*5080*/  SEL R52, R108, R115, !P0 ;  /* 0x000000736c347207 */ /* 0x000fe20004000000 */
[----:B------:R-:W-:Y:S01]  /*5090*/  BSSY B2, `(.L_x_1425) ;  /* 0x0000072000027945 */ /* 0x000fe20003800000 */
[----:B------:R-:W-:-:S02]  /*50a0*/  ISETP.GE.AND P4, PT, R22, R107, PT ;  /* 0x0000006b1600720c */ /* 0x000fc40003f86270 */
[----:B------:R-:W-:-:S04]  /*50b0*/  SHF.R.S32.HI R53, RZ, 0x1f, R52 ;  /* 0x0000001fff357819 */ /* 0x000fc80000011434 */
[----:B------:R-:W-:-:S04]  /*50c0*/  LEA.HI R53, R53, R52, RZ, 0x4 ;  /* 0x0000003435357211 */ /* 0x000fc800078f20ff */
[----:B------:R-:W-:-:S04]  /*50d0*/  SHF.R.S32.HI R53, RZ, 0x4, R53 ;  /* 0x00000004ff357819 */ /* 0x000fc80000011435 */
[----:B------:R-:W-:-:S04]  /*50e0*/  LEA.HI.SX32 R116, R76, R53, 0x1d ;  /* 0x000000354c747211 */ /* 0x000fc800078feaff */
[----:B------:R-:W-:-:S04]  /*50f0*/  SHF.R.S32.HI R53, RZ, 0x1f, R116 ;  /* 0x0000001fff357819 */ /* 0x000fc80000011474 */
[----:B------:R-:W-:Y:S01]  /*5100*/  LEA.HI R52, R53, R116, RZ, 0x2 ;  /* 0x0000007435347211 */ /* 0x000fe200078f10ff */
[----:B------:R-:W-:-:S04]  /*5110*/  IMAD.SHL.U32 R116, R116, 0x8, RZ ;  /* 0x0000000874747824 */ /* 0x000fc800078e00ff */
[----:B------:R-:W-:-:S05]  /*5120*/  IMAD.SHL.U32 R52, R52, 0x400, RZ ;  /* 0x0000040034347824 */ /* 0x000fca00078e00ff */
[----:B------:R-:W-:Y:S02]  /*5130*/  LOP3.LUT R52, R52, 0x7ffff000, RZ, 0xc0, !PT ;  /* 0x7ffff00034347812 */ /* 0x000fe400078ec0ff */
[----:B--2---:R-:W-:-:S04]  /*5140*/  LOP3.LUT R53, R58, 0x18, R116, 0xf8, !PT ;  /* 0x000000183a357812 */ /* 0x004fc800078ef874 */
[----:B---3--:R-:W-:Y:S01]  /*5150*/  LOP3.LUT R53, R53, R55, RZ, 0x3c, !PT ;  /* 0x0000003735357212 */ /* 0x008fe200078e3cff */
[----:B------:R-:W-:-:S03]  /*5160*/  IMAD R55, R17, 0x3000, R105 ;  /* 0x0000300011377824 */ /* 0x000fc600078e0269 */
[----:B----4-:R-:W-:-:S05]  /*5170*/  IADD3 R52, R53, R52, R54 ;  /* 0x0000003435347210 */ /* 0x010fca0007ffe036 */
[----:B------:R-:W-:Y:S02]  /*5180*/  IMAD R53, R17, 0x3000, R52 ;  /* 0x0000300011357824 */ /* 0x000fe400078e0234 */
[--C-:B------:R-:W-:Y:S02]  /*5190*/  IMAD R52, R55, 0x2, R2.reuse ;  /* 0x0000000237347824 */ /* 0x100fe400078e0202 */
[----:B------:R-:W-:-:S04]  /*51a0*/  IMAD R56, R53, 0x2, R2 ;  /* 0x0000000235387824 */ /* 0x000fc800078e0202 */
[----:B------:R-:W1:Y:S04]  /*51b0*/  LDS.128 R52, [R52+0x15400] ;  /* 0x0154000034347984 */ /* 0x000e680000000c00 */
[----:B------:R-:W2:Y:S01]  /*51c0*/  LDS.128 R56, [R56+0x15400] ;  /* 0x0154000038387984 */ /* 0x000ea20000000c00 */
[----:B------:R-:W-:Y:S05]  /*51d0*/  @P4 BRA `(.L_x_1426) ;  /* 0x0000000400744947 */ /* 0x000fea0003800000 */
[--C-:B------:R-:W-:Y:S01]  /*51e0*/  SHF.R.U64 R36, R36, 0x10, R37.reuse ;  /* 0x0000001024247819 */ /* 0x100fe20000001225 */
[----:B--2---:R-:W-:Y:S01]  /*51f0*/  IMAD.U32 R122, R57, 0x10000, RZ ;  /* 0x00010000397a7824 */ /* 0x004fe200078e00ff */
[----:B------:R-:W-:Y:S02]  /*5200*/  SHF.R.U32.HI R37, RZ, 0x10, R37 ;  /* 0x00000010ff257819 */ /* 0x000fe40000011625 */
[C---:B------:R-:W-:Y:S02]  /*5210*/  PRMT R36, R118.reuse, 0x5432, R36 ;  /* 0x0000543276247816 */ /* 0x040fe40000000024 */
[----:B------:R-:W-:Y:S02]  /*5220*/  PRMT R37, R118, 0x5410, R37 ;  /* 0x0000541076257816 */ /* 0x000fe40000000025 */
[----:B------:R-:W-:Y:S02]  /*5230*/  SHF.R.U64 R38, R38, 0x10, R39 ;  /* 0x0000001026267819 */ /* 0x000fe40000001227 */
[----:B------:R-:W-:-:S02]  /*5240*/  SHF.R.U32.HI R118, RZ, 0x10, R49 ;  /* 0x00000010ff767819 */ /* 0x000fc40000011631 */
[----:B------:R-:W-:Y:S02]  /*5250*/  SHF.R.U64 R48, R48, 0x10, R49 ;  /* 0x0000001030307819 */ /* 0x000fe40000001231 */
[--C-:B------:R-:W-:Y:S02]  /*5260*/  SHF.R.U64 R49, R50, 0x10, R51.reuse ;  /* 0x0000001032317819 */ /* 0x100fe40000001233 */
[----:B------:R-:W-:Y:S02]  /*5270*/  PRMT R50, R119, 0x5432, R38 ;  /* 0x0000543277327816 */ /* 0x000fe40000000026 */
[----:B------:R-:W-:Y:S02]  /*5280*/  SHF.R.U32.HI R51, RZ, 0x10, R51 ;  /* 0x00000010ff337819 */ /* 0x000fe40000011633 */
[----:B------:R-:W-:Y:S01]  /*5290*/  PRMT R38, R121, 0x5432, R118 ;  /* 0x0000543279267816 */ /* 0x000fe20000000076 */
[----:B------:R-:W-:Y:S01]  /*52a0*/  IMAD.U32 R118, R37, 0x10000, RZ ;  /* 0x0001000025767824 */ /* 0x000fe200078e00ff */
[----:B------:R-:W-:-:S02]  /*52b0*/  SHF.R.U32.HI R39, RZ, 0x10, R39 ;  /* 0x00000010ff277819 */ /* 0x000fc40000011627 */
[----:B------:R-:W-:Y:S01]  /*52c0*/  PRMT R51, R121, 0x5410, R51 ;  /* 0x0000541079337816 */ /* 0x000fe20000000033 */
[----:B------:R-:W-:Y:S01]  /*52d0*/  IMAD.U32 R121, R38, 0x10000, RZ ;  /* 0x0001000026797824 */ /* 0x000fe200078e00ff */
[----:B------:R-:W-:Y:S02]  /*52e0*/  PRMT R39, R119, 0x5410, R39 ;  /* 0x0000541077277816 */ /* 0x000fe40000000027 */
[----:B------:R-:W-:Y:S01]  /*52f0*/  PRMT R48, R120, 0x5432, R48 ;  /* 0x0000543278307816 */ /* 0x000fe20000000030 */
[-C--:B------:R-:W-:Y:S01]  /*5300*/  FMUL.FTZ R119, R122, R121.reuse ;  /* 0x000000797a777220 */ /* 0x080fe20000410000 */
[----:B------:R-:W-:Y:S01]  /*5310*/  PRMT R49, R120, 0x5410, R49 ;  /* 0x0000541078317816 */ /* 0x000fe20000000031 */
[----:B-1----:R-:W-:Y:S01]  /*5320*/  IMAD.U32 R120, R53, 0x10000, RZ ;  /* 0x0001000035787824 */ /* 0x002fe200078e00ff */
[----:B------:R-:W-:Y:S02]  /*5330*/  LOP3.LUT R38, R38, 0xffff0000, RZ, 0xc0, !PT ;  /* 0xffff000026267812 */ /* 0x000fe400078ec0ff */
[----:B------:R-:W-:Y:S01]  /*5340*/  LOP3.LUT R57, R57, 0xffff0000, RZ, 0xc0, !PT ;  /* 0xffff000039397812 */ /* 0x000fe200078ec0ff */
[-C--:B------:R-:W-:Y:S01]  /*5350*/  FFMA.FTZ R119, R120, R118.reuse, -R119 ;  /* 0x0000007678777223 */ /* 0x080fe20000010877 */
[----:B------:R-:W-:Y:S01]  /*5360*/  FMUL.FTZ R118, R122, R118 ;  /* 0x000000767a767220 */ /* 0x000fe20000410000 */
[----:B------:R-:W-:Y:S01]  /*5370*/  LOP3.LUT R53, R53, 0xffff0000, RZ, 0xc0, !PT ;  /* 0xffff000035357812 */ /* 0x000fe200078ec0ff */
[C---:B------:R-:W-:Y:S01]  /*5380*/  IMAD.U32 R122, R59.reuse, 0x10000, RZ ;  /* 0x000100003b7a7824 */ /* 0x040fe200078e00ff */
[----:B------:R-:W-:Y:S01]  /*5390*/  LOP3.LUT R59, R59, 0xffff0000, RZ, 0xc0, !PT ;  /* 0xffff00003b3b7812 */ /* 0x000fe200078ec0ff */
[----:B------:R-:W-:Y:S01]  /*53a0*/  FFMA.FTZ R118, R120, R121, R118 ;  /* 0x0000007978767223 */ /* 0x000fe20000010076 */
[----:B------:R-:W-:Y:S01]  /*53b0*/  LOP3.LUT R120, R37, 0xffff0000, RZ, 0xc0, !PT ;  /* 0xffff000025787812 */ /* 0x000fe200078ec0ff */
[----:B------:R-:W-:Y:S01]  /*53c0*/  FMUL.FTZ R37, R57, R38 ;  /* 0x0000002639257220 */ /* 0x000fe20000410000 */
[C---:B------:R-:W-:Y:S01]  /*53d0*/  IMAD.U32 R121, R51.reuse, 0x10000, RZ ;  /* 0x0001000033797824 */ /* 0x040fe200078e00ff */
[----:B------:R-:W-:-:S02]  /*53e0*/  LOP3.LUT R51, R51, 0xffff0000, RZ, 0xc0, !PT ;  /* 0xffff000033337812 */ /* 0x000fc400078ec0ff */
[-C--:B------:R-:W-:Y:S01]  /*53f0*/  FMUL.FTZ R57, R57, R120.reuse ;  /* 0x0000007839397220 */ /* 0x080fe20000410000 */
[----:B------:R-:W-:Y:S01]  /*5400*/  FFMA.FTZ R37, R53, R120, -R37 ;  /* 0x0000007835257223 */ /* 0x000fe20000010825 */
[----:B------:R-:W-:Y:S02]  /*5410*/  IMAD.U32 R120, R55, 0x10000, RZ ;  /* 0x0001000037787824 */ /* 0x000fe400078e00ff */
[----:B------:R-:W-:Y:S01]  /*5420*/  FFMA.FTZ R38, R53, R38, R57 ;  /* 0x0000002635267223 */ /* 0x000fe20000010039 */
[----:B------:R-:W-:Y:S02]  /*5430*/  IMAD.U32 R57, R39, 0x10000, RZ ;  /* 0x0001000027397824 */ /* 0x000fe400078e00ff */
[----:B------:R-:W-:Y:S01]  /*5440*/  FMUL.FTZ R53, R122, R121 ;  /* 0x000000797a357220 */ /* 0x000fe20000410000 */
[----:B------:R-:W-:Y:S02]  /*5450*/  F2FP.BF16.F32.PACK_AB R37, R37, R119 ;  /* 0x000000772525723e */ /* 0x000fe400000010ff */
[----:B------:R-:W-:Y:S01]  /*5460*/  F2FP.BF16.F32.PACK_AB R38, R38, R118 ;  /* 0x000000762626723e */ /* 0x000fe200000010ff */
[-C--:B------:R-:W-:Y:S01]  /*5470*/  FFMA.FTZ R53, R120, R57.reuse, -R53 ;  /* 0x0000003978357223 */ /* 0x080fe20000010835 */
[----:B------:R-:W-:-:S04]  /*5480*/  FMUL.FTZ R57, R122, R57 ;  /* 0x000000397a397220 */ /* 0x000fc80000410000 */
[----:B------:R-:W-:Y:S01]  /*5490*/  FFMA.FTZ R57, R120, R121, R57 ;  /* 0x0000007978397223 */ /* 0x000fe20000010039 */
[----:B------:R-:W-:Y:S02]  /*54a0*/  LOP3.LUT R120, R39, 0xffff0000, RZ, 0xc0, !PT ;  /* 0xffff000027787812 */ /* 0x000fe400078ec0ff */
        /* <DEDUP_REMOVED lines=9> */
[----:B------:R-:W-:Y:S01]  /*5540*/  IMAD.U32 R53, R56, 0x10000, RZ ;  /* 0x0001000038357824 */ /* 0x000fe200078e00ff */
[----:B------:R-:W-:Y:S01]  /*5550*/  F2FP.BF16.F32.PACK_AB R59, R59, R57 ;  /* 0x000000393b3b723e */ /* 0x000fe200000010ff */
[C---:B------:R-:W-:Y:S01]  /*5560*/  IMAD.U32 R57, R36.reuse, 0x10000, RZ ;  /* 0x0001000024397824 */ /* 0x040fe200078e00ff */
[----:B------:R-:W-:Y:S01]  /*5570*/  LOP3.LUT R36, R36, 0xffff0000, RZ, 0xc0, !PT ;  /* 0xffff000024247812 */ /* 0x000fe200078ec0ff */
[----:B------:R-:W-:-:S02]  /*5580*/  FMUL.FTZ R118, R53, R51 ;  /* 0x0000003335767220 */ /* 0x000fc40000410000 */
[-C--:B------:R-:W-:Y:S02]  /*5590*/  FMUL.FTZ R53, R53, R57.reuse ;  /* 0x0000003935357220 */ /* 0x080fe40000410000 */
[C---:B------:R-:W-:Y:S01]  /*55a0*/  FFMA.FTZ R118, R39.reuse, R57, -R118 ;  /* 0x0000003927767223 */ /* 0x040fe20000010876 */
[----:B------:R-:W-:Y:S02]  /*55b0*/  IMAD.U32 R57, R58, 0x10000, RZ ;  /* 0x000100003a397824 */ /* 0x000fe400078e00ff */
[----:B------:R-:W-:Y:S01]  /*55c0*/  FFMA.FTZ R53, R39, R51, R53 ;  /* 0x0000003327357223 */ /* 0x000fe20000010035 */
[----:B------:R-:W-:Y:S02]  /*55d0*/  LOP3.LUT R39, R56, 0xffff0000, RZ, 0xc0, !PT ;  /* 0xffff000038277812 */ /* 0x000fe400078ec0ff */
        /* <DEDUP_REMOVED lines=9> */
[C---:B------:R-:W-:Y:S01]  /*5670*/  FMUL.FTZ R56, R57.reuse, R51 ;  /* 0x0000003339387220 */ /* 0x040fe20000410000 */
[----:B------:R-:W-:Y:S02]  /*5680*/  IMAD.U32 R48, R54, 0x10000, RZ ;  /* 0x0001000036307824 */ /* 0x000fe400078e00ff */
[----:B------:R-:W-:Y:S01]  /*5690*/  FMUL.FTZ R57, R57, R52 ;  /* 0x0000003439397220 */ /* 0x000fe20000410000 */
[----:B------:R-:W-:Y:S01]  /*56a0*/  F2FP.BF16.F32.PACK_AB R36, R36, R118 ;  /* 0x000000762424723e */ /* 0x000fe200000010ff */
[----:B------:R-:W-:-:S02]  /*56b0*/  FFMA.FTZ R56, R48, R52, -R56 ;  /* 0x0000003430387223 */ /* 0x000fc40000010838 */
[----:B------:R-:W-:Y:S01]  /*56c0*/  FFMA.FTZ R57, R48, R51, R57 ;  /* 0x0000003330397223 */ /* 0x000fe20000010039 */
[----:B------:R-:W-:Y:S02]  /*56d0*/  LOP3.LUT R48, R58, 0xffff0000, RZ, 0xc0, !PT ;  /* 0xffff00003a307812 */ /* 0x000fe400078ec0ff */
[----:B------:R-:W-:Y:S02]  /*56e0*/  LOP3.LUT R51, R54, 0xffff0000, RZ, 0xc0, !PT ;  /* 0xffff000036337812 */ /* 0x000fe400078ec0ff */
[----:B------:R-:W-:Y:S01]  /*56f0*/  F2FP.BF16.F32.PACK_AB R39, R39, R53 ;  /* 0x000000352727723e */ /* 0x000fe200000010ff */
[CC--:B------:R-:W-:Y:S01]  /*5700*/  FMUL.FTZ R52, R48.reuse, R49.reuse ;  /* 0x0000003130347220 */ /* 0x0c0fe20000410000 */
[-C--:B------:R-:W-:Y:S01]  /*5710*/  FMUL.FTZ R48, R48, R50.reuse ;  /* 0x0000003230307220 */ /* 0x080fe20000410000 */
[----:B------:R-:W-:Y:S02]  /*5720*/  IMAD.MOV.U32 R53, RZ, RZ, R37 ;  /* 0x000000ffff357224 */ /* 0x000fe400078e0025 */
        /* <DEDUP_REMOVED lines=8> */
.L_x_1426:
[----:B------:R-:W-:Y:S05]  /*57b0*/  BSYNC B2 ;  /* 0x0000000000027941 */ /* 0x000fea0003800000 */
.L_x_1425:
        /* <DEDUP_REMOVED lines=9> */
[----:B-1----:R1:W-:Y:S01]  /*5850*/  STG.E.128 desc[UR38][R36.64], R52 ;  /* 0x0000003424007986 */ /* 0x0023e2000c101d26 */
[----:B------:R-:W-:-:S05]  /*5860*/  @!P4 LEA.HI.X R39, R39, R87, R48, 0x1, P5 ;  /* 0x000000572727c211 */ /* 0x000fca00028f0c30 */
[----:B--2---:R1:W-:Y:S04]  /*5870*/  @!P4 STG.E.128 desc[UR38][R38.64], R56 ;  /* 0x000000382600c986 */ /* 0x0043e8000c101d26 */
.L_x_1424:
[----:B------:R-:W-:Y:S05]  /*5880*/  BSYNC B1 ;  /* 0x0000000000017941 */ /* 0x000fea0003800000 */
.L_x_1423:
[----:B------:R-:W-:Y:S01]  /*5890*/  ISETP.NE.AND P4, PT, R9, RZ, PT ;  /* 0x000000ff0900720c */ /* 0x000fe20003f85270 */
[----:B------:R-:W-:-:S12]  /*58a0*/  BSSY B1, `(.L_x_1427) ;  /* 0x0000083000017945 */ /* 0x000fd80003800000 */
[----:B------:R-:W-:Y:S05]  /*58b0*/  @!P4 BRA `(.L_x_1428) ;  /* 0x000000080004c947 */ /* 0x000fea0003800000 */
[----:B------:R-:W2:Y:S04]  /*58c0*/  LDL R48, [R1+0x4] ;  /* 0x0000040001307983 */ /* 0x000ea80000100800 */
[----:B-1----:R-:W3:Y:S04]  /*58d0*/  LDL R39, [R1+0x10] ;  /* 0x0000100001277983 */ /* 0x002ee80000100800 */
[----:B------:R-:W4:Y:S01]  /*58e0*/  LDL R38, [R1+0x14] ;  /* 0x0000140001267983 */ /* 0x000f220000100800 */
[----:B------:R-:W-:Y:S01]  /*58f0*/  SEL R36, R108, R115, !P1 ;  /* 0x000000736c247207 */ /* 0x000fe20004800000 */
[----:B------:R-:W-:Y:S01]  /*5900*/  BSSY B2, `(.L_x_1429) ;  /* 0x0000072000027945 */ /* 0x000fe20003800000 */
[----:B------:R-:W-:-:S02]  /*5910*/  IADD3 R52, P4, P5, R20, R88, R79 ;  /* 0x0000005814347210 */ /* 0x000fc40007d9e04f */
[----:B------:R-:W-:Y:S02]  /*5920*/  SHF.R.S32.HI R37, RZ, 0x1f, R36 ;  /* 0x0000001fff257819 */ /* 0x000fe40000011424 */
[----:B------:R-:W-:Y:S02]  /*5930*/  IADD3.X R53, R3, R110, R101, P4, P5 ;  /* 0x0000006e03357210 */ /* 0x000fe400027ea465 */
[----:B------:R-:W-:Y:S02]  /*5940*/  LEA.HI R37, R37, R36, RZ, 0x4 ;  /* 0x0000002425257211 */ /* 0x000fe400078f20ff */
[----:B------:R-:W-:Y:S02]  /*5950*/  ISETP.GE.AND P4, PT, R0, R107, PT ;  /* 0x0000006b0000720c */ /* 0x000fe40003f86270 */
[----:B------:R-:W-:-:S04]  /*5960*/  SHF.R.S32.HI R36, RZ, 0x4, R37 ;  /* 0x00000004ff247819 */ /* 0x000fc80000011425 */
[----:B------:R-:W-:-:S04]  /*5970*/  LEA.HI.SX32 R36, R75, R36, 0x1d ;  /* 0x000000244b247211 */ /* 0x000fc800078feaff */
[----:B------:R-:W-:Y:S01]  /*5980*/  SHF.R.S32.HI R37, RZ, 0x1f, R36 ;  /* 0x0000001fff257819 */ /* 0x000fe20000011424 */
[----:B------:R-:W-:-:S03]  /*5990*/  IMAD.SHL.U32 R54, R36, 0x8, RZ ;  /* 0x0000000824367824 */ /* 0x000fc600078e00ff */
[----:B------:R-:W-:-:S05]  /*59a0*/  LEA.HI R37, R37, R36, RZ, 0x2 ;  /* 0x0000002425257211 */ /* 0x000fca00078f10ff */
[----:B------:R-:W-:-:S05]  /*59b0*/  IMAD.SHL.U32 R37, R37, 0x400, RZ ;  /* 0x0000040025257824 */ /* 0x000fca00078e00ff */
[----:B------:R-:W-:Y:S02]  /*59c0*/  LOP3.LUT R37, R37, 0x7ffff000, RZ, 0xc0, !PT ;  /* 0x7ffff00025257812 */ /* 0x000fe400078ec0ff */
[----:B--2---:R-:W-:-:S04]  /*59d0*/  LOP3.LUT R36, R48, 0x18, R54, 0xf8, !PT ;  /* 0x0000001830247812 */ /* 0x004fc800078ef836 */
[----:B---3--:R-:W-:-:S04]  /*59e0*/  LOP3.LUT R36, R36, R39, RZ, 0x3c, !PT ;  /* 0x0000002724247212 */ /* 0x008fc800078e3cff */
[----:B----4-:R-:W-:Y:S01]  /*59f0*/  IADD3 R36, R36, R37, R38 ;  /* 0x0000002524247210 */ /* 0x010fe20007ffe026 */
[----:B------:R-:W-:-:S04]  /*5a00*/  IMAD R37, R17, 0x3000, R104 ;  /* 0x0000300011257824 */ /* 0x000fc800078e0268 */
[----:B------:R-:W-:Y:S02]  /*5a10*/  IMAD R39, R17, 0x3000, R36 ;  /* 0x0000300011277824 */ /* 0x000fe400078e0224 */
[--C-:B------:R-:W-:Y:S02]  /*5a20*/  IMAD R37, R37, 0x2, R2.reuse ;  /* 0x0000000225257824 */ /* 0x100fe400078e0202 */
[----:B------:R-:W-:-:S04]  /*5a30*/  IMAD R48, R39, 0x2, R2 ;  /* 0x0000000227307824 */ /* 0x000fc800078e0202 */
[----:B------:R-:W1:Y:S04]  /*5a40*/  LDS.128 R36, [R37+0x15400] ;  /* 0x0154000025247984 */ /* 0x000e680000000c00 */
[----:B------:R-:W2:Y:S01]  /*5a50*/  LDS.128 R48, [R48+0x15400] ;  /* 0x0154000030307984 */ /* 0x000ea20000000c00 */
[----:B------:R-:W-:Y:S05]  /*5a60*/  @P4 BRA `(.L_x_1430) ;  /* 0x00000004006c4947 */ /* 0x000fea0003800000 */
[----:B------:R-:W-:Y:S01]  /*5a70*/  SHF.R.U32.HI R57, RZ, 0x10, R45 ;  /* 0x00000010ff397819 */ /* 0x000fe2000001162d */
[----:B-1----:R-:W-:Y:S01]  /*5a80*/  IMAD.U32 R55, R37, 0x10000, RZ ;  /* 0x0001000025377824 */ /* 0x002fe200078e00ff */
[----:B------:R-:W-:Y:S01]  /*5a90*/  SHF.R.U32.HI R58, RZ, 0x10, R33 ;  /* 0x00000010ff3a7819 */ /* 0x000fe20000011621 */
[----:B--2---:R-:W-:Y:S01]  /*5aa0*/  IMAD.U32 R116, R49, 0x10000, RZ ;  /* 0x0001000031747824 */ /* 0x004fe200078e00ff */
[----:B------:R-:W-:Y:S02]  /*5ab0*/  PRMT R57, R128, 0x5410, R57 ;  /* 0x0000541080397816 */ /* 0x000fe40000000039 */
[----:B------:R-:W-:Y:S02]  /*5ac0*/  PRMT R58, R130, 0x5432, R58 ;  /* 0x00005432823a7816 */ /* 0x000fe4000000003a */
[----:B------:R-:W-:Y:S01]  /*5ad0*/  SHF.R.U64 R32, R32, 0x10, R33 ;  /* 0x0000001020207819 */ /* 0x000fe20000001221 */
[C---:B------:R-:W-:Y:S01]  /*5ae0*/  IMAD.U32 R59, R57.reuse, 0x10000, RZ ;  /* 0x00010000393b7824 */ /* 0x040fe200078e00ff */
[----:B------:R-:W-:Y:S01]  /*5af0*/  SHF.R.U64 R33, R44, 0x10, R45 ;  /* 0x000000102c217819 */ /* 0x000fe2000000122d */
[----:B------:R-:W-:Y:S01]  /*5b00*/  IMAD.U32 R56, R58, 0x10000, RZ ;  /* 0x000100003a387824 */ /* 0x000fe200078e00ff */
[----:B------:R-:W-:Y:S01]  /*5b10*/  LOP3.LUT R57, R57, 0xffff0000, RZ, 0xc0, !PT ;  /* 0xffff000039397812 */ /* 0x000fe200078ec0ff */
[C---:B------:R-:W-:Y:S01]  /*5b20*/  FMUL.FTZ R118, R116.reuse, R59 ;  /* 0x0000003b74767220 */ /* 0x040fe20000410000 */
[----:B------:R-:W-:Y:S01]  /*5b30*/  LOP3.LUT R45, R49, 0xffff0000, RZ, 0xc0, !PT ;  /* 0xffff0000312d7812 */ /* 0x000fe200078ec0ff */
[-C--:B------:R-:W-:Y:S01]  /*5b40*/  FMUL.FTZ R116, R116, R56.reuse ;  /* 0x0000003874747220 */ /* 0x080fe20000410000 */
[----:B------:R-:W-:Y:S01]  /*5b50*/  LOP3.LUT R44, R58, 0xffff0000, RZ, 0xc0, !PT ;  /* 0xffff00003a2c7812 */ /* 0x000fe200078ec0ff */
[----:B------:R-:W-:Y:S01]  /*5b60*/  FFMA.FTZ R56, R55, R56, -R118 ;  /* 0x0000003837387223 */ /* 0x000fe20000010876 */
[----:B------:R-:W-:Y:S01]  /*5b70*/  LOP3.LUT R37, R37, 0xffff0000, RZ, 0xc0, !PT ;  /* 0xffff000025257812 */ /* 0x000fe200078ec0ff */
[C---:B------:R-:W-:Y:S01]  /*5b80*/  FMUL.FTZ R49, R45.reuse, R57 ;  /* 0x000000392d317220 */ /* 0x040fe20000410000 */
[----:B------:R-:W-:Y:S01]  /*5b90*/  SHF.R.U32.HI R58, RZ, 0x10, R35 ;  /* 0x00000010ff3a7819 */ /* 0x000fe20000011623 */
[-C--:B------:R-:W-:Y:S01]  /*5ba0*/  FMUL.FTZ R45, R45, R44.reuse ;  /* 0x0000002c2d2d7220 */ /* 0x080fe20000410000 */
[----:B------:R-:W-:Y:S01]  /*5bb0*/  FFMA.FTZ R55, R55, R59, R116 ;  /* 0x0000003b37377223 */ /* 0x000fe20000010074 */
[C---:B------:R-:W-:Y:S01]  /*5bc0*/  FFMA.FTZ R44, R37.reuse, R44, -R49 ;  /* 0x0000002c252c7223 */ /* 0x040fe20000010831 */
[----:B------:R-:W-:Y:S01]  /*5bd0*/  PRMT R58, R128, 0x5432, R58 ;  /* 0x00005432803a7816 */ /* 0x000fe2000000003a */
[----:B------:R-:W-:Y:S01]  /*5be0*/  FFMA.FTZ R37, R37, R57, R45 ;  /* 0x0000003925257223 */ /* 0x000fe2000001002d */
[----:B------:R-:W-:Y:S01]  /*5bf0*/  PRMT R57, R129, 0x5432, R32 ;  /* 0x0000543281397816 */ /* 0x000fe20000000020 */
[C---:B------:R-:W-:Y:S01]  /*5c00*/  IMAD.U32 R116, R51.reuse, 0x10000, RZ ;  /* 0x0001000033747824 */ /* 0x040fe200078e00ff */
[----:B------:R-:W-:Y:S01]  /*5c10*/  SHF.R.U32.HI R32, RZ, 0x10, R47 ;  /* 0x00000010ff207819 */ /* 0x000fe2000001162f */
[----:B------:R-:W-:Y:S01]  /*5c20*/  IMAD.U32 R49, R58, 0x10000, RZ ;  /* 0x000100003a317824 */ /* 0x000fe200078e00ff */
[----:B------:R-:W-:Y:S01]  /*5c30*/  LOP3.LUT R51, R51, 0xffff0000, RZ, 0xc0, !PT ;  /* 0xffff000033337812 */ /* 0x000fe200078ec0ff */
[----:B------:R-:W-:Y:S01]  /*5c40*/  IMAD.U32 R45, R39, 0x10000, RZ ;  /* 0x00010000272d7824 */ /* 0x000fe200078e00ff */
[----:B------:R-:W-:-:S02]  /*5c50*/  PRMT R32, R127, 0x5432, R32 ;  /* 0x000054327f207816 */ /* 0x000fc40000000020 */
[----:B------:R-:W-:Y:S02]  /*5c60*/  PRMT R33, R127, 0x5410, R33 ;  /* 0x000054107f217816 */ /* 0x000fe40000000021 */
[----:B------:R-:W-:Y:S01]  /*5c70*/  SHF.R.U64 R46, R46, 0x10, R47 ;  /* 0x000000102e2e7819 */ /* 0x000fe2000000122f */
[----:B------:R-:W-:Y:S01]  /*5c80*/  IMAD.U32 R59, R32, 0x10000, RZ ;  /* 0x00010000203b7824 */ /* 0x000fe200078e00ff */
[----:B------:R-:W-:Y:S02]  /*5c90*/  SHF.R.U64 R34, R34, 0x10, R35 ;  /* 0x0000001022227819 */ /* 0x000fe40000001223 */
[----:B------:R-:W-:Y:S01]  /*5ca0*/  PRMT R46, R126, 0x5410, R46 ;  /* 0x000054107e2e7816 */ /* 0x000fe2000000002e */
[C---:B------:R-:W-:Y:S01]  /*5cb0*/  FMUL.FTZ R118, R116.reuse, R59 ;  /* 0x0000003b74767220 */ /* 0x040fe20000410000 */
[-C--:B------:R-:W-:Y:S01]  /*5cc0*/  FMUL.FTZ R116, R116, R49.reuse ;  /* 0x0000003174747220 */ /* 0x080fe20000410000 */
[----:B------:R-:W-:Y:S02]  /*5cd0*/  PRMT R34, R126, 0x5432, R34 ;  /* 0x000054327e227816 */ /* 0x000fe40000000022 */
[C---:B------:R-:W-:Y:S01]  /*5ce0*/  FFMA.FTZ R49, R45.reuse, R49, -R118 ;  /* 0x000000312d317223 */ /* 0x040fe20000010876 */
[----:B------:R-:W-:Y:S01]  /*5cf0*/  FFMA.FTZ R45, R45, R59, R116 ;  /* 0x0000003b2d2d7223 */ /* 0x000fe20000010074 */
[----:B------:R-:W-:Y:S01]  /*5d00*/  LOP3.LUT R59, R58, 0xffff0000, RZ, 0xc0, !PT ;  /* 0xffff00003a3b7812 */ /* 0x000fe200078ec0ff */
[----:B------:R-:W-:Y:S01]  /*5d10*/  IMAD.U32 R116, R57, 0x10000, RZ ;  /* 0x0001000039747824 */ /* 0x000fe200078e00ff */
[----:B------:R-:W-:Y:S01]  /*5d20*/  LOP3.LUT R58, R32, 0xffff0000, RZ, 0xc0, !PT ;  /* 0xffff0000203a7812 */ /* 0x000fe200078ec0ff */
[----:B------:R-:W-:Y:S01]  /*5d30*/  IMAD.U32 R47, R34, 0x10000, RZ ;  /* 0x00010000222f7824 */ /* 0x000fe200078e00ff */
[----:B------:R-:W-:-:S02]  /*5d40*/  LOP3.LUT R32, R39, 0xffff0000, RZ, 0xc0, !PT ;  /* 0xffff000027207812 */ /* 0x000fc400078ec0ff */
[----:B------:R-:W-:Y:S01]  /*5d50*/  LOP3.LUT R57, R57, 0xffff0000, RZ, 0xc0, !PT ;  /* 0xffff000039397812 */ /* 0x000fe200078ec0ff */
[C---:B------:R-:W-:Y:S01]  /*5d60*/  FMUL.FTZ R39, R51.reuse, R58 ;  /* 0x0000003a33277220 */ /* 0x040fe20000410000 */
[-C--:B------:R-:W-:Y:S01]  /*5d70*/  FMUL.FTZ R51, R51, R59.reuse ;  /* 0x0000003b33337220 */ /* 0x080fe20000410000 */
[----:B------:R-:W-:Y:S02]  /*5d80*/  F2FP.BF16.F32.PACK_AB R44, R44, R56 ;  /* 0x000000382c2c723e */ /* 0x000fe400000010ff */
[C---:B------:R-:W-:Y:S01]  /*5d90*/  FFMA.FTZ R39, R32.reuse, R59, -R39 ;  /* 0x0000003b20277223 */ /* 0x040fe20000010827 */
[----:B------:R-:W-:Y:S01]  /*5da0*/  FFMA.FTZ R32, R32, R58, R51 ;  /* 0x0000003a20207223 */ /* 0x000fe20000010033 */
[C---:B------:R-:W-:Y:S01]  /*5db0*/  IMAD.U32 R59, R48.reuse, 0x10000, RZ ;  /* 0x00010000303b7824 */ /* 0x040fe200078e00ff */
[----:B------:R-:W-:Y:S01]  /*5dc0*/  LOP3.LUT R48, R48, 0xffff0000, RZ, 0xc0, !PT ;  /* 0xffff000030307812 */ /* 0x000fe200078ec0ff */
[C---:B------:R-:W-:Y:S01]  /*5dd0*/  IMAD.U32 R58, R33.reuse, 0x10000, RZ ;  /* 0x00010000213a7824 */ /* 0x040fe200078e00ff */
[----:B------:R-:W-:Y:S01]  /*5de0*/  LOP3.LUT R33, R33, 0xffff0000, RZ, 0xc0, !PT ;  /* 0xffff000021217812 */ /* 0x000fe200078ec0ff */
[C---:B------:R-:W-:Y:S01]  /*5df0*/  IMAD.U32 R51, R36.reuse, 0x10000, RZ ;  /* 0x0001000024337824 */ /* 0x040fe200078e00ff */
[----:B------:R-:W-:Y:S01]  /*5e00*/  LOP3.LUT R36, R36, 0xffff0000, RZ, 0xc0, !PT ;  /* 0xffff000024247812 */ /* 0x000fe200078ec0ff */
        /* <DEDUP_REMOVED lines=8> */
[C---:B------:R-:W-:Y:S01]  /*5e90*/  IMAD.U32 R57, R50.reuse, 0x10000, RZ ;  /* 0x0001000032397824 */ /* 0x040fe200078e00ff */
[----:B------:R-:W-:Y:S01]  /*5ea0*/  LOP3.LUT R50, R50, 0xffff0000, RZ, 0xc0, !PT ;  /* 0xffff000032327812 */ /* 0x000fe200078ec0ff */
[----:B------:R-:W-:Y:S01]  /*5eb0*/  IMAD.U32 R36, R46, 0x10000, RZ ;  /* 0x000100002e247824 */ /* 0x000fe200078e00ff */
[----:B------:R-:W-:Y:S01]  /*5ec0*/  F2FP.BF16.F32.PACK_AB R32, R32, R45 ;  /* 0x0000002d2020723e */ /* 0x000fe200000010ff */
[----:B------:R-:W-:Y:S01]  /*5ed0*/  IMAD.U32 R33, R38, 0x10000, RZ ;  /* 0x0001000026217824 */ /* 0x000fe200078e00ff */
[----:B------:R-:W-:Y:S01]  /*5ee0*/  F2FP.BF16.F32.PACK_AB R35, R35, R118 ;  /* 0x000000762323723e */ /* 0x000fe200000010ff */
[C---:B------:R-:W-:Y:S01]  /*5ef0*/  FMUL.FTZ R51, R57.reuse, R36 ;  /* 0x0000002439337220 */ /* 0x040fe20000410000 */
[----:B------:R-:W-:Y:S01]  /*5f00*/  FMUL.FTZ R57, R57, R47 ;  /* 0x0000002f39397220 */ /* 0x000fe20000410000 */
[----:B------:R-:W-:-:S02]  /*5f10*/  F2FP.BF16.F32.PACK_AB R39, R39, R49 ;  /* 0x000000312727723e */ /* 0x000fc400000010ff */
[C---:B------:R-:W-:Y:S01]  /*5f20*/  FFMA.FTZ R51, R33.reuse, R47, -R51 ;  /* 0x0000002f21337223 */ /* 0x040fe20000010833 */
[----:B------:R-:W-:Y:S01]  /*5f30*/  FFMA.FTZ R57, R33, R36, R57 ;  /* 0x0000002421397223 */ /* 0x000fe20000010039 */
[----:B------:R-:W-:Y:S02]  /*5f40*/  LOP3.LUT R33, R46, 0xffff0000, RZ, 0xc0, !PT ;  /* 0xffff00002e217812 */ /* 0x000fe400078ec0ff */
[----:B------:R-:W-:Y:S02]  /*5f50*/  LOP3.LUT R47, R34, 0xffff0000, RZ, 0xc0, !PT ;  /* 0xffff0000222f7812 */ /* 0x000fe400078ec0ff */
[----:B------:R-:W-:Y:S01]  /*5f60*/  LOP3.LUT R36, R38, 0xffff0000, RZ, 0xc0, !PT ;  /* 0xffff000026247812 */ /* 0x000fe200078ec0ff */
[C---:B------:R-:W-:Y:S01]  /*5f70*/  FMUL.FTZ R119, R50.reuse, R33 ;  /* 0x0000002132777220 */ /* 0x040fe20000410000 */
[----:B------:R-:W-:Y:S01]  /*5f80*/  F2FP.BF16.F32.PACK_AB R49, R37, R55 ;  /* 0x000000372531723e */ /* 0x000fe200000010ff */
[----:B------:R-:W-:Y:S01]  /*5f90*/  FMUL.FTZ R50, R50, R47 ;  /* 0x0000002f32327220 */ /* 0x000fe20000410000 */
[----:B------:R-:W-:Y:S01]  /*5fa0*/  F2FP.BF16.F32.PACK_AB R48, R48, R59 ;  /* 0x0000003b3030723e */ /* 0x000fe200000010ff */
[----:B------:R-:W-:Y:S01]  /*5fb0*/  FFMA.FTZ R34, R36, R47, -R119 ;  /* 0x0000002f24227223 */ /* 0x000fe20000010877 */
[----:B------:R-:W-:-:S02]  /*5fc0*/  IMAD.MOV.U32 R37, RZ, RZ, R44 ;  /* 0x000000ffff257224 */ /* 0x000fc400078e002c */
[----:B------:R-:W-:Y:S02]  /*5fd0*/  FFMA.FTZ R36, R36, R33, R50 ;  /* 0x0000002124247223 */ /* 0x000fe40000010032 */
[----:B------:R-:W-:Y:S01]  /*5fe0*/  F2FP.BF16.F32.PACK_AB R38, R34, R51 ;  /* 0x000000332226723e */ /* 0x000fe200000010ff */
[----:B------:R-:W-:Y:S02]  /*5ff0*/  IMAD.MOV.U32 R51, RZ, RZ, R32 ;  /* 0x000000ffff337224 */ /* 0x000fe400078e0020 */
[----:B------:R-:W-:Y:S01]  /*6000*/  F2FP.BF16.F32.PACK_AB R50, R36, R57 ;  /* 0x000000392432723e */ /* 0x000fe200000010ff */
[----:B------:R-:W-:-:S07]  /*6010*/  IMAD.MOV.U32 R36, RZ, RZ, R35 ;  /* 0x000000ffff247224 */ /* 0x000fce00078e0023 */
.L_x_1430:
[----:B------:R-:W-:Y:S05]  /*6020*/  BSYNC B2 ;  /* 0x0000000000027941 */ /* 0x000fea0003800000 */
.L_x_1429:
[----:B------:R-:W-:-:S13]  /*6030*/  ISETP.GE.AND P4, PT, R54, R109, PT ;  /* 0x0000006d3600720c */ /* 0x000fda0003f86270 */
[--C-:B------:R-:W-:Y:S02]  /*6040*/  @!P4 SHF.R.S32.HI R32, RZ, 0x1f, R54.reuse ;  /* 0x0000001fff20c819 */ /* 0x100fe40000011436 */
[----:B------:R-:W-:-:S04]  /*6050*/  @!P4 IADD3 R54, P5, P6, R20, R88, R54 ;  /* 0x000000581436c210 */ /* 0x000fc80007ebe036 */
[----:B------:R-:W-:Y:S02]  /*6060*/  @!P4 IADD3.X R35, R3, R110, R32, P5, P6 ;  /* 0x0000006e0323c210 */ /* 0x000fe40002fec420 */
[----:B------:R-:W-:-:S04]  /*6070*/  LEA R32, P5, R52, R86, 0x1 ;  /* 0x0000005634207211 */ /* 0x000fc800078a08ff */
[----:B------:R-:W-:Y:S02]  /*6080*/  LEA.HI.X R33, R52, R87, R53, 0x1, P5 ;  /* 0x0000005734217211 */ /* 0x000fe400028f0c35 */
[----:B------:R-:W-:-:S03]  /*6090*/  @!P4 LEA R34, P5, R54, R86, 0x1 ;  /* 0x000000563622c211 */ /* 0x000fc600078a08ff */
[----:B-1----:R3:W-:Y:S01]  /*60a0*/  STG.E.128 desc[UR38][R32.64], R36 ;  /* 0x0000002420007986 */ /* 0x0027e2000c101d26 */
[----:B------:R-:W-:-:S05]  /*60b0*/  @!P4 LEA.HI.X R35, R54, R87, R35, 0x1, P5 ;  /* 0x000000573623c211 */ /* 0x000fca00028f0c23 */
[----:B--2---:R3:W-:Y:S04]  /*60c0*/  @!P4 STG.E.128 desc[UR38][R34.64], R48 ;  /* 0x000000302200c986 */ /* 0x0047e8000c101d26 */
.L_x_1428:
[----:B------:R-:W-:Y:S05]  /*60d0*/  BSYNC B1 ;  /* 0x0000000000017941 */ /* 0x000fea0003800000 */
.L_x_1427:
[----:B------:R-:W-:-:S13]  /*60e0*/  ISETP.NE.AND P4, PT, R10, RZ, PT ;  /* 0x000000ff0a00720c */ /* 0x000fda0003f85270 */
[----:B------:R-:W-:Y:S05]  /*60f0*/  @!P4 BRA `(.L_x_1395) ;  /* 0x0000000800a8c947 */ /* 0x000fea0003800000 */
[----:B---3--:R-:W2:Y:S04]  /*6100*/  LDL R32, [R1] ;  /* 0x0000000001207983 */ /* 0x008ea80000100800 */
[----:B------:R-:W1:Y:S04]  /*6110*/  LDL R35, [R1+0x4] ;  /* 0x0000040001237983 */ /* 0x000e680000100800 */
[----:B------:R-:W3:Y:S04]  /*6120*/  LDL R34, [R1+0x10] ;  /* 0x0000100001227983 */ /* 0x000ee80000100800 */
[----:B------:R-:W4:Y:S01]  /*6130*/  LDL R33, [R1+0x14] ;  /* 0x0000140001217983 */ /* 0x000f220000100800 */
[----:B------:R-:W-:Y:S01]  /*6140*/  BSSY B1, `(.L_x_1431) ;  /* 0x000007b000017945 */ /* 0x000fe20003800000 */
[----:B--2---:R-:W-:-:S02]  /*6150*/  LOP3.LUT P6, RZ, R32, 0x1, RZ, 0xc0, !PT ;  /* 0x0000000120ff7812 */ /* 0x004fc400078cc0ff */
[----:B------:R-:W-:Y:S01]  /*6160*/  IADD3 R32, P4, P5, R20, R88, R77 ;  /* 0x0000005814207210 */ /* 0x000fe20007d9e04d */
[----:B-1----:R-:W-:Y:S02]  /*6170*/  IMAD.MOV.U32 R36, RZ, RZ, R35 ;  /* 0x000000ffff247224 */ /* 0x002fe400078e0023 */
[----:B---3--:R-:W-:Y:S01]  /*6180*/  IMAD.MOV.U32 R35, RZ, RZ, R34 ;  /* 0x000000ffff237224 */ /* 0x008fe200078e0022 */
[----:B------:R-:W-:Y:S01]  /*6190*/  SEL R115, R108, R115, !P6 ;  /* 0x000000736c737207 */ /* 0x000fe20007000000 */
[----:B----4-:R-:W-:Y:S01]  /*61a0*/  IMAD.MOV.U32 R34, RZ, RZ, R33 ;  /* 0x000000ffff227224 */ /* 0x010fe200078e0021 */
        /* <DEDUP_REMOVED lines=10> */
[----:B------:R-:W-:-:S03]  /*6250*/  LOP3.LUT R32, R36, 0x18, R47, 0xf8, !PT ;  /* 0x0000001824207812 */ /* 0x000fc600078ef82f */
[----:B------:R-:W-:Y:S01]  /*6260*/  IMAD.SHL.U32 R33, R33, 0x400, RZ ;  /* 0x0000040021217824 */ /* 0x000fe200078e00ff */
[----:B------:R-:W-:-:S04]  /*6270*/  LOP3.LUT R32, R32, R35, RZ, 0x3c, !PT ;  /* 0x0000002320207212 */ /* 0x000fc800078e3cff */
[----:B------:R-:W-:-:S04]  /*6280*/  LOP3.LUT R33, R33, 0x7ffff000, RZ, 0xc0, !PT ;  /* 0x7ffff00021217812 */ /* 0x000fc800078ec0ff */
[----:B------:R-:W-:Y:S01]  /*6290*/  IADD3 R32, R32, R33, R34 ;  /* 0x0000002120207210 */ /* 0x000fe20007ffe022 */
[----:B------:R-:W-:-:S04]  /*62a0*/  IMAD R33, R17, 0x3000, R103 ;  /* 0x0000300011217824 */ /* 0x000fc800078e0267 */
        /* <DEDUP_REMOVED lines=9> */
[--C-:B------:R-:W-:Y:S01]  /*6340*/  SHF.R.U32.HI R46, RZ, 0x10, R29.reuse ;  /* 0x00000010ff2e7819 */ /* 0x100fe2000001161d */
[----:B-1----:R-:W-:Y:S01]  /*6350*/  IMAD.U32 R52, R35, 0x10000, RZ ;  /* 0x0001000023347824 */ /* 0x002fe200078e00ff */
[----:B------:R-:W-:Y:S01]  /*6360*/  PRMT R55, R125, 0x5432, R50 ;  /* 0x000054327d377816 */ /* 0x000fe20000000032 */
[----:B------:R-:W-:Y:S01]  /*6370*/  IMAD.U32 R51, R34, 0x10000, RZ ;  /* 0x0001000022337824 */ /* 0x000fe200078e00ff */
[----:B------:R-:W-:Y:S02]  /*6380*/  SHF.R.U64 R28, R28, 0x10, R29 ;  /* 0x000000101c1c7819 */ /* 0x000fe4000000121d */
[----:B------:R-:W-:Y:S01]  /*6390*/  SHF.R.U64 R40, R40, 0x10, R41 ;  /* 0x0000001028287819 */ /* 0x000fe20000001229 */
[----:B------:R-:W-:Y:S01]  /*63a0*/  IMAD.U32 R50, R55, 0x10000, RZ ;  /* 0x0001000037327824 */ /* 0x000fe200078e00ff */
[----:B------:R-:W-:-:S02]  /*63b0*/  PRMT R46, R123, 0x5432, R46 ;  /* 0x000054327b2e7816 */ /* 0x000fc4000000002e */
[--C-:B------:R-:W-:Y:S01]  /*63c0*/  SHF.R.U64 R29, R42, 0x10, R43.reuse ;  /* 0x000000102a1d7819 */ /* 0x100fe2000000122b */
[----:B------:R-:W-:Y:S01]  /*63d0*/  IMAD.U32 R42, R37, 0x10000, RZ ;  /* 0x00010000252a7824 */ /* 0x000fe200078e00ff */
[----:B------:R-:W-:Y:S02]  /*63e0*/  SHF.R.U32.HI R43, RZ, 0x10, R43 ;  /* 0x00000010ff2b7819 */ /* 0x000fe4000001162b */
[----:B------:R-:W-:Y:S01]  /*63f0*/  SHF.R.U32.HI R48, RZ, 0x10, R31 ;  /* 0x00000010ff307819 */ /* 0x000fe2000001161f */
[----:B------:R-:W-:Y:S01]  /*6400*/  FMUL.FTZ R58, R42, R50 ;  /* 0x000000322a3a7220 */ /* 0x000fe20000410000 */
[----:B------:R-:W-:Y:S01]  /*6410*/  PRMT R125, R125, 0x5410, R40 ;  /* 0x000054107d7d7816 */ /* 0x000fe20000000028 */
[----:B------:R-:W-:Y:S01]  /*6420*/  IMAD.U32 R40, R46, 0x10000, RZ ;  /* 0x000100002e287824 */ /* 0x000fe200078e00ff */
[C---:B------:R-:W-:Y:S02]  /*6430*/  PRMT R29, R124.reuse, 0x5410, R29 ;  /* 0x000054107c1d7816 */ /* 0x040fe4000000001d */
[----:B------:R-:W-:Y:S01]  /*6440*/  PRMT R124, R124, 0x5432, R43 ;  /* 0x000054327c7c7816 */ /* 0x000fe2000000002b */
[-C--:B------:R-:W-:Y:S01]  /*6450*/  FMUL.FTZ R42, R42, R40.reuse ;  /* 0x000000282a2a7220 */ /* 0x080fe20000410000 */
[----:B------:R-:W-:Y:S01]  /*6460*/  SHF.R.U64 R30, R30, 0x10, R31 ;  /* 0x000000101e1e7819 */ /* 0x000fe2000000121f */
[----:B------:R-:W-:Y:S01]  /*6470*/  IMAD.U32 R31, R33, 0x10000, RZ ;  /* 0x00010000211f7824 */ /* 0x000fe200078e00ff */
[----:B------:R-:W-:Y:S01]  /*6480*/  PRMT R48, R117, 0x5432, R48 ;  /* 0x0000543275307816 */ /* 0x000fe20000000030 */
[----:B------:R-:W-:Y:S01]  /*6490*/  IMAD.U32 R57, R124, 0x10000, RZ ;  /* 0x000100007c397824 */ /* 0x000fe200078e00ff */
[----:B------:R-:W-:Y:S01]  /*64a0*/  LOP3.LUT R49, R37, 0xffff0000, RZ, 0xc0, !PT ;  /* 0xffff000025317812 */ /* 0x000fe200078ec0ff */
[----:B------:R-:W-:Y:S01]  /*64b0*/  FFMA.FTZ R40, R31, R40, -R58 ;  /* 0x000000281f287223 */ /* 0x000fe2000001083a */
[----:B------:R-:W-:Y:S01]  /*64c0*/  LOP3.LUT R56, R55, 0xffff0000, RZ, 0xc0, !PT ;  /* 0xffff000037387812 */ /* 0x000fe200078ec0ff */
[----:B------:R-:W-:Y:S01]  /*64d0*/  IMAD.U32 R55, R48, 0x10000, RZ ;  /* 0x0001000030377824 */ /* 0x000fe200078e00ff */
[----:B------:R-:W-:Y:S01]  /*64e0*/  LOP3.LUT R46, R46, 0xffff0000, RZ, 0xc0, !PT ;  /* 0xffff00002e2e7812 */ /* 0x000fe200078ec0ff */
[----:B------:R-:W-:Y:S01]  /*64f0*/  FFMA.FTZ R31, R31, R50, R42 ;  /* 0x000000321f1f7223 */ /* 0x000fe2000001002a */
[----:B------:R-:W-:Y:S01]  /*6500*/  LOP3.LUT R41, R33, 0xffff0000, RZ, 0xc0, !PT ;  /* 0xffff000021297812 */ /* 0x000fe200078ec0ff */
[----:B------:R-:W-:Y:S01]  /*6510*/  FMUL.FTZ R58, R49, R56 ;  /* 0x00000038313a7220 */ /* 0x000fe20000410000 */
[----:B------:R-:W-:Y:S01]  /*6520*/  PRMT R28, R123, 0x5410, R28 ;  /* 0x000054107b1c7816 */ /* 0x000fe2000000001c */
[-C--:B------:R-:W-:Y:S01]  /*6530*/  FMUL.FTZ R42, R49, R46.reuse ;  /* 0x0000002e312a7220 */ /* 0x080fe20000410000 */
[C---:B------:R-:W-:Y:S01]  /*6540*/  FMUL.FTZ R49, R54.reuse, R57 ;  /* 0x0000003936317220 */ /* 0x040fe20000410000 */
[-C--:B------:R-:W-:Y:S01]  /*6550*/  FMUL.FTZ R54, R54, R55.reuse ;  /* 0x0000003736367220 */ /* 0x080fe20000410000 */
[----:B------:R-:W-:Y:S01]  /*6560*/  FFMA.FTZ R43, R41, R46, -R58 ;  /* 0x0000002e292b7223 */ /* 0x000fe2000001083a */
[----:B------:R-:W-:Y:S01]  /*6570*/  LOP3.LUT R39, R39, 0xffff0000, RZ, 0xc0, !PT ;  /* 0xffff000027277812 */ /* 0x000fe200078ec0ff */
[----:B------:R-:W-:Y:S01]  /*6580*/  FFMA.FTZ R42, R41, R56, R42 ;  /* 0x00000038292a7223 */ /* 0x000fe2000001002a */
[----:B------:R-:W-:Y:S01]  /*6590*/  LOP3.LUT R50, R124, 0xffff0000, RZ, 0xc0, !PT ;  /* 0xffff00007c327812 */ /* 0x000fe200078ec0ff */
[----:B------:R-:W-:Y:S01]  /*65a0*/  FFMA.FTZ R41, R52, R55, -R49 ;  /* 0x0000003734297223 */ /* 0x000fe20000010831 */
[----:B------:R-:W-:Y:S01]  /*65b0*/  LOP3.LUT R46, R48, 0xffff0000, RZ, 0xc0, !PT ;  /* 0xffff0000302e7812 */ /* 0x000fe200078ec0ff */
[----:B------:R-:W-:Y:S01]  /*65c0*/  FFMA.FTZ R52, R52, R57, R54 ;  /* 0x0000003934347223 */ /* 0x000fe20000010036 */
[----:B------:R-:W-:-:S02]  /*65d0*/  IMAD.U32 R37, R36, 0x10000, RZ ;  /* 0x0001000024257824 */ /* 0x000fc400078e00ff */
[----:B------:R-:W-:Y:S01]  /*65e0*/  FMUL.FTZ R56, R39, R50 ;  /* 0x0000003227387220 */ /* 0x000fe20000410000 */
[----:B------:R-:W-:Y:S02]  /*65f0*/  IMAD.U32 R54, R125, 0x10000, RZ ;  /* 0x000100007d367824 */ /* 0x000fe400078e00ff */
[----:B------:R-:W-:Y:S01]  /*6600*/  FMUL.FTZ R58, R39, R46 ;  /* 0x0000002e273a7220 */ /* 0x000fe20000410000 */
[C---:B------:R-:W-:Y:S01]  /*6610*/  IMAD.U32 R48, R28.reuse, 0x10000, RZ ;  /* 0x000100001c307824 */ /* 0x040fe200078e00ff */
[----:B------:R-:W-:Y:S01]  /*6620*/  LOP3.LUT R39, R28, 0xffff0000, RZ, 0xc0, !PT ;  /* 0xffff00001c277812 */ /* 0x000fe200078ec0ff */
[----:B------:R-:W-:Y:S02]  /*6630*/  IMAD.U32 R33, R32, 0x10000, RZ ;  /* 0x0001000020217824 */ /* 0x000fe400078e00ff */
[C---:B------:R-:W-:Y:S01]  /*6640*/  FMUL.FTZ R28, R37.reuse, R54 ;  /* 0x00000036251c7220 */ /* 0x040fe20000410000 */
[----:B------:R-:W-:Y:S01]  /*6650*/  LOP3.LUT R36, R36, 0xffff0000, RZ, 0xc0, !PT ;  /* 0xffff000024247812 */ /* 0x000fe200078ec0ff */
[-C--:B------:R-:W-:Y:S01]  /*6660*/  FMUL.FTZ R37, R37, R48.reuse ;  /* 0x0000003025257220 */ /* 0x080fe20000410000 */
[----:B------:R-:W-:Y:S01]  /*6670*/  LOP3.LUT R125, R125, 0xffff0000, RZ, 0xc0, !PT ;  /* 0xffff00007d7d7812 */ /* 0x000fe200078ec0ff */
[----:B------:R-:W-:Y:S01]  /*6680*/  FFMA.FTZ R28, R33, R48, -R28 ;  /* 0x00000030211c7223 */ /* 0x000fe2000001081c */
[----:B------:R-:W-:Y:S01]  /*6690*/  PRMT R30, R117, 0x5410, R30 ;  /* 0x00005410751e7816 */ /* 0x000fe2000000001e */
[----:B------:R-:W-:Y:S01]  /*66a0*/  FFMA.FTZ R33, R33, R54, R37 ;  /* 0x0000003621217223 */ /* 0x000fe20000010025 */
[----:B------:R-:W-:Y:S01]  /*66b0*/  LOP3.LUT R35, R35, 0xffff0000, RZ, 0xc0, !PT ;  /* 0xffff000023237812 */ /* 0x000fe200078ec0ff */
[----:B------:R-:W-:Y:S01]  /*66c0*/  FMUL.FTZ R49, R36, R125 ;  /* 0x0000007d24317220 */ /* 0x000fe20000410000 */
[----:B------:R-:W-:Y:S01]  /*66d0*/  LOP3.LUT R53, R34, 0xffff0000, RZ, 0xc0, !PT ;  /* 0xffff000022357812 */ /* 0x000fe200078ec0ff */
[----:B------:R-:W-:-:S02]  /*66e0*/  IMAD.U32 R34, R38, 0x10000, RZ ;  /* 0x0001000026227824 */ /* 0x000fc400078e00ff */
[----:B------:R-:W-:Y:S01]  /*66f0*/  FMUL.FTZ R55, R36, R39 ;  /* 0x0000002724377220 */ /* 0x000fe20000410000 */
[C---:B------:R-:W-:Y:S01]  /*6700*/  IMAD.U32 R37, R29.reuse, 0x10000, RZ ;  /* 0x000100001d257824 */ /* 0x040fe200078e00ff */
[----:B------:R-:W-:Y:S01]  /*6710*/  LOP3.LUT R38, R38, 0xffff0000, RZ, 0xc0, !PT ;  /* 0xffff000026267812 */ /* 0x000fe200078ec0ff */
[----:B------:R-:W-:Y:S01]  /*6720*/  IMAD.U32 R36, R30, 0x10000, RZ ;  /* 0x000100001e247824 */ /* 0x000fe200078e00ff */
[----:B------:R-:W-:Y:S01]  /*6730*/  LOP3.LUT R29, R29, 0xffff0000, RZ, 0xc0, !PT ;  /* 0xffff00001d1d7812 */ /* 0x000fe200078ec0ff */
[C---:B------:R-:W-:Y:S01]  /*6740*/  FFMA.FTZ R46, R35.reuse, R46, -R56 ;  /* 0x0000002e232e7223 */ /* 0x040fe20000010838 */
[----:B------:R-:W-:Y:S01]  /*6750*/  FMUL.FTZ R48, R34, R37 ;  /* 0x0000002522307220 */ /* 0x000fe20000410000 */
[----:B------:R-:W-:Y:S01]  /*6760*/  LOP3.LUT R32, R32, 0xffff0000, RZ, 0xc0, !PT ;  /* 0xffff000020207812 */ /* 0x000fe200078ec0ff */
[----:B------:R-:W-:Y:S01]  /*6770*/  FFMA.FTZ R35, R35, R50, R58 ;  /* 0x0000003223237223 */ /* 0x000fe2000001003a */
[----:B------:R-:W-:Y:S01]  /*6780*/  LOP3.LUT R30, R30, 0xffff0000, RZ, 0xc0, !PT ;  /* 0xffff00001e1e7812 */ /* 0x000fe200078ec0ff */
[-C--:B------:R-:W-:Y:S01]  /*6790*/  FMUL.FTZ R34, R34, R36.reuse ;  /* 0x0000002422227220 */ /* 0x080fe20000410000 */
[----:B------:R-:W-:Y:S01]  /*67a0*/  FMUL.FTZ R50, R38, R29 ;  /* 0x0000001d26327220 */ /* 0x000fe20000410000 */
[----:B------:R-:W-:Y:S01]  /*67b0*/  FFMA.FTZ R49, R32, R39, -R49 ;  /* 0x0000002720317223 */ /* 0x000fe20000010831 */
[C---:B------:R-:W-:Y:S01]  /*67c0*/  FFMA.FTZ R48, R51.reuse, R36, -R48 ;  /* 0x0000002433307223 */ /* 0x040fe20000010830 */
[----:B------:R-:W-:Y:S01]  /*67d0*/  FFMA.FTZ R34, R51, R37, R34 ;  /* 0x0000002533227223 */ /* 0x000fe20000010022 */
[-C--:B------:R-:W-:Y:S01]  /*67e0*/  FMUL.FTZ R38, R38, R30.reuse ;  /* 0x0000001e26267220 */ /* 0x080fe20000410000 */
[----:B------:R-:W-:Y:S01]  /*67f0*/  FFMA.FTZ R37, R53, R30, -R50 ;  /* 0x0000001e35257223 */ /* 0x000fe20000010832 */
[----:B------:R-:W-:Y:S01]  /*6800*/  FFMA.FTZ R32, R32, R125, R55 ;  /* 0x0000007d20207223 */ /* 0x000fe20000010037 */
[----:B------:R-:W-:Y:S01]  /*6810*/  F2FP.BF16.F32.PACK_AB R40, R43, R40 ;  /* 0x000000282b28723e */ /* 0x000fe200000010ff */
[----:B------:R-:W-:Y:S01]  /*6820*/  FFMA.FTZ R29, R53, R29, R38 ;  /* 0x0000001d351d7223 */ /* 0x000fe20000010026 */
[----:B------:R-:W-:-:S02]  /*6830*/  F2FP.BF16.F32.PACK_AB R41, R46, R41 ;  /* 0x000000292e29723e */ /* 0x000fc400000010ff */
[----:B------:R-:W-:Y:S02]  /*6840*/  F2FP.BF16.F32.PACK_AB R31, R42, R31 ;  /* 0x0000001f2a1f723e */ /* 0x000fe400000010ff */
[----:B------:R-:W-:Y:S02]  /*6850*/  F2FP.BF16.F32.PACK_AB R49, R49, R28 ;  /* 0x0000001c3131723e */ /* 0x000fe400000010ff */
[----:B------:R-:W-:Y:S01]  /*6860*/  F2FP.BF16.F32.PACK_AB R48, R37, R48 ;  /* 0x000000302530723e */ /* 0x000fe200000010ff */
[----:B------:R-:W-:Y:S01]  /*6870*/  IMAD.MOV.U32 R37, RZ, RZ, R31 ;  /* 0x000000ffff257224 */ /* 0x000fe200078e001f */
[----:B------:R-:W-:Y:S01]  /*6880*/  F2FP.BF16.F32.PACK_AB R39, R35, R52 ;  /* 0x000000342327723e */ /* 0x000fe200000010ff */
[----:B------:R-:W-:Y:S01]  /*6890*/  IMAD.MOV.U32 R35, RZ, RZ, R41 ;  /* 0x000000ffff237224 */ /* 0x000fe200078e0029 */
[----:B------:R-:W-:Y:S01]  /*68a0*/  F2FP.BF16.F32.PACK_AB R36, R32, R33 ;  /* 0x000000212024723e */ /* 0x000fe200000010ff */
[----:B------:R-:W-:Y:S01]  /*68b0*/  IMAD.MOV.U32 R32, RZ, RZ, R49 ;  /* 0x000000ffff207224 */ /* 0x000fe200078e0031 */
[----:B------:R-:W-:Y:S01]  /*68c0*/  F2FP.BF16.F32.PACK_AB R38, R29, R34 ;  /* 0x000000221d26723e */ /* 0x000fe200000010ff */
[----:B------:R-:W-:-:S02]  /*68d0*/  IMAD.MOV.U32 R33, RZ, RZ, R40 ;  /* 0x000000ffff217224 */ /* 0x000fc400078e0028 */
[----:B------:R-:W-:-:S07]  /*68e0*/  IMAD.MOV.U32 R34, RZ, RZ, R48 ;  /* 0x000000ffff227224 */ /* 0x000fce00078e0030 */
.L_x_1432:
[----:B------:R-:W-:Y:S05]  /*68f0*/  BSYNC B1 ;  /* 0x0000000000017941 */ /* 0x000fea0003800000 */
.L_x_1431:
        /* <DEDUP_REMOVED lines=10> */
.L_x_1388:
[----:B------:R-:W-:-:S06]  /*69a0*/  UISETP.NE.AND UP0, UPT, UR37, 0x3, UPT ;  /* 0x000000032500788c */ /* 0x000fcc000bf05270 */
[----:B------:R-:W-:-:S13]  /*69b0*/  PLOP3.LUT P3, PT, PT, PT, UP0, 0x80, 0x0 ;  /* 0x000000000000781c */ /* 0x000fda0003f6f008 */
[----:B------:R-:W-:Y:S05]  /*69c0*/  @!P3 BRA `(.L_x_1433) ;  /* 0x000000000004b947 */ /* 0x000fea0003800000 */
[----:B------:R-:W-:Y:S01]  /*69d0*/  BPT.TRAP 0x1 ;  /* 0x000000040000795c */ /* 0x000fe20000300000 */
.L_x_1433:
[----:B------:R-:W-:Y:S01]  /*69e0*/  IMAD R14, R17, 0x8, R2 ;  /* 0x00000008110e7824 */ /* 0x000fe200078e0202 */
[----:B------:R-:W-:Y:S01]  /*69f0*/  SHF.L.U32 R85, R155, 0x1f, RZ ;  /* 0x0000001f9b557819 */ /* 0x000fe200000006ff */
[----:B------:R-:W-:Y:S01]  /*6a00*/  IMAD R84, R25, -0x80, R24 ;  /* 0xffffff8019547824 */ /* 0x000fe200078e0218 */
[----:B------:R-:W-:Y:S02]  /*6a10*/  BSSY B1, `(.L_x_1434) ;  /* 0x0000004000017945 */ /* 0x000fe40003800000 */
[----:B------:R-:W0:Y:S02]  /*6a20*/  SYNCS.PHASECHK.TRANS64.TRYWAIT P4, [R14+URZ+0x2d890], R85 ;  /* 0x02d890550e0075a7 */ /* 0x000e24000808017f */
[----:B------:R-:W-:Y:S01]  /*6a30*/  VIMNMX R84, R84, 0x80, PT ;  /* 0x0000008054547848 */ /* 0x000fe20003fe0100 */
[----:B0-----:R-:W-:Y:S06]  /*6a40*/  @!P4 BRA `(.L_x_1435) ;  /* 0x000001c000acc947 */ /* 0x001fec0003800000 */
.L_x_1758:
[----:B------:R-:W-:Y:S05]  /*6a50*/  BSYNC B1 ;  /* 0x0000000000017941 */ /* 0x000fea0003800000 */
.L_x_1434:
        /* <DEDUP_REMOVED lines=20> */
.L_x_1395:
[----:B------:R-:W-:Y:S05]  /*6ba0*/  BSYNC B0 ;  /* 0x0000000000007941 */ /* 0x000fea0003800000 */
.L_x_1387:
        /* <DEDUP_REMOVED lines=17> */
.L_x_1437:
[----:B------:R-:W-:Y:S05]  /*6cc0*/  BSYNC B0 ;  /* 0x0000000000007941 */ /* 0x000fea0003800000 */
.L_x_1436:
[----:B------:R-:W2:Y:S01]  /*6cd0*/  SYNCS.PHASECHK.TRANS64.TRYWAIT P3, [R14+URZ+0x2d8b0], R85 ;  /* 0x02d8b0550e0075a7 */ /* 0x000ea2000806017f */
[----:B------:R-:W-:Y:S04]  /*6ce0*/  BSSY B0, `(.L_x_1438) ;  /* 0x0000002000007945 */ /* 0x000fe80003800000 */
[----:B--2---:R-:W-:Y:S05]  /*6cf0*/  @!P3 BRA `(.L_x_1439) ;  /* 0x000001c00014b947 */ /* 0x004fea0003800000 */
.L_x_1759:
[----:B------:R-:W-:Y:S05]  /*6d00*/  BSYNC B0 ;  /* 0x0000000000007941 */ /* 0x000fea0003800000 */
.L_x_1438:
        /* <DEDUP_REMOVED lines=33> */
.L_x_1441:
[----:B------:R-:W-:Y:S05]  /*6f20*/  BSYNC B0 ;  /* 0x0000000000007941 */ /* 0x000fea0003800000 */
.L_x_1440:
[----:B------:R-:W-:Y:S01]  /*6f30*/  @!PT LDS RZ, [RZ] ;  /* 0x00000000fffff984 */ /* 0x000fe20000000800 */
[----:B------:R-:W-:Y:S01]  /*6f40*/  @!PT LDS RZ, [RZ] ;  /* 0x00000000fffff984 */ /* 0x000fe20000000800 */
[----:B------:R-:W-:Y:S01]  /*6f50*/  @!PT LDS RZ, [RZ] ;  /* 0x00000000fffff984 */ /* 0x000fe20000000800 */
[----:B------:R-:W-:Y:S01]  /*6f60*/  @!PT LDS RZ, [RZ] ;  /* 0x00000000fffff984 */ /* 0x000fe20000000800 */
[----:B------:R4:W-:Y:S06]  /*6f70*/  MEMBAR.ALL.CTA ;  /* 0x0000000000007992 */ /* 0x0009ec0000008000 */
[----:B----4-:R-:W4:Y:S01]  /*6f80*/  FENCE.VIEW.ASYNC.S ;  /* 0x00000000000073c6 */ /* 0x010f220000000000 */
[----:B0-2---:R-:W-:Y:S02]  /*6f90*/  @!P4 VIADD R14, R14, 0x2d8c0 ;  /* 0x0002d8c00e0ec836 */ /* 0x005fe40000000000 */
[----:B------:R-:W-:-:S03]  /*6fa0*/  VIADD R17, R17, 0x1 ;  /* 0x0000000111117836 */ /* 0x000fc60000000000 */
[----:B------:R-:W-:Y:S01]  /*6fb0*/  @!P4 PRMT R14, RZ, 0x654, R14 ;  /* 0x00000654ff0ec816 */ /* 0x000fe2000000000e */
[----:B----4-:R0:W-:Y:S01]  /*6fc0*/  BAR.SYNC.DEFER_BLOCKING R111, 0x80 ;  /* 0x0002006f0000751d */ /* 0x0101e20000010000 */
[----:B------:R-:W-:-:S04]  /*6fd0*/  ISETP.NE.AND P3, PT, R17, 0x2, PT ;  /* 0x000000021100780c */ /* 0x000fc80003f65270 */
[----:B------:R-:W-:Y:S01]  /*6fe0*/  SEL R17, R17, RZ, P3 ;  /* 0x000000ff11117207 */ /* 0x000fe20001800000 */
[----:B------:R2:W-:Y:S02]  /*6ff0*/  @!P4 SYNCS.ARRIVE.TRANS64.RED.A1T0 RZ, [R14+URZ], RZ ;  /* 0x000000ff0effc9a7 */ /* 0x0005e4000810043f */
[----:B--2---:R-:W-:-:S04]  /*7000*/  SEL R14, RZ, 0x1, P3 ;  /* 0x00000001ff0e7807 */ /* 0x004fc80001800000 */
[----:B------:R-:W-:Y:S01]  /*7010*/  LOP3.LUT R155, R155, R14, RZ, 0x3c, !PT ;  /* 0x0000000e9b9b7212 */ /* 0x000fe200078e3cff */
[----:B0-----:R-:W-:Y:S06]  /*7020*/  @P2 BRA `(.L_x_1442) ;  /* 0xffffffb800902947 */ /* 0x001fec000383ffff */
[----:B------:R-:W0:Y:S01]  /*7030*/  S2R R15, SR_TID.X ;  /* 0x00000000000f7919 */ /* 0x000e220000002100 */
[----:B------:R-:W-:Y:S02]  /*7040*/  PLOP3.LUT P0, PT, PT, PT, PT, 0x8, 0x0 ;  /* 0x000000000000781c */ /* 0x000fe40003f0e170 */
[----:B0-----:R-:W-:-:S04]  /*7050*/  SHF.R.U32.HI R15, RZ, 0x7, R15 ;  /* 0x00000007ff0f7819 */ /* 0x001fc8000001160f */
[----:B------:R-:W-:-:S13]  /*7060*/  ISETP.NE.AND P5, PT, R15, 0x1, PT ;  /* 0x000000010f00780c */ /* 0x000fda0003fa5270 */
[----:B------:R-:W-:Y:S06]  /*7070*/  @!P5 BAR.ARV 0x9, 0x100 ;  /* 0x024400000000db1d */ /* 0x000fec0000002000 */
.L_x_1382:
[----:B------:R-:W2:Y:S01]  /*7080*/  LDL R10, [R1+0x1c] ;  /* 0x00001c00010a7983 */ /* 0x000ea20000100800 */
[----:B------:R-:W0:Y:S08]  /*7090*/  LDC R0, c[0x0][0x448] ;  /* 0x00011200ff007b82 */ /* 0x000e300000000800 */
[----:B------:R-:W4:Y:S01]  /*70a0*/  LDC.64 R6, c[0x0][0x9e0] ;  /* 0x00027800ff067b82 */ /* 0x000f220000000a00 */
[----:B0-----:R-:W-:-:S02]  /*70b0*/  ISETP.NE.AND P1, PT, R0, 0x1, PT ;  /* 0x000000010000780c */ /* 0x001fc40003f25270 */
[----:B----4-:R-:W-:-:S11]  /*70c0*/  ISETP.GE.AND P2, PT, R7, 0x1, PT ;  /* 0x000000010700780c */ /* 0x010fd60003f46270 */
[----:B------:R-:W0:Y:S08]  /*70d0*/  @P1 LDC R0, c[0x0][0x44c] ;  /* 0x00011300ff001b82 */ /* 0x000e300000000800 */
[----:B------:R-:W4:Y:S01]  /*70e0*/  @P1 LDC R5, c[0x0][0x450] ;  /* 0x00011400ff051b82 */ /* 0x000f220000000800 */
[----:B--2---:R-:W-:-:S04]  /*70f0*/  VIADD R3, R10, 0xbf ;  /* 0x000000bf0a037836 */ /* 0x004fc80000000000 */
[----:B0-----:R-:W-:-:S05]  /*7100*/  @P1 IMAD.HI.U32 R0, R3, R0, RZ ;  /* 0x0000000003001227 */ /* 0x001fca00078e00ff */
[----:B----4-:R-:W-:-:S05]  /*7110*/  @P1 SHF.R.U32.HI R3, RZ, R5, R0 ;  /* 0x00000005ff031219 */ /* 0x010fca0000011600 */
[----:B------:R-:W-:Y:S01]  /*7120*/  IMAD.IADD R5, R112, 0x1, R3 ;  /* 0x0000000170057824 */ /* 0x000fe200078e0203 */
[----:B------:R-:W-:Y:S06]  /*7130*/  @P0 BRA `(.L_x_1443) ;  /* 0x00000000000c0947 */ /* 0x000fec0003800000 */
[----:B------:R-:W0:Y:S01]  /*7140*/  FENCE.VIEW.ASYNC.G ;  /* 0x00000000000073c6 */ /* 0x000e220000000100 */
[----:B------:R-:W-:Y:S05]  /*7150*/  WARPSYNC.ALL ;  /* 0x0000000000007948 */ /* 0x000fea0003800000 */
[----:B0-----:R-:W-:Y:S06]  /*7160*/  BAR.ARV 0xc, 0x200 ;  /* 0x0308000000007b1d */ /* 0x001fec0000002000 */
.L_x_1443:
[----:B------:R-:W-:Y:S01]  /*7170*/  IMAD.IADD R0, R5, 0x1, R6 ;  /* 0x0000000105007824 */ /* 0x000fe200078e0206 */
[----:B------:R-:W-:Y:S06]  /*7180*/  @!P2 BRA `(.L_x_1444) ;  /* 0x000000000048a947 */ /* 0x000fec0003800000 */
        /* <DEDUP_REMOVED lines=11> */
.L_x_1446:
[----:B------:R-:W-:-:S13]  /*7240*/  ISETP.NE.AND P0, PT, R7, 0x1, PT ;  /* 0x000000010700780c */ /* 0x000fda0003f05270 */
[----:B------:R-:W0:Y:S02]  /*7250*/  @P0 LDC.64 R4, c[0x0][0x9e8] ;  /* 0x00027a00ff040b82 */ /* 0x000e240000000a00 */
[----:B0-----:R-:W-:-:S05]  /*7260*/  @P0 IMAD.HI.U32 R4, R3, R4, RZ ;  /* 0x0000000403040227 */ /* 0x001fca00078e00ff */
[----:B------:R-:W-:-:S07]  /*7270*/  @P0 SHF.R.U32.HI R3, RZ, R5, R4 ;  /* 0x00000005ff030219 */ /* 0x000fce0000011604 */
.L_x_1447:
[----:B------:R-:W-:Y:S05]  /*7280*/  BSYNC B0 ;  /* 0x0000000000007941 */ /* 0x000fea0003800000 */
.L_x_1445:
[----:B------:R-:W-:-:S05]  /*7290*/  IMAD R3, R3, R7, R7 ;  /* 0x0000000703037224 */ /* 0x000fca00078e0207 */
[----:B------:R-:W-:-:S07]  /*72a0*/  VIMNMX R0, R0, R3, PT ;  /* 0x0000000300007248 */ /* 0x000fce0003fe0100 */
.L_x_1444:
[----:B------:R-:W0:Y:S01]  /*72b0*/  @P1 LDC R4, c[0x0][0x44c] ;  /* 0x00011300ff041b82 */ /* 0x000e220000000800 */
[----:B------:R-:W-:Y:S01]  /*72c0*/  VIADD R0, R0, 0x7f ;  /* 0x0000007f00007836 */ /* 0x000fe20000000000 */
[----:B------:R-:W-:Y:S01]  /*72d0*/  ULDC UR4, c[0x0][0x9dc] ;  /* 0x0002770000047ab9 */ /* 0x000fe20000000800 */
[----:B------:R-:W-:-:S03]  /*72e0*/  IMAD.MOV.U32 R5, RZ, RZ, R10 ;  /* 0x000000ffff057224 */ /* 0x000fc600078e000a */
[----:B------:R-:W-:Y:S02]  /*72f0*/  SHF.R.S32.HI R3, RZ, 0x1f, R0 ;  /* 0x0000001fff037819 */ /* 0x000fe40000011400 */
[----:B------:R-:W2:Y:S02]  /*7300*/  @P1 LDC R9, c[0x0][0x450] ;  /* 0x00011400ff091b82 */ /* 0x000ea40000000800 */
[----:B------:R-:W-:-:S04]  /*7310*/  LEA.HI R3, R3, R0, RZ, 0x7 ;  /* 0x0000000003037211 */ /* 0x000fc800078f38ff */
[----:B------:R-:W-:-:S04]  /*7320*/  SHF.R.S32.HI R88, RZ, 0x7, R3 ;  /* 0x00000007ff587819 */ /* 0x000fc80000011403 */
[----:B------:R-:W-:Y:S01]  /*7330*/  VIMNMX R88, R113, R88, PT ;  /* 0x0000005871587248 */ /* 0x000fe20003fe0100 */
[----:B0-----:R-:W-:-:S05]  /*7340*/  @P1 IMAD.HI.U32 R4, R10, R4, RZ ;  /* 0x000000040a041227 */ /* 0x001fca00078e00ff */
[----:B--2---:R-:W-:-:S05]  /*7350*/  @P1 SHF.R.U32.HI R5, RZ, R9, R4 ;  /* 0x00000009ff051219 */ /* 0x004fca0000011604 */
        /* <DEDUP_REMOVED lines=13> */
.L_x_1450:
[----:B------:R-:W-:-:S13]  /*7430*/  ISETP.NE.AND P0, PT, R7, 0x1, PT ;  /* 0x000000010700780c */ /* 0x000fda0003f05270 */
[----:B------:R-:W0:Y:S02]  /*7440*/  @P0 LDC.64 R4, c[0x0][0x9e8] ;  /* 0x00027a00ff040b82 */ /* 0x000e240000000a00 */
[----:B0-----:R-:W-:-:S05]  /*7450*/  @P0 IMAD.HI.U32 R4, R0, R4, RZ ;  /* 0x0000000400040227 */ /* 0x001fca00078e00ff */
[----:B------:R-:W-:-:S07]  /*7460*/  @P0 SHF.R.U32.HI R0, RZ, R5, R4 ;  /* 0x00000005ff000219 */ /* 0x000fce0000011604 */
.L_x_1451:
[----:B------:R-:W-:Y:S05]  /*7470*/  BSYNC B0 ;  /* 0x0000000000007941 */ /* 0x000fea0003800000 */
.L_x_1449:
[----:B------:R-:W-:-:S05]  /*7480*/  IMAD R0, R0, R7, RZ ;  /* 0x0000000700007224 */ /* 0x000fca00078e02ff */
[----:B------:R-:W-:-:S07]  /*7490*/  VIMNMX R3, R3, R0, !PT ;  /* 0x0000000003037248 */ /* 0x000fce0007fe0100 */
.L_x_1448:
[----:B------:R-:W-:Y:S01]  /*74a0*/  SHF.R.S32.HI R0, RZ, 0x1f, R3 ;  /* 0x0000001fff007819 */ /* 0x000fe20000011403 */
[----:B------:R-:W-:Y:S01]  /*74b0*/  IMAD.MOV.U32 R20, RZ, RZ, RZ ;  /* 0x000000ffff147224 */ /* 0x000fe200078e00ff */
[----:B------:R-:W-:Y:S02]  /*74c0*/  PLOP3.LUT P0, PT, PT, PT, PT, 0x80, 0x0 ;  /* 0x000000000000781c */ /* 0x000fe40003f0f070 */
[----:B------:R-:W-:Y:S02]  /*74d0*/  CS2R R134, SRZ ;  /* 0x0000000000867805 */ /* 0x000fe4000001ff00 */
[----:B------:R-:W-:Y:S01]  /*74e0*/  LEA.HI R0, R0, R3, RZ, 0x7 ;  /* 0x0000000300007211 */ /* 0x000fe200078f38ff */
[----:B------:R-:W-:Y:S01]  /*74f0*/  IMAD.MOV.U32 R3, RZ, RZ, RZ ;  /* 0x000000ffff037224 */ /* 0x000fe200078e00ff */
[----:B------:R-:W-:Y:S02]  /*7500*/  CS2R R132, SRZ ;  /* 0x0000000000847805 */ /* 0x000fe4000001ff00 */
[----:B------:R-:W-:-:S02]  /*7510*/  CS2R R130, SRZ ;  /* 0x0000000000827805 */ /* 0x000fc4000001ff00 */
[----:B------:R-:W-:Y:S02]  /*7520*/  SHF.R.S32.HI R0, RZ, 0x7, R0 ;  /* 0x00000007ff007819 */ /* 0x000fe40000011400 */
[----:B------:R-:W-:Y:S02]  /*7530*/  CS2R R128, SRZ ;  /* 0x0000000000807805 */ /* 0x000fe4000001ff00 */
[----:B------:R-:W-:Y:S02]  /*7540*/  CS2R R126, SRZ ;  /* 0x00000000007e7805 */ /* 0x000fe4000001ff00 */
[----:B------:R-:W-:Y:S02]  /*7550*/  CS2R R124, SRZ ;  /* 0x00000000007c7805 */ /* 0x000fe4000001ff00 */
[----:B------:R-:W-:Y:S02]  /*7560*/  VIMNMX R4, RZ, R0, !PT ;  /* 0x00000000ff047248 */ /* 0x000fe40007fe0100 */
[----:B------:R-:W-:-:S02]  /*7570*/  CS2R R122, SRZ ;  /* 0x00000000007a7805 */ /* 0x000fc4000001ff00 */
[----:B------:R-:W-:Y:S02]  /*7580*/  CS2R R120, SRZ ;  /* 0x0000000000787805 */ /* 0x000fe4000001ff00 */
[----:B------:R-:W-:Y:S02]  /*7590*/  CS2R R118, SRZ ;  /* 0x0000000000767805 */ /* 0x000fe4000001ff00 */
[----:B------:R-:W-:Y:S01]  /*75a0*/  ISETP.GT.AND P1, PT, R88, R4, PT ;  /* 0x000000045800720c */ /* 0x000fe20003f24270 */
[----:B------:R0:W-:Y:S01]  /*75b0*/  STL [R1+0x48], R4 ;  /* 0x0000480401007387 */ /* 0x0001e20000100800 */
[----:B------:R-:W-:Y:S01]  /*75c0*/  CS2R R116, SRZ ;  /* 0x0000000000747805 */ /* 0x000fe2000001ff00 */
[----:B------:R-:W-:Y:S01]  /*75d0*/  IMAD.MOV.U32 R34, RZ, RZ, RZ ;  /* 0x000000ffff227224 */ /* 0x000fe200078e00ff */
[----:B------:R-:W-:Y:S01]  /*75e0*/  CS2R R112, SRZ ;  /* 0x0000000000707805 */ /* 0x000fe2000001ff00 */
[----:B---3--:R-:W-:Y:S01]  /*75f0*/  IMAD.MOV.U32 R33, RZ, RZ, RZ ;  /* 0x000000ffff217224 */ /* 0x008fe200078e00ff */
[----:B-1----:R-:W-:Y:S01]  /*7600*/  CS2R R110, SRZ ;  /* 0x00000000006e7805 */ /* 0x002fe2000001ff00 */
        /* <DEDUP_REMOVED lines=13> */
[----:B0-----:R-:W-:Y:S06]  /*76e0*/  @!P1 BRA `(.L_x_1452) ;  /* 0x0000011400989947 */ /* 0x001fec0003800000 */
[----:B------:R-:W-:-:S03]  /*76f0*/  UMOV UR4, 0xffffffff ;  /* 0xffffffff00047882 */ /* 0x000fc60000000000 */
[----:B------:R-:W-:Y:S05]  /*7700*/  BRA.DIV UR4, `(.L_x_1453) ;  /* 0x000001b604a47947 */ /* 0x000fea000b800000 */
[----:B------:R-:W0:Y:S02]  /*7710*/  S2R R0, SR_TID.X ;  /* 0x0000000000007919 */ /* 0x000e240000002100 */
[----:B0-----:R-:W-:-:S05]  /*7720*/  VIADD R3, R0, 0xffffff80 ;  /* 0xffffff8000037836 */ /* 0x001fca0000000000 */
[----:B------:R-:W-:-:S04]  /*7730*/  SHF.R.S32.HI R0, RZ, 0x1f, R3 ;  /* 0x0000001fff007819 */ /* 0x000fc80000011403 */
[----:B------:R-:W-:-:S04]  /*7740*/  LEA.HI R0, R0, R3, RZ, 0x7 ;  /* 0x0000000300007211 */ /* 0x000fc800078f38ff */
[----:B------:R-:W-:-:S05]  /*7750*/  SHF.R.S32.HI R0, RZ, 0x7, R0 ;  /* 0x00000007ff007819 */ /* 0x000fca0000011400 */
[----:B------:R0:W1:Y:S02]  /*7760*/  SHFL.IDX PT, R156, R0, RZ, 0x1f ;  /* 0x00001fff009c7589 */ /* 0x00006400000e0000 */
.L_x_1762:
[----:B01----:R-:W-:Y:S01]  /*7770*/  IMAD.HI R0, R156, 0x55555556, RZ ;  /* 0x555555569c007827 */ /* 0x003fe200078e02ff */
[----:B------:R-:W-:Y:S04]  /*7780*/  BSSY B6, `(.L_x_1454) ;  /* 0x000001f000067945 */ /* 0x000fe80003800000 */
[----:B------:R-:W-:-:S05]  /*7790*/  LEA.HI R3, R0, R0, RZ, 0x1 ;  /* 0x0000000000037211 */ /* 0x000fca00078f08ff */
[----:B------:R-:W-:Y:S02]  /*77a0*/  IMAD R4, R3, -0x3, R156 ;  /* 0xfffffffd03047824 */ /* 0x000fe400078e029c */
[----:B------:R-:W-:Y:S02]  /*77b0*/  VIADD R3, R2, 0x21800 ;  /* 0x0002180002037836 */ /* 0x000fe40000000000 */
[----:B------:R-:W-:Y:S01]  /*77c0*/  IMAD R0, R4, 0x1000, R2 ;  /* 0x0000100004007824 */ /* 0x000fe200078e0202 */
[----:B------:R0:W-:Y:S02]  /*77d0*/  STL [R1+0x28], R4 ;  /* 0x0000280401007387 */ /* 0x0001e40000100800 */
[----:B------:R-:W-:Y:S01]  /*77e0*/  LOP3.LUT P0, RZ, R3, 0x3ff, RZ, 0xc0, !PT ;  /* 0x000003ff03ff7812 */ /* 0x000fe2000780c0ff */
[----:B------:R-:W-:-:S05]  /*77f0*/  VIADD R0, R0, 0xc400 ;  /* 0x0000c40000007836 */ /* 0x000fca0000000000 */
[----:B------:R-:W-:Y:S01]  /*7800*/  SHF.R.U32.HI R0, RZ, 0x4, R0 ;  /* 0x00000004ff007819 */ /* 0x000fe20000011600 */
[----:B0-----:R-:W-:-:S03]  /*7810*/  IMAD R4, R4, 0x2000, R3 ;  /* 0x0000200004047824 */ /* 0x001fc600078e0203 */
[----:B------:R-:W-:Y:S02]  /*7820*/  LOP3.LUT R44, R0, 0x3fff, RZ, 0xc0, !PT ;  /* 0x00003fff002c7812 */ /* 0x000fe400078ec0ff */
[----:B------:R-:W-:-:S04]  /*7830*/  SHF.R.U32.HI R4, RZ, 0x4, R4 ;  /* 0x00000004ff047819 */ /* 0x000fc80000011604 */
[----:B------:R-:W-:-:S05]  /*7840*/  LOP3.LUT R3, R4, 0x3fff, RZ, 0xc0, !PT ;  /* 0x00003fff04037812 */ /* 0x000fca00078ec0ff */
[----:B------:R0:W-:Y:S01]  /*7850*/  STL [R1+0x3c], R3 ;  /* 0x00003c0301007387 */ /* 0x0001e20000100800 */
[----:B------:R-:W-:Y:S05]  /*7860*/  @!P0 BRA `(.L_x_1455) ;  /* 0x0000000000408947 */ /* 0x000fea0003800000 */
[----:B------:R-:W-:Y:S01]  /*7870*/  MOV R0, 0x0 ;  /* 0x0000000000007802 */ /* 0x000fe20000000f00 */
[----:B------:R-:W-:Y:S01]  /*7880*/  ULDC.64 UR4, c[0x4][0xa8] ;  /* 0x01002a0000047ab9 */ /* 0x000fe20000000a00 */
[----:B------:R-:W-:Y:S01]  /*7890*/  ULDC.64 UR6, c[0x4][0xb0] ;  /* 0x01002c0000067ab9 */ /* 0x000fe20000000a00 */
[----:B------:R-:W-:Y:S01]  /*78a0*/  IMAD.U32 R4, RZ, RZ, UR4 ;  /* 0x00000004ff047e24 */ /* 0x000fe2000f8e00ff */
[----:B------:R1:W2:Y:S01]  /*78b0*/  LDC.64 R14, c[0x4][R0] ;  /* 0x01000000000e7b82 */ /* 0x0002a20000000a00 */
        /* <DEDUP_REMOVED lines=9> */
[----:B------:R-:W-:-:S07]  /*7950*/  LEPC R20, `(.L_x_1455) ;  /* 0x000000001014794e */ /* 0x000fce0000000000 */
[----:B0-2--5:R-:W-:Y:S05]  /*7960*/  CALL.ABS.NOINC R14 ;  /* 0x000000000e007343 */ /* 0x025fea0003c00000 */
.L_x_1455:
[----:B------:R-:W-:Y:S05]  /*7970*/  BSYNC B6 ;  /* 0x0000000000067941 */ /* 0x000fea0003800000 */
.L_x_1454:
[----:B------:R-:W-:Y:S02]  /*7980*/  ULDC UR4, c[0x0][0x3f4] ;  /* 0x0000fd0000047ab9 */ /* 0x000fe40000000800 */
[----:B------:R-:W-:-:S13]  /*7990*/  ISETP.LT.AND P0, PT, RZ, UR4, PT ;  /* 0x00000004ff007c0c */ /* 0x000fda000bf01270 */
[----:B------:R-:W-:Y:S05]  /*79a0*/  @P0 BRA `(.L_x_1456) ;  /* 0x0000000000400947 */ /* 0x000fea0003800000 */
[----:B------:R-:W2:Y:S02]  /*79b0*/  LDL R20, [R1+0x58] ;  /* 0x0000580001147983 */ /* 0x000ea40000100800 */
[----:B--2---:R-:W-:-:S04]  /*79c0*/  LEA.HI R0, R20, R20, RZ, 0x1 ;  /* 0x0000001414007211 */ /* 0x004fc800078f08ff */
[----:B------:R-:W-:-:S05]  /*79d0*/  LOP3.LUT R0, R0, 0xfffffffe, RZ, 0xc0, !PT ;  /* 0xfffffffe00007812 */ /* 0x000fca00078ec0ff */
[----:B------:R-:W-:-:S05]  /*79e0*/  IMAD.IADD R0, R20, 0x1, -R0 ;  /* 0x0000000114007824 */ /* 0x000fca00078e0a00 */
[----:B0-----:R-:W-:-:S04]  /*79f0*/  SHF.L.U32 R3, R0, 0x1f, RZ ;  /* 0x0000001f00037819 */ /* 0x001fc800000006ff */
[----:B------:R0:W1:Y:S03]  /*7a00*/  SYNCS.PHASECHK.TRANS64.TRYWAIT P0, [R2+URZ+0x2d800], R3 ;  /* 0x02d80003020075a7 */ /* 0x000066000800017f */
[----:B-1----:R-:W-:Y:S05]  /*7a10*/  @!P0 NANOSLEEP.SYNCS 0x989680 ;  /* 0x009896800000895d */ /* 0x002fea0003900000 */
[----:B------:R-:W1:Y:S01]  /*7a20*/  @!P0 SYNCS.PHASECHK.TRANS64 P0, [R2+URZ+0x2d800], R3 ;  /* 0x02d80003020085a7 */ /* 0x000e62000800007f */
[----:B------:R-:W-:Y:S04]  /*7a30*/  BSSY B0, `(.L_x_1457) ;  /* 0x0000006000007945 */ /* 0x000fe80003800000 */
[----:B-1----:R-:W-:Y:S05]  /*7a40*/  @P0 BRA `(.L_x_1458) ;  /* 0x0000000000100947 */ /* 0x002fea0003800000 */
.L_x_1459:
[----:B-1----:R1:W2:Y:S02]  /*7a50*/  SYNCS.PHASECHK.TRANS64.TRYWAIT P0, [R2+URZ+0x2d800], R3 ;  /* 0x02d80003020075a7 */ /* 0x0022a4000800017f */
[----:B--2---:R-:W-:Y:S05]  /*7a60*/  @!P0 NANOSLEEP.SYNCS 0x989680 ;  /* 0x009896800000895d */ /* 0x004fea0003900000 */
[----:B------:R-:W2:Y:S02]  /*7a70*/  @!P0 SYNCS.PHASECHK.TRANS64 P0, [R2+URZ+0x2d800], R3 ;  /* 0x02d80003020085a7 */ /* 0x000ea4000800007f */
[----:B--2---:R-:W-:Y:S05]  /*7a80*/  @!P0 BRA `(.L_x_1459) ;  /* 0xfffffffc00f08947 */ /* 0x004fea000383ffff */
.L_x_1458:
[----:B------:R-:W-:Y:S05]  /*7a90*/  BSYNC B0 ;  /* 0x0000000000007941 */ /* 0x000fea0003800000 */
.L_x_1457:
[----:B------:R-:W-:Y:S05]  /*7aa0*/  BRA `(.L_x_1460) ;  /* 0x0000004000847947 */ /* 0x000fea0003800000 */
.L_x_1456:
[----:B------:R-:W-:Y:S01]  /*7ab0*/  ULOP3.LUT UP0, URZ, UR40, 0x1bf, URZ, 0xc0, !UPT ;  /* 0x000001bf283f7892 */ /* 0x000fe2000f80c03f */
[----:B-----5:R-:W-:Y:S01]  /*7ac0*/  SHF.R.S32.HI R0, RZ, 0x1f, R106 ;  /* 0x0000001fff007819 */ /* 0x020fe2000001146a */
[----:B------:R-:W-:Y:S01]  /*7ad0*/  ULDC.64 UR4, c[0x0][0x3f8] ;  /* 0x0000fe0000047ab9 */ /* 0x000fe20000000a00 */
[----:B------:R-:W-:Y:S01]  /*7ae0*/  ULDC.64 UR6, c[0x0][0x408] ;  /* 0x0001020000067ab9 */ /* 0x000fe20000000a00 */
[----:B------:R-:W-:Y:S02]  /*7af0*/  IMAD.WIDE.U32 R24, R106, UR4, RZ ;  /* 0x000000046a187c25 */ /* 0x000fe4000f8e00ff */
[----:B------:R-:W-:Y:S02]  /*7b00*/  PLOP3.LUT P0, PT, PT, PT, UP0, 0x80, 0x0 ;  /* 0x000000000000781c */ /* 0x000fe40003f0f008 */
[C---:B0-----:R-:W-:Y:S02]  /*7b10*/  IMAD R3, R0.reuse, UR4, RZ ;  /* 0x0000000400037c24 */ /* 0x041fe4000f8e02ff */
[----:B------:R-:W-:-:S02]  /*7b20*/  IMAD R5, R0, UR6, RZ ;  /* 0x0000000600057c24 */ /* 0x000fc4000f8e02ff */
[C---:B------:R-:W-:Y:S02]  /*7b30*/  IMAD R3, R106.reuse, UR5, R3 ;  /* 0x000000056a037c24 */ /* 0x040fe4000f8e0203 */
[C---:B------:R-:W-:Y:S02]  /*7b40*/  IMAD R5, R106.reuse, UR7, R5 ;  /* 0x000000076a057c24 */ /* 0x040fe4000f8e0205 */
[----:B------:R-:W-:-:S04]  /*7b50*/  IMAD.WIDE.U32 R106, R106, UR6, RZ ;  /* 0x000000066a6a7c25 */ /* 0x000fc8000f8e00ff */
[----:B------:R-:W-:Y:S02]  /*7b60*/  IMAD.IADD R27, R3, 0x1, R25 ;  /* 0x00000001031b7824 */ /* 0x000fe400078e0219 */
[----:B------:R-:W-:Y:S01]  /*7b70*/  IMAD.IADD R29, R5, 0x1, R107 ;  /* 0x00000001051d7824 */ /* 0x000fe200078e026b */
[----:B------:R-:W-:Y:S06]  /*7b80*/  @!P0 BRA `(.L_x_1461) ;  /* 0x0000000000408947 */ /* 0x000fec0003800000 */
        /* <DEDUP_REMOVED lines=16> */
.L_x_1461:
[----:B------:R-:W2:Y:S01]  /*7c90*/  LDL R20, [R1+0x1c] ;  /* 0x00001c0001147983 */ /* 0x000ea20000100800 */
[----:B------:R-:W-:Y:S01]  /*7ca0*/  ULDC.U8 UR4, c[0x0][0x410] ;  /* 0x0001040000047ab9 */ /* 0x000fe20000000000 */
[----:B------:R-:W-:Y:S01]  /*7cb0*/  BSSY B0, `(.L_x_1462) ;  /* 0x00003f8000007945 */ /* 0x000fe20003800000 */
[----:B------:R-:W-:Y:S01]  /*7cc0*/  ISETP.NE.AND P0, PT, RZ, UR4, PT ;  /* 0x00000004ff007c0c */ /* 0x000fe2000bf05270 */
[----:B--2---:R-:W-:-:S12]  /*7cd0*/  IMAD.IADD R10, R19, 0x1, R20 ;  /* 0x00000001130a7824 */ /* 0x004fd800078e0214 */
[----:B------:R-:W-:Y:S05]  /*7ce0*/  @!P0 BRA `(.L_x_1463) ;  /* 0x0000001c00f08947 */ /* 0x000fea0003800000 */
[----:B------:R-:W0:Y:S01]  /*7cf0*/  LDC R21, c[0x0][0x448] ;  /* 0x00011200ff157b82 */ /* 0x000e220000000800 */
[----:B------:R-:W-:Y:S01]  /*7d00*/  ULDC.64 UR4, c[0x0][0x3f8] ;  /* 0x0000fe0000047ab9 */ /* 0x000fe20000000a00 */
[----:B------:R-:W-:Y:S01]  /*7d10*/  ULDC.64 UR6, c[0x0][0x408] ;  /* 0x0001020000067ab9 */ /* 0x000fe20000000a00 */
[----:B------:R-:W-:Y:S02]  /*7d20*/  IMAD.MOV.U32 R6, RZ, RZ, R24 ;  /* 0x000000ffff067224 */ /* 0x000fe400078e0018 */
[----:B------:R-:W-:Y:S02]  /*7d30*/  IMAD.MOV.U32 R7, RZ, RZ, R27 ;  /* 0x000000ffff077224 */ /* 0x000fe400078e001b */
[----:B------:R-:W-:Y:S02]  /*7d40*/  IMAD.MOV.U32 R8, RZ, RZ, R106 ;  /* 0x000000ffff087224 */ /* 0x000fe400078e006a */
[----:B------:R-:W-:Y:S01]  /*7d50*/  IMAD.MOV.U32 R9, RZ, RZ, R29 ;  /* 0x000000ffff097224 */ /* 0x000fe200078e001d */
[----:B0-----:R-:W-:-:S13]  /*7d60*/  ISETP.NE.AND P0, PT, R21, 0x1, PT ;  /* 0x000000011500780c */ /* 0x001fda0003f05270 */
[----:B------:R-:W0:Y:S08]  /*7d70*/  @P0 LDC R3, c[0x0][0x44c] ;  /* 0x00011300ff030b82 */ /* 0x000e300000000800 */
[----:B------:R-:W1:Y:S01]  /*7d80*/  @P0 LDC R5, c[0x0][0x450] ;  /* 0x00011400ff050b82 */ /* 0x000e620000000800 */
[----:B0-----:R-:W-:-:S04]  /*7d90*/  @P0 IMAD.HI.U32 R0, R10, R3, RZ ;  /* 0x000000030a000227 */ /* 0x001fc800078e00ff */
[----:B------:R-:W-:Y:S01]  /*7da0*/  IMAD.MOV.U32 R3, RZ, RZ, R10 ;  /* 0x000000ffff037224 */ /* 0x000fe200078e000a */
[----:B-1----:R-:W-:-:S04]  /*7db0*/  @P0 SHF.R.U32.HI R3, RZ, R5, R0 ;  /* 0x00000005ff030219 */ /* 0x002fc80000011600 */
[----:B------:R-:W-:Y:S01]  /*7dc0*/  SHF.R.S32.HI R0, RZ, 0x1f, R3 ;  /* 0x0000001fff007819 */ /* 0x000fe20000011403 */
[----:B------:R-:W-:-:S04]  /*7dd0*/  IMAD.WIDE.U32 R6, R3, UR4, R6 ;  /* 0x0000000403067c25 */ /* 0x000fc8000f8e0006 */
[C---:B------:R-:W-:Y:S02]  /*7de0*/  IMAD R4, R0.reuse, UR4, RZ ;  /* 0x0000000400047c24 */ /* 0x040fe4000f8e02ff */
[----:B------:R-:W-:Y:S02]  /*7df0*/  IMAD R0, R0, UR6, RZ ;  /* 0x0000000600007c24 */ /* 0x000fe4000f8e02ff */
[C---:B------:R-:W-:Y:S01]  /*7e00*/  IMAD R13, R3.reuse, UR5, R4 ;  /* 0x00000005030d7c24 */ /* 0x040fe2000f8e0204 */
[----:B------:R-:W-:Y:S01]  /*7e10*/  ULDC.64 UR4, c[0x0][0x3e8] ;  /* 0x0000fa0000047ab9 */ /* 0x000fe20000000a00 */
[----:B------:R-:W-:-:S04]  /*7e20*/  IMAD.WIDE.U32 R8, R3, UR6, R8 ;  /* 0x0000000603087c25 */ /* 0x000fc8000f8e0008 */
[----:B------:R-:W-:Y:S01]  /*7e30*/  IMAD R5, R3, UR7, R0 ;  /* 0x0000000703057c24 */ /* 0x000fe2000f8e0200 */
[----:B------:R-:W-:Y:S01]  /*7e40*/  ULDC.64 UR6, c[0x0][0x400] ;  /* 0x0001000000067ab9 */ /* 0x000fe20000000a00 */
[----:B------:R-:W-:Y:S01]  /*7e50*/  IMAD.IADD R13, R7, 0x1, R13 ;  /* 0x00000001070d7824 */ /* 0x000fe200078e020d */
[----:B------:R-:W-:Y:S01]  /*7e60*/  LEA R0, P0, R6, UR4, 0x1 ;  /* 0x0000000406007c11 */ /* 0x000fe2000f8008ff */
[----:B------:R-:W-:Y:S01]  /*7e70*/  IMAD.IADD R5, R9, 0x1, R5 ;  /* 0x0000000109057824 */ /* 0x000fe200078e0205 */
[----:B------:R-:W-:Y:S01]  /*7e80*/  LEA R4, P1, R8, UR6, 0x1 ;  /* 0x0000000608047c11 */ /* 0x000fe2000f8208ff */
[----:B------:R-:W-:Y:S01]  /*7e90*/  UMOV UR4, 0xffffffff ;  /* 0xffffffff00047882 */ /* 0x000fe20000000000 */
[----:B------:R-:W-:Y:S02]  /*7ea0*/  LEA.HI.X R13, R6, UR5, R13, 0x1, P0 ;  /* 0x00000005060d7c11 */ /* 0x000fe400080f0c0d */
[----:B------:R-:W-:Y:S01]  /*7eb0*/  LEA.HI.X R5, R8, UR7, R5, 0x1, P1 ;  /* 0x0000000708057c11 */ /* 0x000fe200088f0c05 */
[----:B------:R-:W-:Y:S08]  /*7ec0*/  BRA.DIV UR4, `(.L_x_1464) ;  /* 0x000001ae04f47947 */ /* 0x000ff0000b800000 */
[----:B------:R0:W1:Y:S04]  /*7ed0*/  SHFL.IDX PT, R3, R13, RZ, 0x1e1f ;  /* 0x001e1fff0d037589 */ /* 0x00006800000e0000 */
[----:B------:R-:W2:Y:S04]  /*7ee0*/  SHFL.IDX PT, R0, R0, RZ, 0x1e1f ;  /* 0x001e1fff00007589 */ /* 0x000ea800000e0000 */
[----:B------:R-:W3:Y:S04]  /*7ef0*/  SHFL.IDX PT, R5, R5, RZ, 0x1e1f ;  /* 0x001e1fff05057589 */ /* 0x000ee800000e0000 */
[----:B------:R0:W4:Y:S02]  /*7f00*/  SHFL.IDX PT, R14, R4, RZ, 0x1e1f ;  /* 0x001e1fff040e7589 */ /* 0x00012400000e0000 */
.L_x_1768:
[----:B------:R-:W5:Y:S01]  /*7f10*/  LDL R55, [R1+0x58] ;  /* 0x0000580001377983 */ /* 0x000f620000100800 */
[----:B------:R-:W-:Y:S01]  /*7f20*/  IMAD R6, R136, R21, RZ ;  /* 0x0000001588067224 */ /* 0x000fe200078e02ff */
[----:B------:R-:W-:Y:S01]  /*7f30*/  BSSY B1, `(.L_x_1465) ;  /* 0x0000060000017945 */ /* 0x000fe20003800000 */
[----:B------:R-:W-:Y:S02]  /*7f40*/  CS2R R38, SRZ ;  /* 0x0000000000267805 */ /* 0x000fe4000001ff00 */
[----:B------:R-:W-:Y:S01]  /*7f50*/  CS2R R34, SRZ ;  /* 0x0000000000227805 */ /* 0x000fe2000001ff00 */
[----:B------:R-:W-:Y:S01]  /*7f60*/  IMAD R73, R73, -0xc0, R6 ;  /* 0xffffff4049497824 */ /* 0x000fe200078e0206 */
[----:B------:R-:W-:Y:S02]  /*7f70*/  ISETP.GE.AND P1, PT, R10, R6, PT ;  /* 0x000000060a00720c */ /* 0x000fe40003f26270 */
[----:B------:R-:W-:Y:S02]  /*7f80*/  CS2R R30, SRZ ;  /* 0x00000000001e7805 */ /* 0x000fe4000001ff00 */
[----:B------:R-:W-:-:S02]  /*7f90*/  CS2R R26, SRZ ;  /* 0x00000000001a7805 */ /* 0x000fc4000001ff00 */
[----:B0-----:R-:W-:Y:S02]  /*7fa0*/  CS2R R12, SRZ ;  /* 0x00000000000c7805 */ /* 0x001fe4000001ff00 */
        /* <DEDUP_REMOVED lines=28> */
[C---:B------:R-:W-:Y:S01]  /*8170*/  IMAD.SHL.U32 R11, R7.reuse, 0x2, RZ ;  /* 0x00000002070b7824 */ /* 0x040fe200078e00ff */
[----:B------:R-:W-:Y:S02]  /*8180*/  SHF.R.S32.HI R4, RZ, 0x1f, R7 ;  /* 0x0000001fff047819 */ /* 0x000fe40000011407 */
[----:B---3--:R-:W-:Y:S02]  /*8190*/  ISETP.GE.AND P3, PT, R40, UR4, PT ;  /* 0x0000000428007c0c */ /* 0x008fe4000bf66270 */
[----:B------:R-:W-:-:S07]  /*81a0*/  SHF.L.U64.HI R4, R7, 0x1, R4 ;  /* 0x0000000107047819 */ /* 0x000fce0000010204 */
[-C--:B----4-:R-:W-:Y:S02]  /*81b0*/  @!P4 IADD3 R10, P2, R14, R11.reuse, RZ ;  /* 0x0000000b0e0ac210 */ /* 0x090fe40007f5e0ff */
[----:B------:R-:W-:-:S03]  /*81c0*/  @!P4 IADD3 R8, P1, R0, R11, RZ ;  /* 0x0000000b0008c210 */ /* 0x000fc60007f3e0ff */
[--C-:B------:R-:W-:Y:S01]  /*81d0*/  @!P4 IMAD.X R11, R5, 0x1, R4.reuse, P2 ;  /* 0x00000001050bc824 */ /* 0x100fe200010e0604 */
[----:B------:R-:W-:Y:S01]  /*81e0*/  ISETP.GE.AND P2, PT, R42, UR4, PT ;  /* 0x000000042a007c0c */ /* 0x000fe2000bf46270 */
[----:B-1----:R-:W-:Y:S01]  /*81f0*/  @!P4 IMAD.X R9, R3, 0x1, R4, P1 ;  /* 0x000000010309c824 */ /* 0x002fe200008e0604 */
[----:B------:R-:W-:Y:S01]  /*8200*/  SHF.R.S32.HI R4, RZ, 0x1f, R40 ;  /* 0x0000001fff047819 */ /* 0x000fe20000011428 */
[C---:B------:R-:W-:Y:S01]  /*8210*/  IMAD.SHL.U32 R41, R40.reuse, 0x2, RZ ;  /* 0x0000000228297824 */ /* 0x040fe200078e00ff */
[----:B------:R-:W5:Y:S01]  /*8220*/  @!P4 LD.E.64 R34, desc[UR38][R10.64] ;  /* 0x000000260a22c980 */ /* 0x000f62000c101b00 */
[----:B------:R-:W-:Y:S02]  /*8230*/  ISETP.GE.AND P1, PT, R15, UR4, PT ;  /* 0x000000040f007c0c */ /* 0x000fe4000bf26270 */
[----:B------:R-:W-:Y:S01]  /*8240*/  SHF.L.U64.HI R4, R40, 0x1, R4 ;  /* 0x0000000128047819 */ /* 0x000fe20000010204 */
[----:B------:R0:W5:Y:S01]  /*8250*/  @!P4 LD.E.64 R32, desc[UR38][R8.64] ;  /* 0x000000260820c980 */ /* 0x000162000c101b00 */
[----:B------:R-:W-:Y:S01]  /*8260*/  @!P3 IADD3 R40, P4, R14, R41, RZ ;  /* 0x000000290e28b210 */ /* 0x000fe20007f9e0ff */
[----:B------:R-:W-:Y:S01]  /*8270*/  IMAD.SHL.U32 R47, R42, 0x2, RZ ;  /* 0x000000022a2f7824 */ /* 0x000fe200078e00ff */
[----:B------:R-:W-:-:S02]  /*8280*/  SHF.R.S32.HI R7, RZ, 0x1f, R42 ;  /* 0x0000001fff077819 */ /* 0x000fc4000001142a */
[----:B------:R-:W-:Y:S01]  /*8290*/  @!P3 IADD3 R6, P5, R0, R41, RZ ;  /* 0x000000290006b210 */ /* 0x000fe20007fbe0ff */
[--C-:B------:R-:W-:Y:S01]  /*82a0*/  @!P3 IMAD.X R41, R5, 0x1, R4.reuse, P4 ;  /* 0x000000010529b824 */ /* 0x100fe200020e0604 */
[-C--:B------:R-:W-:Y:S01]  /*82b0*/  @!P2 IADD3 R46, P4, R14, R47.reuse, RZ ;  /* 0x0000002f0e2ea210 */ /* 0x080fe20007f9e0ff */
[----:B------:R-:W-:Y:S01]  /*82c0*/  IMAD.SHL.U32 R49, R15, 0x2, RZ ;  /* 0x000000020f317824 */ /* 0x000fe200078e00ff */
[----:B0-----:R-:W-:Y:S01]  /*82d0*/  SHF.L.U64.HI R8, R42, 0x1, R7 ;  /* 0x000000012a087819 */ /* 0x001fe20000010207 */
[----:B------:R-:W-:Y:S01]  /*82e0*/  @!P3 IMAD.X R7, R3, 0x1, R4, P5 ;  /* 0x000000010307b824 */ /* 0x000fe200028e0604 */
[----:B------:R-:W-:Y:S01]  /*82f0*/  SHF.R.S32.HI R12, RZ, 0x1f, R15 ;  /* 0x0000001fff0c7819 */ /* 0x000fe2000001140f */
[----:B------:R-:W5:Y:S01]  /*8300*/  @!P3 LD.E.64 R30, desc[UR38][R40.64] ;  /* 0x00000026281eb980 */ /* 0x000f62000c101b00 */
[C---:B------:R-:W-:Y:S01]  /*8310*/  @!P2 IADD3 R42, P5, R0.reuse, R47, RZ ;  /* 0x0000002f002aa210 */ /* 0x040fe20007fbe0ff */
[----:B------:R-:W-:Y:S01]  /*8320*/  @!P2 IMAD.X R47, R5, 0x1, R8, P4 ;  /* 0x00000001052fa824 */ /* 0x000fe200020e0608 */
        /* <DEDUP_REMOVED lines=8> */
[----:B------:R-:W-:Y:S01]  /*83b0*/  IMAD.SHL.U32 R15, R13, 0x2, RZ ;  /* 0x000000020d0f7824 */ /* 0x000fe200078e00ff */
[----:B------:R-:W5:Y:S03]  /*83c0*/  @!P2 LD.E.64 R24, desc[UR38][R42.64] ;  /* 0x000000262a18a980 */ /* 0x000f66000c101b00 */
[----:B------:R-:W-:Y:S01]  /*83d0*/  @!P1 IMAD.X R49, R5, 0x1, R12, P4 ;  /* 0x0000000105319824 */ /* 0x000fe200020e060c */
[----:B------:R-:W-:Y:S01]  /*83e0*/  ISETP.GE.AND P4, PT, R13, UR4, PT ;  /* 0x000000040d007c0c */ /* 0x000fe2000bf86270 */
[----:B------:R-:W5:Y:S02]  /*83f0*/  @!P1 LD.E.64 R20, desc[UR38][R50.64] ;  /* 0x0000002632149980 */ /* 0x000f64000c101b00 */
[----:B------:R-:W-:-:S02]  /*8400*/  @!P5 IMAD.MOV.U32 R8, RZ, RZ, R0 ;  /* 0x000000ffff08d224 */ /* 0x000fc400078e0000 */
[----:B------:R-:W-:Y:S02]  /*8410*/  @!P5 IMAD.MOV.U32 R9, RZ, RZ, R3 ;  /* 0x000000ffff09d224 */ /* 0x000fe400078e0003 */
        /* <DEDUP_REMOVED lines=17> */
.L_x_1466:
[----:B------:R-:W-:Y:S05]  /*8530*/  BSYNC B1 ;  /* 0x0000000000017941 */ /* 0x000fea0003800000 */
.L_x_1465:
[----:B-1---5:R-:W-:Y:S01]  /*8540*/  IMAD.MOV.U32 R3, RZ, RZ, R39 ;  /* 0x000000ffff037224 */ /* 0x022fe200078e0027 */
[----:B------:R-:W-:Y:S01]  /*8550*/  LOP3.LUT R45, R45, 0xfffffffe, RZ, 0xc0, !PT ;  /* 0xfffffffe2d2d7812 */ /* 0x000fe200078ec0ff */
[----:B--2---:R-:W-:Y:S01]  /*8560*/  IMAD.MOV.U32 R0, RZ, RZ, R38 ;  /* 0x000000ffff007224 */ /* 0x004fe200078e0026 */
[----:B------:R-:W-:Y:S01]  /*8570*/  BSSY B1, `(.L_x_1467) ;  /* 0x0000030000017945 */ /* 0x000fe20003800000 */
[----:B------:R-:W-:Y:S01]  /*8580*/  IMAD.MOV.U32 R4, RZ, RZ, R34 ;  /* 0x000000ffff047224 */ /* 0x000fe200078e0022 */
[----:B------:R-:W-:Y:S01]  /*8590*/  PRMT R57, R3, 0x7610, R57 ;  /* 0x0000761003397816 */ /* 0x000fe20000000039 */
[----:B------:R-:W-:Y:S01]  /*85a0*/  IMAD.IADD R3, R55, 0x1, -R45 ;  /* 0x0000000137037824 */ /* 0x000fe200078e0a2d */
[----:B0---4-:R-:W-:Y:S01]  /*85b0*/  PRMT R14, R14, 0x5410, R0 ;  /* 0x000054100e0e7816 */ /* 0x011fe20000000000 */
[----:B------:R-:W-:Y:S01]  /*85c0*/  IMAD.MOV.U32 R0, RZ, RZ, R35 ;  /* 0x000000ffff007224 */ /* 0x000fe200078e0023 */
[----:B------:R-:W-:Y:S01]  /*85d0*/  PRMT R64, R4, 0x7610, R64 ;  /* 0x0000761004407816 */ /* 0x000fe20000000040 */
[----:B------:R-:W-:Y:S01]  /*85e0*/  IMAD.MOV.U32 R4, RZ, RZ, R30 ;  /* 0x000000ffff047224 */ /* 0x000fe200078e001e */
[----:B------:R-:W-:Y:S01]  /*85f0*/  SHF.L.U32 R3, R3, 0x1f, RZ ;  /* 0x0000001f03037819 */ /* 0x000fe200000006ff */
[----:B---3--:R-:W-:Y:S01]  /*8600*/  IMAD.MOV.U32 R5, RZ, RZ, R31 ;  /* 0x000000ffff057224 */ /* 0x008fe200078e001f */
        /* <DEDUP_REMOVED lines=38> */
.L_x_1769:
[----:B------:R-:W-:Y:S05]  /*8870*/  BSYNC B1 ;  /* 0x0000000000017941 */ /* 0x000fea0003800000 */
.L_x_1467:
        /* <DEDUP_REMOVED lines=10> */
[----:B------:R-:W5:Y:S01]  /*8920*/  LDL R6, [R1+0x40] ;  /* 0x0000400001067983 */ /* 0x000f620000100800 */
[----:B------:R-:W1:Y:S01]  /*8930*/  S2R R5, SR_TID.X ;  /* 0x0000000000057919 */ /* 0x000e620000002100 */
[----:B------:R-:W-:Y:S01]  /*8940*/  BSSY B1, `(.L_x_1470) ;  /* 0x0000041000017945 */ /* 0x000fe20003800000 */
[----:B-1----:R-:W-:-:S05]  /*8950*/  VIADD R5, R5, 0xffffff80 ;  /* 0xffffff8005057836 */ /* 0x002fca0000000000 */
[----:B------:R-:W-:-:S04]  /*8960*/  SHF.R.S32.HI R0, RZ, 0x1f, R5 ;  /* 0x0000001fff007819 */ /* 0x000fc80000011405 */
[----:B------:R-:W-:-:S04]  /*8970*/  LEA.HI R0, R0, R5, RZ, 0x2 ;  /* 0x0000000500007211 */ /* 0x000fc800078f10ff */
[--C-:B------:R-:W-:Y:S02]  /*8980*/  SHF.R.S32.HI R5, RZ, 0x2, R0.reuse ;  /* 0x00000002ff057819 */ /* 0x100fe40000011400 */
[----:B------:R-:W-:-:S04]  /*8990*/  SHF.R.S32.HI R0, RZ, 0x1f, R0 ;  /* 0x0000001fff007819 */ /* 0x000fc80000011400 */
[----:B------:R-:W-:-:S04]  /*89a0*/  LEA.HI R0, R0, R5, RZ, 0x2 ;  /* 0x0000000500007211 */ /* 0x000fc800078f10ff */
[----:B------:R-:W-:-:S05]  /*89b0*/  LOP3.LUT R0, R0, 0xfffffffc, RZ, 0xc0, !PT ;  /* 0xfffffffc00007812 */ /* 0x000fca00078ec0ff */
[----:B------:R-:W-:-:S05]  /*89c0*/  IMAD.IADD R5, R5, 0x1, -R0 ;  /* 0x0000000105057824 */ /* 0x000fca00078e0a00 */
[----:B------:R-:W-:Y:S02]  /*89d0*/  LOP3.LUT P0, RZ, R5, 0x2, RZ, 0xc0, !PT ;  /* 0x0000000205ff7812 */ /* 0x000fe4000780c0ff */
[----:B--2---:R-:W-:Y:S01]  /*89e0*/  ISETP.GE.AND P6, PT, R62, R4, PT ;  /* 0x000000043e00720c */ /* 0x004fe20003fc6270 */
[----:B0-----:R-:W-:-:S04]  /*89f0*/  IMAD R3, R59, 0x2, R2 ;  /* 0x000000023b037824 */ /* 0x001fc800078e0202 */
[----:B------:R-:W-:Y:S01]  /*8a00*/  VIADD R0, R3, 0x20 ;  /* 0x0000002003007836 */ /* 0x000fe20000000000 */
[-C--:B---3--:R-:W-:Y:S02]  /*8a10*/  ISETP.GE.AND P1, PT, R58, R4.reuse, PT ;  /* 0x000000043a00720c */ /* 0x088fe40003f26270 */
[-C--:B----4-:R-:W-:Y:S02]  /*8a20*/  ISETP.GE.AND P2, PT, R56, R4.reuse, PT ;  /* 0x000000043800720c */ /* 0x090fe40003f46270 */
[-C--:B-----5:R-:W-:Y:S02]  /*8a30*/  ISETP.GE.AND P3, PT, R55, R4.reuse, PT ;  /* 0x000000043700720c */ /* 0x0a0fe40003f66270 */
[-C--:B------:R-:W-:Y:S02]  /*8a40*/  ISETP.GE.AND P4, PT, R7, R4.reuse, PT ;  /* 0x000000040700720c */ /* 0x080fe40003f86270 */
[----:B------:R-:W-:Y:S01]  /*8a50*/  ISETP.GE.AND P5, PT, R6, R4, PT ;  /* 0x000000040600720c */ /* 0x000fe20003fa6270 */
[----:B------:R-:W-:-:S12]  /*8a60*/  @P6 BRA `(.L_x_1471) ;  /* 0x0000000000b86947 */ /* 0x000fd80003800000 */
[----:B------:R-:W0:Y:S01]  /*8a70*/  LDS.128 R4, [R3+0xc400] ;  /* 0x00c4000003047984 */ /* 0x000e220000000c00 */
[----:B------:R-:W-:Y:S02]  /*8a80*/  SHF.R.U32.HI R59, RZ, 0x10, R39 ;  /* 0x00000010ff3b7819 */ /* 0x000fe40000011627 */
[--C-:B------:R-:W-:Y:S02]  /*8a90*/  SHF.R.U32.HI R56, RZ, 0x10, R37.reuse ;  /* 0x00000010ff387819 */ /* 0x100fe40000011625 */
[----:B------:R-:W-:Y:S02]  /*8aa0*/  SHF.R.U64 R55, R36, 0x10, R37 ;  /* 0x0000001024377819 */ /* 0x000fe40000001225 */
[----:B------:R-:W-:Y:S02]  /*8ab0*/  PRMT R59, R57, 0x5410, R59 ;  /* 0x00005410393b7816 */ /* 0x000fe4000000003b */
[----:B------:R-:W-:Y:S02]  /*8ac0*/  PRMT R56, R15, 0x5432, R56 ;  /* 0x000054320f387816 */ /* 0x000fe40000000038 */
[----:B------:R-:W-:Y:S01]  /*8ad0*/  PRMT R55, R60, 0x5410, R55 ;  /* 0x000054103c377816 */ /* 0x000fe20000000037 */
[C---:B------:R-:W-:Y:S01]  /*8ae0*/  IMAD.U32 R60, R59.reuse, 0x10000, RZ ;  /* 0x000100003b3c7824 */ /* 0x040fe200078e00ff */
        /* <DEDUP_REMOVED lines=14> */
[----:B------:R-:W-:Y:S01]  /*8bd0*/  FMUL.FTZ R57, R39, R56 ;  /* 0x0000003827397220 */ /* 0x000fe20000410000 */
[----:B------:R-:W-:Y:S02]  /*8be0*/  IMAD.U32 R7, R5, 0x10000, RZ ;  /* 0x0001000005077824 */ /* 0x000fe400078e00ff */
[----:B------:R-:W-:Y:S01]  /*8bf0*/  FFMA.FTZ R60, R36, R60, R37 ;  /* 0x0000003c243c7223 */ /* 0x000fe20000010025 */
[----:B------:R-:W-:Y:S01]  /*8c00*/  IMAD.U32 R39, R58, 0x10000, RZ ;  /* 0x000100003a277824 */ /* 0x000fe200078e00ff */
[----:B------:R-:W-:Y:S01]  /*8c10*/  LOP3.LUT R4, R4, 0xffff0000, RZ, 0xc0, !PT ;  /* 0xffff000004047812 */ /* 0x000fe200078ec0ff */
[----:B------:R-:W-:Y:S01]  /*8c20*/  IMAD.U32 R37, R55, 0x10000, RZ ;  /* 0x0001000037257824 */ /* 0x000fe200078e00ff */
[----:B------:R-:W-:Y:S01]  /*8c30*/  LOP3.LUT R5, R5, 0xffff0000, RZ, 0xc0, !PT ;  /* 0xffff000005057812 */ /* 0x000fe200078ec0ff */
[----:B------:R-:W-:Y:S01]  /*8c40*/  FFMA.FTZ R63, R38, R56, -R63 ;  /* 0x00000038263f7223 */ /* 0x000fe2000001083f */
[----:B------:R-:W-:Y:S01]  /*8c50*/  LOP3.LUT R58, R58, 0xffff0000, RZ, 0xc0, !PT ;  /* 0xffff00003a3a7812 */ /* 0x000fe200078ec0ff */
[----:B------:R-:W-:Y:S01]  /*8c60*/  FFMA.FTZ R62, R38, R59, R57 ;  /* 0x0000003b263e7223 */ /* 0x000fe20000010039 */
[----:B------:R-:W-:Y:S01]  /*8c70*/  LOP3.LUT R36, R55, 0xffff0000, RZ, 0xc0, !PT ;  /* 0xffff000037247812 */ /* 0x000fe200078ec0ff */
[C---:B------:R-:W-:Y:S01]  /*8c80*/  FMUL.FTZ R55, R4.reuse, R39 ;  /* 0x0000002704377220 */ /* 0x040fe20000410000 */
[----:B------:R-:W-:Y:S01]  /*8c90*/  FMUL.FTZ R38, R4, R37 ;  /* 0x0000002504267220 */ /* 0x000fe20000410000 */
[----:B------:R-:W-:-:S02]  /*8ca0*/  FMUL.FTZ R56, R5, R58 ;  /* 0x0000003a05387220 */ /* 0x000fc40000410000 */
[-C--:B------:R-:W-:Y:S01]  /*8cb0*/  FMUL.FTZ R57, R5, R36.reuse ;  /* 0x0000002405397220 */ /* 0x080fe20000410000 */
[C---:B------:R-:W-:Y:S01]  /*8cc0*/  FFMA.FTZ R4, R6.reuse, R37, -R55 ;  /* 0x0000002506047223 */ /* 0x040fe20000010837 */
[----:B------:R-:W-:Y:S01]  /*8cd0*/  FFMA.FTZ R39, R6, R39, R38 ;  /* 0x0000002706277223 */ /* 0x000fe20000010026 */
[C---:B------:R-:W-:Y:S01]  /*8ce0*/  FFMA.FTZ R5, R7.reuse, R36, -R56 ;  /* 0x0000002407057223 */ /* 0x040fe20000010838 */
[----:B------:R-:W-:Y:S01]  /*8cf0*/  FFMA.FTZ R58, R7, R58, R57 ;  /* 0x0000003a073a7223 */ /* 0x000fe20000010039 */
[----:B------:R-:W-:Y:S02]  /*8d00*/  F2FP.BF16.F32.PACK_AB R6, R60, R61 ;  /* 0x0000003d3c06723e */ /* 0x000fe400000010ff */
[----:B------:R-:W-:Y:S02]  /*8d10*/  F2FP.BF16.F32.PACK_AB R7, R62, R63 ;  /* 0x0000003f3e07723e */ /* 0x000fe400000010ff */
[----:B------:R-:W-:Y:S02]  /*8d20*/  F2FP.BF16.F32.PACK_AB R4, R39, R4 ;  /* 0x000000042704723e */ /* 0x000fe400000010ff */
[----:B------:R-:W-:-:S05]  /*8d30*/  F2FP.BF16.F32.PACK_AB R5, R58, R5 ;  /* 0x000000053a05723e */ /* 0x000fca00000010ff */
[----:B------:R0:W-:Y:S02]  /*8d40*/  STS.128 [R3+0xc400], R4 ;  /* 0x00c4000403007388 */ /* 0x0001e40000000c00 */
.L_x_1471:
[----:B------:R-:W-:Y:S05]  /*8d50*/  BSYNC B1 ;  /* 0x0000000000017941 */ /* 0x000fea0003800000 */
.L_x_1470:
        /* <DEDUP_REMOVED lines=12> */
[----:B------:R-:W-:-:S02]  /*8e20*/  PRMT R36, R40, 0x5432, R36 ;  /* 0x0000543228247816 */ /* 0x000fc40000000024 */
[----:B------:R-:W-:Y:S02]  /*8e30*/  LOP3.LUT R55, R55, 0xffff0000, RZ, 0xc0, !PT ;  /* 0xffff000037377812 */ /* 0x000fe400078ec0ff */
        /* <DEDUP_REMOVED lines=8> */
[C---:B------:R-:W-:Y:S01]  /*8ec0*/  IMAD.U32 R6, R4.reuse, 0x10000, RZ ;  /* 0x0001000004067824 */ /* 0x040fe200078e00ff */
[----:B------:R-:W-:Y:S01]  /*8ed0*/  LOP3.LUT R4, R4, 0xffff0000, RZ, 0xc0, !PT ;  /* 0xffff000004047812 */ /* 0x000fe200078ec0ff */
[----:B------:R-:W-:-:S02]  /*8ee0*/  IMAD.U32 R7, R5, 0x10000, RZ ;  /* 0x0001000005077824 */ /* 0x000fc400078e00ff */
[C---:B------:R-:W-:Y:S01]  /*8ef0*/  FFMA.FTZ R56, R32.reuse, R56, R33 ;  /* 0x0000003820387223 */ /* 0x040fe20000010021 */
[----:B------:R-:W-:Y:S01]  /*8f00*/  FFMA.FTZ R57, R32, R38, -R57 ;  /* 0x0000002620397223 */ /* 0x000fe20000010839 */
[C---:B------:R-:W-:Y:S01]  /*8f10*/  IMAD.U32 R33, R36.reuse, 0x10000, RZ ;  /* 0x0001000024217824 */ /* 0x040fe200078e00ff */
[----:B------:R-:W-:Y:S01]  /*8f20*/  LOP3.LUT R5, R5, 0xffff0000, RZ, 0xc0, !PT ;  /* 0xffff000005057812 */ /* 0x000fe200078ec0ff */
[C---:B------:R-:W-:Y:S01]  /*8f30*/  FMUL.FTZ R59, R35.reuse, R55 ;  /* 0x00000037233b7220 */ /* 0x040fe20000410000 */
[-C--:B------:R-:W-:Y:S01]  /*8f40*/  FMUL.FTZ R61, R35, R37.reuse ;  /* 0x00000025233d7220 */ /* 0x080fe20000410000 */
[C---:B------:R-:W-:Y:S01]  /*8f50*/  LOP3.LUT R32, R39.reuse, 0xffff0000, RZ, 0xc0, !PT ;  /* 0xffff000027207812 */ /* 0x040fe200078ec0ff */
[----:B------:R-:W-:Y:S01]  /*8f60*/  IMAD.U32 R35, R39, 0x10000, RZ ;  /* 0x0001000027237824 */ /* 0x000fe200078e00ff */
[----:B------:R-:W-:Y:S01]  /*8f70*/  LOP3.LUT R36, R36, 0xffff0000, RZ, 0xc0, !PT ;  /* 0xffff000024247812 */ /* 0x000fe200078ec0ff */
[C---:B------:R-:W-:Y:S01]  /*8f80*/  FFMA.FTZ R59, R34.reuse, R37, -R59 ;  /* 0x00000025223b7223 */ /* 0x040fe2000001083b */
        /* <DEDUP_REMOVED lines=14> */
.L_x_1473:
[----:B------:R-:W-:Y:S05]  /*9070*/  BSYNC B1 ;  /* 0x0000000000017941 */ /* 0x000fea0003800000 */
.L_x_1472:
[----:B------:R-:W-:Y:S04]  /*9080*/  BSSY B1, `(.L_x_1474) ;  /* 0x0000030000017945 */ /* 0x000fe80003800000 */
[----:B------:R-:W-:Y:S05]  /*9090*/  @P2 BRA `(.L_x_1475) ;  /* 0x0000000000b82947 */ /* 0x000fea0003800000 */
[----:B01----:R-:W0:Y:S01]  /*90a0*/  LDS.128 R4, [R3+0xf400] ;  /* 0x00f4000003047984 */ /* 0x003e220000000c00 */
        /* <DEDUP_REMOVED lines=45> */
.L_x_1475:
[----:B------:R-:W-:Y:S05]  /*9380*/  BSYNC B1 ;  /* 0x0000000000017941 */ /* 0x000fea0003800000 */
.L_x_1474:
[----:B------:R-:W-:Y:S04]  /*9390*/  BSSY B1, `(.L_x_1476) ;  /* 0x0000030000017945 */ /* 0x000fe80003800000 */
[----:B------:R-:W-:Y:S05]  /*93a0*/  @P3 BRA `(.L_x_1477) ;  /* 0x0000000000b83947 */ /* 0x000fea0003800000 */
[----:B012---:R-:W0:Y:S01]  /*93b0*/  LDS.128 R4, [R0+0xf400] ;  /* 0x00f4000000047984 */ /* 0x007e220000000c00 */
        /* <DEDUP_REMOVED lines=18> */
[----:B------:R-:W-:Y:S01]  /*94e0*/  FMUL.FTZ R25, R27, R48 ;  /* 0x000000301b197220 */ /* 0x000fe20000410000 */
[----:B------:R-:W-:Y:S02]  /*94f0*/  IMAD.U32 R6, R4, 0x10000, RZ ;  /* 0x0001000004067824 */ /* 0x000fe400078e00ff */
[C---:B------:R-:W-:Y:S01]  /*9500*/  FFMA.FTZ R33, R24.reuse, R29, R30 ;  /* 0x0000001d18217223 */ /* 0x040fe2000001001e */
[----:B------:R-:W-:Y:S02]  /*9510*/  IMAD.U32 R7, R5, 0x10000, RZ ;  /* 0x0001000005077824 */ /* 0x000fe400078e00ff */
[----:B------:R-:W-:Y:S01]  /*9520*/  FFMA.FTZ R32, R24, R28, -R31 ;  /* 0x0000001c18207223 */ /* 0x000fe2000001081f */
[-C--:B------:R-:W-:Y:S01]  /*9530*/  FMUL.FTZ R29, R27, R50.reuse ;  /* 0x000000321b1d7220 */ /* 0x080fe20000410000 */
[----:B------:R-:W-:Y:S01]  /*9540*/  LOP3.LUT R4, R4, 0xffff0000, RZ, 0xc0, !PT ;  /* 0xffff000004047812 */ /* 0x000fe200078ec0ff */
[C---:B------:R-:W-:Y:S01]  /*9550*/  FFMA.FTZ R50, R26.reuse, R50, -R25 ;  /* 0x000000321a327223 */ /* 0x040fe20000010819 */
[----:B------:R-:W-:Y:S01]  /*9560*/  LOP3.LUT R5, R5, 0xffff0000, RZ, 0xc0, !PT ;  /* 0xffff000005057812 */ /* 0x000fe200078ec0ff */
[C---:B------:R-:W-:Y:S01]  /*9570*/  IMAD.U32 R27, R47.reuse, 0x10000, RZ ;  /* 0x000100002f1b7824 */ /* 0x040fe200078e00ff */
[----:B------:R-:W-:Y:S01]  /*9580*/  LOP3.LUT R28, R47, 0xffff0000, RZ, 0xc0, !PT ;  /* 0xffff00002f1c7812 */ /* 0x000fe200078ec0ff */
[C---:B------:R-:W-:Y:S01]  /*9590*/  IMAD.U32 R25, R49.reuse, 0x10000, RZ ;  /* 0x0001000031197824 */ /* 0x040fe200078e00ff */
        /* <DEDUP_REMOVED lines=15> */
.L_x_1477:
[----:B------:R-:W-:Y:S05]  /*9690*/  BSYNC B1 ;  /* 0x0000000000017941 */ /* 0x000fea0003800000 */
.L_x_1476:
        /* <DEDUP_REMOVED lines=16> */
[----:B------:R-:W-:Y:S01]  /*97a0*/  IMAD.U32 R12, R6, 0x10000, RZ ;  /* 0x00010000060c7824 */ /* 0x000fe200078e00ff */
[C---:B------:R-:W-:Y:S01]  /*97b0*/  LOP3.LUT R21, R7.reuse, 0xffff0000, RZ, 0xc0, !PT ;  /* 0xffff000007157812 */ /* 0x040fe200078ec0ff */
[----:B------:R-:W-:-:S02]  /*97c0*/  IMAD.U32 R20, R7, 0x10000, RZ ;  /* 0x0001000007147824 */ /* 0x000fc400078e00ff */
[C---:B------:R-:W-:Y:S01]  /*97d0*/  FMUL.FTZ R28, R13.reuse, R24 ;  /* 0x000000180d1c7220 */ /* 0x040fe20000410000 */
[----:B------:R-:W-:Y:S01]  /*97e0*/  FMUL.FTZ R27, R13, R25 ;  /* 0x000000190d1b7220 */ /* 0x000fe20000410000 */
[C---:B------:R-:W-:Y:S01]  /*97f0*/  FMUL.FTZ R13, R21.reuse, R43 ;  /* 0x0000002b150d7220 */ /* 0x040fe20000410000 */
[----:B------:R-:W-:Y:S02]  /*9800*/  IMAD.U32 R6, R4, 0x10000, RZ ;  /* 0x0001000004067824 */ /* 0x000fe400078e00ff */
[C---:B------:R-:W-:Y:S01]  /*9810*/  FFMA.FTZ R29, R12.reuse, R25, R28 ;  /* 0x000000190c1d7223 */ /* 0x040fe2000001001c */
[----:B------:R-:W-:Y:S01]  /*9820*/  FMUL.FTZ R25, R21, R46 ;  /* 0x0000002e15197220 */ /* 0x000fe20000410000 */
[C---:B------:R-:W-:Y:S02]  /*9830*/  IMAD.U32 R7, R5.reuse, 0x10000, RZ ;  /* 0x0001000005077824 */ /* 0x040fe400078e00ff */
[----:B------:R-:W-:Y:S01]  /*9840*/  FFMA.FTZ R26, R12, R24, -R27 ;  /* 0x000000180c1a7223 */ /* 0x000fe2000001081b */
[----:B------:R-:W-:Y:S01]  /*9850*/  IMAD.U32 R21, R42, 0x10000, RZ ;  /* 0x000100002a157824 */ /* 0x000fe200078e00ff */
[----:B------:R-:W-:Y:S01]  /*9860*/  LOP3.LUT R4, R4, 0xffff0000, RZ, 0xc0, !PT ;  /* 0xffff000004047812 */ /* 0x000fe200078ec0ff */
[----:B------:R-:W-:Y:S01]  /*9870*/  FFMA.FTZ R46, R20, R46, -R13 ;  /* 0x0000002e142e7223 */ /* 0x000fe2000001080d */
[----:B------:R-:W-:Y:S01]  /*9880*/  LOP3.LUT R5, R5, 0xffff0000, RZ, 0xc0, !PT ;  /* 0xffff000005057812 */ /* 0x000fe200078ec0ff */
[C---:B------:R-:W-:Y:S01]  /*9890*/  IMAD.U32 R13, R45.reuse, 0x10000, RZ ;  /* 0x000100002d0d7824 */ /* 0x040fe200078e00ff */
        /* <DEDUP_REMOVED lines=16> */
.L_x_1479:
[----:B------:R-:W-:Y:S05]  /*99a0*/  BSYNC B1 ;  /* 0x0000000000017941 */ /* 0x000fea0003800000 */
.L_x_1478:
        /* <DEDUP_REMOVED lines=48> */
.L_x_1463:
[----:B------:R-:W2:Y:S01]  /*9cb0*/  LDL R12, [R1+0x30] ;  /* 0x00003000010c7983 */ /* 0x000ea20000100800 */
[----:B------:R-:W0:Y:S01]  /*9cc0*/  LDC R25, c[0x0][0x448] ;  /* 0x00011200ff197b82 */ /* 0x000e220000000800 */
[----:B------:R-:W-:Y:S01]  /*9cd0*/  ULDC.64 UR4, c[0x0][0x3f8] ;  /* 0x0000fe0000047ab9 */ /* 0x000fe20000000a00 */
[----:B------:R-:W-:Y:S01]  /*9ce0*/  ULDC.64 UR6, c[0x0][0x408] ;  /* 0x0001020000067ab9 */ /* 0x000fe20000000a00 */
[----:B------:R-:W3:Y:S04]  /*9cf0*/  LDL R11, [R1+0x2c] ;  /* 0x00002c00010b7983 */ /* 0x000ee80000100800 */
[----:B------:R-:W2:Y:S01]  /*9d00*/  LDL.64 R14, [R1+0x8] ;  /* 0x00000800010e7983 */ /* 0x000ea20000100a00 */
[----:B------:R-:W-:Y:S02]  /*9d10*/  IMAD.MOV.U32 R6, RZ, RZ, R24 ;  /* 0x000000ffff067224 */ /* 0x000fe400078e0018 */
[----:B------:R-:W-:-:S02]  /*9d20*/  IMAD.MOV.U32 R7, RZ, RZ, R27 ;  /* 0x000000ffff077224 */ /* 0x000fc400078e001b */
        /* <DEDUP_REMOVED lines=24> */
[----:B--2---:R-:W-:-:S02]  /*9eb0*/  IMAD.IADD R49, R14, 0x1, R12 ;  /* 0x000000010e317824 */ /* 0x004fc400078e020c */
[----:B---3--:R-:W-:-:S03]  /*9ec0*/  IMAD.IADD R20, R14, 0x1, R11 ;  /* 0x000000010e147824 */ /* 0x008fc600078e020b */
[----:B------:R-:W-:Y:S02]  /*9ed0*/  SHF.R.S32.HI R48, RZ, 0x1f, R49 ;  /* 0x0000001fff307819 */ /* 0x000fe40000011431 */
[----:B------:R-:W-:Y:S02]  /*9ee0*/  SHF.R.S32.HI R21, RZ, 0x1f, R20 ;  /* 0x0000001fff157819 */ /* 0x000fe40000011414 */
[----:B------:R-:W-:Y:S02]  /*9ef0*/  LEA.HI R47, R48, R49, RZ, 0x3 ;  /* 0x00000031302f7211 */ /* 0x000fe400078f18ff */
[----:B------:R-:W-:Y:S02]  /*9f00*/  LEA.HI R45, R21, R20, RZ, 0x3 ;  /* 0x00000014152d7211 */ /* 0x000fe400078f18ff */
[----:B------:R-:W-:Y:S02]  /*9f10*/  SHF.R.S32.HI R50, RZ, 0x3, R47 ;  /* 0x00000003ff327819 */ /* 0x000fe4000001142f */
[----:B------:R-:W-:Y:S01]  /*9f20*/  SHF.R.S32.HI R46, RZ, 0x3, R45 ;  /* 0x00000003ff2e7819 */ /* 0x000fe2000001142d */
[----:B------:R-:W-:Y:S06]  /*9f30*/  BRA.DIV UR4, `(.L_x_1480) ;  /* 0x0000019204587947 */ /* 0x000fec000b800000 */
[----:B------:R-:W0:Y:S04]  /*9f40*/  SHFL.IDX PT, R3, R13, RZ, 0x1e1f ;  /* 0x001e1fff0d037589 */ /* 0x000e2800000e0000 */
[----:B------:R-:W1:Y:S04]  /*9f50*/  SHFL.IDX PT, R0, R0, RZ, 0x1e1f ;  /* 0x001e1fff00007589 */ /* 0x000e6800000e0000 */
[----:B------:R-:W2:Y:S04]  /*9f60*/  SHFL.IDX PT, R5, R5, RZ, 0x1e1f ;  /* 0x001e1fff05057589 */ /* 0x000ea800000e0000 */
[----:B------:R3:W4:Y:S01]  /*9f70*/  SHFL.IDX PT, R14, R4, RZ, 0x1e1f ;  /* 0x001e1fff040e7589 */ /* 0x00072200000e0000 */
[----:B0-----:R-:W-:-:S02]  /*9f80*/  IMAD.MOV.U32 R37, RZ, RZ, R3 ;  /* 0x000000ffff257224 */ /* 0x001fc400078e0003 */
[----:B-1-3--:R-:W-:-:S07]  /*9f90*/  IMAD.MOV.U32 R36, RZ, RZ, R0 ;  /* 0x000000ffff247224 */ /* 0x00afce00078e0000 */
.L_x_1775:
[----:B------:R-:W3:Y:S01]  /*9fa0*/  LDL R56, [R1+0x58] ;  /* 0x0000580001387983 */ /* 0x000ee20000100800 */
[----:B------:R-:W-:Y:S01]  /*9fb0*/  IMAD R25, R136, R25, RZ ;  /* 0x0000001988197224 */ /* 0x000fe200078e02ff */
[----:B------:R-:W-:Y:S01]  /*9fc0*/  BSSY B1, `(.L_x_1481) ;  /* 0x0000035000017945 */ /* 0x000fe20003800000 */
[----:B----4-:R-:W-:Y:S01]  /*9fd0*/  IMAD.MOV.U32 R38, RZ, RZ, R14 ;  /* 0x000000ffff267224 */ /* 0x010fe200078e000e */
[----:B------:R-:W-:Y:S01]  /*9fe0*/  CS2R R6, SRZ ;  /* 0x0000000000067805 */ /* 0x000fe2000001ff00 */
[----:B------:R-:W-:Y:S01]  /*9ff0*/  IMAD R73, R73, -0xc0, R25 ;  /* 0xffffff4049497824 */ /* 0x000fe200078e0219 */
[----:B------:R-:W-:Y:S01]  /*a000*/  ISETP.GE.AND P1, PT, R10, R25, PT ;  /* 0x000000190a00720c */ /* 0x000fe20003f26270 */
[----:B--2---:R-:W-:Y:S01]  /*a010*/  IMAD.MOV.U32 R39, RZ, RZ, R5 ;  /* 0x000000ffff277224 */ /* 0x004fe200078e0005 */
[----:B------:R-:W-:Y:S02]  /*a020*/  CS2R R4, SRZ ;  /* 0x0000000000047805 */ /* 0x000fe4000001ff00 */
[----:B------:R-:W-:-:S02]  /*a030*/  CS2R R8, SRZ ;  /* 0x0000000000087805 */ /* 0x000fc4000001ff00 */
[----:B------:R-:W-:Y:S02]  /*a040*/  VIMNMX R0, R73, 0xc0, PT ;  /* 0x000000c049007848 */ /* 0x000fe40003fe0100 */
[----:B------:R-:W-:Y:S02]  /*a050*/  CS2R R10, SRZ ;  /* 0x00000000000a7805 */ /* 0x000fe4000001ff00 */
[----:B------:R-:W-:Y:S02]  /*a060*/  CS2R R12, SRZ ;  /* 0x00000000000c7805 */ /* 0x000fe4000001ff00 */
[----:B------:R-:W-:Y:S02]  /*a070*/  CS2R R14, SRZ ;  /* 0x00000000000e7805 */ /* 0x000fe4000001ff00 */
[----:B------:R-:W-:Y:S02]  /*a080*/  ISETP.GE.AND P0, PT, R19, R0, PT ;  /* 0x000000001300720c */ /* 0x000fe40003f06270 */
[----:B------:R-:W-:-:S02]  /*a090*/  CS2R R24, SRZ ;  /* 0x0000000000187805 */ /* 0x000fc4000001ff00 */
[----:B------:R-:W-:Y:S02]  /*a0a0*/  CS2R R26, SRZ ;  /* 0x00000000001a7805 */ /* 0x000fe4000001ff00 */
[----:B------:R-:W-:Y:S02]  /*a0b0*/  CS2R R28, SRZ ;  /* 0x00000000001c7805 */ /* 0x000fe4000001ff00 */
[----:B------:R-:W-:Y:S02]  /*a0c0*/  CS2R R30, SRZ ;  /* 0x00000000001e7805 */ /* 0x000fe4000001ff00 */
[----:B------:R-:W-:Y:S02]  /*a0d0*/  CS2R R32, SRZ ;  /* 0x0000000000207805 */ /* 0x000fe4000001ff00 */
[----:B------:R-:W-:Y:S02]  /*a0e0*/  CS2R R34, SRZ ;  /* 0x0000000000227805 */ /* 0x000fe4000001ff00 */
[----:B---3--:R-:W-:Y:S01]  /*a0f0*/  LEA.HI R0, R56, R56, RZ, 0x1 ;  /* 0x0000003838007211 */ /* 0x008fe200078f08ff */
[----:B------:R-:W-:Y:S06]  /*a100*/  @P1 BRA `(.L_x_1482) ;  /* 0x0000000000801947 */ /* 0x000fec0003800000 */
[C---:B------:R-:W-:Y:S01]  /*a110*/  VIADD R3, R22.reuse, 0x10 ;  /* 0x0000001016037836 */ /* 0x040fe20000000000 */
[----:B------:R-:W-:Y:S01]  /*a120*/  ULDC UR4, c[0x0][0x3f4] ;  /* 0x0000fd0000047ab9 */ /* 0x000fe20000000800 */
[C---:B------:R-:W-:Y:S01]  /*a130*/  VIADD R4, R22.reuse, 0x20 ;  /* 0x0000002016047836 */ /* 0x040fe20000000000 */
[----:B------:R-:W-:Y:S02]  /*a140*/  ISETP.GE.AND P1, PT, R22, UR4, PT ;  /* 0x0000000416007c0c */ /* 0x000fe4000bf26270 */
[----:B------:R-:W-:Y:S02]  /*a150*/  CS2R R24, SRZ ;  /* 0x0000000000187805 */ /* 0x000fe4000001ff00 */
[----:B------:R-:W-:Y:S02]  /*a160*/  ISETP.GE.AND P2, PT, R3, UR4, PT ;  /* 0x0000000403007c0c */ /* 0x000fe4000bf46270 */
[----:B------:R-:W-:Y:S02]  /*a170*/  CS2R R26, SRZ ;  /* 0x00000000001a7805 */ /* 0x000fe4000001ff00 */
[----:B------:R-:W-:-:S02]  /*a180*/  ISETP.GE.AND P3, PT, R4, UR4, PT ;  /* 0x0000000404007c0c */ /* 0x000fc4000bf66270 */
[----:B------:R-:W-:Y:S02]  /*a190*/  CS2R R4, SRZ ;  /* 0x0000000000047805 */ /* 0x000fe4000001ff00 */
[----:B------:R-:W-:Y:S02]  /*a1a0*/  CS2R R6, SRZ ;  /* 0x0000000000067805 */ /* 0x000fe4000001ff00 */
[----:B------:R-:W-:Y:S01]  /*a1b0*/  CS2R R28, SRZ ;  /* 0x00000000001c7805 */ /* 0x000fe2000001ff00 */
[----:B------:R-:W-:-:S04]  /*a1c0*/  @!P1 IMAD.WIDE R12, R22, 0x2, R36 ;  /* 0x00000002160c9825 */ /* 0x000fc800078e0224 */
[----:B------:R-:W-:Y:S01]  /*a1d0*/  @!P2 IMAD.SHL.U32 R3, R50, 0x8, RZ ;  /* 0x000000083203a824 */ /* 0x000fe200078e00ff */
[----:B------:R0:W5:Y:S01]  /*a1e0*/  @!P1 LD.E.128 R24, desc[UR38][R12.64] ;  /* 0x000000260c189980 */ /* 0x000162000c101d00 */
[----:B------:R-:W-:Y:S01]  /*a1f0*/  @!P3 IMAD.SHL.U32 R53, R46, 0x8, RZ ;  /* 0x000000082e35b824 */ /* 0x000fe200078e00ff */
[----:B------:R-:W-:Y:S01]  /*a200*/  CS2R R30, SRZ ;  /* 0x00000000001e7805 */ /* 0x000fe2000001ff00 */
[--C-:B------:R-:W-:Y:S01]  /*a210*/  @!P2 IMAD.WIDE R40, R3, 0x2, R36.reuse ;  /* 0x000000020328a825 */ /* 0x100fe200078e0224 */
[----:B------:R-:W-:Y:S02]  /*a220*/  CS2R R8, SRZ ;  /* 0x0000000000087805 */ /* 0x000fe4000001ff00 */
[----:B------:R-:W-:Y:S02]  /*a230*/  CS2R R10, SRZ ;  /* 0x00000000000a7805 */ /* 0x000fe4000001ff00 */
[----:B------:R-:W-:Y:S01]  /*a240*/  CS2R R32, SRZ ;  /* 0x0000000000207805 */ /* 0x000fe2000001ff00 */
[----:B------:R-:W-:Y:S01]  /*a250*/  @!P3 IMAD.WIDE R42, R53, 0x2, R36 ;  /* 0x00000002352ab825 */ /* 0x000fe200078e0224 */
[----:B------:R-:W-:-:S02]  /*a260*/  CS2R R34, SRZ ;  /* 0x0000000000227805 */ /* 0x000fc4000001ff00 */
[----:B------:R-:W-:Y:S02]  /*a270*/  CS2R R14, SRZ ;  /* 0x00000000000e7805 */ /* 0x000fe4000001ff00 */
[----:B0-----:R-:W-:Y:S01]  /*a280*/  CS2R R12, SRZ ;  /* 0x00000000000c7805 */ /* 0x001fe2000001ff00 */
[--C-:B------:R-:W-:Y:S01]  /*a290*/  @!P2 IMAD.WIDE R36, R3, 0x2, R38.reuse ;  /* 0x000000020324a825 */ /* 0x100fe200078e0226 */
[----:B------:R0:W5:Y:S03]  /*a2a0*/  @!P2 LD.E.128 R28, desc[UR38][R40.64] ;  /* 0x00000026281ca980 */ /* 0x000166000c101d00 */
[--C-:B------:R-:W-:Y:S01]  /*a2b0*/  @!P3 IMAD.WIDE R52, R53, 0x2, R38.reuse ;  /* 0x000000023534b825 */ /* 0x100fe200078e0226 */
[----:B------:R0:W5:Y:S03]  /*a2c0*/  @!P2 LD.E.128 R8, desc[UR38][R36.64] ;  /* 0x000000262408a980 */ /* 0x000166000c101d00 */
[----:B------:R-:W-:Y:S01]  /*a2d0*/  @!P1 IMAD.WIDE R38, R22, 0x2, R38 ;  /* 0x0000000216269825 */ /* 0x000fe200078e0226 */
[----:B------:R0:W5:Y:S04]  /*a2e0*/  @!P3 LD.E.128 R32, desc[UR38][R42.64] ;  /* 0x000000262a20b980 */ /* 0x000168000c101d00 */
[----:B------:R0:W5:Y:S04]  /*a2f0*/  @!P1 LD.E.128 R4, desc[UR38][R38.64] ;  /* 0x0000002626049980 */ /* 0x000168000c101d00 */
[----:B------:R0:W5:Y:S02]  /*a300*/  @!P3 LD.E.128 R12, desc[UR38][R52.64] ;  /* 0x00000026340cb980 */ /* 0x000164000c101d00 */
.L_x_1482:
[----:B------:R-:W-:Y:S05]  /*a310*/  BSYNC B1 ;  /* 0x0000000000017941 */ /* 0x000fea0003800000 */
.L_x_1481:
        /* <DEDUP_REMOVED lines=9> */
[C---:B------:R-:W-:Y:S01]  /*a3b0*/  SHF.L.U32 R3, R0.reuse, 0x1f, RZ ;  /* 0x0000001f00037819 */ /* 0x040fe200000006ff */
        /* <DEDUP_REMOVED lines=42> */
.L_x_1776:
[----:B------:R-:W-:Y:S05]  /*a660*/  BSYNC B1 ;  /* 0x0000000000017941 */ /* 0x000fea0003800000 */
.L_x_1483:
        /* <DEDUP_REMOVED lines=14> */
[----:B------:R-:W0:Y:S01]  /*a750*/  S2R R39, SR_TID.X ;  /* 0x0000000000277919 */ /* 0x000e220000002100 */
[----:B-----5:R-:W-:Y:S02]  /*a760*/  LOP3.LUT R38, R85, 0x18, R22, 0xf8, !PT ;  /* 0x0000001855267812 */ /* 0x020fe400078ef816 */
[----:B------:R-:W-:Y:S02]  /*a770*/  SHF.R.U64 R76, R4, 0x10, R5 ;  /* 0x00000010044c7819 */ /* 0x000fe40000001205 */
[----:B------:R-:W-:Y:S02]  /*a780*/  LOP3.LUT R38, R38, R84, RZ, 0x3c, !PT ;  /* 0x0000005426267212 */ /* 0x000fe400078e3cff */
[----:B------:R-:W-:Y:S02]  /*a790*/  SHF.R.U64 R74, R24, 0x10, R25 ;  /* 0x00000010184a7819 */ /* 0x000fe40000001219 */
[----:B------:R-:W-:Y:S01]  /*a7a0*/  SHF.R.U64 R24, R26, 0x10, R27 ;  /* 0x000000101a187819 */ /* 0x000fe2000000121b */
[----:B------:R-:W-:Y:S01]  /*a7b0*/  IMAD.IADD R38, R82, 0x1, R38 ;  /* 0x0000000152267824 */ /* 0x000fe200078e0226 */
[----:B------:R-:W-:-:S02]  /*a7c0*/  SHF.R.U32.HI R75, RZ, 0x10, R25 ;  /* 0x00000010ff4b7819 */ /* 0x000fc40000011619 */
[----:B------:R-:W-:Y:S02]  /*a7d0*/  SHF.R.U32.HI R27, RZ, 0x10, R27 ;  /* 0x00000010ff1b7819 */ /* 0x000fe4000001161b */
[----:B------:R-:W-:Y:S02]  /*a7e0*/  LEA R58, R38, UR40, 0x1 ;  /* 0x00000028263a7c11 */ /* 0x000fe4000f8e08ff */
[----:B------:R-:W-:Y:S02]  /*a7f0*/  PRMT R76, R51, 0x5432, R76 ;  /* 0x00005432334c7816 */ /* 0x000fe4000000004c */
[----:B------:R-:W-:Y:S02]  /*a800*/  PRMT R74, R54, 0x5432, R74 ;  /* 0x00005432364a7816 */ /* 0x000fe4000000004a */
[----:B------:R-:W-:Y:S01]  /*a810*/  SHF.R.U32.HI R78, RZ, 0x10, R5 ;  /* 0x00000010ff4e7819 */ /* 0x000fe20000011605 */
[----:B------:R-:W-:Y:S01]  /*a820*/  IMAD.U32 R77, R76, 0x10000, RZ ;  /* 0x000100004c4d7824 */ /* 0x000fe200078e00ff */
[----:B------:R-:W-:-:S02]  /*a830*/  SHF.R.U64 R26, R6, 0x10, R7 ;  /* 0x00000010061a7819 */ /* 0x000fc40000001207 */
[----:B------:R-:W-:Y:S02]  /*a840*/  SHF.R.U32.HI R6, RZ, 0x10, R7 ;  /* 0x00000010ff067819 */ /* 0x000fe40000011607 */
[----:B------:R-:W-:Y:S02]  /*a850*/  PRMT R75, R68, 0x5410, R75 ;  /* 0x00005410444b7816 */ /* 0x000fe4000000004b */
[----:B------:R-:W-:Y:S02]  /*a860*/  PRMT R5, R69, 0x5410, R27 ;  /* 0x0000541045057816 */ /* 0x000fe4000000001b */
[----:B------:R-:W-:Y:S01]  /*a870*/  PRMT R78, R52, 0x5432, R78 ;  /* 0x00005432344e7816 */ /* 0x000fe2000000004e */
[----:B0-----:R-:W-:Y:S01]  /*a880*/  VIADD R39, R39, 0xffffff80 ;  /* 0xffffff8027277836 */ /* 0x001fe20000000000 */
[----:B------:R-:W-:Y:S02]  /*a890*/  PRMT R6, R0, 0x5432, R6 ;  /* 0x0000543200067816 */ /* 0x000fe40000000006 */
[----:B------:R-:W-:Y:S01]  /*a8a0*/  LOP3.LUT R76, R76, 0xffff0000, RZ, 0xc0, !PT ;  /* 0xffff00004c4c7812 */ /* 0x000fe200078ec0ff */
[----:B------:R-:W-:Y:S01]  /*a8b0*/  IMAD.U32 R79, R78, 0x10000, RZ ;  /* 0x000100004e4f7824 */ /* 0x000fe200078e00ff */
[----:B------:R-:W-:Y:S01]  /*a8c0*/  LEA.HI R36, R39, R39, RZ, 0x1 ;  /* 0x0000002727247211 */ /* 0x000fe200078f08ff */
[----:B------:R-:W-:Y:S01]  /*a8d0*/  IMAD.U32 R80, R6, 0x10000, RZ ;  /* 0x0001000006507824 */ /* 0x000fe200078e00ff */
[----:B------:R-:W-:-:S02]  /*a8e0*/  PRMT R24, R55, 0x5432, R24 ;  /* 0x0000543237187816 */ /* 0x000fc40000000018 */
[----:B------:R-:W-:Y:S02]  /*a8f0*/  LOP3.LUT R36, R36, 0xfffffffe, RZ, 0xc0, !PT ;  /* 0xfffffffe24247812 */ /* 0x000fe400078ec0ff */
[----:B------:R-:W-:Y:S02]  /*a900*/  PRMT R26, R53, 0x5432, R26 ;  /* 0x00005432351a7816 */ /* 0x000fe4000000001a */
[----:B------:R-:W-:Y:S01]  /*a910*/  LOP3.LUT R78, R78, 0xffff0000, RZ, 0xc0, !PT ;  /* 0xffff00004e4e7812 */ /* 0x000fe200078ec0ff */
[----:B------:R-:W-:-:S05]  /*a920*/  IMAD.IADD R36, R39, 0x1, -R36 ;  /* 0x0000000127247824 */ /* 0x000fca00078e0a24 */
[----:B------:R-:W-:-:S04]  /*a930*/  LEA.HI R36, R3, R36, RZ, 0x1d ;  /* 0x0000002403247211 */ /* 0x000fc800078fe8ff */
[----:B------:R-:W-:-:S04]  /*a940*/  SHF.R.S32.HI R37, RZ, 0x1f, R36 ;  /* 0x0000001fff257819 */ /* 0x000fc80000011424 */
[----:B------:R-:W-:Y:S01]  /*a950*/  LEA.HI R37, R37, R36, RZ, 0x2 ;  /* 0x0000002425257211 */ /* 0x000fe200078f10ff */
[----:B------:R-:W-:-:S03]  /*a960*/  IMAD.SHL.U32 R36, R36, 0x8, RZ ;  /* 0x0000000824247824 */ /* 0x000fc600078e00ff */
[----:B------:R-:W-:Y:S02]  /*a970*/  SHF.R.S32.HI R37, RZ, 0x2, R37 ;  /* 0x00000002ff257819 */ /* 0x000fe40000011425 */
[----:B------:R-:W-:-:S03]  /*a980*/  LOP3.LUT R36, R85, 0x18, R36, 0xf8, !PT ;  /* 0x0000001855247812 */ /* 0x000fc600078ef824 */
[----:B------:R-:W-:Y:S01]  /*a990*/  IMAD R37, R37, 0x1800, R82 ;  /* 0x0000180025257824 */ /* 0x000fe200078e0252 */
[----:B------:R-:W-:-:S05]  /*a9a0*/  LOP3.LUT R36, R36, R84, RZ, 0x3c, !PT ;  /* 0x0000005424247212 */ /* 0x000fca00078e3cff */
[----:B------:R-:W-:Y:S02]  /*a9b0*/  IMAD.IADD R59, R37, 0x1, R36 ;  /* 0x00000001253b7824 */ /* 0x000fe400078e0224 */
[----:B------:R-:W0:Y:S02]  /*a9c0*/  LDS.128 R36, [R58] ;  /* 0x000000003a247984 */ /* 0x000e240000000c00 */
        /* <DEDUP_REMOVED lines=8> */
[----:B------:R-:W-:Y:S01]  /*aa50*/  IMAD.U32 R36, R74, 0x10000, RZ ;  /* 0x000100004a247824 */ /* 0x000fe200078e00ff */
[C---:B-1----:R-:W-:Y:S01]  /*aa60*/  LOP3.LUT R39, R40.reuse, 0xffff0000, RZ, 0xc0, !PT ;  /* 0xffff000028277812 */ /* 0x042fe200078ec0ff */
[----:B------:R-:W-:Y:S01]  /*aa70*/  IMAD.U32 R27, R40, 0x10000, RZ ;  /* 0x00010000281b7824 */ /* 0x000fe200078e00ff */
[C---:B------:R-:W-:Y:S01]  /*aa80*/  LOP3.LUT R40, R41.reuse, 0xffff0000, RZ, 0xc0, !PT ;  /* 0xffff000029287812 */ /* 0x040fe200078ec0ff */
[----:B------:R-:W-:Y:S01]  /*aa90*/  IMAD.U32 R72, R41, 0x10000, RZ ;  /* 0x0001000029487824 */ /* 0x000fe200078e00ff */
[C---:B------:R-:W-:Y:S01]  /*aaa0*/  LOP3.LUT R25, R42.reuse, 0xffff0000, RZ, 0xc0, !PT ;  /* 0xffff00002a197812 */ /* 0x040fe200078ec0ff */
[----:B------:R-:W-:-:S02]  /*aab0*/  IMAD.U32 R41, R42, 0x10000, RZ ;  /* 0x000100002a297824 */ /* 0x000fc400078e00ff */
[-C--:B------:R-:W-:Y:S01]  /*aac0*/  FMUL.FTZ R81, R27, R77.reuse ;  /* 0x0000004d1b517220 */ /* 0x080fe20000410000 */
[C---:B------:R-:W-:Y:S01]  /*aad0*/  IMAD.U32 R73, R43.reuse, 0x10000, RZ ;  /* 0x000100002b497824 */ /* 0x040fe200078e00ff */
[----:B------:R-:W-:Y:S01]  /*aae0*/  LOP3.LUT R42, R43, 0xffff0000, RZ, 0xc0, !PT ;  /* 0xffff00002b2a7812 */ /* 0x000fe200078ec0ff */
[-C--:B------:R-:W-:Y:S01]  /*aaf0*/  FMUL.FTZ R83, R27, R36.reuse ;  /* 0x000000241b537220 */ /* 0x080fe20000410000 */
[----:B------:R-:W-:Y:S02]  /*ab00*/  IMAD.U32 R43, R75, 0x10000, RZ ;  /* 0x000100004b2b7824 */ /* 0x000fe400078e00ff */
[C---:B------:R-:W-:Y:S01]  /*ab10*/  FFMA.FTZ R27, R68.reuse, R36, -R81 ;  /* 0x00000024441b7223 */ /* 0x040fe20000010851 */
[----:B------:R-:W-:Y:S02]  /*ab20*/  IMAD.U32 R70, R37, 0x10000, RZ ;  /* 0x0001000025467824 */ /* 0x000fe400078e00ff */
[----:B------:R-:W-:Y:S01]  /*ab30*/  FFMA.FTZ R36, R68, R77, R83 ;  /* 0x0000004d44247223 */ /* 0x000fe20000010053 */
[C---:B------:R-:W-:Y:S01]  /*ab40*/  FMUL.FTZ R81, R72.reuse, R79 ;  /* 0x0000004f48517220 */ /* 0x040fe20000410000 */
[----:B------:R-:W-:Y:S01]  /*ab50*/  FMUL.FTZ R77, R72, R43 ;  /* 0x0000002b484d7220 */ /* 0x000fe20000410000 */
[----:B------:R-:W-:-:S02]  /*ab60*/  IMAD.U32 R68, R5, 0x10000, RZ ;  /* 0x0001000005447824 */ /* 0x000fc400078e00ff */
[C---:B------:R-:W-:Y:S01]  /*ab70*/  FMUL.FTZ R72, R73.reuse, R80 ;  /* 0x0000005049487220 */ /* 0x040fe20000410000 */
[----:B------:R-:W-:Y:S01]  /*ab80*/  FFMA.FTZ R81, R70, R43, -R81 ;  /* 0x0000002b46517223 */ /* 0x000fe20000010851 */
[----:B------:R-:W-:Y:S01]  /*ab90*/  LOP3.LUT R74, R74, 0xffff0000, RZ, 0xc0, !PT ;  /* 0xffff00004a4a7812 */ /* 0x000fe200078ec0ff */
[-C--:B------:R-:W-:Y:S01]  /*aba0*/  FMUL.FTZ R73, R73, R68.reuse ;  /* 0x0000004449497220 */ /* 0x080fe20000410000 */
[----:B------:R-:W-:Y:S01]  /*abb0*/  FFMA.FTZ R43, R71, R68, -R72 ;  /* 0x00000044472b7223 */ /* 0x000fe20000010848 */
[----:B------:R-:W-:Y:S01]  /*abc0*/  FMUL.FTZ R68, R39, R76 ;  /* 0x0000004c27447220 */ /* 0x000fe20000410000 */
[----:B------:R-:W-:Y:S01]  /*abd0*/  LOP3.LUT R75, R75, 0xffff0000, RZ, 0xc0, !PT ;  /* 0xffff00004b4b7812 */ /* 0x000fe200078ec0ff */
[----:B------:R-:W-:Y:S01]  /*abe0*/  FMUL.FTZ R72, R39, R74 ;  /* 0x0000004a27487220 */ /* 0x000fe20000410000 */
[----:B------:R-:W-:Y:S01]  /*abf0*/  LOP3.LUT R37, R37, 0xffff0000, RZ, 0xc0, !PT ;  /* 0xffff000025257812 */ /* 0x000fe200078ec0ff */
[----:B------:R-:W-:Y:S01]  /*ac00*/  FFMA.FTZ R77, R70, R79, R77 ;  /* 0x0000004f464d7223 */ /* 0x000fe2000001004d */
[----:B------:R-:W-:Y:S01]  /*ac10*/  FFMA.FTZ R73, R71, R80, R73 ;  /* 0x0000005047497223 */ /* 0x000fe20000010049 */
[----:B------:R-:W-:Y:S01]  /*ac20*/  FFMA.FTZ R74, R69, R74, -R68 ;  /* 0x0000004a454a7223 */ /* 0x000fe20000010844 */
[----:B------:R-:W-:-:S02]  /*ac30*/  IMAD.U32 R70, R26, 0x10000, RZ ;  /* 0x000100001a467824 */ /* 0x000fc400078e00ff */
[----:B------:R-:W-:Y:S01]  /*ac40*/  FMUL.FTZ R80, R40, R78 ;  /* 0x0000004e28507220 */ /* 0x000fe20000410000 */
[----:B------:R-:W-:Y:S02]  /*ac50*/  IMAD.U32 R68, R24, 0x10000, RZ ;  /* 0x0001000018447824 */ /* 0x000fe400078e00ff */
[-C--:B------:R-:W-:Y:S01]  /*ac60*/  FMUL.FTZ R39, R40, R75.reuse ;  /* 0x0000004b28277220 */ /* 0x080fe20000410000 */
[----:B------:R-:W-:Y:S01]  /*ac70*/  FFMA.FTZ R69, R69, R76, R72 ;  /* 0x0000004c45457223 */ /* 0x000fe20000010048 */
[----:B------:R-:W-:Y:S01]  /*ac80*/  FMUL.FTZ R40, R41, R70 ;  /* 0x0000004629287220 */ /* 0x000fe20000410000 */
[C---:B------:R-:W-:Y:S01]  /*ac90*/  FFMA.FTZ R80, R37.reuse, R75, -R80 ;  /* 0x0000004b25507223 */ /* 0x040fe20000010850 */
[----:B------:R-:W-:Y:S01]  /*aca0*/  FFMA.FTZ R78, R37, R78, R39 ;  /* 0x0000004e254e7223 */ /* 0x000fe20000010027 */
        /* <DEDUP_REMOVED lines=8> */
[----:B------:R-:W-:-:S02]  /*ad30*/  FMUL.FTZ R41, R42, R37 ;  /* 0x000000252a297220 */ /* 0x000fc40000410000 */
[-C--:B------:R-:W-:Y:S01]  /*ad40*/  FMUL.FTZ R25, R25, R24.reuse ;  /* 0x0000001819197220 */ /* 0x080fe20000410000 */
[----:B------:R-:W-:Y:S01]  /*ad50*/  FFMA.FTZ R7, R4, R24, -R7 ;  /* 0x0000001804077223 */ /* 0x000fe20000010807 */
[-C--:B------:R-:W-:Y:S01]  /*ad60*/  FMUL.FTZ R6, R42, R5.reuse ;  /* 0x000000052a067220 */ /* 0x080fe20000410000 */
[----:B------:R-:W-:Y:S01]  /*ad70*/  FFMA.FTZ R42, R38, R5, -R41 ;  /* 0x00000005262a7223 */ /* 0x000fe20000010829 */
[----:B------:R-:W-:Y:S01]  /*ad80*/  FFMA.FTZ R39, R4, R26, R25 ;  /* 0x0000001a04277223 */ /* 0x000fe20000010019 */
[----:B------:R-:W-:Y:S01]  /*ad90*/  F2FP.BF16.F32.PACK_AB R4, R74, R27 ;  /* 0x0000001b4a04723e */ /* 0x000fe200000010ff */
[----:B------:R-:W-:Y:S01]  /*ada0*/  FFMA.FTZ R38, R38, R37, R6 ;  /* 0x0000002526267223 */ /* 0x000fe20000010006 */
[----:B------:R-:W-:Y:S02]  /*adb0*/  F2FP.BF16.F32.PACK_AB R6, R7, R40 ;  /* 0x000000280706723e */ /* 0x000fe400000010ff */
[----:B------:R-:W-:Y:S02]  /*adc0*/  F2FP.BF16.F32.PACK_AB R5, R80, R81 ;  /* 0x000000515005723e */ /* 0x000fe400000010ff */
[----:B------:R-:W-:-:S02]  /*add0*/  F2FP.BF16.F32.PACK_AB R7, R42, R43 ;  /* 0x0000002b2a07723e */ /* 0x000fc400000010ff */
[----:B------:R-:W-:Y:S02]  /*ade0*/  F2FP.BF16.F32.PACK_AB R24, R69, R36 ;  /* 0x000000244518723e */ /* 0x000fe400000010ff */
[----:B------:R-:W-:Y:S01]  /*adf0*/  F2FP.BF16.F32.PACK_AB R25, R78, R77 ;  /* 0x0000004d4e19723e */ /* 0x000fe200000010ff */
[----:B------:R0:W-:Y:S01]  /*ae00*/  STS.128 [R58], R4 ;  /* 0x000000043a007388 */ /* 0x0001e20000000c00 */
[----:B------:R-:W-:Y:S02]  /*ae10*/  F2FP.BF16.F32.PACK_AB R26, R39, R72 ;  /* 0x00000048271a723e */ /* 0x000fe400000010ff */
[----:B------:R-:W-:-:S05]  /*ae20*/  F2FP.BF16.F32.PACK_AB R27, R38, R73 ;  /* 0x00000049261b723e */ /* 0x000fca00000010ff */
[----:B------:R0:W-:Y:S02]  /*ae30*/  STS.128 [R59+0xc400], R24 ;  /* 0x00c400183b007388 */ /* 0x0001e40000000c00 */
.L_x_1486:
[----:B------:R-:W-:Y:S05]  /*ae40*/  BSYNC B1 ;  /* 0x0000000000017941 */ /* 0x000fea0003800000 */
.L_x_1485:
[----:B------:R-:W-:Y:S04]  /*ae50*/  BSSY B1, `(.L_x_1487) ;  /* 0x000006f000017945 */ /* 0x000fe80003800000 */
[----:B------:R-:W-:Y:S05]  /*ae60*/  @P1 BRA `(.L_x_1488) ;  /* 0x0000000400b41947 */ /* 0x000fea0003800000 */
[----:B------:R-:W-:Y:S02]  /*ae70*/  LEA.HI R50, R3, R50, RZ, 0x1d ;  /* 0x0000003203327211 */ /* 0x000fe400078fe8ff */
[----:B------:R-:W-:Y:S02]  /*ae80*/  LEA.HI R48, R48, R49, RZ, 0x5 ;  /* 0x0000003130307211 */ /* 0x000fe400078f28ff */
[----:B0-----:R-:W-:Y:S01]  /*ae90*/  SHF.R.S32.HI R5, RZ, 0x1f, R50 ;  /* 0x0000001fff057819 */ /* 0x001fe20000011432 */
[----:B------:R-:W-:Y:S01]  /*aea0*/  IMAD.SHL.U32 R4, R50, 0x8, RZ ;  /* 0x0000000832047824 */ /* 0x000fe200078e00ff */
[----:B------:R-:W-:Y:S02]  /*aeb0*/  SHF.R.S32.HI R48, RZ, 0x5, R48 ;  /* 0x00000005ff307819 */ /* 0x000fe40000011430 */
[----:B------:R-:W-:Y:S02]  /*aec0*/  LEA.HI R5, R5, R50, RZ, 0x2 ;  /* 0x0000003205057211 */ /* 0x000fe400078f10ff */
[----:B-----5:R-:W-:Y:S01]  /*aed0*/  LOP3.LUT R4, R85, 0x18, R4, 0xf8, !PT ;  /* 0x0000001855047812 */ /* 0x020fe200078ef804 */
[----:B------:R-:W-:Y:S01]  /*aee0*/  IMAD R48, R48, 0x1800, R82 ;  /* 0x0000180030307824 */ /* 0x000fe200078e0252 */
[----:B------:R-:W-:-:S02]  /*aef0*/  SHF.R.S32.HI R5, RZ, 0x2, R5 ;  /* 0x00000002ff057819 */ /* 0x000fc40000011405 */
[----:B------:R-:W-:Y:S02]  /*af00*/  LOP3.LUT R47, R85, 0x18, R47, 0xf8, !PT ;  /* 0x00000018552f7812 */ /* 0x000fe400078ef82f */
[-C--:B------:R-:W-:Y:S01]  /*af10*/  LOP3.LUT R4, R4, R84.reuse, RZ, 0x3c, !PT ;  /* 0x0000005404047212 */ /* 0x080fe200078e3cff */
[----:B------:R-:W-:Y:S01]  /*af20*/  IMAD R5, R5, 0x1800, R82 ;  /* 0x0000180005057824 */ /* 0x000fe200078e0252 */
[----:B------:R-:W-:Y:S02]  /*af30*/  LOP3.LUT R47, R47, R84, RZ, 0x3c, !PT ;  /* 0x000000542f2f7212 */ /* 0x000fe400078e3cff */
[--C-:B------:R-:W-:Y:S01]  /*af40*/  SHF.R.U64 R41, R28, 0x10, R29.reuse ;  /* 0x000000101c297819 */ /* 0x100fe2000000121d */
[----:B------:R-:W-:Y:S01]  /*af50*/  IMAD.IADD R37, R5, 0x1, R4 ;  /* 0x0000000105257824 */ /* 0x000fe200078e0204 */
[----:B------:R-:W-:Y:S01]  /*af60*/  SHF.R.U32.HI R28, RZ, 0x10, R29 ;  /* 0x00000010ff1c7819 */ /* 0x000fe2000001161d */
[----:B------:R-:W-:Y:S01]  /*af70*/  IMAD.IADD R36, R48, 0x1, R47 ;  /* 0x0000000130247824 */ /* 0x000fe200078e022f */
[--C-:B------:R-:W-:Y:S01]  /*af80*/  SHF.R.U64 R29, R8, 0x10, R9.reuse ;  /* 0x00000010081d7819 */ /* 0x100fe20000001209 */
[----:B------:R-:W-:Y:S01]  /*af90*/  IMAD R37, R37, 0x2, R2 ;  /* 0x0000000225257824 */ /* 0x000fe200078e0202 */
[----:B------:R-:W-:-:S02]  /*afa0*/  SHF.R.U32.HI R8, RZ, 0x10, R9 ;  /* 0x00000010ff087819 */ /* 0x000fc40000011609 */
[----:B------:R-:W-:Y:S02]  /*afb0*/  LEA R36, R36, UR40, 0x1 ;  /* 0x0000002824247c11 */ /* 0x000fe4000f8e08ff */
[----:B------:R-:W0:Y:S01]  /*afc0*/  LDS.128 R24, [R37+0xc400] ;  /* 0x00c4000025187984 */ /* 0x000e220000000c00 */
[----:B------:R-:W-:Y:S02]  /*afd0*/  SHF.R.U64 R39, R30, 0x10, R31 ;  /* 0x000000101e277819 */ /* 0x000fe4000000121f */
[----:B------:R-:W-:Y:S01]  /*afe0*/  PRMT R64, R64, 0x5410, R41 ;  /* 0x0000541040407816 */ /* 0x000fe20000000029 */
[----:B------:R-:W1:Y:S01]  /*aff0*/  LDS.128 R4, [R36] ;  /* 0x0000000024047984 */ /* 0x000e620000000c00 */
[----:B------:R-:W-:Y:S02]  /*b000*/  PRMT R60, R60, 0x5410, R29 ;  /* 0x000054103c3c7816 */ /* 0x000fe4000000001d */
[--C-:B------:R-:W-:Y:S02]  /*b010*/  SHF.R.U64 R9, R10, 0x10, R11.reuse ;  /* 0x000000100a097819 */ /* 0x100fe4000000120b */
[----:B------:R-:W-:Y:S01]  /*b020*/  PRMT R61, R61, 0x5410, R8 ;  /* 0x000054103d3d7816 */ /* 0x000fe20000000008 */
[----:B------:R-:W-:Y:S01]  /*b030*/  IMAD.U32 R41, R60, 0x10000, RZ ;  /* 0x000100003c297824 */ /* 0x000fe200078e00ff */
[----:B------:R-:W-:-:S02]  /*b040*/  SHF.R.U32.HI R10, RZ, 0x10, R11 ;  /* 0x00000010ff0a7819 */ /* 0x000fc4000001160b */
[----:B------:R-:W-:Y:S01]  /*b050*/  PRMT R65, R65, 0x5410, R28 ;  /* 0x0000541041417816 */ /* 0x000fe2000000001c */
[----:B------:R-:W-:Y:S01]  /*b060*/  IMAD.U32 R38, R61, 0x10000, RZ ;  /* 0x000100003d267824 */ /* 0x000fe200078e00ff */
[----:B------:R-:W-:Y:S01]  /*b070*/  PRMT R66, R66, 0x5410, R39 ;  /* 0x0000541042427816 */ /* 0x000fe20000000027 */
[----:B------:R-:W-:Y:S01]  /*b080*/  IMAD.U32 R39, R64, 0x10000, RZ ;  /* 0x0001000040277824 */ /* 0x000fe200078e00ff */
[----:B------:R-:W-:Y:S02]  /*b090*/  SHF.R.U32.HI R30, RZ, 0x10, R31 ;  /* 0x00000010ff1e7819 */ /* 0x000fe4000001161f */
[----:B------:R-:W-:Y:S02]  /*b0a0*/  PRMT R63, R63, 0x5410, R10 ;  /* 0x000054103f3f7816 */ /* 0x000fe4000000000a */
[----:B------:R-:W-:Y:S02]  /*b0b0*/  PRMT R67, R67, 0x5410, R30 ;  /* 0x0000541043437816 */ /* 0x000fe4000000001e */
[----:B------:R-:W-:Y:S01]  /*b0c0*/  PRMT R62, R62, 0x5410, R9 ;  /* 0x000054103e3e7816 */ /* 0x000fe20000000009 */
[----:B------:R-:W-:-:S02]  /*b0d0*/  IMAD.U32 R40, R63, 0x10000, RZ ;  /* 0x000100003f287824 */ /* 0x000fc400078e00ff */
[C---:B0-----:R-:W-:Y:S01]  /*b0e0*/  IMAD.U32 R28, R24.reuse, 0x10000, RZ ;  /* 0x00010000181c7824 */ /* 0x041fe200078e00ff */
[----:B------:R-:W-:Y:S01]  /*b0f0*/  LOP3.LUT R24, R24, 0xffff0000, RZ, 0xc0, !PT ;  /* 0xffff000018187812 */ /* 0x000fe200078ec0ff */
[C---:B------:R-:W-:Y:S01]  /*b100*/  IMAD.U32 R29, R25.reuse, 0x10000, RZ ;  /* 0x00010000191d7824 */ /* 0x040fe200078e00ff */
[----:B------:R-:W-:Y:S01]  /*b110*/  LOP3.LUT R25, R25, 0xffff0000, RZ, 0xc0, !PT ;  /* 0xffff000019197812 */ /* 0x000fe200078ec0ff */
[----:B-1----:R-:W-:Y:S02]  /*b120*/  IMAD.U32 R8, R4, 0x10000, RZ ;  /* 0x0001000004087824 */ /* 0x002fe400078e00ff */
[C---:B------:R-:W-:Y:S01]  /*b130*/  FMUL.FTZ R43, R28.reuse, R41 ;  /* 0x000000291c2b7220 */ /* 0x040fe20000410000 */
[----:B------:R-:W-:Y:S01]  /*b140*/  FMUL.FTZ R47, R28, R39 ;  /* 0x000000271c2f7220 */ /* 0x000fe20000410000 */
[----:B------:R-:W-:Y:S02]  /*b150*/  IMAD.U32 R9, R5, 0x10000, RZ ;  /* 0x0001000005097824 */ /* 0x000fe400078e00ff */
[----:B------:R-:W-:Y:S01]  /*b160*/  FMUL.FTZ R42, R29, R38 ;  /* 0x000000261d2a7220 */ /* 0x000fe20000410000 */
[----:B------:R-:W-:-:S02]  /*b170*/  IMAD.U32 R28, R65, 0x10000, RZ ;  /* 0x00010000411c7824 */ /* 0x000fc400078e00ff */
[C---:B------:R-:W-:Y:S01]  /*b180*/  FFMA.FTZ R43, R8.reuse, R39, -R43 ;  /* 0x00000027082b7223 */ /* 0x040fe2000001082b */
[----:B------:R-:W-:Y:S02]  /*b190*/  IMAD.U32 R31, R27, 0x10000, RZ ;  /* 0x000100001b1f7824 */ /* 0x000fe400078e00ff */
[----:B------:R-:W-:Y:S01]  /*b1a0*/  FFMA.FTZ R47, R8, R41, R47 ;  /* 0x00000029082f7223 */ /* 0x000fe2000001002f */
[----:B------:R-:W-:Y:S02]  /*b1b0*/  IMAD.U32 R8, R67, 0x10000, RZ ;  /* 0x0001000043087824 */ /* 0x000fe400078e00ff */
[-C--:B------:R-:W-:Y:S01]  /*b1c0*/  FMUL.FTZ R48, R29, R28.reuse ;  /* 0x0000001c1d307220 */ /* 0x080fe20000410000 */
[----:B------:R-:W-:Y:S01]  /*b1d0*/  FFMA.FTZ R42, R9, R28, -R42 ;  /* 0x0000001c092a7223 */ /* 0x000fe2000001082a */
[----:B------:R-:W-:Y:S01]  /*b1e0*/  FMUL.FTZ R28, R31, R40 ;  /* 0x000000281f1c7220 */ /* 0x000fe20000410000 */
[----:B------:R-:W-:Y:S01]  /*b1f0*/  IMAD.U32 R11, R7, 0x10000, RZ ;  /* 0x00010000070b7824 */ /* 0x000fe200078e00ff */
[----:B------:R-:W-:Y:S01]  /*b200*/  LOP3.LUT R29, R60, 0xffff0000, RZ, 0xc0, !PT ;  /* 0xffff00003c1d7812 */ /* 0x000fe200078ec0ff */
[----:B------:R-:W-:Y:S01]  /*b210*/  FMUL.FTZ R31, R31, R8 ;  /* 0x000000081f1f7220 */ /* 0x000fe20000410000 */
[----:B------:R-:W-:Y:S01]  /*b220*/  FFMA.FTZ R48, R9, R38, R48 ;  /* 0x0000002609307223 */ /* 0x000fe20000010030 */
[----:B------:R-:W-:Y:S01]  /*b230*/  LOP3.LUT R9, R64, 0xffff0000, RZ, 0xc0, !PT ;  /* 0xffff000040097812 */ /* 0x000fe200078ec0ff */
[C---:B------:R-:W-:Y:S01]  /*b240*/  FFMA.FTZ R41, R11.reuse, R8, -R28 ;  /* 0x000000080b297223 */ /* 0x040fe2000001081c */
[----:B------:R-:W-:Y:S01]  /*b250*/  LOP3.LUT R4, R4, 0xffff0000, RZ, 0xc0, !PT ;  /* 0xffff000004047812 */ /* 0x000fe200078ec0ff */
[----:B------:R-:W-:Y:S01]  /*b260*/  FFMA.FTZ R49, R11, R40, R31 ;  /* 0x000000280b317223 */ /* 0x000fe2000001001f */
[C---:B------:R-:W-:Y:S01]  /*b270*/  FMUL.FTZ R11, R24.reuse, R29 ;  /* 0x0000001d180b7220 */ /* 0x040fe20000410000 */
[-C--:B------:R-:W-:Y:S01]  /*b280*/  FMUL.FTZ R31, R24, R9.reuse ;  /* 0x00000009181f7220 */ /* 0x080fe20000410000 */
[----:B------:R-:W-:Y:S01]  /*b290*/  IMAD.U32 R30, R26, 0x10000, RZ ;  /* 0x000100001a1e7824 */ /* 0x000fe200078e00ff */
[----:B------:R-:W-:Y:S01]  /*b2a0*/  LOP3.LUT R8, R65, 0xffff0000, RZ, 0xc0, !PT ;  /* 0xffff000041087812 */ /* 0x000fe200078ec0ff */
[----:B------:R-:W-:Y:S01]  /*b2b0*/  FFMA.FTZ R24, R4, R9, -R11 ;  /* 0x0000000904187223 */ /* 0x000fe2000001080b */
[----:B------:R-:W-:Y:S01]  /*b2c0*/  LOP3.LUT R28, R61, 0xffff0000, RZ, 0xc0, !PT ;  /* 0xffff00003d1c7812 */ /* 0x000fe200078ec0ff */
[----:B------:R-:W-:-:S02]  /*b2d0*/  IMAD.U32 R11, R62, 0x10000, RZ ;  /* 0x000100003e0b7824 */ /* 0x000fc400078e00ff */
[----:B------:R-:W-:Y:S01]  /*b2e0*/  FFMA.FTZ R38, R4, R29, R31 ;  /* 0x0000001d04267223 */ /* 0x000fe2000001001f */
[----:B------:R-:W-:Y:S01]  /*b2f0*/  LOP3.LUT R5, R5, 0xffff0000, RZ, 0xc0, !PT ;  /* 0xffff000005057812 */ /* 0x000fe200078ec0ff */
[----:B------:R-:W-:Y:S02]  /*b300*/  IMAD.U32 R10, R6, 0x10000, RZ ;  /* 0x00010000060a7824 */ /* 0x000fe400078e00ff */
[----:B------:R-:W-:Y:S01]  /*b310*/  FMUL.FTZ R29, R30, R11 ;  /* 0x0000000b1e1d7220 */ /* 0x000fe20000410000 */
[----:B------:R-:W-:Y:S02]  /*b320*/  IMAD.U32 R9, R66, 0x10000, RZ ;  /* 0x0001000042097824 */ /* 0x000fe400078e00ff */
[C---:B------:R-:W-:Y:S01]  /*b330*/  FMUL.FTZ R40, R25.reuse, R28 ;  /* 0x0000001c19287220 */ /* 0x040fe20000410000 */
[-C--:B------:R-:W-:Y:S01]  /*b340*/  FMUL.FTZ R39, R25, R8.reuse ;  /* 0x0000000819277220 */ /* 0x080fe20000410000 */
[----:B------:R-:W-:Y:S01]  /*b350*/  LOP3.LUT R26, R26, 0xffff0000, RZ, 0xc0, !PT ;  /* 0xffff00001a1a7812 */ /* 0x000fe200078ec0ff */
[-C--:B------:R-:W-:Y:S01]  /*b360*/  FMUL.FTZ R31, R30, R9.reuse ;  /* 0x000000091e1f7220 */ /* 0x080fe20000410000 */
[----:B------:R-:W-:Y:S01]  /*b370*/  FFMA.FTZ R29, R10, R9, -R29 ;  /* 0x000000090a1d7223 */ /* 0x000fe2000001081d */
[C---:B------:R-:W-:Y:S01]  /*b380*/  FFMA.FTZ R25, R5.reuse, R8, -R40 ;  /* 0x0000000805197223 */ /* 0x040fe20000010828 */
[----:B------:R-:W-:Y:S01]  /*b390*/  FFMA.FTZ R39, R5, R28, R39 ;  /* 0x0000001c05277223 */ /* 0x000fe20000010027 */
[----:B------:R-:W-:Y:S01]  /*b3a0*/  LOP3.LUT R9, R62, 0xffff0000, RZ, 0xc0, !PT ;  /* 0xffff00003e097812 */ /* 0x000fe200078ec0ff */
[----:B------:R-:W-:Y:S01]  /*b3b0*/  FFMA.FTZ R10, R10, R11, R31 ;  /* 0x0000000b0a0a7223 */ /* 0x000fe2000001001f */
[----:B------:R-:W-:-:S02]  /*b3c0*/  LOP3.LUT R27, R27, 0xffff0000, RZ, 0xc0, !PT ;  /* 0xffff00001b1b7812 */ /* 0x000fc400078ec0ff */
[----:B------:R-:W-:Y:S01]  /*b3d0*/  LOP3.LUT R5, R66, 0xffff0000, RZ, 0xc0, !PT ;  /* 0xffff000042057812 */ /* 0x000fe200078ec0ff */
[C---:B------:R-:W-:Y:S01]  /*b3e0*/  FMUL.FTZ R11, R26.reuse, R9 ;  /* 0x000000091a0b7220 */ /* 0x040fe20000410000 */
[----:B------:R-:W-:Y:S02]  /*b3f0*/  LOP3.LUT R8, R63, 0xffff0000, RZ, 0xc0, !PT ;  /* 0xffff00003f087812 */ /* 0x000fe400078ec0ff */
[----:B------:R-:W-:Y:S01]  /*b400*/  LOP3.LUT R4, R67, 0xffff0000, RZ, 0xc0, !PT ;  /* 0xffff000043047812 */ /* 0x000fe200078ec0ff */
[-C--:B------:R-:W-:Y:S01]  /*b410*/  FMUL.FTZ R28, R26, R5.reuse ;  /* 0x000000051a1c7220 */ /* 0x080fe20000410000 */
[----:B------:R-:W-:Y:S01]  /*b420*/  LOP3.LUT R6, R6, 0xffff0000, RZ, 0xc0, !PT ;  /* 0xffff000006067812 */ /* 0x000fe200078ec0ff */
[----:B------:R-:W-:Y:S01]  /*b430*/  FMUL.FTZ R30, R27, R8 ;  /* 0x000000081b1e7220 */ /* 0x000fe20000410000 */
[----:B------:R-:W-:Y:S01]  /*b440*/  LOP3.LUT R7, R7, 0xffff0000, RZ, 0xc0, !PT ;  /* 0xffff000007077812 */ /* 0x000fe200078ec0ff */
[-C--:B------:R-:W-:Y:S02]  /*b450*/  FMUL.FTZ R27, R27, R4.reuse ;  /* 0x000000041b1b7220 */ /* 0x080fe40000410000 */
[C---:B------:R-:W-:Y:S01]  /*b460*/  FFMA.FTZ R26, R6.reuse, R5, -R11 ;  /* 0x00000005061a7223 */ /* 0x040fe2000001080b */
[----:B------:R-:W-:Y:S01]  /*b470*/  FFMA.FTZ R11, R6, R9, R28 ;  /* 0x00000009060b7223 */ /* 0x000fe2000001001c */
[C---:B------:R-:W-:Y:S01]  /*b480*/  FFMA.FTZ R30, R7.reuse, R4, -R30 ;  /* 0x00000004071e7223 */ /* 0x040fe2000001081e */
[----:B------:R-:W-:Y:S01]  /*b490*/  FFMA.FTZ R28, R7, R8, R27 ;  /* 0x00000008071c7223 */ /* 0x000fe2000001001b */
[----:B------:R-:W-:-:S02]  /*b4a0*/  F2FP.BF16.F32.PACK_AB R4, R24, R43 ;  /* 0x0000002b1804723e */ /* 0x000fc400000010ff */
[----:B------:R-:W-:Y:S02]  /*b4b0*/  F2FP.BF16.F32.PACK_AB R5, R25, R42 ;  /* 0x0000002a1905723e */ /* 0x000fe400000010ff */
        /* <DEDUP_REMOVED lines=8> */
.L_x_1488:
[----:B------:R-:W-:Y:S05]  /*b540*/  BSYNC B1 ;  /* 0x0000000000017941 */ /* 0x000fea0003800000 */
.L_x_1487:
[----:B------:R-:W-:Y:S05]  /*b550*/  @P2 BRA `(.L_x_1469) ;  /* 0x0000000400b42947 */ /* 0x000fea0003800000 */
[----:B------:R-:W-:Y:S02]  /*b560*/  LEA.HI R3, R3, R46, RZ, 0x1d ;  /* 0x0000002e03037211 */ /* 0x000fe400078fe8ff */
[----:B------:R-:W-:Y:S02]  /*b570*/  LEA.HI R20, R21, R20, RZ, 0x5 ;  /* 0x0000001415147211 */ /* 0x000fe400078f28ff */
[----:B01----:R-:W-:Y:S01]  /*b580*/  SHF.R.S32.HI R6, RZ, 0x1f, R3 ;  /* 0x0000001fff067819 */ /* 0x003fe20000011403 */
        /* <DEDUP_REMOVED lines=10> */
[----:B------:R-:W-:Y:S01]  /*b630*/  SHF.R.U64 R27, R12, 0x10, R13 ;  /* 0x000000100c1b7819 */ /* 0x000fe2000000120d */
[----:B------:R-:W-:Y:S01]  /*b640*/  IMAD.IADD R9, R6, 0x1, R5 ;  /* 0x0000000106097824 */ /* 0x000fe200078e0205 */
[----:B------:R-:W-:Y:S01]  /*b650*/  SHF.R.U64 R25, R32, 0x10, R33 ;  /* 0x0000001020197819 */ /* 0x000fe20000001221 */
[----:B------:R-:W-:Y:S01]  /*b660*/  IMAD.IADD R3, R20, 0x1, R45 ;  /* 0x0000000114037824 */ /* 0x000fe200078e022d */
[----:B------:R-:W-:Y:S01]  /*b670*/  SHF.R.U32.HI R12, RZ, 0x10, R13 ;  /* 0x00000010ff0c7819 */ /* 0x000fe2000001160d */
[----:B------:R-:W-:Y:S01]  /*b680*/  IMAD R20, R9, 0x2, R2 ;  /* 0x0000000209147824 */ /* 0x000fe200078e0202 */
[----:B------:R-:W-:-:S02]  /*b690*/  PRMT R27, R0, 0x5410, R27 ;  /* 0x00005410001b7816 */ /* 0x000fc4000000001b */
[----:B------:R-:W-:Y:S02]  /*b6a0*/  LEA R3, R3, UR40, 0x1 ;  /* 0x0000002803037c11 */ /* 0x000fe4000f8e08ff */
[----:B------:R-:W0:Y:S01]  /*b6b0*/  LDS.128 R8, [R20+0xc400] ;  /* 0x00c4000014087984 */ /* 0x000e220000000c00 */
[----:B------:R-:W-:Y:S01]  /*b6c0*/  SHF.R.U64 R13, R14, 0x10, R15 ;  /* 0x000000100e0d7819 */ /* 0x000fe2000000120f */
[----:B------:R-:W-:Y:S01]  /*b6d0*/  IMAD.U32 R28, R27, 0x10000, RZ ;  /* 0x000100001b1c7824 */ /* 0x000fe200078e00ff */
[----:B------:R-:W-:Y:S01]  /*b6e0*/  PRMT R54, R54, 0x5410, R25 ;  /* 0x0000541036367816 */ /* 0x000fe20000000019 */
[----:B------:R-:W1:Y:S01]  /*b6f0*/  LDS.128 R4, [R3] ;  /* 0x0000000003047984 */ /* 0x000e620000000c00 */
[----:B------:R-:W-:Y:S02]  /*b700*/  SHF.R.U32.HI R32, RZ, 0x10, R33 ;  /* 0x00000010ff207819 */ /* 0x000fe40000011621 */
[----:B------:R-:W-:Y:S01]  /*b710*/  SHF.R.U64 R21, R34, 0x10, R35 ;  /* 0x0000001022157819 */ /* 0x000fe20000001223 */
[----:B------:R-:W-:Y:S01]  /*b720*/  IMAD.U32 R26, R54, 0x10000, RZ ;  /* 0x00010000361a7824 */ /* 0x000fe200078e00ff */
[----:B------:R-:W-:-:S02]  /*b730*/  SHF.R.U32.HI R14, RZ, 0x10, R15 ;  /* 0x00000010ff0e7819 */ /* 0x000fc4000001160f */
[----:B------:R-:W-:Y:S02]  /*b740*/  PRMT R51, R51, 0x5410, R12 ;  /* 0x0000541033337816 */ /* 0x000fe4000000000c */
[----:B------:R-:W-:Y:S02]  /*b750*/  PRMT R55, R55, 0x5410, R32 ;  /* 0x0000541037377816 */ /* 0x000fe40000000020 */
[----:B------:R-:W-:Y:S01]  /*b760*/  PRMT R56, R56, 0x5410, R21 ;  /* 0x0000541038387816 */ /* 0x000fe20000000015 */
[----:B------:R-:W-:Y:S01]  /*b770*/  IMAD.U32 R29, R51, 0x10000, RZ ;  /* 0x00010000331d7824 */ /* 0x000fe200078e00ff */
[----:B------:R-:W-:Y:S02]  /*b780*/  SHF.R.U32.HI R34, RZ, 0x10, R35 ;  /* 0x00000010ff227819 */ /* 0x000fe40000011623 */
[----:B------:R-:W-:Y:S02]  /*b790*/  PRMT R53, R53, 0x5410, R14 ;  /* 0x0000541035357816 */ /* 0x000fe4000000000e */
[----:B------:R-:W-:-:S02]  /*b7a0*/  PRMT R57, R57, 0x5410, R34 ;  /* 0x0000541039397816 */ /* 0x000fc40000000022 */
[----:B------:R-:W-:Y:S02]  /*b7b0*/  LOP3.LUT R27, R27, 0xffff0000, RZ, 0xc0, !PT ;  /* 0xffff00001b1b7812 */ /* 0x000fe400078ec0ff */
[----:B------:R-:W-:Y:S01]  /*b7c0*/  PRMT R52, R52, 0x5410, R13 ;  /* 0x0000541034347816 */ /* 0x000fe2000000000d */
[C---:B0-----:R-:W-:Y:S01]  /*b7d0*/  IMAD.U32 R15, R8.reuse, 0x10000, RZ ;  /* 0x00010000080f7824 */ /* 0x041fe200078e00ff */
[----:B------:R-:W-:Y:S01]  /*b7e0*/  LOP3.LUT R8, R8, 0xffff0000, RZ, 0xc0, !PT ;  /* 0xffff000008087812 */ /* 0x000fe200078ec0ff */
[C---:B------:R-:W-:Y:S01]  /*b7f0*/  IMAD.U32 R21, R9.reuse, 0x10000, RZ ;  /* 0x0001000009157824 */ /* 0x040fe200078e00ff */
[----:B------:R-:W-:Y:S01]  /*b800*/  LOP3.LUT R9, R9, 0xffff0000, RZ, 0xc0, !PT ;  /* 0xffff000009097812 */ /* 0x000fe200078ec0ff */
[----:B-1----:R-:W-:Y:S02]  /*b810*/  IMAD.U32 R0, R4, 0x10000, RZ ;  /* 0x0001000004007824 */ /* 0x002fe400078e00ff */
[C---:B------:R-:W-:Y:S01]  /*b820*/  FMUL.FTZ R31, R15.reuse, R28 ;  /* 0x0000001c0f1f7220 */ /* 0x040fe20000410000 */
[----:B------:R-:W-:Y:S01]  /*b830*/  FMUL.FTZ R33, R15, R26 ;  /* 0x0000001a0f217220 */ /* 0x000fe20000410000 */
[----:B------:R-:W-:-:S02]  /*b840*/  IMAD.U32 R12, R5, 0x10000, RZ ;  /* 0x00010000050c7824 */ /* 0x000fc400078e00ff */
[----:B------:R-:W-:Y:S01]  /*b850*/  FMUL.FTZ R35, R21, R29 ;  /* 0x0000001d15237220 */ /* 0x000fe20000410000 */
[C---:B------:R-:W-:Y:S01]  /*b860*/  FFMA.FTZ R31, R0.reuse, R26, -R31 ;  /* 0x0000001a001f7223 */ /* 0x040fe2000001081f */
[----:B------:R-:W-:Y:S02]  /*b870*/  IMAD.U32 R15, R55, 0x10000, RZ ;  /* 0x00010000370f7824 */ /* 0x000fe400078e00ff */
[----:B------:R-:W-:Y:S01]  /*b880*/  FFMA.FTZ R33, R0, R28, R33 ;  /* 0x0000001c00217223 */ /* 0x000fe20000010021 */
[----:B------:R-:W-:Y:S01]  /*b890*/  IMAD.U32 R25, R11, 0x10000, RZ ;  /* 0x000100000b197824 */ /* 0x000fe200078e00ff */
[----:B------:R-:W-:Y:S01]  /*b8a0*/  LOP3.LUT R4, R4, 0xffff0000, RZ, 0xc0, !PT ;  /* 0xffff000004047812 */ /* 0x000fe200078ec0ff */
[----:B------:R-:W-:Y:S02]  /*b8b0*/  IMAD.U32 R26, R53, 0x10000, RZ ;  /* 0x00010000351a7824 */ /* 0x000fe400078e00ff */
[-C--:B------:R-:W-:Y:S01]  /*b8c0*/  FMUL.FTZ R21, R21, R15.reuse ;  /* 0x0000000f15157220 */ /* 0x080fe20000410000 */
[----:B------:R-:W-:Y:S01]  /*b8d0*/  FFMA.FTZ R35, R12, R15, -R35 ;  /* 0x0000000f0c237223 */ /* 0x000fe20000010823 */
[----:B------:R-:W-:-:S02]  /*b8e0*/  IMAD.U32 R14, R7, 0x10000, RZ ;  /* 0x00010000070e7824 */ /* 0x000fc400078e00ff */
[----:B------:R-:W-:Y:S01]  /*b8f0*/  FMUL.FTZ R15, R25, R26 ;  /* 0x0000001a190f7220 */ /* 0x000fe20000410000 */
[----:B------:R-:W-:Y:S02]  /*b900*/  IMAD.U32 R0, R57, 0x10000, RZ ;  /* 0x0001000039007824 */ /* 0x000fe400078e00ff */
[----:B------:R-:W-:Y:S01]  /*b910*/  FFMA.FTZ R29, R12, R29, R21 ;  /* 0x0000001d0c1d7223 */ /* 0x000fe20000010015 */
[----:B------:R-:W-:Y:S01]  /*b920*/  LOP3.LUT R12, R51, 0xffff0000, RZ, 0xc0, !PT ;  /* 0xffff0000330c7812 */ /* 0x000fe200078ec0ff */
[----:B------:R-:W-:Y:S01]  /*b930*/  FMUL.FTZ R21, R8, R27 ;  /* 0x0000001b08157220 */ /* 0x000fe20000410000 */
[-C--:B------:R-:W-:Y:S01]  /*b940*/  FFMA.FTZ R32, R14, R0.reuse, -R15 ;  /* 0x000000000e207223 */ /* 0x080fe2000001080f */
[----:B------:R-:W-:Y:S01]  /*b950*/  FMUL.FTZ R25, R25, R0 ;  /* 0x0000000019197220 */ /* 0x000fe20000410000 */
[----:B------:R-:W-:Y:S01]  /*b960*/  LOP3.LUT R15, R54, 0xffff0000, RZ, 0xc0, !PT ;  /* 0xffff0000360f7812 */ /* 0x000fe200078ec0ff */
[----:B------:R-:W-:Y:S01]  /*b970*/  IMAD.U32 R24, R10, 0x10000, RZ ;  /* 0x000100000a187824 */ /* 0x000fe200078e00ff */
[----:B------:R-:W-:Y:S01]  /*b980*/  LOP3.LUT R0, R55, 0xffff0000, RZ, 0xc0, !PT ;  /* 0xffff000037007812 */ /* 0x000fe200078ec0ff */
[----:B------:R-:W-:Y:S01]  /*b990*/  FFMA.FTZ R34, R14, R26, R25 ;  /* 0x0000001a0e227223 */ /* 0x000fe20000010019 */
[----:B------:R-:W-:-:S02]  /*b9a0*/  IMAD.U32 R14, R52, 0x10000, RZ ;  /* 0x00010000340e7824 */ /* 0x000fc400078e00ff */
[-C--:B------:R-:W-:Y:S01]  /*b9b0*/  FMUL.FTZ R25, R8, R15.reuse ;  /* 0x0000000f08197220 */ /* 0x080fe20000410000 */
[----:B------:R-:W-:Y:S01]  /*b9c0*/  LOP3.LUT R5, R5, 0xffff0000, RZ, 0xc0, !PT ;  /* 0xffff000005057812 */ /* 0x000fe200078ec0ff */
[C---:B------:R-:W-:Y:S01]  /*b9d0*/  FMUL.FTZ R30, R9.reuse, R12 ;  /* 0x0000000c091e7220 */ /* 0x040fe20000410000 */
[C---:B------:R-:W-:Y:S01]  /*b9e0*/  FFMA.FTZ R26, R4.reuse, R15, -R21 ;  /* 0x0000000f041a7223 */ /* 0x040fe20000010815 */
[----:B------:R-:W-:Y:S01]  /*b9f0*/  FMUL.FTZ R9, R9, R0 ;  /* 0x0000000009097220 */ /* 0x000fe20000410000 */
[----:B------:R-:W-:Y:S01]  /*ba00*/  FFMA.FTZ R28, R4, R27, R25 ;  /* 0x0000001b041c7223 */ /* 0x000fe20000010019 */
[----:B------:R-:W-:Y:S02]  /*ba10*/  IMAD.U32 R13, R6, 0x10000, RZ ;  /* 0x00010000060d7824 */ /* 0x000fe400078e00ff */
[----:B------:R-:W-:Y:S01]  /*ba20*/  FMUL.FTZ R4, R24, R14 ;  /* 0x0000000e18047220 */ /* 0x000fe20000410000 */
[----:B------:R-:W-:Y:S02]  /*ba30*/  IMAD.U32 R8, R56, 0x10000, RZ ;  /* 0x0001000038087824 */ /* 0x000fe400078e00ff */
[C---:B------:R-:W-:Y:S01]  /*ba40*/  FFMA.FTZ R12, R5.reuse, R12, R9 ;  /* 0x0000000c050c7223 */ /* 0x040fe20000010009 */
[----:B------:R-:W-:Y:S01]  /*ba50*/  LOP3.LUT R10, R10, 0xffff0000, RZ, 0xc0, !PT ;  /* 0xffff00000a0a7812 */ /* 0x000fe200078ec0ff */
[----:B------:R-:W-:Y:S01]  /*ba60*/  FFMA.FTZ R30, R5, R0, -R30 ;  /* 0x00000000051e7223 */ /* 0x000fe2000001081e */
[-C--:B------:R-:W-:Y:S01]  /*ba70*/  FMUL.FTZ R24, R24, R8.reuse ;  /* 0x0000000818187220 */ /* 0x080fe20000410000 */
[----:B------:R-:W-:Y:S01]  /*ba80*/  FFMA.FTZ R15, R13, R8, -R4 ;  /* 0x000000080d0f7223 */ /* 0x000fe20000010804 */
[----:B------:R-:W-:-:S02]  /*ba90*/  LOP3.LUT R9, R52, 0xffff0000, RZ, 0xc0, !PT ;  /* 0xffff000034097812 */ /* 0x000fc400078ec0ff */
[----:B------:R-:W-:Y:S01]  /*baa0*/  LOP3.LUT R11, R11, 0xffff0000, RZ, 0xc0, !PT ;  /* 0xffff00000b0b7812 */ /* 0x000fe200078ec0ff */
[----:B------:R-:W-:Y:S01]  /*bab0*/  FFMA.FTZ R24, R13, R14, R24 ;  /* 0x0000000e0d187223 */ /* 0x000fe20000010018 */
[----:B------:R-:W-:Y:S01]  /*bac0*/  LOP3.LUT R5, R56, 0xffff0000, RZ, 0xc0, !PT ;  /* 0xffff000038057812 */ /* 0x000fe200078ec0ff */
[C---:B------:R-:W-:Y:S01]  /*bad0*/  FMUL.FTZ R13, R10.reuse, R9 ;  /* 0x000000090a0d7220 */ /* 0x040fe20000410000 */
[----:B------:R-:W-:Y:S02]  /*bae0*/  LOP3.LUT R4, R53, 0xffff0000, RZ, 0xc0, !PT ;  /* 0xffff000035047812 */ /* 0x000fe400078ec0ff */
[----:B------:R-:W-:Y:S01]  /*baf0*/  LOP3.LUT R0, R57, 0xffff0000, RZ, 0xc0, !PT ;  /* 0xffff000039007812 */ /* 0x000fe200078ec0ff */
[----:B------:R-:W-:Y:S01]  /*bb00*/  FMUL.FTZ R8, R10, R5 ;  /* 0x000000050a087220 */ /* 0x000fe20000410000 */
[----:B------:R-:W-:Y:S01]  /*bb10*/  LOP3.LUT R6, R6, 0xffff0000, RZ, 0xc0, !PT ;  /* 0xffff000006067812 */ /* 0x000fe200078ec0ff */
[----:B------:R-:W-:Y:S01]  /*bb20*/  FMUL.FTZ R14, R11, R4 ;  /* 0x000000040b0e7220 */ /* 0x000fe20000410000 */
[----:B------:R-:W-:Y:S01]  /*bb30*/  LOP3.LUT R7, R7, 0xffff0000, RZ, 0xc0, !PT ;  /* 0xffff000007077812 */ /* 0x000fe200078ec0ff */
[----:B------:R-:W-:-:S02]  /*bb40*/  FMUL.FTZ R21, R11, R0 ;  /* 0x000000000b157220 */ /* 0x000fc40000410000 */
[C---:B------:R-:W-:Y:S01]  /*bb50*/  FFMA.FTZ R10, R6.reuse, R5, -R13 ;  /* 0x00000005060a7223 */ /* 0x040fe2000001080d */
[----:B------:R-:W-:Y:S01]  /*bb60*/  FFMA.FTZ R11, R6, R9, R8 ;  /* 0x00000009060b7223 */ /* 0x000fe20000010008 */
[C---:B------:R-:W-:Y:S01]  /*bb70*/  FFMA.FTZ R13, R7.reuse, R0, -R14 ;  /* 0x00000000070d7223 */ /* 0x040fe2000001080e */
[----:B------:R-:W-:Y:S01]  /*bb80*/  FFMA.FTZ R21, R7, R4, R21 ;  /* 0x0000000407157223 */ /* 0x000fe20000010015 */
[----:B------:R-:W-:Y:S02]  /*bb90*/  F2FP.BF16.F32.PACK_AB R4, R26, R31 ;  /* 0x0000001f1a04723e */ /* 0x000fe400000010ff */
[----:B------:R-:W-:Y:S02]  /*bba0*/  F2FP.BF16.F32.PACK_AB R6, R10, R15 ;  /* 0x0000000f0a06723e */ /* 0x000fe400000010ff */
[----:B------:R-:W-:Y:S02]  /*bbb0*/  F2FP.BF16.F32.PACK_AB R5, R30, R35 ;  /* 0x000000231e05723e */ /* 0x000fe400000010ff */
[----:B------:R-:W-:-:S02]  /*bbc0*/  F2FP.BF16.F32.PACK_AB R10, R11, R24 ;  /* 0x000000180b0a723e */ /* 0x000fc400000010ff */
[----:B------:R-:W-:Y:S02]  /*bbd0*/  F2FP.BF16.F32.PACK_AB R7, R13, R32 ;  /* 0x000000200d07723e */ /* 0x000fe400000010ff */
[----:B------:R-:W-:Y:S02]  /*bbe0*/  F2FP.BF16.F32.PACK_AB R8, R28, R33 ;  /* 0x000000211c08723e */ /* 0x000fe400000010ff */
[----:B------:R-:W-:Y:S01]  /*bbf0*/  F2FP.BF16.F32.PACK_AB R9, R12, R29 ;  /* 0x0000001d0c09723e */ /* 0x000fe200000010ff */
[----:B------:R0:W-:Y:S01]  /*bc00*/  STS.128 [R3], R4 ;  /* 0x0000000403007388 */ /* 0x0001e20000000c00 */
[----:B------:R-:W-:-:S05]  /*bc10*/  F2FP.BF16.F32.PACK_AB R11, R21, R34 ;  /* 0x00000022150b723e */ /* 0x000fca00000010ff */
[----:B------:R0:W-:Y:S02]  /*bc20*/  STS.128 [R20+0xc400], R8 ;  /* 0x00c4000814007388 */ /* 0x0001e40000000c00 */
.L_x_1469:
[----:B------:R-:W-:Y:S05]  /*bc30*/  BSYNC B0 ;  /* 0x0000000000007941 */ /* 0x000fea0003800000 */
.L_x_1462:
        /* <DEDUP_REMOVED lines=8> */
.L_x_1460:
[----:B0--3--:R-:W-:-:S05]  /*bcc0*/  IMAD.U32 R0, RZ, RZ, UR37 ;  /* 0x00000025ff007e24 */ /* 0x009fca000f8e00ff */
[----:B------:R-:W-:-:S13]  /*bcd0*/  ISETP.NE.AND P0, PT, R0, 0x3, PT ;  /* 0x000000030000780c */ /* 0x000fda0003f05270 */
[----:B------:R-:W-:Y:S05]  /*bce0*/  @!P0 BRA `(.L_x_1489) ;  /* 0x0000000000048947 */ /* 0x000fea0003800000 */
[----:B------:R-:W-:Y:S01]  /*bcf0*/  BPT.TRAP 0x1 ;  /* 0x000000040000795c */ /* 0x000fe20000300000 */
.L_x_1489:
[----:B------:R-:W-:Y:S01]  /*bd00*/  IMAD R11, R16, 0x8, R2 ;  /* 0x00000008100b7824 */ /* 0x000fe200078e0202 */
[----:B------:R-:W-:-:S04]  /*bd10*/  SHF.L.U32 R0, R18, 0x1f, RZ ;  /* 0x0000001f12007819 */ /* 0x000fc800000006ff */
[----:B------:R0:W3:Y:S01]  /*bd20*/  SYNCS.PHASECHK.TRANS64.TRYWAIT P2, [R11+URZ+0x2d830], R0 ;  /* 0x02d830000b0075a7 */ /* 0x0000e2000804017f */
[----:B------:R-:W-:Y:S05]  /*bd30*/  @!P0 BRA `(.L_x_1490) ;  /* 0x0000000000048947 */ /* 0x000fea0003800000 */
[----:B------:R-:W-:Y:S01]  /*bd40*/  BPT.TRAP 0x1 ;  /* 0x000000040000795c */ /* 0x000fe20000300000 */
.L_x_1490:
[----:B-12-4-:R-:W1:Y:S02]  /*bd50*/  S2R R3, SR_TID.X ;  /* 0x0000000000037919 */ /* 0x016e640000002100 */
[----:B-1----:R-:W-:-:S04]  /*bd60*/  LOP3.LUT R3, R3, 0x7f, RZ, 0xc0, !PT ;  /* 0x0000007f03037812 */ /* 0x002fc800078ec0ff */
[----:B------:R-:W-:Y:S01]  /*bd70*/  ISETP.NE.AND P1, PT, R3, RZ, PT ;  /* 0x000000ff0300720c */ /* 0x000fe20003f25270 */
[----:B---3--:R-:W-:-:S12]  /*bd80*/  @P2 BRA `(.L_x_1491) ;  /* 0x0000000000082947 */ /* 0x008fd80003800000 */
[----:B------:R-:W1:Y:S02]  /*bd90*/  SYNCS.PHASECHK.TRANS64.TRYWAIT P2, [R11+URZ+0x2d830], R0 ;  /* 0x02d830000b0075a7 */ /* 0x000e64000804017f */
[----:B-1----:R-:W-:Y:S05]  /*bda0*/  @!P2 BRA `(.L_x_1492) ;  /* 0x000001740044a947 */ /* 0x002fea0003800000 */
.L_x_1491:
[----:B------:R-:W-:Y:S05]  /*bdb0*/  WARPSYNC.ALL ;  /* 0x0000000000007948 */ /* 0x000fea0003800000 */
[----:B01----:R-:W-:Y:S01]  /*bdc0*/  VIADD R0, R2, 0x15400 ;  /* 0x0001540002007836 */ /* 0x003fe20000000000 */
[----:B------:R-:W2:Y:S04]  /*bdd0*/  LDL R8, [R1+0x44] ;  /* 0x0000440001087983 */ /* 0x000ea80000100800 */
[----:B------:R-:W-:Y:S01]  /*bde0*/  SHF.R.U32.HI R0, RZ, 0x4, R0 ;  /* 0x00000004ff007819 */ /* 0x000fe20000011600 */
[----:B------:R-:W2:Y:S01]  /*bdf0*/  LDL R89, [R1+0x1c] ;  /* 0x00001c0001597983 */ /* 0x000ea20000100800 */
[----:B------:R-:W-:Y:S01]  /*be00*/  IMAD.MOV.U32 R13, RZ, RZ, -0x7fffffe0 ;  /* 0x80000020ff0d7424 */ /* 0x000fe200078e00ff */
[----:B------:R-:W-:Y:S01]  /*be10*/  LOP3.LUT R12, R44, 0x10000, RZ, 0xfc, !PT ;  /* 0x000100002c0c7812 */ /* 0x000fe200078efcff */
[----:B------:R-:W-:Y:S01]  /*be20*/  IMAD.MOV.U32 R5, RZ, RZ, -0x7fffffe0 ;  /* 0x80000020ff057424 */ /* 0x000fe200078e00ff */
[----:B------:R-:W-:Y:S01]  /*be30*/  LOP3.LUT R0, R0, 0x3fff, RZ, 0xc0, !PT ;  /* 0x00003fff00007812 */ /* 0x000fe200078ec0ff */
[----:B-----5:R-:W-:Y:S01]  /*be40*/  WARPGROUP.ARRIVE ;  /* 0x00000000000079c5 */ /* 0x020fe20000000000 */
[C---:B------:R-:W-:Y:S01]  /*be50*/  R2UR UR4, R12.reuse ;  /* 0x000000000c0472ca */ /* 0x040fe200000e0000 */
[----:B------:R-:W-:Y:S01]  /*be60*/  VIADD R152, R12, 0x2 ;  /* 0x000000020c987836 */ /* 0x000fe20000000000 */
[----:B------:R-:W-:Y:S01]  /*be70*/  LOP3.LUT R157, R0, 0x10000, RZ, 0xfc, !PT ;  /* 0x00010000009d7812 */ /* 0x000fe200078efcff */
[----:B------:R-:W-:Y:S01]  /*be80*/  IMAD.MOV.U32 R153, RZ, RZ, -0x7fffffe0 ;  /* 0x80000020ff997424 */ /* 0x000fe200078e00ff */
[----:B------:R-:W-:Y:S01]  /*be90*/  R2UR UR5, R13 ;  /* 0x000000000d0572ca */ /* 0x000fe200000e0000 */
[----:B------:R-:W-:Y:S01]  /*bea0*/  IMAD.MOV.U32 R7, RZ, RZ, -0x7fffffe0 ;  /* 0x80000020ff077424 */ /* 0x000fe200078e00ff */
[----:B------:R-:W-:Y:S01]  /*beb0*/  R2UR UR7, R5 ;  /* 0x00000000050772ca */ /* 0x000fe200000e0000 */
[----:B------:R-:W-:Y:S01]  /*bec0*/  IMAD R4, R16, 0x600, R157 ;  /* 0x0000060010047824 */ /* 0x000fe200078e029d */
[----:B------:R-:W0:Y:S01]  /*bed0*/  LDC R0, c[0x0][0x448] ;  /* 0x00011200ff007b82 */ /* 0x000e220000000800 */
[----:B------:R-:W-:-:S02]  /*bee0*/  VIADD R150, R12, 0x300 ;  /* 0x000003000c967836 */ /* 0x000fc40000000000 */
[C---:B------:R-:W-:Y:S01]  /*bef0*/  VIADD R6, R4.reuse, 0x2 ;  /* 0x0000000204067836 */ /* 0x040fe20000000000 */
[----:B------:R-:W-:Y:S01]  /*bf00*/  R2UR UR6, R4 ;  /* 0x00000000040672ca */ /* 0x000fe200000e0000 */
[----:B------:R-:W-:Y:S02]  /*bf10*/  IMAD.MOV.U32 R151, RZ, RZ, -0x7fffffe0 ;  /* 0x80000020ff977424 */ /* 0x000fe400078e00ff */
[C---:B------:R-:W-:Y:S02]  /*bf20*/  VIADD R148, R12.reuse, 0x302 ;  /* 0x000003020c947836 */ /* 0x040fe40000000000 */
[----:B------:R-:W-:Y:S02]  /*bf30*/  IMAD.MOV.U32 R149, RZ, RZ, -0x7fffffe0 ;  /* 0x80000020ff957424 */ /* 0x000fe400078e00ff */
[----:B------:R-:W-:Y:S02]  /*bf40*/  VIADD R146, R12, 0x600 ;  /* 0x000006000c927836 */ /* 0x000fe40000000000 */
[----:B------:R-:W-:-:S02]  /*bf50*/  IMAD.MOV.U32 R147, RZ, RZ, -0x7fffffe0 ;  /* 0x80000020ff937424 */ /* 0x000fc400078e00ff */
[----:B------:R-:W-:Y:S02]  /*bf60*/  VIADD R14, R12, 0x602 ;  /* 0x000006020c0e7836 */ /* 0x000fe40000000000 */
[----:B------:R-:W-:Y:S01]  /*bf70*/  HGMMA.64x128x16.F32.BF16 R24, gdesc[UR4], RZ, !UPT, gsb0 ;  /* 0x01e00000041879f0 */ /* 0x000fe2000c0018ff */
[----:B------:R-:W-:Y:S01]  /*bf80*/  R2UR UR4, R152 ;  /* 0x00000000980472ca */ /* 0x000fe200000e0000 */
[----:B------:R-:W-:Y:S01]  /*bf90*/  IMAD.MOV.U32 R15, RZ, RZ, -0x7fffffe0 ;  /* 0x80000020ff0f7424 */ /* 0x000fe200078e00ff */
[----:B------:R-:W-:Y:S01]  /*bfa0*/  R2UR UR5, R153 ;  /* 0x00000000990572ca */ /* 0x000fe200000e0000 */
[----:B------:R-:W-:Y:S01]  /*bfb0*/  IMAD.MOV.U32 R5, RZ, RZ, -0x7fffffe0 ;  /* 0x80000020ff057424 */ /* 0x000fe200078e00ff */
[----:B------:R-:W-:Y:S01]  /*bfc0*/  R2UR UR6, R6 ;  /* 0x00000000060672ca */ /* 0x000fe200000e0000 */
[----:B------:R-:W-:Y:S01]  /*bfd0*/  VIADD R6, R4, 0x200 ;  /* 0x0000020004067836 */ /* 0x000fe20000000000 */
[----:B------:R-:W-:Y:S01]  /*bfe0*/  R2UR UR7, R7 ;  /* 0x00000000070772ca */ /* 0x000fe200000e0000 */
[----:B------:R-:W-:Y:S01]  /*bff0*/  IMAD.MOV.U32 R7, RZ, RZ, -0x7fffffe0 ;  /* 0x80000020ff077424 */ /* 0x000fe200078e00ff */
[----:B0-----:R-:W-:-:S13]  /*c000*/  ISETP.NE.AND P2, PT, R0, 0x1, PT ;  /* 0x000000010000780c */ /* 0x001fda0003f45270 */
[----:B------:R-:W0:Y:S08]  /*c010*/  @P2 LDC R0, c[0x0][0x44c] ;  /* 0x00011300ff002b82 */ /* 0x000e300000000800 */
[----:B------:R-:W1:Y:S01]  /*c020*/  @P2 LDC R3, c[0x0][0x450] ;  /* 0x00011400ff032b82 */ /* 0x000e620000000800 */
[----:B------:R-:W-:Y:S02]  /*c030*/  WARPGROUP.DEPBAR.LE gsb0, 0x0 ;  /* 0x00008000000079c5 */ /* 0x000fe40000010000 */
[----:B------:R-:W-:-:S06]  /*c040*/  WARPGROUP.ARRIVE ;  /* 0x00000000000079c5 */ /* 0x000fcc0000000000 */
[----:B------:R-:W-:Y:S01]  /*c050*/  HGMMA.64x128x16.F32.BF16 R24, gdesc[UR4], R24, gsb0 ;  /* 0x01e00000041879f0 */ /* 0x000fe20008001818 */
[----:B------:R-:W-:Y:S02]  /*c060*/  R2UR UR4, R150 ;  /* 0x00000000960472ca */ /* 0x000fe400000e0000 */
[----:B------:R-:W-:Y:S02]  /*c070*/  R2UR UR5, R151 ;  /* 0x00000000970572ca */ /* 0x000fe400000e0000 */
[----:B------:R-:W-:Y:S01]  /*c080*/  R2UR UR6, R6 ;  /* 0x00000000060672ca */ /* 0x000fe200000e0000 */
[----:B------:R-:W-:Y:S01]  /*c090*/  VIADD R6, R4, 0x202 ;  /* 0x0000020204067836 */ /* 0x000fe20000000000 */
[----:B------:R-:W-:Y:S01]  /*c0a0*/  R2UR UR7, R7 ;  /* 0x00000000070772ca */ /* 0x000fe200000e0000 */
[----:B------:R-:W-:Y:S02]  /*c0b0*/  IMAD.MOV.U32 R7, RZ, RZ, -0x7fffffe0 ;  /* 0x80000020ff077424 */ /* 0x000fe400078e00ff */
[----:B--2---:R-:W-:-:S04]  /*c0c0*/  IMAD.IADD R9, R8, 0x1, R89 ;  /* 0x0000000108097824 */ /* 0x004fc800078e0259 */
[----:B0-----:R-:W-:Y:S01]  /*c0d0*/  @P2 IMAD.HI.U32 R0, R9, R0, RZ ;  /* 0x0000000009002227 */ /* 0x001fe200078e00ff */
[----:B------:R-:W-:Y:S02]  /*c0e0*/  WARPGROUP.DEPBAR.LE gsb0, 0x0 ;  /* 0x00008000000079c5 */ /* 0x000fe40000010000 */
[----:B------:R-:W-:Y:S02]  /*c0f0*/  WARPGROUP.ARRIVE ;  /* 0x00000000000079c5 */ /* 0x000fe40000000000 */
[----:B-1----:R-:W-:Y:S01]  /*c100*/  @P2 SHF.R.U32.HI R9, RZ, R3, R0 ;  /* 0x00000003ff092219 */ /* 0x002fe20000011600 */
[----:B------:R-:W-:Y:S02]  /*c110*/  IMAD.MOV.U32 R3, RZ, RZ, -0x80 ;  /* 0xffffff80ff037424 */ /* 0x000fe400078e00ff */
[----:B------:R-:W-:Y:S01]  /*c120*/  @!P1 VIADD R0, R11, 0x2d840 ;  /* 0x0002d8400b009836 */ /* 0x000fe20000000000 */
[----:B------:R-:W-:Y:S01]  /*c130*/  HGMMA.64x128x16.F32.BF16 R24, gdesc[UR4], R24, gsb0 ;  /* 0x01e00000041879f0 */ /* 0x000fe20008001818 */
[----:B------:R-:W-:Y:S01]  /*c140*/  R2UR UR4, R148 ;  /* 0x00000000940472ca */ /* 0x000fe200000e0000 */
[----:B------:R-:W0:Y:S01]  /*c150*/  SHFL.IDX PT, R20, R9, RZ, 0x1c1f ;  /* 0x001c1fff09147589 */ /* 0x000e2200000e0000 */
[----:B------:R-:W-:Y:S01]  /*c160*/  R2UR UR5, R149 ;  /* 0x00000000950572ca */ /* 0x000fe200000e0000 */
[----:B------:R-:W-:Y:S01]  /*c170*/  IMAD R8, R88, R3, 0x80 ;  /* 0x0000008058087424 */ /* 0x000fe200078e0203 */
[----:B------:R-:W-:Y:S01]  /*c180*/  R2UR UR6, R6 ;  /* 0x00000000060672ca */ /* 0x000fe200000e0000 */
[C---:B------:R-:W-:Y:S01]  /*c190*/  VIADD R6, R4.reuse, 0x400 ;  /* 0x0000040004067836 */ /* 0x040fe20000000000 */
[----:B------:R-:W-:Y:S01]  /*c1a0*/  R2UR UR7, R7 ;  /* 0x00000000070772ca */ /* 0x000fe200000e0000 */
[----:B------:R-:W-:Y:S01]  /*c1b0*/  IMAD.MOV.U32 R7, RZ, RZ, -0x7fffffe0 ;  /* 0x80000020ff077424 */ /* 0x000fe200078e00ff */
[----:B------:R-:W-:Y:S01]  /*c1c0*/  @!P1 PRMT R0, RZ, 0x654, R0 ;  /* 0x00000654ff009816 */ /* 0x000fe20000000000 */
[----:B------:R-:W-:-:S02]  /*c1d0*/  VIADD R4, R4, 0x402 ;  /* 0x0000040204047836 */ /* 0x000fc40000000000 */
[----:B------:R-:W-:-:S04]  /*c1e0*/  VIADD R3, R8, 0x1 ;  /* 0x0000000108037836 */ /* 0x000fc80000000000 */
[----:B------:R-:W-:-:S05]  /*c1f0*/  IMAD R3, R138, -0x2, R3 ;  /* 0xfffffffe8a037824 */ /* 0x000fca00078e0203 */
[----:B------:R-:W-:Y:S01]  /*c200*/  IADD3 R3, -R136, R3, R137 ;  /* 0x0000000388037210 */ /* 0x000fe20007ffe189 */
[----:B------:R-:W-:Y:S02]  /*c210*/  WARPGROUP.DEPBAR.LE gsb0, 0x0 ;  /* 0x00008000000079c5 */ /* 0x000fe40000010000 */
[----:B------:R-:W-:-:S06]  /*c220*/  WARPGROUP.ARRIVE ;  /* 0x00000000000079c5 */ /* 0x000fcc0000000000 */
[----:B------:R-:W-:Y:S01]  /*c230*/  HGMMA.64x128x16.F32.BF16 R24, gdesc[UR4], R24, gsb0 ;  /* 0x01e00000041879f0 */ /* 0x000fe20008001818 */
[----:B------:R-:W-:Y:S02]  /*c240*/  R2UR UR4, R146 ;  /* 0x00000000920472ca */ /* 0x000fe400000e0000 */
[----:B------:R-:W-:Y:S02]  /*c250*/  R2UR UR5, R147 ;  /* 0x00000000930572ca */ /* 0x000fe400000e0000 */
[----:B------:R-:W-:Y:S02]  /*c260*/  R2UR UR6, R6 ;  /* 0x00000000060672ca */ /* 0x000fe400000e0000 */
[----:B------:R-:W-:Y:S01]  /*c270*/  R2UR UR7, R7 ;  /* 0x00000000070772ca */ /* 0x000fe200000e0000 */
[----:B------:R-:W-:-:S04]  /*c280*/  IMAD.IADD R7, R137, 0x1, R8 ;  /* 0x0000000189077824 */ /* 0x000fc800078e0208 */
[----:B------:R-:W-:Y:S01]  /*c290*/  IMAD R7, R138, -0x2, R7 ;  /* 0xfffffffe8a077824 */ /* 0x000fe200078e0207 */
[----:B------:R-:W-:Y:S02]  /*c2a0*/  WARPGROUP.DEPBAR.LE gsb0, 0x0 ;  /* 0x00008000000079c5 */ /* 0x000fe40000010000 */
[----:B------:R-:W-:-:S06]  /*c2b0*/  WARPGROUP.ARRIVE ;  /* 0x00000000000079c5 */ /* 0x000fcc0000000000 */
[----:B------:R-:W-:Y:S01]  /*c2c0*/  HGMMA.64x128x16.F32.BF16 R24, gdesc[UR4], R24, gsb0 ;  /* 0x01e00000041879f0 */ /* 0x000fe20008001818 */
[----:B------:R-:W-:Y:S02]  /*c2d0*/  R2UR UR4, R14 ;  /* 0x000000000e0472ca */ /* 0x000fe400000e0000 */
[----:B------:R-:W-:Y:S02]  /*c2e0*/  R2UR UR5, R15 ;  /* 0x000000000f0572ca */ /* 0x000fe400000e0000 */
[----:B------:R-:W-:Y:S02]  /*c2f0*/  R2UR UR6, R4 ;  /* 0x00000000040672ca */ /* 0x000fe400000e0000 */
[----:B------:R-:W-:Y:S02]  /*c300*/  R2UR UR7, R5 ;  /* 0x00000000050772ca */ /* 0x000fe400000e0000 */
[----:B------:R-:W-:Y:S01]  /*c310*/  LEA R4, R88, 0xffffff80, 0x7 ;  /* 0xffffff8058047811 */ /* 0x000fe200078e38ff */
[----:B------:R-:W-:-:S02]  /*c320*/  WARPGROUP.DEPBAR.LE gsb0, 0x0 ;  /* 0x00008000000079c5 */ /* 0x000fc40000010000 */
[----:B------:R-:W-:-:S08]  /*c330*/  WARPGROUP.ARRIVE ;  /* 0x00000000000079c5 */ /* 0x000fd00000000000 */
[----:B------:R-:W-:Y:S01]  /*c340*/  HGMMA.64x128x16.F32.BF16 R24, gdesc[UR4], R24, gsb0 ;  /* 0x01e00000041879f0 */ /* 0x000fe20008001818 */
[----:B------:R-:W-:Y:S01]  /*c350*/  ULDC.64 UR4, c[0x0][0x9e0] ;  /* 0x0002780000047ab9 */ /* 0x000fe20000000a00 */
[----:B------:R-:W-:Y:S01]  /*c360*/  ULDC UR6, c[0x0][0x9dc] ;  /* 0x0002770000067ab9 */ /* 0x000fe20000000800 */
[----:B------:R-:W-:Y:S01]  /*c370*/  UISETP.GE.AND UP0, UPT, UR5, 0x1, UPT ;  /* 0x000000010500788c */ /* 0x000fe2000bf06270 */
[----:B------:R-:W-:Y:S02]  /*c380*/  IMAD.U32 R10, RZ, RZ, UR6 ;  /* 0x00000006ff0a7e24 */ /* 0x000fe4000f8e00ff */
[----:B------:R-:W-:-:S03]  /*c390*/  VIADD R6, R3, UR4 ;  /* 0x0000000403067c36 */ /* 0x000fc60008000000 */
[----:B------:R-:W-:Y:S01]  /*c3a0*/  PLOP3.LUT P3, PT, PT, PT, UP0, 0x40, 0x0 ;  /* 0x000000000000781c */ /* 0x000fe20003f6e808 */
[----:B------:R-:W-:Y:S02]  /*c3b0*/  WARPGROUP.DEPBAR.LE gsb0, 0x0 ;  /* 0x00008000000079c5 */ /* 0x000fe40000010000 */
[----:B------:R1:W-:Y:S02]  /*c3c0*/  @!P1 SYNCS.ARRIVE.TRANS64.RED.A1T0 RZ, [R0+URZ], RZ ;  /* 0x000000ff00ff99a7 */ /* 0x0003e4000810043f */
[----:B-1----:R-:W-:-:S05]  /*c3d0*/  LOP3.LUT R0, RZ, R10, RZ, 0x33, !PT ;  /* 0x0000000aff007212 */ /* 0x002fca00078e33ff */
[----:B------:R-:W-:Y:S01]  /*c3e0*/  IMAD.IADD R5, R3, 0x1, R0 ;  /* 0x0000000103057824 */ /* 0x000fe200078e0200 */
[----:B0-----:R-:W-:-:S03]  /*c3f0*/  VIADDMNMX R3, R20, R6, R7, PT ;  /* 0x0000000614037246 */ /* 0x001fc60003800107 */
[----:B------:R-:W-:Y:S01]  /*c400*/  IMAD.IADD R0, R5, 0x1, R20 ;  /* 0x0000000105007824 */ /* 0x000fe200078e0214 */
[----:B------:R-:W-:Y:S06]  /*c410*/  @P3 BRA `(.L_x_1493) ;  /* 0x0000000000583947 */ /* 0x000fec0003800000 */
[----:B------:R-:W-:Y:S01]  /*c420*/  IADD3 R11, -R136, R137, R20 ;  /* 0x00000089880b7210 */ /* 0x000fe20007ffe114 */
[----:B------:R-:W-:Y:S03]  /*c430*/  BSSY B0, `(.L_x_1494) ;  /* 0x0000010000007945 */ /* 0x000fe60003800000 */
        /* <DEDUP_REMOVED lines=10> */
.L_x_1495:
[----:B------:R-:W-:-:S06]  /*c4e0*/  UISETP.NE.AND UP1, UPT, UR5, 0x1, UPT ;  /* 0x000000010500788c */ /* 0x000fcc000bf25270 */
[----:B------:R-:W-:-:S05]  /*c4f0*/  PLOP3.LUT P3, PT, PT, PT, UP1, 0x80, 0x0 ;  /* 0x000000000000781c */ /* 0x000fca0003f6f018 */
[----:B------:R-:W-:-:S08]  /*c500*/  @UP1 ULDC.64 UR6, c[0x0][0x9e8] ;  /* 0x00027a0000061ab9 */ /* 0x000fd00000000a00 */
[----:B------:R-:W-:-:S05]  /*c510*/  @P3 IMAD.HI.U32 R20, R11, UR6, RZ ;  /* 0x000000060b143c27 */ /* 0x000fca000f8e00ff */
[----:B------:R-:W-:-:S07]  /*c520*/  @P3 SHF.R.U32.HI R11, RZ, UR7, R20 ;  /* 0x00000007ff0b3c19 */ /* 0x000fce0008011614 */
.L_x_1496:
[----:B------:R-:W-:Y:S05]  /*c530*/  BSYNC B0 ;  /* 0x0000000000007941 */ /* 0x000fea0003800000 */
.L_x_1494:
[----:B------:R-:W-:-:S04]  /*c540*/  IMAD R11, R11, UR5, -R4 ;  /* 0x000000050b0b7c24 */ /* 0x000fc8000f8e0a04 */
[----:B------:R-:W-:-:S05]  /*c550*/  IMAD R11, R138, -0x2, R11 ;  /* 0xfffffffe8a0b7824 */ /* 0x000fca00078e020b */
[----:B------:R-:W-:Y:S02]  /*c560*/  VIMNMX R0, R0, R11, !PT ;  /* 0x0000000b00007248 */ /* 0x000fe40007fe0100 */
[----:B------:R-:W-:-:S07]  /*c570*/  VIADDMNMX R3, R11, UR5, R3, PT ;  /* 0x000000050b037c46 */ /* 0x000fce000b800103 */
.L_x_1493:
[----:B------:R-:W2:Y:S01]  /*c580*/  LDL.LU R11, [R1] ;  /* 0x00000000010b7983 */ /* 0x000ea20000300800 */
[C---:B------:R-:W-:Y:S02]  /*c590*/  ISETP.GE.AND P3, PT, R8.reuse, 0x2, PT ;  /* 0x000000020800780c */ /* 0x040fe40003f66270 */
[----:B------:R-:W-:Y:S02]  /*c5a0*/  ISETP.GE.AND P5, PT, R8, 0x9, PT ;  /* 0x000000090800780c */ /* 0x000fe40003fa6270 */
[----:B------:R-:W-:-:S04]  /*c5b0*/  ISETP.GT.AND P4, PT, R0, 0x1, !P3 ;  /* 0x000000010000780c */ /* 0x000fc80005f84270 */
[----:B------:R-:W-:-:S04]  /*c5c0*/  ISETP.LT.OR P4, PT, R3, 0x2, P4 ;  /* 0x000000020300780c */ /* 0x000fc80002781670 */
[----:B------:R-:W-:Y:S02]  /*c5d0*/  FSEL R25, R25, -INF , !P4 ;  /* 0xff80000019197808 */ /* 0x000fe40006000000 */
[----:B------:R-:W-:-:S04]  /*c5e0*/  ISETP.GT.AND P4, PT, R0, 0x8, !P5 ;  /* 0x000000080000780c */ /* 0x000fc80006f84270 */
[----:B------:R-:W-:-:S04]  /*c5f0*/  ISETP.LT.OR P4, PT, R3, 0x9, P4 ;  /* 0x000000090300780c */ /* 0x000fc80002781670 */
[----:B------:R-:W-:Y:S02]  /*c600*/  FSEL R28, R28, -INF , !P4 ;  /* 0xff8000001c1c7808 */ /* 0x000fe40006000000 */
[----:B--2---:R-:W-:-:S04]  /*c610*/  LOP3.LUT R11, R11, 0xfffffffd, RZ, 0xc0, !PT ;  /* 0xfffffffd0b0b7812 */ /* 0x004fc800078ec0ff */
[----:B------:R-:W-:Y:S02]  /*c620*/  @P5 LOP3.LUT R11, R11, 0x2, RZ, 0xfc, !PT ;  /* 0x000000020b0b5812 */ /* 0x000fe400078efcff */
[----:B------:R-:W-:Y:S02]  /*c630*/  ISETP.GE.AND P5, PT, R8, 0xa, PT ;  /* 0x0000000a0800780c */ /* 0x000fe40003fa6270 */
[----:B------:R-:W-:Y:S02]  /*c640*/  LOP3.LUT R11, R11, 0xfffffffb, RZ, 0xc0, !PT ;  /* 0xfffffffb0b0b7812 */ /* 0x000fe400078ec0ff */
[----:B------:R-:W-:-:S04]  /*c650*/  ISETP.GT.AND P4, PT, R0, 0x9, !P5 ;  /* 0x000000090000780c */ /* 0x000fc80006f84270 */
[----:B------:R-:W-:-:S04]  /*c660*/  ISETP.LT.OR P4, PT, R3, 0xa, P4 ;  /* 0x0000000a0300780c */ /* 0x000fc80002781670 */
[----:B------:R-:W-:Y:S02]  /*c670*/  FSEL R29, R29, -INF , !P4 ;  /* 0xff8000001d1d7808 */ /* 0x000fe40006000000 */
        /* <DEDUP_REMOVED lines=169> */
[----:B------:R-:W0:Y:S02]  /*d110*/  SHFL.IDX PT, R0, R9, 0x1, 0x1c1f ;  /* 0x003c1f0009007f89 */ /* 0x000e2400000e0000 */
[----:B------:R-:W-:Y:S02]  /*d120*/  ISETP.LT.OR P6, PT, R3, 0x7a, P6 ;  /* 0x0000007a0300780c */ /* 0x000fe400037c1670 */
[----:B------:R1:W-:Y:S02]  /*d130*/  STL [R1], R11 ;  /* 0x0000000b01007387 */ /* 0x0003e40000100800 */
[----:B------:R-:W-:-:S02]  /*d140*/  FSEL R85, R85, -INF , !P6 ;  /* 0xff80000055557808 */ /* 0x000fc40007000000 */
[----:B------:R-:W-:Y:S02]  /*d150*/  PLOP3.LUT P6, PT, PT, PT, UP0, 0x40, 0x0 ;  /* 0x000000000000781c */ /* 0x000fe40003fce808 */
[----:B0-----:R-:W-:Y:S01]  /*d160*/  VIADDMNMX R6, R0, R6, R7, PT ;  /* 0x0000000600067246 */ /* 0x001fe20003800107 */
[----:B------:R-:W-:-:S10]  /*d170*/  IMAD.IADD R5, R5, 0x1, R0 ;  /* 0x0000000105057824 */ /* 0x000fd400078e0200 */
[----:B-1----:R-:W-:Y:S05]  /*d180*/  @P6 BRA `(.L_x_1497) ;  /* 0x0000000000606947 */ /* 0x002fea0003800000 */
        /* <DEDUP_REMOVED lines=13> */
.L_x_1499:
[----:B------:R-:W-:-:S06]  /*d260*/  UISETP.NE.AND UP1, UPT, UR5, 0x1, UPT ;  /* 0x000000010500788c */ /* 0x000fcc000bf25270 */
[----:B------:R-:W-:-:S05]  /*d270*/  PLOP3.LUT P6, PT, PT, PT, UP1, 0x80, 0x0 ;  /* 0x000000000000781c */ /* 0x000fca0003fcf018 */
[----:B------:R-:W-:-:S08]  /*d280*/  @UP1 ULDC.64 UR6, c[0x0][0x9e8] ;  /* 0x00027a0000061ab9 */ /* 0x000fd00000000a00 */
[----:B------:R-:W-:Y:S01]  /*d290*/  @P6 IMAD.HI.U32 R0, R3, UR6, RZ ;  /* 0x0000000603006c27 */ /* 0x000fe2000f8e00ff */
[----:B------:R-:W-:-:S13]  /*d2a0*/  PLOP3.LUT P6, PT, PT, PT, UP1, 0x80, 0x0 ;  /* 0x000000000000781c */ /* 0x000fda0003fcf018 */
[----:B------:R-:W-:-:S07]  /*d2b0*/  @P6 SHF.R.U32.HI R3, RZ, UR7, R0 ;  /* 0x00000007ff036c19 */ /* 0x000fce0008011600 */
.L_x_1500:
[----:B------:R-:W-:Y:S05]  /*d2c0*/  BSYNC B0 ;  /* 0x0000000000007941 */ /* 0x000fea0003800000 */
.L_x_1498:
[----:B------:R-:W-:-:S04]  /*d2d0*/  IMAD R3, R3, UR5, -R4 ;  /* 0x0000000503037c24 */ /* 0x000fc8000f8e0a04 */
[----:B------:R-:W-:-:S05]  /*d2e0*/  IMAD R3, R138, -0x2, R3 ;  /* 0xfffffffe8a037824 */ /* 0x000fca00078e0203 */
[----:B------:R-:W-:Y:S02]  /*d2f0*/  VIMNMX R5, R5, R3, !PT ;  /* 0x0000000305057248 */ /* 0x000fe40007fe0100 */
[----:B------:R-:W-:-:S07]  /*d300*/  VIADDMNMX R6, R3, UR5, R6, PT ;  /* 0x0000000503067c46 */ /* 0x000fce000b800106 */
.L_x_1497:
[----:B------:R-:W-:Y:S01]  /*d310*/  ISETP.GT.AND P3, PT, R5, 0x1, !P3 ;  /* 0x000000010500780c */ /* 0x000fe20005f64270 */
[----:B------:R-:W-:Y:S01]  /*d320*/  ULDC UR41, c[0x0][0x988] ;  /* 0x0002620000297ab9 */ /* 0x000fe20000000800 */
[----:B------:R-:W-:Y:S01]  /*d330*/  LOP3.LUT P6, RZ, R11, 0x2000000, RZ, 0xc0, !PT ;  /* 0x020000000bff7812 */ /* 0x000fe200078cc0ff */
[----:B------:R-:W2:Y:S01]  /*d340*/  LDL R91, [R1+0x20] ;  /* 0x00002000015b7983 */ /* 0x000ea20000100800 */
        /* <DEDUP_REMOVED lines=28> */
[C---:B------:R-:W-:Y:S02]  /*d510*/  ISETP.LT.OR P3, PT, R6.reuse, 0x12, P3 ;  /* 0x000000120600780c */ /* 0x040fe40001f61670 */
[----:B------:R-:W-:Y:S02]  /*d520*/  FMNMX.FTZ R3, R49, R0, !PT ;  /* 0x0000000031037209 */ /* 0x000fe40007810000 */
[----:B------:R-:W-:Y:S02]  /*d530*/  FSEL R35, R35, -INF , !P3 ;  /* 0xff80000023237808 */ /* 0x000fe40005800000 */
[----:B------:R-:W-:Y:S02]  /*d540*/  ISETP.GT.AND P3, PT, R5, 0x18, !P6 ;  /* 0x000000180500780c */ /* 0x000fe40007764270 */
[----:B------:R-:W-:Y:S02]  /*d550*/  LOP3.LUT P6, RZ, R11, 0x4000, RZ, 0xc0, !PT ;  /* 0x000040000bff7812 */ /* 0x000fe400078cc0ff */
        /* <DEDUP_REMOVED lines=42> */
[----:B------:R-:W-:-:S03]  /*d800*/  ISETP.LT.OR P3, PT, R6, 0x31, P3 ;  /* 0x000000310600780c */ /* 0x000fc60001f61670 */
[----:B------:R-:W0:Y:S01]  /*d810*/  SHFL.BFLY PT, R3, R4, 0x2, 0x1f ;  /* 0x0c401f0004037f89 */ /* 0x000e2200000e0000 */
[----:B------:R-:W-:Y:S02]  /*d820*/  FSEL R50, R50, -INF , !P3 ;  /* 0xff80000032327808 */ /* 0x000fe40005800000 */
[----:B------:R-:W-:-:S04]  /*d830*/  LOP3.LUT P3, RZ, R11, 0x40000, RZ, 0xc0, !PT ;  /* 0x000400000bff7812 */ /* 0x000fc8000786c0ff */
[----:B------:R-:W-:-:S04]  /*d840*/  ISETP.GT.AND P3, PT, R5, 0x31, !P3 ;  /* 0x000000310500780c */ /* 0x000fc80005f64270 */
[----:B------:R-:W-:-:S04]  /*d850*/  ISETP.LT.OR P3, PT, R6, 0x32, P3 ;  /* 0x000000320600780c */ /* 0x000fc80001f61670 */
[----:B------:R-:W-:Y:S02]  /*d860*/  FSEL R51, R51, -INF , !P3 ;  /* 0xff80000033337808 */ /* 0x000fe40005800000 */
[----:B------:R-:W-:-:S04]  /*d870*/  LOP3.LUT P3, RZ, R11, 0x20000, RZ, 0xc0, !PT ;  /* 0x000200000bff7812 */ /* 0x000fc8000786c0ff */
[----:B------:R-:W-:Y:S02]  /*d880*/  ISETP.GT.AND P3, PT, R5, 0x38, !P3 ;  /* 0x000000380500780c */ /* 0x000fe40005f64270 */
[----:B0-----:R-:W-:Y:S02]  /*d890*/  FMNMX.FTZ R7, R4, R3, !PT ;  /* 0x0000000304077209 */ /* 0x001fe40007810000 */
        /* <DEDUP_REMOVED lines=11> */
[----:B------:R-:W-:Y:S01]  /*d950*/  FMUL.FTZ R3, R0, UR41 ;  /* 0x0000002900037c20 */ /* 0x000fe20008410000 */
[----:B------:R-:W-:Y:S02]  /*d960*/  FSEL R58, R58, -INF , !P3 ;  /* 0xff8000003a3a7808 */ /* 0x000fe40005800000 */
[----:B------:R-:W-:Y:S02]  /*d970*/  ISETP.GT.AND P3, PT, R5, 0x41, !P6 ;  /* 0x000000410500780c */ /* 0x000fe40007764270 */
[----:B------:R-:W-:Y:S02]  /*d980*/  LOP3.LUT P6, RZ, R11, 0x8, RZ, 0xc0, !PT ;  /* 0x000000080bff7812 */ /* 0x000fe400078cc0ff */
        /* <DEDUP_REMOVED lines=49> */
[----:B------:R-:W-:Y:S02]  /*dca0*/  LOP3.LUT P6, RZ, R11, 0x10000000, RZ, 0xc0, !PT ;  /* 0x100000000bff7812 */ /* 0x000fe400078cc0ff */
[----:B------:R-:W-:-:S04]  /*dcb0*/  ISETP.LT.OR P3, PT, R6, 0x1, P3 ;  /* 0x000000010600780c */ /* 0x000fc80001f61670 */
[----:B------:R-:W-:-:S04]  /*dcc0*/  FSEL R26, R26, -INF , !P3 ;  /* 0xff8000001a1a7808 */ /* 0x000fc80005800000 */
        /* <DEDUP_REMOVED lines=23> */
[--C-:B------:R-:W-:Y:S01]  /*de40*/  FFMA.FTZ R8, R28, UR41, -R3.reuse ;  /* 0x000000291c087c23 */ /* 0x100fe20008010803 */
[--C-:B------:R-:W-:Y:S02]  /*de50*/  FFMA.FTZ R28, R32, UR41, -R3.reuse ;  /* 0x00000029201c7c23 */ /* 0x100fe40008010803 */
[----:B------:R-:W-:Y:S01]  /*de60*/  FMNMX.FTZ R20, R74, R11, !PT ;  /* 0x0000000b4a147209 */ /* 0x000fe20007810000 */
[----:B------:R-:W-:-:S03]  /*de70*/  FFMA.FTZ R32, R37, UR41, -R3 ;  /* 0x0000002925207c23 */ /* 0x000fc60008010803 */
[----:B------:R-:W-:Y:S02]  /*de80*/  FMNMX.FTZ R37, R75, R20, !PT ;  /* 0x000000144b257209 */ /* 0x000fe40007810000 */
[C---:B------:R-:W-:Y:S02]  /*de90*/  ISETP.GT.AND P4, PT, R5.reuse, 0x71, !P4 ;  /* 0x000000710500780c */ /* 0x040fe40006784270 */
[----:B------:R-:W-:Y:S02]  /*dea0*/  FMNMX.FTZ R20, R78, R37, !PT ;  /* 0x000000254e147209 */ /* 0x000fe40007810000 */
[C---:B------:R-:W-:Y:S02]  /*deb0*/  ISETP.GT.AND P5, PT, R5.reuse, 0x78, !P5 ;  /* 0x000000780500780c */ /* 0x040fe40006fa4270 */
[----:B------:R-:W-:Y:S02]  /*dec0*/  ISETP.GT.AND P3, PT, R5, 0x79, !P6 ;  /* 0x000000790500780c */ /* 0x000fe40007764270 */
[----:B------:R-:W-:-:S02]  /*ded0*/  ISETP.LT.OR P4, PT, R6, 0x72, P4 ;  /* 0x000000720600780c */ /* 0x000fc40002781670 */
[----:B------:R-:W-:Y:S02]  /*dee0*/  FMNMX.FTZ R5, R79, R20, !PT ;  /* 0x000000144f057209 */ /* 0x000fe40007810000 */
[----:B------:R-:W-:Y:S02]  /*def0*/  ISETP.LT.OR P5, PT, R6, 0x79, P5 ;  /* 0x000000790600780c */ /* 0x000fe40002fa1670 */
[----:B------:R-:W-:Y:S02]  /*df00*/  FSEL R83, R83, -INF , !P4 ;  /* 0xff80000053537808 */ /* 0x000fe40006000000 */
[----:B------:R-:W-:Y:S02]  /*df10*/  FMNMX.FTZ R20, R82, R5, !PT ;  /* 0x0000000552147209 */ /* 0x000fe40007810000 */
[----:B------:R-:W-:Y:S02]  /*df20*/  ISETP.LT.OR P3, PT, R6, 0x7a, P3 ;  /* 0x0000007a0600780c */ /* 0x000fe40001f61670 */
[----:B------:R-:W-:-:S02]  /*df30*/  FSEL R86, R86, -INF , !P5 ;  /* 0xff80000056567808 */ /* 0x000fc40006800000 */
[----:B------:R-:W-:Y:S02]  /*df40*/  FMNMX.FTZ R5, R83, R20, !PT ;  /* 0x0000001453057209 */ /* 0x000fe40007810000 */
[----:B------:R-:W-:Y:S02]  /*df50*/  FSEL R87, R87, -INF , !P3 ;  /* 0xff80000057577808 */ /* 0x000fe40005800000 */
[----:B------:R-:W-:-:S04]  /*df60*/  FMNMX.FTZ R6, R86, R5, !PT ;  /* 0x0000000556067209 */ /* 0x000fc80007810000 */
[----:B------:R-:W-:-:S05]  /*df70*/  FMNMX.FTZ R6, R87, R6, !PT ;  /* 0x0000000657067209 */ /* 0x000fca0007810000 */
[----:B------:R-:W0:Y:S01]  /*df80*/  SHFL.BFLY PT, R5, R6, 0x2, 0x1f ;  /* 0x0c401f0006057f89 */ /* 0x000e2200000e0000 */
[--C-:B------:R-:W-:Y:S01]  /*df90*/  FFMA.FTZ R9, R25, UR41, -R3.reuse ;  /* 0x0000002919097c23 */ /* 0x100fe20008010803 */
[--C-:B------:R-:W-:Y:S01]  /*dfa0*/  FFMA.FTZ R25, R33, UR41, -R3.reuse ;  /* 0x0000002921197c23 */ /* 0x100fe20008010803 */
[--C-:B------:R-:W-:Y:S01]  /*dfb0*/  FFMA.FTZ R33, R40, UR41, -R3.reuse ;  /* 0x0000002928217c23 */ /* 0x100fe20008010803 */
[--C-:B------:R-:W-:Y:S01]  /*dfc0*/  FFMA.FTZ R92, R45, UR41, -R3.reuse ;  /* 0x000000292d5c7c23 */ /* 0x100fe20008010803 */
[----:B------:R-:W-:Y:S01]  /*dfd0*/  FFMA.FTZ R45, R65, UR41, -R3 ;  /* 0x00000029412d7c23 */ /* 0x000fe20008010803 */
[----:B0-----:R-:W-:-:S05]  /*dfe0*/  FMNMX.FTZ R40, R6, R5, !PT ;  /* 0x0000000506287209 */ /* 0x001fca0007810000 */
[----:B------:R-:W0:Y:S01]  /*dff0*/  SHFL.BFLY PT, R65, R40, 0x1, 0x1f ;  /* 0x0c201f0028417f89 */ /* 0x000e2200000e0000 */
[--C-:B------:R-:W-:Y:S01]  /*e000*/  FFMA.FTZ R24, R24, UR41, -R3.reuse ;  /* 0x0000002918187c23 */ /* 0x100fe20008010803 */
[----:B------:R-:W-:Y:S01]  /*e010*/  MUFU.EX2 R9, R9 ;  /* 0x0000000900097308 */ /* 0x000fe20000000800 */
[--C-:B------:R-:W-:Y:S01]  /*e020*/  FFMA.FTZ R90, R41, UR41, -R3.reuse ;  /* 0x00000029295a7c23 */ /* 0x100fe20008010803 */
[--C-:B------:R-:W-:Y:S01]  /*e030*/  FFMA.FTZ R21, R29, UR41, -R3.reuse ;  /* 0x000000291d157c23 */ /* 0x100fe20008010803 */
[--C-:B------:R-:W-:Y:S01]  /*e040*/  FFMA.FTZ R41, R44, UR41, -R3.reuse ;  /* 0x000000292c297c23 */ /* 0x100fe20008010803 */
[----:B------:R-:W-:-:S04]  /*e050*/  FFMA.FTZ R44, R64, UR41, -R3 ;  /* 0x00000029402c7c23 */ /* 0x000fc80008010803 */
[----:B------:R-:W1:Y:S01]  /*e060*/  MUFU.EX2 R24, R24 ;  /* 0x0000001800187308 */ /* 0x000e620000000800 */
[--C-:B------:R-:W-:Y:S01]  /*e070*/  FFMA.FTZ R64, R77, UR41, -R3.reuse ;  /* 0x000000294d407c23 */ /* 0x100fe20008010803 */
[----:B------:R-:W-:-:S06]  /*e080*/  FFMA.FTZ R56, R56, UR41, -R3 ;  /* 0x0000002938387c23 */ /* 0x000fcc0008010803 */
[----:B------:R-:W3:Y:S01]  /*e090*/  MUFU.EX2 R8, R8 ;  /* 0x0000000800087308 */ /* 0x000ee20000000800 */
[----:B0-----:R-:W-:-:S07]  /*e0a0*/  FMNMX.FTZ R6, R40, R65, !PT ;  /* 0x0000004128067209 */ /* 0x001fce0007810000 */
[----:B------:R-:W0:Y:S01]  /*e0b0*/  MUFU.EX2 R21, R21 ;  /* 0x0000001500157308 */ /* 0x000e220000000800 */
[C---:B------:R-:W-:Y:S01]  /*e0c0*/  FSETP.NEU.FTZ.AND P3, PT, R6.reuse, -INF , PT ;  /* 0xff8000000600780b */ /* 0x040fe20003f7d000 */
[----:B------:R-:W-:Y:S01]  /*e0d0*/  FMUL.FTZ R77, R6, UR41 ;  /* 0x00000029064d7c20 */ /* 0x000fe20008410000 */
[----:B------:R-:W-:-:S04]  /*e0e0*/  FFMA.FTZ R29, R36, UR41, -R3 ;  /* 0x00000029241d7c23 */ /* 0x000fc80008010803 */
[----:B------:R-:W-:Y:S01]  /*e0f0*/  FSEL R77, R77, RZ, P3 ;  /* 0x000000ff4d4d7208 */ /* 0x000fe20001800000 */
[----:B------:R-:W4:Y:S01]  /*e100*/  MUFU.EX2 R28, R28 ;  /* 0x0000001c001c7308 */ /* 0x000f220000000800 */
[--C-:B------:R-:W-:Y:S01]  /*e110*/  FFMA.FTZ R36, R48, UR41, -R3.reuse ;  /* 0x0000002930247c23 */ /* 0x100fe20008010803 */
[----:B------:R-:W-:Y:S02]  /*e120*/  FFMA.FTZ R48, R68, UR41, -R3 ;  /* 0x0000002944307c23 */ /* 0x000fe40008010803 */
[--C-:B------:R-:W-:Y:S01]  /*e130*/  FFMA.FTZ R65, R26, UR41, -R77.reuse ;  /* 0x000000291a417c23 */ /* 0x100fe2000801084d */
[----:B------:R-:W-:-:S03]  /*e140*/  FFMA.FTZ R68, R27, UR41, -R77 ;  /* 0x000000291b447c23 */ /* 0x000fc6000801084d */
[----:B------:R5:W-:Y:S01]  /*e150*/  MUFU.EX2 R37, R56 ;  /* 0x0000003800257308 */ /* 0x000be20000000800 */
[----:B------:R-:W-:Y:S01]  /*e160*/  FFMA.FTZ R53, R53, UR41, -R3 ;  /* 0x0000002935357c23 */ /* 0x000fe20008010803 */
[----:B------:R-:W-:Y:S01]  /*e170*/  FFMA.FTZ R27, R30, UR41, -R77 ;  /* 0x000000291e1b7c23 */ /* 0x000fe2000801084d */
[----:B-----5:R-:W-:Y:S01]  /*e180*/  FFMA.FTZ R56, R73, UR41, -R3 ;  /* 0x0000002949387c23 */ /* 0x020fe20008010803 */
[----:B------:R-:W-:-:S04]  /*e190*/  FFMA.FTZ R73, R46, UR41, -R77 ;  /* 0x000000292e497c23 */ /* 0x000fc8000801084d */
[----:B------:R-:W5:Y:S01]  /*e1a0*/  MUFU.EX2 R25, R25 ;  /* 0x0000001900197308 */ /* 0x000f620000000800 */
[----:B------:R-:W-:Y:S01]  /*e1b0*/  FFMA.FTZ R46, R55, UR41, -R77 ;  /* 0x00000029372e7c23 */ /* 0x000fe2000801084d */
[----:B-1----:R-:W-:Y:S01]  /*e1c0*/  FADD.FTZ R55, R24, R9 ;  /* 0x0000000918377221 */ /* 0x002fe20000010000 */
[----:B------:R-:W-:Y:S01]  /*e1d0*/  FFMA.FTZ R5, R80, UR41, -R3 ;  /* 0x0000002950057c23 */ /* 0x000fe20008010803 */
[----:B------:R-:W-:Y:S02]  /*e1e0*/  FFMA.FTZ R80, R43, UR41, -R77 ;  /* 0x000000292b507c23 */ /* 0x000fe4000801084d */
[----:B---3--:R-:W-:Y:S02]  /*e1f0*/  FADD.FTZ R26, R8, R55 ;  /* 0x00000037081a7221 */ /* 0x008fe40000010000 */
[----:B------:R-:W1:Y:S01]  /*e200*/  MUFU.EX2 R29, R29 ;  /* 0x0000001d001d7308 */ /* 0x000e620000000800 */
[--C-:B------:R-:W-:Y:S01]  /*e210*/  FFMA.FTZ R43, R54, UR41, -R77.reuse ;  /* 0x00000029362b7c23 */ /* 0x100fe2000801084d */
[----:B------:R-:W-:Y:S01]  /*e220*/  FFMA.FTZ R54, R63, UR41, -R77 ;  /* 0x000000293f367c23 */ /* 0x000fe2000801084d */
[----:B0-----:R-:W-:-:S05]  /*e230*/  FADD.FTZ R63, R21, R26 ;  /* 0x0000001a153f7221 */ /* 0x001fca0000010000 */
[----:B------:R0:W-:Y:S01]  /*e240*/  MUFU.EX2 R11, R53 ;  /* 0x00000035000b7308 */ /* 0x0001e20000000800 */
[----:B----4-:R-:W-:-:S07]  /*e250*/  FADD.FTZ R30, R28, R63 ;  /* 0x0000003f1c1e7221 */ /* 0x010fce0000010000 */
[----:B------:R-:W-:Y:S01]  /*e260*/  MUFU.EX2 R65, R65 ;  /* 0x0000004100417308 */ /* 0x000fe20000000800 */
[----:B0-----:R-:W-:Y:S01]  /*e270*/  FFMA.FTZ R53, R72, UR41, -R3 ;  /* 0x0000002948357c23 */ /* 0x001fe20008010803 */
[----:B------:R-:W-:-:S06]  /*e280*/  FFMA.FTZ R72, R31, UR41, -R77 ;  /* 0x000000291f487c23 */ /* 0x000fcc000801084d */
[----:B------:R-:W0:Y:S01]  /*e290*/  MUFU.EX2 R68, R68 ;  /* 0x0000004400447308 */ /* 0x000e220000000800 */
[----:B------:R-:W-:-:S07]  /*e2a0*/  FFMA.FTZ R31, R34, UR41, -R77 ;  /* 0x00000029221f7c23 */ /* 0x000fce000801084d */
[----:B------:R-:W3:Y:S01]  /*e2b0*/  MUFU.EX2 R32, R32 ;  /* 0x0000002000207308 */ /* 0x000ee20000000800 */
[----:B------:R-:W-:-:S07]  /*e2c0*/  FFMA.FTZ R40, R84, UR41, -R3 ;  /* 0x0000002954287c23 */ /* 0x000fce0008010803 */
[----:B------:R-:W4:Y:S01]  /*e2d0*/  MUFU.EX2 R27, R27 ;  /* 0x0000001b001b7308 */ /* 0x000f220000000800 */
[----:B-----5:R-:W-:Y:S01]  /*e2e0*/  FADD.FTZ R30, R25, R30 ;  /* 0x0000001e191e7221 */ /* 0x020fe20000010000 */
[----:B------:R-:W-:-:S06]  /*e2f0*/  FFMA.FTZ R84, R47, UR41, -R77 ;  /* 0x000000292f547c23 */ /* 0x000fcc000801084d */
[----:B------:R-:W5:Y:S01]  /*e300*/  MUFU.EX2 R33, R33 ;  /* 0x0000002100217308 */ /* 0x000f620000000800 */
[--C-:B------:R-:W-:Y:S01]  /*e310*/  FFMA.FTZ R47, R58, UR41, -R77.reuse ;  /* 0x000000293a2f7c23 */ /* 0x100fe2000801084d */
[----:B------:R-:W-:-:S06]  /*e320*/  FFMA.FTZ R58, R67, UR41, -R77 ;  /* 0x00000029433a7c23 */ /* 0x000fcc000801084d */
[----:B------:R-:W2:Y:S01]  /*e330*/  MUFU.EX2 R72, R72 ;  /* 0x0000004800487308 */ /* 0x000ea20000000800 */
[----:B-1----:R-:W-:-:S07]  /*e340*/  FADD.FTZ R67, R29, R30 ;  /* 0x0000001e1d437221 */ /* 0x002fce0000010000 */
[----:B------:R-:W1:Y:S01]  /*e350*/  MUFU.EX2 R90, R90 ;  /* 0x0000005a005a7308 */ /* 0x000e620000000800 */
[----:B0-----:R-:W-:-:S07]  /*e360*/  FADD.FTZ R26, R65, R68 ;  /* 0x00000044411a7221 */ /* 0x001fce0000010000 */
[----:B------:R-:W0:Y:S01]  /*e370*/  MUFU.EX2 R31, R31 ;  /* 0x0000001f001f7308 */ /* 0x000e220000000800 */
[----:B---3--:R-:W-:-:S07]  /*e380*/  FADD.FTZ R30, R32, R67 ;  /* 0x00000043201e7221 */ /* 0x008fce0000010000 */
[----:B------:R-:W3:Y:S01]  /*e390*/  MUFU.EX2 R41, R41 ;  /* 0x0000002900297308 */ /* 0x000ee20000000800 */
[----:B----4-:R-:W-:-:S07]  /*e3a0*/  FADD.FTZ R63, R27, R26 ;  /* 0x0000001a1b3f7221 */ /* 0x010fce0000010000 */
[----:B------:R-:W4:Y:S01]  /*e3b0*/  MUFU.EX2 R92, R92 ;  /* 0x0000005c005c7308 */ /* 0x000f220000000800 */
[----:B-----5:R-:W-:Y:S01]  /*e3c0*/  FADD.FTZ R67, R33, R30 ;  /* 0x0000001e21437221 */ /* 0x020fe20000010000 */
[----:B--2---:R-:W-:-:S03]  /*e3d0*/  FADD.FTZ R26, R72, R63 ;  /* 0x0000003f481a7221 */ /* 0x004fc60000010000 */
[----:B-1----:R-:W-:Y:S01]  /*e3e0*/  FADD.FTZ R34, R90, R67 ;  /* 0x000000435a227221 */ /* 0x002fe20000010000 */
[----:B0-----:R-:W-:Y:S01]  /*e3f0*/  FADD.FTZ R63, R31, R26 ;  /* 0x0000001a1f3f7221 */ /* 0x001fe20000010000 */
[----:B------:R-:W-:Y:S02]  /*e400*/  F2FP.BF16.F32.PACK_AB R26, R21, R8 ;  /* 0x00000008151a723e */ /* 0x000fe400000010ff */
[----:B---3--:R-:W-:Y:S01]  /*e410*/  FADD.FTZ R21, R41, R34 ;  /* 0x0000002229157221 */ /* 0x008fe20000010000 */
[----:B----4-:R-:W-:Y:S02]  /*e420*/  F2FP.BF16.F32.PACK_AB R34, R92, R41 ;  /* 0x000000295c22723e */ /* 0x010fe400000010ff */
[----:B------:R-:W2:Y:S01]  /*e430*/  LDL R41, [R1+0x24] ;  /* 0x0000240001297983 */ /* 0x000ea20000100800 */
[--C-:B------:R-:W-:Y:S01]  /*e440*/  FFMA.FTZ R4, R52, UR41, -R3.reuse ;  /* 0x0000002934047c23 */ /* 0x100fe20008010803 */
[--C-:B------:R-:W-:Y:S01]  /*e450*/  FFMA.FTZ R52, R57, UR41, -R3.reuse ;  /* 0x0000002939347c23 */ /* 0x100fe20008010803 */
[----:B------:R-:W-:Y:S01]  /*e460*/  FFMA.FTZ R57, R76, UR41, -R3 ;  /* 0x000000294c397c23 */ /* 0x000fe20008010803 */
[--C-:B------:R-:W-:Y:S01]  /*e470*/  FFMA.FTZ R76, R35, UR41, -R77.reuse ;  /* 0x00000029234c7c23 */ /* 0x100fe2000801084d */
[----:B------:R-:W-:Y:S01]  /*e480*/  FFMA.FTZ R35, R38, UR41, -R77 ;  /* 0x0000002926237c23 */ /* 0x000fe2000801084d */
[----:B------:R-:W-:Y:S01]  /*e490*/  FFMA.FTZ R49, R49, UR41, -R3 ;  /* 0x0000002931317c23 */ /* 0x000fe20008010803 */
[----:B------:R-:W-:-:S03]  /*e4a0*/  FFMA.FTZ R38, R39, UR41, -R77 ;  /* 0x0000002927267c23 */ /* 0x000fc6000801084d */
[----:B------:R-:W0:Y:S08]  /*e4b0*/  MUFU.EX2 R76, R76 ;  /* 0x0000004c004c7308 */ /* 0x000e300000000800 */
[----:B------:R1:W-:Y:S08]  /*e4c0*/  MUFU.EX2 R7, R49 ;  /* 0x0000003100077308 */ /* 0x0003f00000000800 */
[----:B------:R-:W3:Y:S01]  /*e4d0*/  MUFU.EX2 R35, R35 ;  /* 0x0000002300237308 */ /* 0x000ee20000000800 */
[----:B-1----:R-:W-:Y:S01]  /*e4e0*/  FFMA.FTZ R49, R69, UR41, -R3 ;  /* 0x0000002945317c23 */ /* 0x002fe20008010803 */
[----:B------:R-:W-:-:S06]  /*e4f0*/  FFMA.FTZ R69, R42, UR41, -R77 ;  /* 0x000000292a457c23 */ /* 0x000fcc000801084d */
[----:B------:R-:W1:Y:S01]  /*e500*/  MUFU.EX2 R38, R38 ;  /* 0x0000002600267308 */ /* 0x000e620000000800 */
[----:B0-----:R-:W-:-:S07]  /*e510*/  FADD.FTZ R30, R76, R63 ;  /* 0x0000003f4c1e7221 */ /* 0x001fce0000010000 */
[----:B------:R-:W0:Y:S01]  /*e520*/  MUFU.EX2 R69, R69 ;  /* 0x0000004500457308 */ /* 0x000e220000000800 */
[----:B------:R-:W-:-:S07]  /*e530*/  F2FP.BF16.F32.PACK_AB R24, R9, R24 ;  /* 0x000000180918723e */ /* 0x000fce00000010ff */
[----:B------:R-:W4:Y:S01]  /*e540*/  MUFU.EX2 R36, R36 ;  /* 0x0000002400247308 */ /* 0x000f220000000800 */
[----:B---3--:R-:W-:Y:S01]  /*e550*/  FADD.FTZ R9, R35, R30 ;  /* 0x0000001e23097221 */ /* 0x008fe20000010000 */
[----:B------:R-:W-:-:S06]  /*e560*/  FFMA.FTZ R39, R50, UR41, -R77 ;  /* 0x0000002932277c23 */ /* 0x000fcc000801084d */
[----:B------:R-:W3:Y:S01]  /*e570*/  MUFU.EX2 R80, R80 ;  /* 0x0000005000507308 */ /* 0x000ee20000000800 */
[--C-:B------:R-:W-:Y:S01]  /*e580*/  FFMA.FTZ R42, R51, UR41, -R77.reuse ;  /* 0x00000029332a7c23 */ /* 0x100fe2000801084d */
[----:B------:R-:W-:Y:S01]  /*e590*/  FFMA.FTZ R51, R62, UR41, -R77 ;  /* 0x000000293e337c23 */ /* 0x000fe2000801084d */
[----:B-1----:R-:W-:-:S05]  /*e5a0*/  FADD.FTZ R62, R38, R9 ;  /* 0x00000009263e7221 */ /* 0x002fca0000010000 */
[----:B------:R-:W1:Y:S01]  /*e5b0*/  MUFU.EX2 R73, R73 ;  /* 0x0000004900497308 */ /* 0x000e620000000800 */
[----:B------:R-:W-:-:S07]  /*e5c0*/  FADD.FTZ R21, R92, R21 ;  /* 0x000000155c157221 */ /* 0x000fce0000010000 */
[----:B------:R-:W5:Y:S01]  /*e5d0*/  MUFU.EX2 R4, R4 ;  /* 0x0000000400047308 */ /* 0x000f620000000800 */
[----:B------:R-:W-:Y:S01]  /*e5e0*/  FFMA.FTZ R55, R66, UR41, -R77 ;  /* 0x0000002942377c23 */ /* 0x000fe2000801084d */
[----:B0-----:R-:W-:-:S06]  /*e5f0*/  FADD.FTZ R9, R69, R62 ;  /* 0x0000003e45097221 */ /* 0x001fcc0000010000 */
[----:B------:R-:W0:Y:S01]  /*e600*/  MUFU.EX2 R84, R84 ;  /* 0x0000005400547308 */ /* 0x000e220000000800 */
[----:B----4-:R-:W-:Y:S01]  /*e610*/  FADD.FTZ R66, R36, R21 ;  /* 0x0000001524427221 */ /* 0x010fe20000010000 */
[----:B------:R-:W-:Y:S01]  /*e620*/  FFMA.FTZ R60, R60, UR41, -R3 ;  /* 0x000000293c3c7c23 */ /* 0x000fe20008010803 */
[----:B---3--:R-:W-:-:S05]  /*e630*/  FADD.FTZ R62, R80, R9 ;  /* 0x00000009503e7221 */ /* 0x008fca0000010000 */
[----:B------:R-:W3:Y:S01]  /*e640*/  MUFU.EX2 R39, R39 ;  /* 0x0000002700277308 */ /* 0x000ee20000000800 */
[----:B------:R-:W-:Y:S01]  /*e650*/  FADD.FTZ R21, R7, R66 ;  /* 0x0000004207157221 */ /* 0x000fe20000010000 */
[----:B------:R-:W-:Y:S01]  /*e660*/  FFMA.FTZ R61, R61, UR41, -R3 ;  /* 0x000000293d3d7c23 */ /* 0x000fe20008010803 */
[----:B-1----:R-:W-:-:S05]  /*e670*/  FADD.FTZ R9, R73, R62 ;  /* 0x0000003e49097221 */ /* 0x002fca0000010000 */
[----:B------:R-:W1:Y:S01]  /*e680*/  MUFU.EX2 R42, R42 ;  /* 0x0000002a002a7308 */ /* 0x000e620000000800 */
[----:B------:R-:W-:Y:S01]  /*e690*/  F2FP.BF16.F32.PACK_AB R30, R32, R29 ;  /* 0x0000001d201e723e */ /* 0x000fe200000010ff */
[----:B-----5:R-:W-:-:S06]  /*e6a0*/  FADD.FTZ R62, R4, R21 ;  /* 0x00000015043e7221 */ /* 0x020fcc0000010000 */
[----:B------:R-:W4:Y:S01]  /*e6b0*/  MUFU.EX2 R52, R52 ;  /* 0x0000003400347308 */ /* 0x000f220000000800 */
[----:B------:R-:W-:Y:S02]  /*e6c0*/  F2FP.BF16.F32.PACK_AB R29, R76, R31 ;  /* 0x0000001f4c1d723e */ /* 0x000fe400000010ff */
[----:B------:R-:W-:-:S05]  /*e6d0*/  F2FP.BF16.F32.PACK_AB R31, R38, R35 ;  /* 0x00000023261f723e */ /* 0x000fca00000010ff */
[----:B------:R-:W5:Y:S01]  /*e6e0*/  MUFU.EX2 R43, R43 ;  /* 0x0000002b002b7308 */ /* 0x000f620000000800 */
[----:B0-----:R-:W-:Y:S01]  /*e6f0*/  FADD.FTZ R38, R84, R9 ;  /* 0x0000000954267221 */ /* 0x001fe20000010000 */
[----:B------:R-:W-:Y:S01]  /*e700*/  FFMA.FTZ R50, R59, UR41, -R77 ;  /* 0x000000293b327c23 */ /* 0x000fe2000801084d */
[----:B------:R-:W-:-:S05]  /*e710*/  FADD.FTZ R62, R11, R62 ;  /* 0x0000003e0b3e7221 */ /* 0x000fca0000010000 */
[----:B------:R-:W0:Y:S01]  /*e720*/  MUFU.EX2 R60, R60 ;  /* 0x0000003c003c7308 */ /* 0x000e220000000800 */
[----:B---3--:R-:W-:Y:S01]  /*e730*/  FADD.FTZ R9, R39, R38 ;  /* 0x0000002627097221 */ /* 0x008fe20000010000 */
[----:B------:R-:W-:-:S06]  /*e740*/  FADD.FTZ R21, R37, R62 ;  /* 0x0000003e25157221 */ /* 0x000fcc0000010000 */
[----:B------:R-:W3:Y:S08]  /*e750*/  MUFU.EX2 R46, R46 ;  /* 0x0000002e002e7308 */ /* 0x000ef00000000800 */
[----:B------:R-:W3:Y:S01]  /*e760*/  MUFU.EX2 R61, R61 ;  /* 0x0000003d003d7308 */ /* 0x000ee20000000800 */
[----:B-1----:R-:W-:Y:S01]  /*e770*/  FADD.FTZ R38, R42, R9 ;  /* 0x000000092a267221 */ /* 0x002fe20000010000 */
[----:B----4-:R-:W-:-:S06]  /*e780*/  FADD.FTZ R21, R52, R21 ;  /* 0x0000001534157221 */ /* 0x010fcc0000010000 */
[----:B------:R-:W1:Y:S08]  /*e790*/  MUFU.EX2 R47, R47 ;  /* 0x0000002f002f7308 */ /* 0x000e700000000800 */
[----:B------:R-:W4:Y:S01]  /*e7a0*/  MUFU.EX2 R44, R44 ;  /* 0x0000002c002c7308 */ /* 0x000f220000000800 */
[----:B-----5:R-:W-:Y:S01]  /*e7b0*/  FADD.FTZ R9, R43, R38 ;  /* 0x000000262b097221 */ /* 0x020fe20000010000 */
[----:B------:R-:W-:-:S06]  /*e7c0*/  F2FP.BF16.F32.PACK_AB R28, R25, R28 ;  /* 0x0000001c191c723e */ /* 0x000fcc00000010ff */
[----:B------:R-:W5:Y:S01]  /*e7d0*/  MUFU.EX2 R50, R50 ;  /* 0x0000003200327308 */ /* 0x000f620000000800 */
[----:B0-----:R-:W-:Y:S01]  /*e7e0*/  FADD.FTZ R66, R60, R21 ;  /* 0x000000153c427221 */ /* 0x001fe20000010000 */
[----:B------:R-:W-:-:S06]  /*e7f0*/  F2FP.BF16.F32.PACK_AB R25, R68, R65 ;  /* 0x000000414419723e */ /* 0x000fcc00000010ff */
[----:B------:R-:W0:Y:S01]  /*e800*/  MUFU.EX2 R45, R45 ;  /* 0x0000002d002d7308 */ /* 0x000e220000000800 */
[----:B------:R-:W-:Y:S01]  /*e810*/  F2FP.BF16.F32.PACK_AB R27, R72, R27 ;  /* 0x0000001b481b723e */ /* 0x000fe200000010ff */
[----:B---3--:R-:W-:-:S06]  /*e820*/  FADD.FTZ R62, R46, R9 ;  /* 0x000000092e3e7221 */ /* 0x008fcc0000010000 */
[----:B------:R-:W3:Y:S01]  /*e830*/  MUFU.EX2 R51, R51 ;  /* 0x0000003300337308 */ /* 0x000ee20000000800 */
[----:B------:R-:W-:-:S07]  /*e840*/  FADD.FTZ R9, R61, R66 ;  /* 0x000000423d097221 */ /* 0x000fce0000010000 */
[----:B------:R-:W3:Y:S01]  /*e850*/  MUFU.EX2 R48, R48 ;  /* 0x0000003000307308 */ /* 0x000ee20000000800 */
[----:B------:R-:W-:Y:S01]  /*e860*/  STSM.16.M88.4 [R139+0x21800], R24 ;  /* 0x021800188b007844 */ /* 0x000fe20000000200 */
[----:B------:R-:W-:Y:S01]  /*e870*/  F2FP.BF16.F32.PACK_AB R36, R7, R36 ;  /* 0x000000240724723e */ /* 0x000fe200000010ff */
[----:B-1----:R-:W-:-:S05]  /*e880*/  FADD.FTZ R7, R47, R62 ;  /* 0x0000003e2f077221 */ /* 0x002fca0000010000 */
[----:B------:R-:W1:Y:S01]  /*e890*/  MUFU.EX2 R54, R54 ;  /* 0x0000003600367308 */ /* 0x000e620000000800 */
[----:B------:R4:W-:Y:S01]  /*e8a0*/  STSM.16.M88.4 [R91], R28 ;  /* 0x0000001c5b007844 */ /* 0x0009e20000000200 */
[----:B------:R-:W-:-:S06]  /*e8b0*/  FFMA.FTZ R59, R70, UR41, -R77 ;  /* 0x00000029463b7c23 */ /* 0x000fcc000801084d */
[----:B------:R-:W1:Y:S01]  /*e8c0*/  MUFU.EX2 R49, R49 ;  /* 0x0000003100317308 */ /* 0x000e620000000800 */
[----:B------:R-:W-:Y:S01]  /*e8d0*/  FFMA.FTZ R20, R81, UR41, -R3 ;  /* 0x0000002951147c23 */ /* 0x000fe20008010803 */
[--C-:B------:R-:W-:Y:S01]  /*e8e0*/  FFMA.FTZ R71, R71, UR41, -R77.reuse ;  /* 0x0000002947477c23 */ /* 0x100fe2000801084d */
[--C-:B------:R-:W-:Y:S01]  /*e8f0*/  FFMA.FTZ R74, R74, UR41, -R77.reuse ;  /* 0x000000294a4a7c23 */ /* 0x100fe2000801084d */
[----:B------:R-:W-:-:S04]  /*e900*/  FFMA.FTZ R75, R75, UR41, -R77 ;  /* 0x000000294b4b7c23 */ /* 0x000fc8000801084d */
[----:B------:R-:W1:Y:S01]  /*e910*/  MUFU.EX2 R55, R55 ;  /* 0x0000003700377308 */ /* 0x000e620000000800 */
[----:B----4-:R-:W-:Y:S01]  /*e920*/  FADD.FTZ R28, R44, R9 ;  /* 0x000000092c1c7221 */ /* 0x010fe20000010000 */
[--C-:B------:R-:W-:Y:S01]  /*e930*/  FFMA.FTZ R78, R78, UR41, -R77.reuse ;  /* 0x000000294e4e7c23 */ /* 0x100fe2000801084d */
[--C-:B------:R-:W-:Y:S01]  /*e940*/  FFMA.FTZ R79, R79, UR41, -R77.reuse ;  /* 0x000000294f4f7c23 */ /* 0x100fe2000801084d */
[--C-:B------:R-:W-:Y:S01]  /*e950*/  FFMA.FTZ R82, R82, UR41, -R77.reuse ;  /* 0x0000002952527c23 */ /* 0x100fe2000801084d */
[----:B------:R-:W-:-:S03]  /*e960*/  FFMA.FTZ R83, R83, UR41, -R77 ;  /* 0x0000002953537c23 */ /* 0x000fc6000801084d */
[----:B------:R-:W4:Y:S01]  /*e970*/  MUFU.EX2 R53, R53 ;  /* 0x0000003500357308 */ /* 0x000f220000000800 */
[----:B------:R-:W-:Y:S01]  /*e980*/  FFMA.FTZ R86, R86, UR41, -R77 ;  /* 0x0000002956567c23 */ /* 0x000fe2000801084d */
[----:B------:R-:W-:Y:S01]  /*e990*/  F2FP.BF16.F32.PACK_AB R38, R11, R4 ;  /* 0x000000040b26723e */ /* 0x000fe200000010ff */
[----:B------:R-:W-:Y:S01]  /*e9a0*/  FFMA.FTZ R3, R85, UR41, -R3 ;  /* 0x0000002955037c23 */ /* 0x000fe20008010803 */
[----:B------:R-:W-:Y:S01]  /*e9b0*/  FFMA.FTZ R77, R87, UR41, -R77 ;  /* 0x00000029574d7c23 */ /* 0x000fe2000801084d */
[----:B-----5:R-:W-:Y:S01]  /*e9c0*/  FADD.FTZ R4, R50, R7 ;  /* 0x0000000732047221 */ /* 0x020fe20000010000 */
[----:B0-----:R-:W-:Y:S02]  /*e9d0*/  FADD.FTZ R9, R45, R28 ;  /* 0x0000001c2d097221 */ /* 0x001fe40000010000 */
[----:B------:R-:W0:Y:S01]  /*e9e0*/  MUFU.EX2 R58, R58 ;  /* 0x0000003a003a7308 */ /* 0x000e220000000800 */
[----:B---3--:R-:W-:Y:S01]  /*e9f0*/  FADD.FTZ R7, R51, R4 ;  /* 0x0000000433077221 */ /* 0x008fe20000010000 */
[----:B------:R-:W-:-:S06]  /*ea00*/  FADD.FTZ R28, R48, R9 ;  /* 0x00000009301c7221 */ /* 0x000fcc0000010000 */
[----:B------:R-:W3:Y:S01]  /*ea10*/  MUFU.EX2 R56, R56 ;  /* 0x0000003800387308 */ /* 0x000ee20000000800 */
[----:B-1----:R-:W-:Y:S01]  /*ea20*/  FADD.FTZ R4, R54, R7 ;  /* 0x0000000736047221 */ /* 0x002fe20000010000 */
[----:B------:R-:W-:-:S06]  /*ea30*/  FADD.FTZ R28, R49, R28 ;  /* 0x0000001c311c7221 */ /* 0x000fcc0000010000 */
[----:B------:R-:W-:Y:S08]  /*ea40*/  MUFU.EX2 R57, R57 ;  /* 0x0000003900397308 */ /* 0x000ff00000000800 */
[----:B------:R-:W1:Y:S08]  /*ea50*/  MUFU.EX2 R59, R59 ;  /* 0x0000003b003b7308 */ /* 0x000e700000000800 */
[----:B------:R-:W-:Y:S01]  /*ea60*/  MUFU.EX2 R8, R71 ;  /* 0x0000004700087308 */ /* 0x000fe20000000800 */
[----:B------:R-:W-:-:S07]  /*ea70*/  F2FP.BF16.F32.PACK_AB R32, R90, R33 ;  /* 0x000000215a20723e */ /* 0x000fce00000010ff */
[----:B------:R-:W5:Y:S01]  /*ea80*/  MUFU.EX2 R64, R64 ;  /* 0x0000004000407308 */ /* 0x000f620000000800 */
[----:B------:R-:W-:-:S07]  /*ea90*/  F2FP.BF16.F32.PACK_AB R24, R52, R37 ;  /* 0x000000253418723e */ /* 0x000fce00000010ff */
[----:B------:R-:W-:Y:S01]  /*eaa0*/  MUFU.EX2 R74, R74 ;  /* 0x0000004a004a7308 */ /* 0x000fe20000000800 */
[----:B------:R-:W-:-:S07]  /*eab0*/  FADD.FTZ R7, R55, R4 ;  /* 0x0000000437077221 */ /* 0x000fce0000010000 */
[----:B------:R-:W-:Y:S08]  /*eac0*/  MUFU.EX2 R5, R5 ;  /* 0x0000000500057308 */ /* 0x000ff00000000800 */
[----:B------:R-:W2:Y:S08]  /*ead0*/  MUFU.EX2 R75, R75 ;  /* 0x0000004b004b7308 */ /* 0x000eb00000000800 */
[----:B------:R-:W-:Y:S08]  /*eae0*/  MUFU.EX2 R78, R78 ;  /* 0x0000004e004e7308 */ /* 0x000ff00000000800 */
[----:B------:R-:W2:Y:S01]  /*eaf0*/  MUFU.EX2 R79, R79 ;  /* 0x0000004f004f7308 */ /* 0x000ea20000000800 */
[----:B------:R-:W-:Y:S01]  /*eb00*/  F2FP.BF16.F32.PACK_AB R33, R80, R69 ;  /* 0x000000455021723e */ /* 0x000fe200000010ff */
[----:B------:R-:W2:Y:S06]  /*eb10*/  @P2 LDC R11, c[0x0][0x44c] ;  /* 0x00011300ff0b2b82 */ /* 0x000eac0000000800 */
[----:B------:R-:W2:Y:S01]  /*eb20*/  MUFU.EX2 R20, R20 ;  /* 0x0000001400147308 */ /* 0x000ea20000000800 */
[----:B------:R-:W-:-:S07]  /*eb30*/  F2FP.BF16.F32.PACK_AB R35, R84, R73 ;  /* 0x000000495423723e */ /* 0x000fce00000010ff */
[----:B------:R-:W-:Y:S01]  /*eb40*/  MUFU.EX2 R40, R40 ;  /* 0x0000002800287308 */ /* 0x000fe20000000800 */
[----:B------:R-:W-:-:S07]  /*eb50*/  F2FP.BF16.F32.PACK_AB R37, R42, R39 ;  /* 0x000000272a25723e */ /* 0x000fce00000010ff */
[----:B------:R-:W2:Y:S01]  /*eb60*/  MUFU.EX2 R3, R3 ;  /* 0x0000000300037308 */ /* 0x000ea20000000800 */
[----:B----4-:R-:W-:-:S07]  /*eb70*/  FADD.FTZ R9, R53, R28 ;  /* 0x0000001c35097221 */ /* 0x010fce0000010000 */
[----:B------:R-:W-:Y:S08]  /*eb80*/  MUFU.EX2 R82, R82 ;  /* 0x0000005200527308 */ /* 0x000ff00000000800 */
[----:B------:R-:W4:Y:S08]  /*eb90*/  MUFU.EX2 R83, R83 ;  /* 0x0000005300537308 */ /* 0x000f300000000800 */
[----:B------:R-:W-:Y:S08]  /*eba0*/  MUFU.EX2 R86, R86 ;  /* 0x0000005600567308 */ /* 0x000ff00000000800 */
[----:B------:R-:W4:Y:S01]  /*ebb0*/  MUFU.EX2 R77, R77 ;  /* 0x0000004d004d7308 */ /* 0x000f220000000800 */
[----:B------:R-:W-:Y:S01]  /*ebc0*/  F2FP.BF16.F32.PACK_AB R39, R46, R43 ;  /* 0x0000002b2e27723e */ /* 0x000fe200000010ff */
[----:B0-----:R-:W-:Y:S01]  /*ebd0*/  FADD.FTZ R4, R58, R7 ;  /* 0x000000073a047221 */ /* 0x001fe20000010000 */
[----:B------:R-:W-:-:S02]  /*ebe0*/  F2FP.BF16.F32.PACK_AB R26, R61, R60 ;  /* 0x0000003c3d1a723e */ /* 0x000fc400000010ff */
[----:B------:R-:W-:Y:S02]  /*ebf0*/  F2FP.BF16.F32.PACK_AB R25, R50, R47 ;  /* 0x0000002f3219723e */ /* 0x000fe400000010ff */
[----:B------:R-:W-:Y:S01]  /*ec00*/  F2FP.BF16.F32.PACK_AB R27, R54, R51 ;  /* 0x00000033361b723e */ /* 0x000fe200000010ff */
[----:B---3--:R-:W-:Y:S01]  /*ec10*/  FADD.FTZ R28, R56, R9 ;  /* 0x00000009381c7221 */ /* 0x008fe20000010000 */
[----:B------:R0:W-:Y:S01]  /*ec20*/  STSM.16.M88.4 [R141], R32 ;  /* 0x000000208d007844 */ /* 0x0001e20000000200 */
[----:B-1----:R-:W-:-:S03]  /*ec30*/  FADD.FTZ R7, R59, R4 ;  /* 0x000000043b077221 */ /* 0x002fc60000010000 */
[----:B------:R1:W-:Y:S01]  /*ec40*/  STSM.16.M88.4 [R140], R36 ;  /* 0x000000248c007844 */ /* 0x0003e20000000200 */
[----:B------:R-:W-:Y:S01]  /*ec50*/  FADD.FTZ R9, R57, R28 ;  /* 0x0000001c39097221 */ /* 0x000fe20000010000 */
[----:B------:R-:W-:Y:S02]  /*ec60*/  F2FP.BF16.F32.PACK_AB R28, R56, R53 ;  /* 0x00000035381c723e */ /* 0x000fe400000010ff */
[----:B------:R3:W-:Y:S01]  /*ec70*/  STSM.16.M88.4 [R139+0x27800], R24 ;  /* 0x027800188b007844 */ /* 0x0007e20000000200 */
[----:B-----5:R-:W-:Y:S02]  /*ec80*/  F2FP.BF16.F32.PACK_AB R30, R64, R57 ;  /* 0x00000039401e723e */ /* 0x020fe400000010ff */
[----:B--2---:R-:W-:Y:S02]  /*ec90*/  F2FP.BF16.F32.PACK_AB R29, R75, R74 ;  /* 0x0000004a4b1d723e */ /* 0x004fe400000010ff */
[----:B------:R-:W-:Y:S01]  /*eca0*/  F2FP.BF16.F32.PACK_AB R31, R79, R78 ;  /* 0x0000004e4f1f723e */ /* 0x000fe200000010ff */
[----:B------:R-:W-:Y:S01]  /*ecb0*/  FADD.FTZ R7, R8, R7 ;  /* 0x0000000708077221 */ /* 0x000fe20000010000 */
[----:B0-----:R-:W-:-:S02]  /*ecc0*/  F2FP.BF16.F32.PACK_AB R32, R20, R5 ;  /* 0x000000051420723e */ /* 0x001fc400000010ff */
[----:B------:R-:W-:Y:S01]  /*ecd0*/  F2FP.BF16.F32.PACK_AB R34, R3, R40 ;  /* 0x000000280322723e */ /* 0x000fe200000010ff */
[----:B-1----:R-:W0:Y:S01]  /*ece0*/  @P2 LDC R38, c[0x0][0x450] ;  /* 0x00011400ff262b82 */ /* 0x002e220000000800 */
[----:B----4-:R-:W-:Y:S02]  /*ecf0*/  F2FP.BF16.F32.PACK_AB R33, R83, R82 ;  /* 0x000000525321723e */ /* 0x010fe400000010ff */
[----:B---3--:R-:W-:Y:S02]  /*ed00*/  F2FP.BF16.F32.PACK_AB R24, R45, R44 ;  /* 0x0000002c2d18723e */ /* 0x008fe400000010ff */
[----:B------:R-:W-:Y:S02]  /*ed10*/  F2FP.BF16.F32.PACK_AB R26, R49, R48 ;  /* 0x00000030311a723e */ /* 0x000fe400000010ff */
[----:B------:R-:W-:Y:S02]  /*ed20*/  F2FP.BF16.F32.PACK_AB R25, R58, R55 ;  /* 0x000000373a19723e */ /* 0x000fe400000010ff */
[----:B------:R-:W-:-:S02]  /*ed30*/  F2FP.BF16.F32.PACK_AB R27, R8, R59 ;  /* 0x0000003b081b723e */ /* 0x000fc400000010ff */
[----:B------:R-:W-:Y:S01]  /*ed40*/  F2FP.BF16.F32.PACK_AB R35, R77, R86 ;  /* 0x000000564d23723e */ /* 0x000fe200000010ff */
[----:B------:R-:W-:Y:S02]  /*ed50*/  FADD.FTZ R4, R74, R7 ;  /* 0x000000074a047221 */ /* 0x000fe40000010000 */
[----:B------:R1:W-:Y:S04]  /*ed60*/  STSM.16.M88.4 [R41], R24 ;  /* 0x0000001829007844 */ /* 0x0003e80000000200 */
[----:B------:R1:W-:Y:S04]  /*ed70*/  STSM.16.M88.4 [R141+0x6000], R28 ;  /* 0x0060001c8d007844 */ /* 0x0003e80000000200 */
[----:B------:R1:W-:Y:S01]  /*ed80*/  STSM.16.M88.4 [R140+0x6000], R32 ;  /* 0x006000208c007844 */ /* 0x0003e20000000200 */
[----:B------:R-:W-:Y:S01]  /*ed90*/  FADD.FTZ R7, R75, R4 ;  /* 0x000000044b077221 */ /* 0x000fe20000010000 */
[----:B------:R2:W-:Y:S06]  /*eda0*/  MEMBAR.ALL.CTA ;  /* 0x0000000000007992 */ /* 0x0005ec0000008000 */
[----:B--2---:R-:W2:Y:S01]  /*edb0*/  FENCE.VIEW.ASYNC.S ;  /* 0x00000000000073c6 */ /* 0x004ea20000000000 */
[----:B------:R-:W-:Y:S01]  /*edc0*/  FADD.FTZ R4, R78, R7 ;  /* 0x000000074e047221 */ /* 0x000fe20000010000 */
[----:B------:R-:W-:Y:S01]  /*edd0*/  FADD.FTZ R36, R64, R9 ;  /* 0x0000000940247221 */ /* 0x000fe20000010000 */
[----:B------:R-:W-:-:S02]  /*ede0*/  PLOP3.LUT P3, PT, PT, PT, UP0, 0x40, 0x0 ;  /* 0x000000000000781c */ /* 0x000fc40003f6e808 */
[----:B------:R-:W-:Y:S01]  /*edf0*/  FADD.FTZ R79, R79, R4 ;  /* 0x000000044f4f7221 */ /* 0x000fe20000010000 */
[----:B------:R-:W-:-:S04]  /*ee00*/  @P2 IMAD.HI.U32 R11, R89, R11, RZ ;  /* 0x0000000b590b2227 */ /* 0x000fc800078e00ff */
[----:B------:R-:W-:Y:S01]  /*ee10*/  FADD.FTZ R5, R5, R36 ;  /* 0x0000002405057221 */ /* 0x000fe20000010000 */
[----:B------:R-:W-:Y:S01]  /*ee20*/  FADD.FTZ R82, R82, R79 ;  /* 0x0000004f52527221 */ /* 0x000fe20000010000 */
[----:B------:R-:W-:Y:S02]  /*ee30*/  IMAD.MOV.U32 R7, RZ, RZ, R89 ;  /* 0x000000ffff077224 */ /* 0x000fe400078e0059 */
[----:B------:R-:W-:Y:S01]  /*ee40*/  FADD.FTZ R5, R20, R5 ;  /* 0x0000000514057221 */ /* 0x000fe20000010000 */
[----:B0-----:R-:W-:Y:S01]  /*ee50*/  @P2 SHF.R.U32.HI R7, RZ, R38, R11 ;  /* 0x00000026ff072219 */ /* 0x001fe2000001160b */
[----:B------:R-:W-:Y:S02]  /*ee60*/  FADD.FTZ R83, R83, R82 ;  /* 0x0000005253537221 */ /* 0x000fe40000010000 */
[----:B------:R-:W-:Y:S02]  /*ee70*/  FADD.FTZ R40, R40, R5 ;  /* 0x0000000528287221 */ /* 0x000fe40000010000 */
[----:B------:R-:W-:Y:S01]  /*ee80*/  FADD.FTZ R4, R86, R83 ;  /* 0x0000005356047221 */ /* 0x000fe20000010000 */
[----:B------:R-:W-:-:S02]  /*ee90*/  IMAD.IADD R114, R114, 0x1, R7 ;  /* 0x0000000172727824 */ /* 0x000fc400078e0207 */
[----:B------:R-:W-:Y:S01]  /*eea0*/  FADD.FTZ R5, R3, R40 ;  /* 0x0000002803057221 */ /* 0x000fe20000010000 */
[----:B------:R-:W-:Y:S02]  /*eeb0*/  VIADD R3, R88, 0xfffffffe ;  /* 0xfffffffe58037836 */ /* 0x000fe40000000000 */
[----:B------:R-:W-:Y:S01]  /*eec0*/  FADD.FTZ R4, R77, R4 ;  /* 0x000000044d047221 */ /* 0x000fe20000010000 */
[----:B------:R-:W-:Y:S01]  /*eed0*/  VIADD R7, R114, UR4 ;  /* 0x0000000472077c36 */ /* 0x000fe20008000000 */
[----:B--2---:R-:W-:Y:S01]  /*eee0*/  NOP ;  /* 0x0000000000007918 */ /* 0x004fe20000000000 */
[----:B-1----:R-:W-:Y:S05]  /*eef0*/  @P3 BRA `(.L_x_1501) ;  /* 0x0000000000543947 */ /* 0x002fea0003800000 */
[C---:B------:R-:W-:Y:S01]  /*ef00*/  ISETP.GT.AND P3, PT, R114.reuse, RZ, PT ;  /* 0x000000ff7200720c */ /* 0x040fe20003f64270 */
[----:B------:R-:W-:Y:S01]  /*ef10*/  BSSY B0, `(.L_x_1502) ;  /* 0x0000010000007945 */ /* 0x000fe20003800000 */
[----:B------:R-:W-:-:S11]  /*ef20*/  VIADD R8, R114, 0xffffffff ;  /* 0xffffffff72087836 */ /* 0x000fd60000000000 */
[----:B------:R-:W-:Y:S05]  /*ef30*/  @P3 BRA `(.L_x_1503) ;  /* 0x0000000000203947 */ /* 0x000fea0003800000 */
[----:B------:R-:W-:Y:S01]  /*ef40*/  UISETP.NE.AND UP1, UPT, UR5, 0x1, UPT ;  /* 0x000000010500788c */ /* 0x000fe2000bf25270 */
[----:B------:R-:W-:-:S05]  /*ef50*/  IMAD.MOV R8, RZ, RZ, -R114 ;  /* 0x000000ffff087224 */ /* 0x000fca00078e0a72 */
[----:B------:R-:W-:-:S05]  /*ef60*/  PLOP3.LUT P3, PT, PT, PT, UP1, 0x80, 0x0 ;  /* 0x000000000000781c */ /* 0x000fca0003f6f018 */
[----:B------:R-:W-:-:S08]  /*ef70*/  @UP1 ULDC.64 UR6, c[0x0][0x9e8] ;  /* 0x00027a0000061ab9 */ /* 0x000fd00000000a00 */
[----:B------:R-:W-:-:S05]  /*ef80*/  @P3 IMAD.HI.U32 R9, R8, UR6, RZ ;  /* 0x0000000608093c27 */ /* 0x000fca000f8e00ff */
[----:B------:R-:W-:-:S04]  /*ef90*/  @P3 SHF.R.U32.HI R8, RZ, UR7, R9 ;  /* 0x00000007ff083c19 */ /* 0x000fc80008011609 */
[----:B------:R-:W-:Y:S01]  /*efa0*/  LOP3.LUT R8, RZ, R8, RZ, 0x33, !PT ;  /* 0x00000008ff087212 */ /* 0x000fe200078e33ff */
[----:B------:R-:W-:Y:S06]  /*efb0*/  BRA `(.L_x_1504) ;  /* 0x0000000000147947 */ /* 0x000fec0003800000 */
.L_x_1503:
[----:B------:R-:W-:-:S06]  /*efc0*/  UISETP.NE.AND UP1, UPT, UR5, 0x1, UPT ;  /* 0x000000010500788c */ /* 0x000fcc000bf25270 */
[----:B------:R-:W-:-:S05]  /*efd0*/  PLOP3.LUT P3, PT, PT, PT, UP1, 0x80, 0x0 ;  /* 0x000000000000781c */ /* 0x000fca0003f6f018 */
[----:B------:R-:W-:-:S08]  /*efe0*/  @UP1 ULDC.64 UR6, c[0x0][0x9e8] ;  /* 0x00027a0000061ab9 */ /* 0x000fd00000000a00 */
[----:B------:R-:W-:-:S05]  /*eff0*/  @P3 IMAD.HI.U32 R9, R8, UR6, RZ ;  /* 0x0000000608093c27 */ /* 0x000fca000f8e00ff */
[----:B------:R-:W-:-:S07]  /*f000*/  @P3 SHF.R.U32.HI R8, RZ, UR7, R9 ;  /* 0x00000007ff083c19 */ /* 0x000fce0008011609 */
.L_x_1504:
[----:B------:R-:W-:Y:S05]  /*f010*/  BSYNC B0 ;  /* 0x0000000000007941 */ /* 0x000fea0003800000 */
.L_x_1502:
[----:B------:R-:W-:-:S04]  /*f020*/  IMAD.U32 R9, RZ, RZ, UR5 ;  /* 0x00000005ff097e24 */ /* 0x000fc8000f8e00ff */
[----:B------:R-:W-:-:S05]  /*f030*/  IMAD R8, R8, R9, UR5 ;  /* 0x0000000508087e24 */ /* 0x000fca000f8e0209 */
[----:B------:R-:W-:-:S07]  /*f040*/  VIMNMX R7, R7, R8, PT ;  /* 0x0000000807077248 */ /* 0x000fce0003fe0100 */
.L_x_1501:
[----:B------:R-:W2:Y:S01]  /*f050*/  LDL R9, [R1+0x48] ;  /* 0x0000480001097983 */ /* 0x000ea20000100800 */
[----:B------:R-:W-:Y:S01]  /*f060*/  SHF.R.S32.HI R8, RZ, 0x1f, R7 ;  /* 0x0000001fff087819 */ /* 0x000fe20000011407 */
[----:B------:R-:W-:Y:S01]  /*f070*/  ULDC UR42, c[0x0][0x9e4] ;  /* 0x00027900002a7ab9 */ /* 0x000fe20000000800 */
[----:B------:R-:W-:Y:S01]  /*f080*/  ULDC UR5, c[0x0][0x9e4] ;  /* 0x0002790000057ab9 */ /* 0x000fe20000000800 */
[----:B------:R-:W-:Y:S01]  /*f090*/  ULDC UR43, c[0x0][0x9dc] ;  /* 0x00027700002b7ab9 */ /* 0x000fe20000000800 */
[----:B------:R-:W-:Y:S01]  /*f0a0*/  LEA.HI R8, R8, R7, RZ, 0x7 ;  /* 0x0000000708087211 */ /* 0x000fe200078f38ff */
[----:B------:R-:W-:Y:S01]  /*f0b0*/  ULDC UR49, c[0x0][0x9dc] ;  /* 0x0002770000317ab9 */ /* 0x000fe20000000800 */
[----:B------:R-:W-:Y:S01]  /*f0c0*/  ULDC UR4, c[0x0][0x988] ;  /* 0x0002620000047ab9 */ /* 0x000fe20000000800 */
[----:B------:R-:W-:Y:S01]  /*f0d0*/  ULDC UR7, c[0x0][0x988] ;  /* 0x0002620000077ab9 */ /* 0x000fe20000000800 */
[----:B------:R-:W-:Y:S01]  /*f0e0*/  SHF.R.S32.HI R8, RZ, 0x7, R8 ;  /* 0x00000007ff087819 */ /* 0x000fe20000011408 */
[----:B------:R-:W-:Y:S01]  /*f0f0*/  ULDC UR6, c[0x0][0x988] ;  /* 0x0002620000067ab9 */ /* 0x000fe20000000800 */
[----:B------:R-:W-:Y:S01]  /*f100*/  ULDC UR50, c[0x0][0x9e0] ;  /* 0x0002780000327ab9 */ /* 0x000fe20000000800 */
[----:B------:R-:W-:Y:S01]  /*f110*/  ULDC UR48, c[0x0][0x9e0] ;  /* 0x0002780000307ab9 */ /* 0x000fe20000000800 */
        /* <DEDUP_REMOVED lines=24> */
[----:B--2---:R-:W-:-:S04]  /*f2a0*/  VIMNMX R9, R9, R8, !PT ;  /* 0x0000000809097248 */ /* 0x004fc80007fe0100 */
[----:B------:R-:W-:Y:S01]  /*f2b0*/  ISETP.GE.AND P3, PT, R3, R9, PT ;  /* 0x000000090300720c */ /* 0x000fe20003f66270 */
[----:B------:R0:W-:-:S12]  /*f2c0*/  STL [R1+0x18], R9 ;  /* 0x0000180901007387 */ /* 0x0001d80000100800 */
[----:B0-----:R-:W-:Y:S05]  /*f2d0*/  @!P3 BRA `(.L_x_1505) ;  /* 0x000000340004b947 */ /* 0x001fea0003800000 */
[----:B------:R-:W-:-:S07]  /*f2e0*/  IMAD.MOV.U32 R135, RZ, RZ, RZ ;  /* 0x000000ffff877224 */ /* 0x000fce00078e00ff */
.L_x_1523:
[----:B------:R-:W-:Y:S01]  /*f2f0*/  ISETP.NE.AND P3, PT, R156, RZ, PT ;  /* 0x000000ff9c00720c */ /* 0x000fe20003f65270 */
[----:B------:R-:W-:Y:S01]  /*f300*/  VIADD R20, R16, 0x1 ;  /* 0x0000000110147836 */ /* 0x000fe20000000000 */
[----:B------:R-:W-:Y:S05]  /*f310*/  YIELD ;  /* 0x0000000000007946 */ /* 0x000fea0003800000 */
[----:B------:R-:W-:-:S04]  /*f320*/  ISETP.NE.AND P4, PT, R20, 0x2, PT ;  /* 0x000000021400780c */ /* 0x000fc80003f85270 */
[----:B------:R-:W-:Y:S02]  /*f330*/  SEL R7, RZ, 0x1, P4 ;  /* 0x00000001ff077807 */ /* 0x000fe40002000000 */
[----:B------:R-:W-:Y:S02]  /*f340*/  SEL R20, R20, RZ, P4 ;  /* 0x000000ff14147207 */ /* 0x000fe40002000000 */
[----:B------:R-:W-:Y:S01]  /*f350*/  LOP3.LUT R7, R18, R7, RZ, 0x3c, !PT ;  /* 0x0000000712077212 */ /* 0x000fe200078e3cff */
[----:B------:R-:W-:Y:S06]  /*f360*/  @P3 BRA `(.L_x_1506) ;  /* 0x0000000000303947 */ /* 0x000fec0003800000 */
[----:B------:R-:W-:Y:S05]  /*f370*/  @!P0 BRA `(.L_x_1507) ;  /* 0x0000000000048947 */ /* 0x000fea0003800000 */
[----:B------:R-:W-:Y:S01]  /*f380*/  BPT.TRAP 0x1 ;  /* 0x000000040000795c */ /* 0x000fe20000300000 */
.L_x_1507:
[----:B------:R-:W-:Y:S01]  /*f390*/  IMAD R9, R20, 0x8, R2 ;  /* 0x0000000814097824 */ /* 0x000fe200078e0202 */
[----:B------:R-:W-:-:S04]  /*f3a0*/  SHF.L.U32 R8, R7, 0x1f, RZ ;  /* 0x0000001f07087819 */ /* 0x000fc800000006ff */
[----:B------:R0:W1:Y:S01]  /*f3b0*/  SYNCS.PHASECHK.TRANS64.TRYWAIT P4, [R9+URZ+0x2d830], R8 ;  /* 0x02d83008090075a7 */ /* 0x000062000808017f */
[----:B------:R-:W-:Y:S05]  /*f3c0*/  @!P0 BRA `(.L_x_1508) ;  /* 0x0000000000048947 */ /* 0x000fea0003800000 */
[----:B------:R-:W-:Y:S01]  /*f3d0*/  BPT.TRAP 0x1 ;  /* 0x000000040000795c */ /* 0x000fe20000300000 */
.L_x_1508:
[----:B------:R-:W-:Y:S04]  /*f3e0*/  BSSY B0, `(.L_x_1506) ;  /* 0x0000004000007945 */ /* 0x000fe80003800000 */
[----:B-1----:R-:W-:Y:S05]  /*f3f0*/  @P4 BRA `(.L_x_1509) ;  /* 0x0000000000084947 */ /* 0x002fea0003800000 */
[----:B------:R-:W1:Y:S02]  /*f400*/  SYNCS.PHASECHK.TRANS64.TRYWAIT P4, [R9+URZ+0x2d830], R8 ;  /* 0x02d83008090075a7 */ /* 0x000e64000808017f */
[----:B-1----:R-:W-:Y:S05]  /*f410*/  @!P4 BRA `(.L_x_1510) ;  /* 0x0000013c00bcc947 */ /* 0x002fea0003800000 */
.L_x_1509:
[----:B------:R-:W-:Y:S05]  /*f420*/  BSYNC B0 ;  /* 0x0000000000007941 */ /* 0x000fea0003800000 */
.L_x_1506:
[----:B01----:R-:W0:Y:S01]  /*f430*/  S2R R8, SR_TID.X ;  /* 0x0000000000087919 */ /* 0x003e220000002100 */
[----:B------:R-:W-:Y:S05]  /*f440*/  WARPSYNC.ALL ;  /* 0x0000000000007948 */ /* 0x000fea0003800000 */
[----:B------:R-:W-:Y:S01]  /*f450*/  IMAD.MOV.U32 R9, RZ, RZ, -0x7fffffe0 ;  /* 0x80000020ff097424 */ /* 0x000fe200078e00ff */
[----:B------:R-:W-:Y:S01]  /*f460*/  R2UR UR8, R12 ;  /* 0x000000000c0872ca */ /* 0x000fe200000e0000 */
[----:B------:R-:W-:Y:S01]  /*f470*/  IMAD.MOV.U32 R25, RZ, RZ, -0x7fffffe0 ;  /* 0x80000020ff197424 */ /* 0x000fe200078e00ff */
[----:B------:R-:W-:Y:S01]  /*f480*/  R2UR UR9, R13 ;  /* 0x000000000d0972ca */ /* 0x000fe200000e0000 */
[----:B------:R-:W-:Y:S01]  /*f490*/  IMAD.MOV.U32 R27, RZ, RZ, -0x7fffffe0 ;  /* 0x80000020ff1b7424 */ /* 0x000fe200078e00ff */
[----:B------:R-:W-:Y:S01]  /*f4a0*/  R2UR UR11, R9 ;  /* 0x00000000090b72ca */ /* 0x000fe200000e0000 */
[----:B------:R-:W-:Y:S01]  /*f4b0*/  IMAD.MOV.U32 R11, RZ, RZ, -0x7fffffe0 ;  /* 0x80000020ff0b7424 */ /* 0x000fe200078e00ff */
[----:B------:R-:W-:-:S02]  /*f4c0*/  R2UR UR15, R25 ;  /* 0x00000000190f72ca */ /* 0x000fc400000e0000 */
[----:B------:R-:W-:Y:S02]  /*f4d0*/  R2UR UR23, R25 ;  /* 0x00000000191772ca */ /* 0x000fe400000e0000 */
[----:B------:R-:W-:Y:S02]  /*f4e0*/  R2UR UR27, R27 ;  /* 0x000000001b1b72ca */ /* 0x000fe400000e0000 */
[----:B------:R-:W-:Y:S02]  /*f4f0*/  R2UR UR12, R152 ;  /* 0x00000000980c72ca */ /* 0x000fe400000e0000 */
[----:B------:R-:W-:Y:S02]  /*f500*/  R2UR UR13, R153 ;  /* 0x00000000990d72ca */ /* 0x000fe400000e0000 */
[----:B------:R-:W-:Y:S02]  /*f510*/  R2UR UR19, R11 ;  /* 0x000000000b1372ca */ /* 0x000fe400000e0000 */
[----:B------:R-:W-:-:S02]  /*f520*/  R2UR UR16, R150 ;  /* 0x00000000961072ca */ /* 0x000fc400000e0000 */
[----:B------:R-:W-:Y:S02]  /*f530*/  R2UR UR17, R151 ;  /* 0x00000000971172ca */ /* 0x000fe400000e0000 */
[----:B------:R-:W-:Y:S02]  /*f540*/  R2UR UR20, R148 ;  /* 0x00000000941472ca */ /* 0x000fe400000e0000 */
[----:B------:R-:W-:Y:S02]  /*f550*/  R2UR UR21, R149 ;  /* 0x00000000951572ca */ /* 0x000fe400000e0000 */
[----:B0-----:R-:W-:Y:S01]  /*f560*/  SHF.R.U32.HI R10, RZ, 0x7, R8 ;  /* 0x00000007ff0a7819 */ /* 0x001fe20000011608 */
[----:B------:R-:W-:Y:S01]  /*f570*/  IMAD R8, R20, 0x600, R157 ;  /* 0x0000060014087824 */ /* 0x000fe200078e029d */
[----:B------:R-:W-:Y:S02]  /*f580*/  R2UR UR24, R146 ;  /* 0x00000000921872ca */ /* 0x000fe400000e0000 */
[----:B------:R-:W-:Y:S01]  /*f590*/  R2UR UR25, R147 ;  /* 0x00000000931972ca */ /* 0x000fe200000e0000 */
[----:B------:R-:W-:Y:S01]  /*f5a0*/  VIADD R21, R10, 0x8 ;  /* 0x000000080a157836 */ /* 0x000fe20000000000 */
[C---:B------:R-:W-:Y:S01]  /*f5b0*/  R2UR UR10, R8.reuse ;  /* 0x00000000080a72ca */ /* 0x040fe200000e0000 */
[C---:B------:R-:W-:Y:S01]  /*f5c0*/  VIADD R24, R8.reuse, 0x2 ;  /* 0x0000000208187836 */ /* 0x040fe20000000000 */
[----:B------:R-:W-:Y:S01]  /*f5d0*/  R2UR UR31, R9 ;  /* 0x00000000091f72ca */ /* 0x000fe200000e0000 */
[C---:B------:R-:W-:Y:S01]  /*f5e0*/  VIADD R26, R8.reuse, 0x400 ;  /* 0x00000400081a7836 */ /* 0x040fe20000000000 */
[----:B------:R0:W-:Y:S01]  /*f5f0*/  BAR.SYNC.DEFER_BLOCKING R21, 0x100 ;  /* 0x000400150000751d */ /* 0x0001e20000010000 */
[----:B------:R-:W-:Y:S01]  /*f600*/  VIADD R10, R8, 0x200 ;  /* 0x00000200080a7836 */ /* 0x000fe20000000000 */
[----:B------:R-:W-:Y:S01]  /*f610*/  R2UR UR14, R24 ;  /* 0x00000000180e72ca */ /* 0x000fe200000e0000 */
[----:B------:R-:W-:Y:S01]  /*f620*/  VIADD R24, R8, 0x202 ;  /* 0x0000020208187836 */ /* 0x000fe20000000000 */
[----:B------:R-:W-:Y:S01]  /*f630*/  R2UR UR26, R26 ;  /* 0x000000001a1a72ca */ /* 0x000fe200000e0000 */
[----:B------:R-:W-:Y:S01]  /*f640*/  VIADD R8, R8, 0x402 ;  /* 0x0000040208087836 */ /* 0x000fe20000000000 */
[----:B------:R-:W-:-:S02]  /*f650*/  R2UR UR18, R10 ;  /* 0x000000000a1272ca */ /* 0x000fc400000e0000 */
[----:B------:R-:W-:Y:S02]  /*f660*/  R2UR UR22, R24 ;  /* 0x00000000181672ca */ /* 0x000fe400000e0000 */
[----:B------:R-:W-:Y:S02]  /*f670*/  R2UR UR30, R8 ;  /* 0x00000000081e72ca */ /* 0x000fe400000e0000 */
[----:B------:R-:W-:Y:S02]  /*f680*/  R2UR UR28, R14 ;  /* 0x000000000e1c72ca */ /* 0x000fe400000e0000 */
[----:B------:R-:W-:Y:S01]  /*f690*/  R2UR UR29, R15 ;  /* 0x000000000f1d72ca */ /* 0x000fe200000e0000 */
        /* <DEDUP_REMOVED lines=21> */
.L_x_1512:
[----:B------:R-:W-:Y:S01]  /*f7f0*/  SHF.L.U32 R8, R18, 0x1f, RZ ;  /* 0x0000001f12087819 */ /* 0x000fe200000006ff */
[----:B------:R-:W-:-:S04]  /*f800*/  IMAD R9, R16, 0x8, R2 ;  /* 0x0000000810097824 */ /* 0x000fc800078e0202 */
[----:B------:R0:W1:Y:S01]  /*f810*/  SYNCS.PHASECHK.TRANS64.TRYWAIT P3, [R9+URZ+0x2d850], R8 ;  /* 0x02d85008090075a7 */ /* 0x000062000806017f */
[----:B------:R-:W-:Y:S05]  /*f820*/  @!P0 BRA `(.L_x_1513) ;  /* 0x0000000000048947 */ /* 0x000fea0003800000 */
[----:B------:R-:W-:Y:S01]  /*f830*/  BPT.TRAP 0x1 ;  /* 0x000000040000795c */ /* 0x000fe20000300000 */
.L_x_1513:
[----:B-1----:R-:W-:Y:S05]  /*f840*/  @P3 BRA `(.L_x_1511) ;  /* 0x0000000000083947 */ /* 0x002fea0003800000 */
[----:B------:R-:W1:Y:S02]  /*f850*/  SYNCS.PHASECHK.TRANS64.TRYWAIT P3, [R9+URZ+0x2d850], R8 ;  /* 0x02d85008090075a7 */ /* 0x000e64000806017f */
[----:B-1----:R-:W-:Y:S05]  /*f860*/  @!P3 BRA `(.L_x_1514) ;  /* 0x0000013800bcb947 */ /* 0x002fea0003800000 */
.L_x_1511:
[----:B------:R-:W2:Y:S01]  /*f870*/  LDL R21, [R1+0x1c] ;  /* 0x00001c0001157983 */ /* 0x000ea20000100800 */
[----:B01----:R-:W0:Y:S03]  /*f880*/  @P2 LDC R9, c[0x0][0x44c] ;  /* 0x00011300ff092b82 */ /* 0x003e260000000800 */
[----:B------:R-:W2:Y:S04]  /*f890*/  LDL R18, [R1+0x44] ;  /* 0x0000440001127983 */ /* 0x000ea80000100800 */
[----:B------:R-:W3:Y:S01]  /*f8a0*/  LDL R10, [R1+0x28] ;  /* 0x00002800010a7983 */ /* 0x000ee20000100800 */
[----:B------:R-:W1:Y:S01]  /*f8b0*/  @P2 LDC R8, c[0x0][0x450] ;  /* 0x00011400ff082b82 */ /* 0x000e620000000800 */
[----:B------:R-:W-:Y:S05]  /*f8c0*/  WARPSYNC.ALL ;  /* 0x0000000000007948 */ /* 0x000fea0003800000 */
[----:B------:R-:W-:Y:S01]  /*f8d0*/  WARPGROUP.ARRIVE ;  /* 0x00000000000079c5 */ /* 0x000fe20000000000 */
[----:B------:R-:W-:Y:S01]  /*f8e0*/  UMOV UR9, 0x40000040 ;  /* 0x4000004000097882 */ /* 0x000fe20000000000 */
[----:B------:R-:W-:-:S04]  /*f8f0*/  IMAD.MOV.U32 R11, RZ, RZ, -0x7fffffe0 ;  /* 0x80000020ff0b7424 */ /* 0x000fc800078e00ff */
[----:B------:R-:W4:Y:S01]  /*f900*/  S2R R142, SR_TID.X ;  /* 0x00000000008e7919 */ /* 0x000f220000002100 */
[----:B------:R-:W-:Y:S01]  /*f910*/  IMAD.SHL.U32 R144, R3, 0x80, RZ ;  /* 0x0000008003907824 */ /* 0x000fe200078e00ff */
[----:B----4-:R-:W-:Y:S01]  /*f920*/  ISETP.GE.U32.AND P3, PT, R142, 0x180, PT ;  /* 0x000001808e00780c */ /* 0x010fe20003f66070 */
[----:B--2---:R-:W-:Y:S01]  /*f930*/  IMAD.IADD R18, R18, 0x1, R21 ;  /* 0x0000000112127824 */ /* 0x004fe200078e0215 */
[----:B------:R-:W-:Y:S02]  /*f940*/  SHF.R.U32.HI R21, RZ, 0x7, R142 ;  /* 0x00000007ff157819 */ /* 0x000fe4000001168e */
[----:B------:R-:W-:Y:S01]  /*f950*/  IADD3 R142, -R144, 0x1, RZ ;  /* 0x00000001908e7810 */ /* 0x000fe20007ffe1ff */
[----:B0-----:R-:W-:-:S04]  /*f960*/  @P2 IMAD.HI.U32 R9, R18, R9, RZ ;  /* 0x0000000912092227 */ /* 0x001fc800078e00ff */
[----:B------:R-:W-:Y:S01]  /*f970*/  IMAD R142, R138, -0x2, R142 ;  /* 0xfffffffe8a8e7824 */ /* 0x000fe200078e028e */
[----:B-1----:R-:W-:Y:S01]  /*f980*/  @P2 SHF.R.U32.HI R18, RZ, R8, R9 ;  /* 0x00000008ff122219 */ /* 0x002fe20000011609 */
[----:B---3--:R-:W-:Y:S02]  /*f990*/  IMAD R9, R10, 0x2000, R2 ;  /* 0x000020000a097824 */ /* 0x008fe400078e0202 */
[----:B------:R-:W-:Y:S01]  /*f9a0*/  VIADD R8, R2, 0x400 ;  /* 0x0000040002087836 */ /* 0x000fe20000000000 */
[----:B------:R-:W-:Y:S01]  /*f9b0*/  IADD3 R142, -R136, R142, R137 ;  /* 0x0000008e888e7210 */ /* 0x000fe20007ffe189 */
[----:B------:R-:W0:Y:S01]  /*f9c0*/  SHFL.IDX PT, R145, R18, RZ, 0x1c1f ;  /* 0x001c1fff12917589 */ /* 0x000e2200000e0000 */
[----:B------:R-:W-:Y:S01]  /*f9d0*/  R2UR UR8, R9 ;  /* 0x00000000090872ca */ /* 0x000fe200000e0000 */
[----:B------:R-:W-:Y:S01]  /*f9e0*/  IMAD.MOV.U32 R9, RZ, RZ, -0x7fffffe0 ;  /* 0x80000020ff097424 */ /* 0x000fe200078e00ff */
[----:B------:R-:W-:-:S04]  /*f9f0*/  SHF.R.U32.HI R8, RZ, 0x4, R8 ;  /* 0x00000004ff087819 */ /* 0x000fc80000011608 */
[----:B------:R-:W-:Y:S02]  /*fa00*/  LOP3.LUT R8, R8, 0x3fff, RZ, 0xc0, !PT ;  /* 0x00003fff08087812 */ /* 0x000fe400078ec0ff */
[----:B------:R-:W-:Y:S01]  /*fa10*/  R2UR UR11, R9 ;  /* 0x00000000090b72ca */ /* 0x000fe200000e0000 */
[----:B------:R-:W-:Y:S01]  /*fa20*/  IMAD.MOV.U32 R9, RZ, RZ, -0x7fffffe0 ;  /* 0x80000020ff097424 */ /* 0x000fe200078e00ff */
[----:B------:R-:W-:-:S03]  /*fa30*/  LOP3.LUT R8, R8, 0x2000000, RZ, 0xfc, !PT ;  /* 0x0200000008087812 */ /* 0x000fc600078efcff */
[----:B------:R-:W-:Y:S02]  /*fa40*/  UIADD3 UR8, UR8, 0x21800, URZ ;  /* 0x0002180008087890 */ /* 0x000fe4000fffe03f */
[----:B------:R-:W-:Y:S02]  /*fa50*/  IMAD R8, R16, 0x600, R8 ;  /* 0x0000060010087824 */ /* 0x000fe400078e0208 */
[----:B------:R-:W-:Y:S02]  /*fa60*/  USHF.R.U32.HI UR8, URZ, 0x4, UR8 ;  /* 0x000000043f087899 */ /* 0x000fe40008011608 */
[C---:B------:R-:W-:Y:S01]  /*fa70*/  VIADD R10, R8.reuse, 0x40 ;  /* 0x00000040080a7836 */ /* 0x040fe20000000000 */
[----:B------:R-:W-:Y:S01]  /*fa80*/  R2UR UR10, R8 ;  /* 0x00000000080a72ca */ /* 0x000fe200000e0000 */
[----:B------:R-:W-:-:S04]  /*fa90*/  ULOP3.LUT UR8, UR8, 0x3fff, URZ, 0xc0, !UPT ;  /* 0x00003fff08087892 */ /* 0x000fc8000f8ec03f */
[----:B------:R-:W-:-:S07]  /*faa0*/  ULOP3.LUT UR12, UR8, 0x10000, URZ, 0xfc, !UPT ;  /* 0x00010000080c7892 */ /* 0x000fce000f8efc3f */
[----:B------:R-:W-:Y:S02]  /*fab0*/  UMOV UR8, UR12 ;  /* 0x0000000c00087c82 */ /* 0x000fe40008000000 */
[----:B------:R-:W-:Y:S01]  /*fac0*/  HGMMA.64x96x16.F32.BF16 R88, gdesc[UR8].tnspB, R88, gsb0 ;  /* 0x41600000085879f0 */ /* 0x000fe20008001858 */
[----:B------:R-:W-:Y:S01]  /*fad0*/  R2UR UR10, R10 ;  /* 0x000000000a0a72ca */ /* 0x000fe200000e0000 */
[----:B------:R-:W-:Y:S01]  /*fae0*/  UIADD3 UR8, UR12, 0x2, URZ ;  /* 0x000000020c087890 */ /* 0x000fe2000fffe03f */
[----:B------:R-:W-:Y:S01]  /*faf0*/  R2UR UR11, R11 ;  /* 0x000000000b0b72ca */ /* 0x000fe200000e0000 */
[----:B------:R-:W-:Y:S01]  /*fb00*/  UMOV UR9, 0x40000040 ;  /* 0x4000004000097882 */ /* 0x000fe20000000000 */
[----:B------:R-:W-:Y:S02]  /*fb10*/  VIADD R10, R8, 0x80 ;  /* 0x00000080080a7836 */ /* 0x000fe40000000000 */
[----:B------:R-:W-:Y:S01]  /*fb20*/  IMAD.MOV.U32 R11, RZ, RZ, -0x7fffffe0 ;  /* 0x80000020ff0b7424 */ /* 0x000fe200078e00ff */
[----:B------:R-:W-:-:S02]  /*fb30*/  WARPGROUP.DEPBAR.LE gsb0, 0x0 ;  /* 0x00008000000079c5 */ /* 0x000fc40000010000 */
[----:B------:R-:W-:-:S06]  /*fb40*/  WARPGROUP.ARRIVE ;  /* 0x00000000000079c5 */ /* 0x000fcc0000000000 */
[----:B------:R-:W-:Y:S01]  /*fb50*/  HGMMA.64x96x16.F32.BF16 R88, gdesc[UR8].tnspB, R88, gsb0 ;  /* 0x41600000085879f0 */ /* 0x000fe20008001858 */
[----:B------:R-:W-:Y:S01]  /*fb60*/  R2UR UR10, R10 ;  /* 0x000000000a0a72ca */ /* 0x000fe200000e0000 */
[----:B------:R-:W-:Y:S01]  /*fb70*/  UIADD3 UR8, UR12, 0x4, URZ ;  /* 0x000000040c087890 */ /* 0x000fe2000fffe03f */
[----:B------:R-:W-:Y:S01]  /*fb80*/  R2UR UR11, R11 ;  /* 0x000000000b0b72ca */ /* 0x000fe200000e0000 */
[----:B------:R-:W-:Y:S01]  /*fb90*/  UMOV UR9, 0x40000040 ;  /* 0x4000004000097882 */ /* 0x000fe20000000000 */
[----:B------:R-:W-:Y:S02]  /*fba0*/  VIADD R10, R8, 0xc0 ;  /* 0x000000c0080a7836 */ /* 0x000fe40000000000 */
[----:B------:R-:W-:Y:S01]  /*fbb0*/  IMAD.MOV.U32 R11, RZ, RZ, -0x7fffffe0 ;  /* 0x80000020ff0b7424 */ /* 0x000fe200078e00ff */
[----:B------:R-:W-:Y:S02]  /*fbc0*/  WARPGROUP.DEPBAR.LE gsb0, 0x0 ;  /* 0x00008000000079c5 */ /* 0x000fe40000010000 */
        /* <DEDUP_REMOVED lines=24> */
[C---:B------:R-:W-:Y:S02]  /*fd50*/  VIADD R10, R8.reuse, 0x180 ;  /* 0x00000180080a7836 */ /* 0x040fe40000000000 */
[----:B------:R-:W-:Y:S02]  /*fd60*/  IMAD.MOV.U32 R11, RZ, RZ, -0x7fffffe0 ;  /* 0x80000020ff0b7424 */ /* 0x000fe400078e00ff */
[----:B------:R-:W-:Y:S01]  /*fd70*/  VIADD R8, R8, 0x1c0 ;  /* 0x000001c008087836 */ /* 0x000fe20000000000 */
[----:B------:R-:W-:-:S02]  /*fd80*/  WARPGROUP.DEPBAR.LE gsb0, 0x0 ;  /* 0x00008000000079c5 */ /* 0x000fc40000010000 */
[----:B------:R-:W-:-:S06]  /*fd90*/  WARPGROUP.ARRIVE ;  /* 0x00000000000079c5 */ /* 0x000fcc0000000000 */
[----:B------:R-:W-:Y:S01]  /*fda0*/  HGMMA.64x96x16.F32.BF16 R88, gdesc[UR8].tnspB, R88, gsb0 ;  /* 0x41600000085879f0 */ /* 0x000fe20008001858 */
[----:B------:R-:W-:Y:S01]  /*fdb0*/  R2UR UR10, R10 ;  /* 0x000000000a0a72ca */ /* 0x000fe200000e0000 */
[----:B------:R-:W-:Y:S01]  /*fdc0*/  UIADD3 UR8, UR12, 0x604, URZ ;  /* 0x000006040c087890 */ /* 0x000fe2000fffe03f */
[----:B------:R-:W-:Y:S01]  /*fdd0*/  R2UR UR11, R11 ;  /* 0x000000000b0b72ca */ /* 0x000fe200000e0000 */
[----:B------:R-:W-:Y:S01]  /*fde0*/  UMOV UR9, 0x40000040 ;  /* 0x4000004000097882 */ /* 0x000fe20000000000 */
[----:B------:R-:W-:-:S05]  /*fdf0*/  IMAD.U32 R10, RZ, RZ, UR43 ;  /* 0x0000002bff0a7e24 */ /* 0x000fca000f8e00ff */
[----:B------:R-:W-:-:S05]  /*fe00*/  LOP3.LUT R143, RZ, R10, RZ, 0x33, !PT ;  /* 0x0000000aff8f7212 */ /* 0x000fca00078e33ff */
[----:B------:R-:W-:Y:S02]  /*fe10*/  IMAD.IADD R143, R143, 0x1, R142 ;  /* 0x000000018f8f7824 */ /* 0x000fe400078e028e */
[----:B------:R-:W-:Y:S02]  /*fe20*/  VIADD R142, R142, UR50 ;  /* 0x000000328e8e7c36 */ /* 0x000fe40008000000 */
[----:B0-----:R-:W-:Y:S01]  /*fe30*/  IMAD.IADD R11, R145, 0x1, R143 ;  /* 0x00000001910b7824 */ /* 0x001fe200078e028f */
        /* <DEDUP_REMOVED lines=8> */
[----:B------:R-:W-:Y:S02]  /*fec0*/  @!P1 IMAD R9, R20, 0x8, R2 ;  /* 0x0000000814099824 */ /* 0x000fe400078e0202 */
[----:B------:R-:W-:Y:S01]  /*fed0*/  IMAD.IADD R21, R145, 0x1, R142 ;  /* 0x0000000191157824 */ /* 0x000fe200078e028e */
[----:B------:R-:W-:Y:S01]  /*fee0*/  SEL R8, R8, 0x9, !P3 ;  /* 0x0000000908087807 */ /* 0x000fe20005800000 */
[----:B------:R-:W-:Y:S01]  /*fef0*/  @!P1 VIADD R9, R9, 0x2d840 ;  /* 0x0002d84009099836 */ /* 0x000fe20000000000 */
[----:B------:R-:W-:-:S04]  /*ff00*/  PLOP3.LUT P3, PT, PT, PT, UP0, 0x40, 0x0 ;  /* 0x000000000000781c */ /* 0x000fc80003f6e808 */
[----:B------:R-:W-:Y:S01]  /*ff10*/  @!P1 PRMT R9, RZ, 0x654, R9 ;  /* 0x00000654ff099816 */ /* 0x000fe20000000009 */
[----:B------:R-:W-:Y:S02]  /*ff20*/  WARPGROUP.DEPBAR.LE gsb0, 0x0 ;  /* 0x00008000000079c5 */ /* 0x000fe40000010000 */
[----:B------:R-:W-:-:S06]  /*ff30*/  WARPGROUP.ARRIVE ;  /* 0x00000000000079c5 */ /* 0x000fcc0000000000 */
[----:B------:R-:W-:Y:S03]  /*ff40*/  HGMMA.64x96x16.F32.BF16 R88, gdesc[UR8].tnspB, R88, gsb0 ;  /* 0x41600000085879f0 */ /* 0x000fe60008001858 */
[----:B------:R-:W-:Y:S02]  /*ff50*/  WARPGROUP.DEPBAR.LE gsb0, 0x0 ;  /* 0x00008000000079c5 */ /* 0x000fe40000010000 */
[----:B------:R0:W-:Y:S06]  /*ff60*/  BAR.ARV R8, 0x100 ;  /* 0x000400080000751d */ /* 0x0001ec0000002000 */
[----:B------:R0:W-:Y:S01]  /*ff70*/  @!P1 SYNCS.ARRIVE.TRANS64.RED.A1T0 RZ, [R9+URZ], RZ ;  /* 0x000000ff09ff99a7 */ /* 0x0001e2000810043f */
[----:B------:R-:W-:Y:S05]  /*ff80*/  @P3 BRA `(.L_x_1515) ;  /* 0x0000000000583947 */ /* 0x000fea0003800000 */
[----:B------:R-:W-:Y:S01]  /*ff90*/  IADD3 R145, -R136, R137, R145 ;  /* 0x0000008988917210 */ /* 0x000fe20007ffe191 */
[----:B------:R-:W-:Y:S03]  /*ffa0*/  BSSY B0, `(.L_x_1516) ;  /* 0x0000010000007945 */ /* 0x000fe60003800000 */
        /* <DEDUP_REMOVED lines=10> */
.L_x_1517:
[----:B------:R-:W-:-:S05]  /*10050*/  IMAD.U32 R154, RZ, RZ, UR42 ;  /* 0x0000002aff9a7e24 */ /* 0x000fca000f8e00ff */
[----:B------:R-:W-:-:S13]  /*10060*/  ISETP.NE.AND P3, PT, R154, 0x1, PT ;  /* 0x000000019a00780c */ /* 0x000fda0003f65270 */
[----:B0-----:R-:W0:Y:S02]  /*10070*/  @P3 LDC.64 R8, c[0x0][0x9e8] ;  /* 0x00027a00ff083b82 */ /* 0x001e240000000a00 */
[----:B0-----:R-:W-:-:S05]  /*10080*/  @P3 IMAD.HI.U32 R8, R145, R8, RZ ;  /* 0x0000000891083227 */ /* 0x001fca00078e00ff */
[----:B------:R-:W-:-:S07]  /*10090*/  @P3 SHF.R.U32.HI R145, RZ, R9, R8 ;  /* 0x00000009ff913219 */ /* 0x000fce0000011608 */
.L_x_1518:
[----:B------:R-:W-:Y:S05]  /*100a0*/  BSYNC B0 ;  /* 0x0000000000007941 */ /* 0x000fea0003800000 */
.L_x_1516:
[----:B------:R-:W-:-:S04]  /*100b0*/  IMAD R145, R145, R154, -R144 ;  /* 0x0000009a91917224 */ /* 0x000fc800078e0a90 */
[----:B------:R-:W-:-:S05]  /*100c0*/  IMAD R145, R138, -0x2, R145 ;  /* 0xfffffffe8a917824 */ /* 0x000fca00078e0291 */
[----:B------:R-:W-:Y:S02]  /*100d0*/  VIMNMX R11, R11, R145, !PT ;  /* 0x000000910b0b7248 */ /* 0x000fe40007fe0100 */
[----:B------:R-:W-:-:S07]  /*100e0*/  VIADDMNMX R21, R145, R154, R21, PT ;  /* 0x0000009a91157246 */ /* 0x000fce0003800115 */
.L_x_1515:
[----:B------:R-:W-:Y:S01]  /*100f0*/  ISETP.GT.AND P3, PT, R3, -0x1, PT ;  /* 0xffffffff0300780c */ /* 0x000fe20003f64270 */
[----:B------:R-:W1:Y:S03]  /*10100*/  SHFL.IDX PT, R18, R18, 0x1, 0x1c1f ;  /* 0x003c1f0012127f89 */ /* 0x000e6600000e0000 */
[C---:B------:R-:W-:Y:S02]  /*10110*/  ISETP.GT.AND P4, PT, R11.reuse, RZ, P3 ;  /* 0x000000ff0b00720c */ /* 0x040fe40001f84270 */
[----:B------:R-:W-:Y:S02]  /*10120*/  ISETP.GT.AND P5, PT, R11, 0x1, P3 ;  /* 0x000000010b00780c */ /* 0x000fe40001fa4270 */
[C---:B------:R-:W-:Y:S02]  /*10130*/  ISETP.LT.OR P4, PT, R21.reuse, 0x1, P4 ;  /* 0x000000011500780c */ /* 0x040fe40002781670 */
[----:B------:R-:W-:-:S02]  /*10140*/  ISETP.LT.OR P5, PT, R21, 0x2, P5 ;  /* 0x000000021500780c */ /* 0x000fc40002fa1670 */
[----:B------:R-:W-:Y:S02]  /*10150*/  FSEL R24, R24, -INF , !P4 ;  /* 0xff80000018187808 */ /* 0x000fe40006000000 */
[----:B------:R-:W-:Y:S02]  /*10160*/  ISETP.GT.AND P4, PT, R11, 0x8, P3 ;  /* 0x000000080b00780c */ /* 0x000fe40001f84270 */
[----:B------:R-:W-:Y:S02]  /*10170*/  FSEL R25, R25, -INF , !P5 ;  /* 0xff80000019197808 */ /* 0x000fe40006800000 */
[----:B------:R-:W-:Y:S02]  /*10180*/  ISETP.LT.OR P4, PT, R21, 0x9, P4 ;  /* 0x000000091500780c */ /* 0x000fe40002781670 */
[----:B------:R-:W-:Y:S02]  /*10190*/  ISETP.GT.AND P5, PT, R11, 0x9, P3 ;  /* 0x000000090b00780c */ /* 0x000fe40001fa4270 */
[----:B------:R-:W-:-:S02]  /*101a0*/  FSEL R28, R28, -INF , !P4 ;  /* 0xff8000001c1c7808 */ /* 0x000fc40006000000 */
[----:B------:R-:W-:Y:S01]  /*101b0*/  ISETP.GT.AND P4, PT, R11, 0x10, P3 ;  /* 0x000000100b00780c */ /* 0x000fe20001f84270 */
[--C-:B-1----:R-:W-:Y:S01]  /*101c0*/  IMAD.IADD R142, R142, 0x1, R18.reuse ;  /* 0x000000018e8e7824 */ /* 0x102fe200078e0212 */
[----:B------:R-:W-:Y:S01]  /*101d0*/  ISETP.LT.OR P5, PT, R21, 0xa, P5 ;  /* 0x0000000a1500780c */ /* 0x000fe20002fa1670 */
[----:B------:R-:W-:Y:S01]  /*101e0*/  IMAD.IADD R143, R143, 0x1, R18 ;  /* 0x000000018f8f7824 */ /* 0x000fe200078e0212 */
[----:B------:R-:W-:Y:S02]  /*101f0*/  ISETP.LT.OR P4, PT, R21, 0x11, P4 ;  /* 0x000000111500780c */ /* 0x000fe40002781670 */
[----:B------:R-:W-:Y:S02]  /*10200*/  FSEL R29, R29, -INF , !P5 ;  /* 0xff8000001d1d7808 */ /* 0x000fe40006800000 */
[----:B------:R-:W-:Y:S02]  /*10210*/  FSEL R32, R32, -INF , !P4 ;  /* 0xff80000020207808 */ /* 0x000fe40006000000 */
[----:B------:R-:W-:-:S02]  /*10220*/  ISETP.GT.AND P4, PT, R11, 0x18, P3 ;  /* 0x000000180b00780c */ /* 0x000fc40001f84270 */
[----:B------:R-:W-:Y:S02]  /*10230*/  ISETP.GT.AND P5, PT, R11, 0x11, P3 ;  /* 0x000000110b00780c */ /* 0x000fe40001fa4270 */
[C---:B------:R-:W-:Y:S02]  /*10240*/  ISETP.LT.OR P4, PT, R21.reuse, 0x19, P4 ;  /* 0x000000191500780c */ /* 0x040fe40002781670 */
[----:B------:R-:W-:Y:S02]  /*10250*/  ISETP.LT.OR P5, PT, R21, 0x12, P5 ;  /* 0x000000121500780c */ /* 0x000fe40002fa1670 */
[----:B------:R-:W-:Y:S02]  /*10260*/  FSEL R36, R36, -INF , !P4 ;  /* 0xff80000024247808 */ /* 0x000fe40006000000 */
[----:B------:R-:W-:Y:S02]  /*10270*/  ISETP.GT.AND P4, PT, R11, 0x20, P3 ;  /* 0x000000200b00780c */ /* 0x000fe40001f84270 */
[----:B------:R-:W-:-:S02]  /*10280*/  FSEL R33, R33, -INF , !P5 ;  /* 0xff80000021217808 */ /* 0x000fc40006800000 */
[----:B------:R-:W-:Y:S02]  /*10290*/  ISETP.LT.OR P4, PT, R21, 0x21, P4 ;  /* 0x000000211500780c */ /* 0x000fe40002781670 */
[C---:B------:R-:W-:Y:S02]  /*102a0*/  ISETP.GT.AND P5, PT, R11.reuse, 0x19, P3 ;  /* 0x000000190b00780c */ /* 0x040fe40001fa4270 */
[----:B------:R-:W-:Y:S02]  /*102b0*/  FSEL R40, R40, -INF , !P4 ;  /* 0xff80000028287808 */ /* 0x000fe40006000000 */
[----:B------:R-:W-:Y:S02]  /*102c0*/  ISETP.GT.AND P4, PT, R11, 0x28, P3 ;  /* 0x000000280b00780c */ /* 0x000fe40001f84270 */
[C---:B------:R-:W-:Y:S02]  /*102d0*/  ISETP.LT.OR P5, PT, R21.reuse, 0x1a, P5 ;  /* 0x0000001a1500780c */ /* 0x040fe40002fa1670 */
[----:B------:R-:W-:-:S02]  /*102e0*/  ISETP.LT.OR P4, PT, R21, 0x29, P4 ;  /* 0x000000291500780c */ /* 0x000fc40002781670 */
[----:B------:R-:W-:Y:S02]  /*102f0*/  FSEL R37, R37, -INF , !P5 ;  /* 0xff80000025257808 */ /* 0x000fe40006800000 */
        /* <DEDUP_REMOVED lines=60> */
[----:B------:R-:W-:Y:S02]  /*106c0*/  ISETP.GT.AND P5, PT, R11, 0x71, P3 ;  /* 0x000000710b00780c */ /* 0x000fe40001fa4270 */
[----:B------:R-:W-:Y:S02]  /*106d0*/  FSEL R84, R84, -INF , !P4 ;  /* 0xff80000054547808 */ /* 0x000fe40006000000 */
[----:B------:R-:W-:Y:S02]  /*106e0*/  PLOP3.LUT P4, PT, PT, PT, UP0, 0x40, 0x0 ;  /* 0x000000000000781c */ /* 0x000fe40003f8e808 */
[----:B------:R-:W-:-:S04]  /*106f0*/  ISETP.LT.OR P5, PT, R21, 0x72, P5 ;  /* 0x000000721500780c */ /* 0x000fc80002fa1670 */
[----:B------:R-:W-:Y:S02]  /*10700*/  FSEL R81, R81, -INF , !P5 ;  /* 0xff80000051517808 */ /* 0x000fe40006800000 */
[----:B------:R-:W-:-:S04]  /*10710*/  ISETP.GT.AND P5, PT, R11, 0x79, P3 ;  /* 0x000000790b00780c */ /* 0x000fc80001fa4270 */
[----:B------:R-:W-:-:S04]  /*10720*/  ISETP.LT.OR P5, PT, R21, 0x7a, P5 ;  /* 0x0000007a1500780c */ /* 0x000fc80002fa1670 */
[----:B------:R-:W-:Y:S01]  /*10730*/  FSEL R85, R85, -INF , !P5 ;  /* 0xff80000055557808 */ /* 0x000fe20006800000 */
[----:B------:R-:W-:Y:S08]  /*10740*/  @P4 BRA `(.L_x_1519) ;  /* 0x0000000000584947 */ /* 0x000ff00003800000 */
        /* <DEDUP_REMOVED lines=12> */
.L_x_1521:
[----:B------:R-:W-:-:S05]  /*10810*/  IMAD.U32 R11, RZ, RZ, UR42 ;  /* 0x0000002aff0b7e24 */ /* 0x000fca000f8e00ff */
[----:B------:R-:W-:-:S13]  /*10820*/  ISETP.NE.AND P4, PT, R11, 0x1, PT ;  /* 0x000000010b00780c */ /* 0x000fda0003f85270 */
[----:B0-----:R-:W0:Y:S02]  /*10830*/  @P4 LDC.64 R8, c[0x0][0x9e8] ;  /* 0x00027a00ff084b82 */ /* 0x001e240000000a00 */
[----:B0-----:R-:W-:-:S05]  /*10840*/  @P4 IMAD.HI.U32 R8, R18, R8, RZ ;  /* 0x0000000812084227 */ /* 0x001fca00078e00ff */
[----:B------:R-:W-:-:S07]  /*10850*/  @P4 SHF.R.U32.HI R18, RZ, R9, R8 ;  /* 0x00000009ff124219 */ /* 0x000fce0000011608 */
.L_x_1522:
[----:B------:R-:W-:Y:S05]  /*10860*/  BSYNC B0 ;  /* 0x0000000000007941 */ /* 0x000fea0003800000 */
.L_x_1520:
[----:B------:R-:W-:-:S04]  /*10870*/  IMAD R18, R18, R11, -R144 ;  /* 0x0000000b12127224 */ /* 0x000fc800078e0a90 */
[----:B------:R-:W-:-:S05]  /*10880*/  IMAD R18, R138, -0x2, R18 ;  /* 0xfffffffe8a127824 */ /* 0x000fca00078e0212 */
[----:B------:R-:W-:Y:S02]  /*10890*/  VIMNMX R143, R143, R18, !PT ;  /* 0x000000128f8f7248 */ /* 0x000fe40007fe0100 */
[----:B------:R-:W-:-:S07]  /*108a0*/  VIADDMNMX R142, R18, R11, R142, PT ;  /* 0x0000000b128e7246 */ /* 0x000fce000380018e */
.L_x_1519:
[----:B0-----:R-:W-:Y:S01]  /*108b0*/  @!P1 IMAD R8, R16, 0x8, R2 ;  /* 0x0000000810089824 */ /* 0x001fe200078e0202 */
[----:B------:R-:W2:Y:S01]  /*108c0*/  LDL R144, [R1+0x20] ;  /* 0x0000200001907983 */ /* 0x000ea20000100800 */
[----:B------:R-:W-:Y:S02]  /*108d0*/  UMOV UR41, UR7 ;  /* 0x0000000700297c82 */ /* 0x000fe40008000000 */
[----:B------:R-:W-:-:S05]  /*108e0*/  @!P1 VIADD R8, R8, 0x2d860 ;  /* 0x0002d86008089836 */ /* 0x000fca0000000000 */
[----:B------:R-:W-:-:S04]  /*108f0*/  @!P1 PRMT R8, RZ, 0x654, R8 ;  /* 0x00000654ff089816 */ /* 0x000fc80000000008 */
[----:B------:R0:W-:Y:S02]  /*10900*/  @!P1 SYNCS.ARRIVE.TRANS64.RED.A1T0 RZ, [R8+URZ], RZ ;  /* 0x000000ff08ff99a7 */ /* 0x0001e4000810043f */
[----:B0-----:R-:W-:-:S04]  /*10910*/  FMNMX.FTZ R8, R24, R0, !PT ;  /* 0x0000000018087209 */ /* 0x001fc80007810000 */
        /* <DEDUP_REMOVED lines=34> */
[----:B0-----:R-:W-:-:S04]  /*10b40*/  FMNMX.FTZ R8, R8, R9, !PT ;  /* 0x0000000908087209 */ /* 0x001fc80007810000 */
[----:B------:R-:W-:-:S04]  /*10b50*/  FSETP.NEU.FTZ.AND P4, PT, R8, -INF , PT ;  /* 0xff8000000800780b */ /* 0x000fc80003f9d000 */
[----:B------:R-:W-:-:S05]  /*10b60*/  FSEL R9, R8, RZ, P4 ;  /* 0x000000ff08097208 */ /* 0x000fca0002000000 */
[----:B------:R-:W-:Y:S01]  /*10b70*/  FADD.FTZ R9, -R9, R0 ;  /* 0x0000000009097221 */ /* 0x000fe20000010100 */
[----:B------:R-:W-:-:S03]  /*10b80*/  FMUL.FTZ R0, R8, UR41 ;  /* 0x0000002908007c20 */ /* 0x000fc60008410000 */
[----:B------:R-:W-:Y:S02]  /*10b90*/  FMUL.FTZ R9, R9, UR41 ;  /* 0x0000002909097c20 */ /* 0x000fe40008410000 */
[----:B------:R-:W-:Y:S02]  /*10ba0*/  FSEL R0, R0, RZ, P4 ;  /* 0x000000ff00007208 */ /* 0x000fe40002000000 */
[----:B------:R-:W-:Y:S02]  /*10bb0*/  ISETP.GT.AND P4, PT, R143, 0x1, P3 ;  /* 0x000000018f00780c */ /* 0x000fe40001f84270 */
[----:B------:R-:W-:Y:S01]  /*10bc0*/  MUFU.EX2 R9, R9 ;  /* 0x0000000900097308 */ /* 0x000fe20000000800 */
[--C-:B------:R-:W-:Y:S01]  /*10bd0*/  FFMA.FTZ R24, R24, UR41, -R0.reuse ;  /* 0x0000002918187c23 */ /* 0x100fe20008010800 */
[----:B------:R-:W-:Y:S01]  /*10be0*/  ISETP.LT.OR P5, PT, R142, 0x2, P4 ;  /* 0x000000028e00780c */ /* 0x000fe200027a1670 */
[--C-:B------:R-:W-:Y:S01]  /*10bf0*/  FFMA.FTZ R25, R25, UR41, -R0.reuse ;  /* 0x0000002919197c23 */ /* 0x100fe20008010800 */
[----:B------:R-:W-:Y:S01]  /*10c00*/  ISETP.GT.AND P4, PT, R143, 0x8, P3 ;  /* 0x000000088f00780c */ /* 0x000fe20001f84270 */
[--C-:B------:R-:W-:Y:S01]  /*10c10*/  FFMA.FTZ R28, R28, UR41, -R0.reuse ;  /* 0x000000291c1c7c23 */ /* 0x100fe20008010800 */
[----:B------:R-:W-:Y:S01]  /*10c20*/  FSEL R27, R27, -INF , !P5 ;  /* 0xff8000001b1b7808 */ /* 0x000fe20006800000 */
[--C-:B------:R-:W-:Y:S01]  /*10c30*/  FFMA.FTZ R29, R29, UR41, -R0.reuse ;  /* 0x000000291d1d7c23 */ /* 0x100fe20008010800 */
[----:B------:R-:W-:Y:S01]  /*10c40*/  ISETP.GT.AND P5, PT, R143, 0x9, P3 ;  /* 0x000000098f00780c */ /* 0x000fe20001fa4270 */
[----:B------:R-:W0:Y:S01]  /*10c50*/  MUFU.EX2 R24, R24 ;  /* 0x0000001800187308 */ /* 0x000e220000000800 */
[----:B------:R-:W-:Y:S01]  /*10c60*/  ISETP.LT.OR P4, PT, R142, 0x9, P4 ;  /* 0x000000098e00780c */ /* 0x000fe20002781670 */
[--C-:B------:R-:W-:Y:S01]  /*10c70*/  FFMA.FTZ R32, R32, UR41, -R0.reuse ;  /* 0x0000002920207c23 */ /* 0x100fe20008010800 */
[----:B------:R-:W-:Y:S01]  /*10c80*/  ISETP.LT.OR P5, PT, R142, 0xa, P5 ;  /* 0x0000000a8e00780c */ /* 0x000fe20002fa1670 */
[--C-:B------:R-:W-:Y:S01]  /*10c90*/  FFMA.FTZ R33, R33, UR41, -R0.reuse ;  /* 0x0000002921217c23 */ /* 0x100fe20008010800 */
[----:B------:R-:W-:Y:S01]  /*10ca0*/  FSEL R30, R30, -INF , !P4 ;  /* 0xff8000001e1e7808 */ /* 0x000fe20006000000 */
[--C-:B------:R-:W-:Y:S01]  /*10cb0*/  FFMA.FTZ R36, R36, UR41, -R0.reuse ;  /* 0x0000002924247c23 */ /* 0x100fe20008010800 */
[----:B------:R-:W-:Y:S01]  /*10cc0*/  FSEL R31, R31, -INF , !P5 ;  /* 0xff8000001f1f7808 */ /* 0x000fe20006800000 */
[----:B------:R-:W1:Y:S01]  /*10cd0*/  MUFU.EX2 R25, R25 ;  /* 0x0000001900197308 */ /* 0x000e620000000800 */
[----:B------:R-:W-:Y:S01]  /*10ce0*/  ISETP.GT.AND P5, PT, R143, 0x11, P3 ;  /* 0x000000118f00780c */ /* 0x000fe20001fa4270 */
[--C-:B------:R-:W-:Y:S01]  /*10cf0*/  FFMA.FTZ R37, R37, UR41, -R0.reuse ;  /* 0x0000002925257c23 */ /* 0x100fe20008010800 */
[----:B------:R-:W-:Y:S01]  /*10d00*/  ISETP.GT.AND P4, PT, R143, 0x10, P3 ;  /* 0x000000108f00780c */ /* 0x000fe20001f84270 */
[--C-:B------:R-:W-:Y:S01]  /*10d10*/  FFMA.FTZ R40, R40, UR41, -R0.reuse ;  /* 0x0000002928287c23 */ /* 0x100fe20008010800 */
[C---:B------:R-:W-:Y:S01]  /*10d20*/  ISETP.LT.OR P5, PT, R142.reuse, 0x12, P5 ;  /* 0x000000128e00780c */ /* 0x040fe20002fa1670 */
[----:B------:R-:W-:Y:S01]  /*10d30*/  FFMA.FTZ R41, R41, UR41, -R0 ;  /* 0x0000002929297c23 */ /* 0x000fe20008010800 */
[----:B------:R-:W-:Y:S01]  /*10d40*/  ISETP.LT.OR P4, PT, R142, 0x11, P4 ;  /* 0x000000118e00780c */ /* 0x000fe20002781670 */
[----:B------:R-:W-:Y:S01]  /*10d50*/  MUFU.EX2 R29, R29 ;  /* 0x0000001d001d7308 */ /* 0x000fe20000000800 */
[----:B------:R-:W-:Y:S01]  /*10d60*/  FSEL R35, R35, -INF , !P5 ;  /* 0xff80000023237808 */ /* 0x000fe20006800000 */
[----:B0-----:R-:W-:Y:S01]  /*10d70*/  FFMA.FTZ R5, R9, R5, R24 ;  /* 0x0000000509057223 */ /* 0x001fe20000010018 */
[----:B------:R-:W-:Y:S01]  /*10d80*/  ISETP.GT.AND P5, PT, R143, 0x19, P3 ;  /* 0x000000198f00780c */ /* 0x000fe20001fa4270 */
[--C-:B------:R-:W-:Y:S01]  /*10d90*/  FFMA.FTZ R44, R44, UR41, -R0.reuse ;  /* 0x000000292c2c7c23 */ /* 0x100fe20008010800 */
[----:B------:R-:W-:Y:S01]  /*10da0*/  FSEL R34, R34, -INF , !P4 ;  /* 0xff80000022227808 */ /* 0x000fe20006000000 */
[--C-:B------:R-:W-:Y:S01]  /*10db0*/  FFMA.FTZ R45, R45, UR41, -R0.reuse ;  /* 0x000000292d2d7c23 */ /* 0x100fe20008010800 */
[----:B------:R-:W-:Y:S01]  /*10dc0*/  ISETP.LT.OR P5, PT, R142, 0x1a, P5 ;  /* 0x0000001a8e00780c */ /* 0x000fe20002fa1670 */
[----:B------:R-:W-:Y:S01]  /*10dd0*/  MUFU.EX2 R32, R32 ;  /* 0x0000002000207308 */ /* 0x000fe20000000800 */
[----:B------:R-:W-:Y:S01]  /*10de0*/  ISETP.GT.AND P4, PT, R143, 0x18, P3 ;  /* 0x000000188f00780c */ /* 0x000fe20001f84270 */
[----:B-1----:R-:W-:Y:S01]  /*10df0*/  FADD.FTZ R5, R25, R5 ;  /* 0x0000000519057221 */ /* 0x002fe20000010000 */
[----:B------:R-:W-:Y:S01]  /*10e00*/  FSEL R39, R39, -INF , !P5 ;  /* 0xff80000027277808 */ /* 0x000fe20006800000 */
[--C-:B------:R-:W-:Y:S01]  /*10e10*/  FFMA.FTZ R48, R48, UR41, -R0.reuse ;  /* 0x0000002930307c23 */ /* 0x100fe20008010800 */
[----:B------:R-:W-:Y:S01]  /*10e20*/  ISETP.GT.AND P5, PT, R143, 0x21, P3 ;  /* 0x000000218f00780c */ /* 0x000fe20001fa4270 */
[--C-:B------:R-:W-:Y:S01]  /*10e30*/  FFMA.FTZ R49, R49, UR41, -R0.reuse ;  /* 0x0000002931317c23 */ /* 0x100fe20008010800 */
[C---:B------:R-:W-:Y:S01]  /*10e40*/  ISETP.LT.OR P4, PT, R142.reuse, 0x19, P4 ;  /* 0x000000198e00780c */ /* 0x040fe20002781670 */
[----:B------:R-:W-:Y:S01]  /*10e50*/  MUFU.EX2 R33, R33 ;  /* 0x0000002100217308 */ /* 0x000fe20000000800 */
[----:B------:R-:W-:Y:S01]  /*10e60*/  ISETP.LT.OR P5, PT, R142, 0x22, P5 ;  /* 0x000000228e00780c */ /* 0x000fe20002fa1670 */
[--C-:B------:R-:W-:Y:S01]  /*10e70*/  FFMA.FTZ R52, R52, UR41, -R0.reuse ;  /* 0x0000002934347c23 */ /* 0x100fe20008010800 */
[----:B------:R-:W-:Y:S01]  /*10e80*/  FSEL R38, R38, -INF , !P4 ;  /* 0xff80000026267808 */ /* 0x000fe20006000000 */
[--C-:B------:R-:W-:Y:S01]  /*10e90*/  FFMA.FTZ R53, R53, UR41, -R0.reuse ;  /* 0x0000002935357c23 */ /* 0x100fe20008010800 */
[----:B------:R-:W-:Y:S01]  /*10ea0*/  FSEL R43, R43, -INF , !P5 ;  /* 0xff8000002b2b7808 */ /* 0x000fe20006800000 */
[--C-:B------:R-:W-:Y:S01]  /*10eb0*/  FFMA.FTZ R56, R56, UR41, -R0.reuse ;  /* 0x0000002938387c23 */ /* 0x100fe20008010800 */
[C---:B------:R-:W-:Y:S01]  /*10ec0*/  ISETP.GT.AND P5, PT, R143.reuse, 0x29, P3 ;  /* 0x000000298f00780c */ /* 0x040fe20001fa4270 */
[----:B------:R-:W-:Y:S01]  /*10ed0*/  MUFU.EX2 R36, R36 ;  /* 0x0000002400247308 */ /* 0x000fe20000000800 */
[----:B------:R-:W-:Y:S01]  /*10ee0*/  ISETP.GT.AND P4, PT, R143, 0x20, P3 ;  /* 0x000000208f00780c */ /* 0x000fe20001f84270 */
[--C-:B------:R-:W-:Y:S01]  /*10ef0*/  FFMA.FTZ R57, R57, UR41, -R0.reuse ;  /* 0x0000002939397c23 */ /* 0x100fe20008010800 */
[----:B------:R-:W-:Y:S01]  /*10f00*/  ISETP.LT.OR P5, PT, R142, 0x2a, P5 ;  /* 0x0000002a8e00780c */ /* 0x000fe20002fa1670 */
[--C-:B------:R-:W-:Y:S01]  /*10f10*/  FFMA.FTZ R60, R60, UR41, -R0.reuse ;  /* 0x000000293c3c7c23 */ /* 0x100fe20008010800 */
[----:B------:R-:W-:Y:S01]  /*10f20*/  ISETP.LT.OR P4, PT, R142, 0x21, P4 ;  /* 0x000000218e00780c */ /* 0x000fe20002781670 */
[--C-:B------:R-:W-:Y:S01]  /*10f30*/  FFMA.FTZ R61, R61, UR41, -R0.reuse ;  /* 0x000000293d3d7c23 */ /* 0x100fe20008010800 */
[----:B------:R-:W-:Y:S01]  /*10f40*/  FSEL R47, R47, -INF , !P5 ;  /* 0xff8000002f2f7808 */ /* 0x000fe20006800000 */
[----:B------:R-:W-:Y:S01]  /*10f50*/  MUFU.EX2 R37, R37 ;  /* 0x0000002500257308 */ /* 0x000fe20000000800 */
[----:B------:R-:W-:Y:S01]  /*10f60*/  ISETP.GT.AND P5, PT, R143, 0x31, P3 ;  /* 0x000000318f00780c */ /* 0x000fe20001fa4270 */
[--C-:B------:R-:W-:Y:S01]  /*10f70*/  FFMA.FTZ R64, R64, UR41, -R0.reuse ;  /* 0x0000002940407c23 */ /* 0x100fe20008010800 */
[----:B------:R-:W-:Y:S01]  /*10f80*/  FSEL R42, R42, -INF , !P4 ;  /* 0xff8000002a2a7808 */ /* 0x000fe20006000000 */
[--C-:B------:R-:W-:Y:S01]  /*10f90*/  FFMA.FTZ R65, R65, UR41, -R0.reuse ;  /* 0x0000002941417c23 */ /* 0x100fe20008010800 */
[----:B------:R-:W-:Y:S01]  /*10fa0*/  ISETP.LT.OR P5, PT, R142, 0x32, P5 ;  /* 0x000000328e00780c */ /* 0x000fe20002fa1670 */
[--C-:B------:R-:W-:Y:S01]  /*10fb0*/  FFMA.FTZ R68, R68, UR41, -R0.reuse ;  /* 0x0000002944447c23 */ /* 0x100fe20008010800 */
[----:B------:R-:W-:Y:S01]  /*10fc0*/  ISETP.GT.AND P4, PT, R143, 0x28, P3 ;  /* 0x000000288f00780c */ /* 0x000fe20001f84270 */
[----:B------:R-:W-:Y:S01]  /*10fd0*/  MUFU.EX2 R40, R40 ;  /* 0x0000002800287308 */ /* 0x000fe20000000800 */
[----:B------:R-:W-:Y:S01]  /*10fe0*/  FSEL R51, R51, -INF , !P5 ;  /* 0xff80000033337808 */ /* 0x000fe20006800000 */
[--C-:B------:R-:W-:Y:S01]  /*10ff0*/  FFMA.FTZ R69, R69, UR41, -R0.reuse ;  /* 0x0000002945457c23 */ /* 0x100fe20008010800 */
[----:B------:R-:W-:Y:S01]  /*11000*/  ISETP.GT.AND P5, PT, R143, 0x39, P3 ;  /* 0x000000398f00780c */ /* 0x000fe20001fa4270 */
[--C-:B------:R-:W-:Y:S01]  /*11010*/  FFMA.FTZ R72, R72, UR41, -R0.reuse ;  /* 0x0000002948487c23 */ /* 0x100fe20008010800 */
[C---:B------:R-:W-:Y:S01]  /*11020*/  ISETP.LT.OR P4, PT, R142.reuse, 0x29, P4 ;  /* 0x000000298e00780c */ /* 0x040fe20002781670 */
[--C-:B------:R-:W-:Y:S01]  /*11030*/  FFMA.FTZ R73, R73, UR41, -R0.reuse ;  /* 0x0000002949497c23 */ /* 0x100fe20008010800 */
[----:B------:R-:W-:Y:S01]  /*11040*/  ISETP.LT.OR P5, PT, R142, 0x3a, P5 ;  /* 0x0000003a8e00780c */ /* 0x000fe20002fa1670 */
[----:B------:R-:W-:Y:S01]  /*11050*/  MUFU.EX2 R41, R41 ;  /* 0x0000002900297308 */ /* 0x000fe20000000800 */
[----:B------:R-:W-:Y:S01]  /*11060*/  FSEL R46, R46, -INF , !P4 ;  /* 0xff8000002e2e7808 */ /* 0x000fe20006000000 */
[--C-:B------:R-:W-:Y:S01]  /*11070*/  FFMA.FTZ R76, R76, UR41, -R0.reuse ;  /* 0x000000294c4c7c23 */ /* 0x100fe20008010800 */
[----:B------:R-:W-:Y:S01]  /*11080*/  FSEL R55, R55, -INF , !P5 ;  /* 0xff80000037377808 */ /* 0x000fe20006800000 */
[--C-:B------:R-:W-:Y:S01]  /*11090*/  FFMA.FTZ R77, R77, UR41, -R0.reuse ;  /* 0x000000294d4d7c23 */ /* 0x100fe20008010800 */
[C---:B------:R-:W-:Y:S01]  /*110a0*/  ISETP.GT.AND P5, PT, R143.reuse, 0x41, P3 ;  /* 0x000000418f00780c */ /* 0x040fe20001fa4270 */
[--C-:B------:R-:W-:Y:S01]  /*110b0*/  FFMA.FTZ R80, R80, UR41, -R0.reuse ;  /* 0x0000002950507c23 */ /* 0x100fe20008010800 */
[----:B------:R-:W-:Y:S01]  /*110c0*/  ISETP.GT.AND P4, PT, R143, 0x30, P3 ;  /* 0x000000308f00780c */ /* 0x000fe20001f84270 */
[----:B------:R-:W-:Y:S01]  /*110d0*/  MUFU.EX2 R44, R44 ;  /* 0x0000002c002c7308 */ /* 0x000fe20000000800 */
[C---:B------:R-:W-:Y:S01]  /*110e0*/  ISETP.LT.OR P5, PT, R142.reuse, 0x42, P5 ;  /* 0x000000428e00780c */ /* 0x040fe20002fa1670 */
[--C-:B------:R-:W-:Y:S01]  /*110f0*/  FFMA.FTZ R81, R81, UR41, -R0.reuse ;  /* 0x0000002951517c23 */ /* 0x100fe20008010800 */
[----:B------:R-:W-:Y:S01]  /*11100*/  ISETP.LT.OR P4, PT, R142, 0x31, P4 ;  /* 0x000000318e00780c */ /* 0x000fe20002781670 */
[--C-:B------:R-:W-:Y:S01]  /*11110*/  FFMA.FTZ R84, R84, UR41, -R0.reuse ;  /* 0x0000002954547c23 */ /* 0x100fe20008010800 */
[----:B------:R-:W-:Y:S01]  /*11120*/  FSEL R59, R59, -INF , !P5 ;  /* 0xff8000003b3b7808 */ /* 0x000fe20006800000 */
[----:B------:R-:W-:Y:S01]  /*11130*/  FFMA.FTZ R0, R85, UR41, -R0 ;  /* 0x0000002955007c23 */ /* 0x000fe20008010800 */
[----:B------:R-:W-:Y:S01]  /*11140*/  ISETP.GT.AND P5, PT, R143, 0x49, P3 ;  /* 0x000000498f00780c */ /* 0x000fe20001fa4270 */
[----:B------:R-:W-:Y:S01]  /*11150*/  MUFU.EX2 R45, R45 ;  /* 0x0000002d002d7308 */ /* 0x000fe20000000800 */
[----:B------:R-:W-:-:S02]  /*11160*/  FSEL R50, R50, -INF , !P4 ;  /* 0xff80000032327808 */ /* 0x000fc40006000000 */
[C---:B------:R-:W-:Y:S02]  /*11170*/  ISETP.LT.OR P5, PT, R142.reuse, 0x4a, P5 ;  /* 0x0000004a8e00780c */ /* 0x040fe40002fa1670 */
[----:B------:R-:W-:Y:S02]  /*11180*/  ISETP.GT.AND P4, PT, R143, 0x38, P3 ;  /* 0x000000388f00780c */ /* 0x000fe40001f84270 */
[----:B------:R-:W-:Y:S01]  /*11190*/  FSEL R63, R63, -INF , !P5 ;  /* 0xff8000003f3f7808 */ /* 0x000fe20006800000 */
[----:B------:R-:W-:Y:S01]  /*111a0*/  MUFU.EX2 R48, R48 ;  /* 0x0000003000307308 */ /* 0x000fe20000000800 */
[----:B------:R-:W-:Y:S02]  /*111b0*/  ISETP.GT.AND P5, PT, R143, 0x51, P3 ;  /* 0x000000518f00780c */ /* 0x000fe40001fa4270 */
[C---:B------:R-:W-:Y:S02]  /*111c0*/  ISETP.LT.OR P4, PT, R142.reuse, 0x39, P4 ;  /* 0x000000398e00780c */ /* 0x040fe40002781670 */
[----:B------:R-:W-:-:S02]  /*111d0*/  ISETP.LT.OR P5, PT, R142, 0x52, P5 ;  /* 0x000000528e00780c */ /* 0x000fc40002fa1670 */
[----:B------:R-:W-:Y:S01]  /*111e0*/  FSEL R54, R54, -INF , !P4 ;  /* 0xff80000036367808 */ /* 0x000fe20006000000 */
[----:B------:R-:W-:Y:S01]  /*111f0*/  MUFU.EX2 R49, R49 ;  /* 0x0000003100317308 */ /* 0x000fe20000000800 */
[----:B------:R-:W-:Y:S02]  /*11200*/  FSEL R67, R67, -INF , !P5 ;  /* 0xff80000043437808 */ /* 0x000fe40006800000 */
[C---:B------:R-:W-:Y:S02]  /*11210*/  ISETP.GT.AND P5, PT, R143.reuse, 0x59, P3 ;  /* 0x000000598f00780c */ /* 0x040fe40001fa4270 */
[----:B------:R-:W-:Y:S02]  /*11220*/  ISETP.GT.AND P4, PT, R143, 0x40, P3 ;  /* 0x000000408f00780c */ /* 0x000fe40001f84270 */
[C---:B------:R-:W-:Y:S01]  /*11230*/  ISETP.LT.OR P5, PT, R142.reuse, 0x5a, P5 ;  /* 0x0000005a8e00780c */ /* 0x040fe20002fa1670 */
[----:B------:R-:W-:Y:S01]  /*11240*/  MUFU.EX2 R52, R52 ;  /* 0x0000003400347308 */ /* 0x000fe20000000800 */
[----:B------:R-:W-:-:S02]  /*11250*/  ISETP.LT.OR P4, PT, R142, 0x41, P4 ;  /* 0x000000418e00780c */ /* 0x000fc40002781670 */
[----:B------:R-:W-:Y:S02]  /*11260*/  FSEL R71, R71, -INF , !P5 ;  /* 0xff80000047477808 */ /* 0x000fe40006800000 */
[C---:B------:R-:W-:Y:S02]  /*11270*/  ISETP.GT.AND P5, PT, R143.reuse, 0x61, P3 ;  /* 0x000000618f00780c */ /* 0x040fe40001fa4270 */
[----:B------:R-:W-:Y:S01]  /*11280*/  FSEL R58, R58, -INF , !P4 ;  /* 0xff8000003a3a7808 */ /* 0x000fe20006000000 */
[----:B------:R-:W-:Y:S01]  /*11290*/  MUFU.EX2 R53, R53 ;  /* 0x0000003500357308 */ /* 0x000fe20000000800 */
[----:B------:R-:W-:Y:S02]  /*112a0*/  ISETP.LT.OR P5, PT, R142, 0x62, P5 ;  /* 0x000000628e00780c */ /* 0x000fe40002fa1670 */
[----:B------:R-:W-:Y:S02]  /*112b0*/  ISETP.GT.AND P4, PT, R143, 0x48, P3 ;  /* 0x000000488f00780c */ /* 0x000fe40001f84270 */
[----:B------:R-:W-:-:S02]  /*112c0*/  FSEL R75, R75, -INF , !P5 ;  /* 0xff8000004b4b7808 */ /* 0x000fc40006800000 */
[----:B------:R-:W-:Y:S01]  /*112d0*/  ISETP.GT.AND P5, PT, R143, 0x69, P3 ;  /* 0x000000698f00780c */ /* 0x000fe20001fa4270 */
[----:B------:R-:W-:Y:S01]  /*112e0*/  MUFU.EX2 R56, R56 ;  /* 0x0000003800387308 */ /* 0x000fe20000000800 */
[C---:B------:R-:W-:Y:S02]  /*112f0*/  ISETP.LT.OR P4, PT, R142.reuse, 0x49, P4 ;  /* 0x000000498e00780c */ /* 0x040fe40002781670 */
[----:B------:R-:W-:Y:S02]  /*11300*/  ISETP.LT.OR P5, PT, R142, 0x6a, P5 ;  /* 0x0000006a8e00780c */ /* 0x000fe40002fa1670 */
[----:B------:R-:W-:Y:S02]  /*11310*/  FSEL R62, R62, -INF , !P4 ;  /* 0xff8000003e3e7808 */ /* 0x000fe40006000000 */
[----:B------:R-:W-:Y:S01]  /*11320*/  FSEL R79, R79, -INF , !P5 ;  /* 0xff8000004f4f7808 */ /* 0x000fe20006800000 */
[----:B------:R-:W-:Y:S01]  /*11330*/  MUFU.EX2 R57, R57 ;  /* 0x0000003900397308 */ /* 0x000fe20000000800 */
[----:B------:R-:W-:-:S02]  /*11340*/  ISETP.GT.AND P5, PT, R143, RZ, P3 ;  /* 0x000000ff8f00720c */ /* 0x000fc40001fa4270 */
[----:B------:R-:W-:Y:S02]  /*11350*/  ISETP.GT.AND P4, PT, R143, 0x50, P3 ;  /* 0x000000508f00780c */ /* 0x000fe40001f84270 */
[C---:B------:R-:W-:Y:S02]  /*11360*/  ISETP.LT.OR P5, PT, R142.reuse, 0x1, P5 ;  /* 0x000000018e00780c */ /* 0x040fe40002fa1670 */
[----:B------:R-:W-:Y:S01]  /*11370*/  ISETP.LT.OR P4, PT, R142, 0x51, P4 ;  /* 0x000000518e00780c */ /* 0x000fe20002781670 */
[----:B------:R-:W-:Y:S01]  /*11380*/  MUFU.EX2 R60, R60 ;  /* 0x0000003c003c7308 */ /* 0x000fe20000000800 */
[----:B------:R-:W-:Y:S02]  /*11390*/  FSEL R18, R26, -INF , !P5 ;  /* 0xff8000001a127808 */ /* 0x000fe40006800000 */
[----:B------:R-:W-:Y:S02]  /*113a0*/  FSEL R66, R66, -INF , !P4 ;  /* 0xff80000042427808 */ /* 0x000fe40006000000 */
[----:B------:R-:W-:-:S02]  /*113b0*/  FMNMX.FTZ R11, R18, R6, !PT ;  /* 0x00000006120b7209 */ /* 0x000fc40007810000 */
[----:B------:R-:W-:Y:S01]  /*113c0*/  ISETP.GT.AND P4, PT, R143, 0x58, P3 ;  /* 0x000000588f00780c */ /* 0x000fe20001f84270 */
[----:B------:R-:W0:Y:S01]  /*113d0*/  MUFU.EX2 R26, R28 ;  /* 0x0000001c001a7308 */ /* 0x000e220000000800 */
[----:B------:R-:W-:Y:S02]  /*113e0*/  FMNMX.FTZ R11, R27, R11, !PT ;  /* 0x0000000b1b0b7209 */ /* 0x000fe40007810000 */
[----:B------:R-:W-:Y:S02]  /*113f0*/  ISETP.LT.OR P4, PT, R142, 0x59, P4 ;  /* 0x000000598e00780c */ /* 0x000fe40002781670 */
[----:B------:R-:W-:Y:S02]  /*11400*/  FMNMX.FTZ R11, R30, R11, !PT ;  /* 0x0000000b1e0b7209 */ /* 0x000fe40007810000 */
[----:B------:R-:W-:Y:S01]  /*11410*/  FSEL R70, R70, -INF , !P4 ;  /* 0xff80000046467808 */ /* 0x000fe20006000000 */
[----:B------:R-:W-:Y:S01]  /*11420*/  MUFU.EX2 R61, R61 ;  /* 0x0000003d003d7308 */ /* 0x000fe20000000800 */
[----:B------:R-:W-:-:S02]  /*11430*/  FMNMX.FTZ R11, R31, R11, !PT ;  /* 0x0000000b1f0b7209 */ /* 0x000fc40007810000 */
[----:B------:R-:W-:Y:S02]  /*11440*/  ISETP.GT.AND P4, PT, R143, 0x60, P3 ;  /* 0x000000608f00780c */ /* 0x000fe40001f84270 */
[----:B------:R-:W-:Y:S02]  /*11450*/  FMNMX.FTZ R11, R34, R11, !PT ;  /* 0x0000000b220b7209 */ /* 0x000fe40007810000 */
[----:B------:R-:W-:Y:S01]  /*11460*/  ISETP.LT.OR P4, PT, R142, 0x61, P4 ;  /* 0x000000618e00780c */ /* 0x000fe20002781670 */
[----:B------:R-:W-:Y:S01]  /*11470*/  MUFU.EX2 R64, R64 ;  /* 0x0000004000407308 */ /* 0x000fe20000000800 */
[----:B------:R-:W-:Y:S01]  /*11480*/  FMNMX.FTZ R11, R35, R11, !PT ;  /* 0x0000000b230b7209 */ /* 0x000fe20007810000 */
[----:B0-----:R-:W-:Y:S01]  /*11490*/  FADD.FTZ R5, R26, R5 ;  /* 0x000000051a057221 */ /* 0x001fe20000010000 */
[----:B------:R-:W-:Y:S02]  /*114a0*/  FSEL R74, R74, -INF , !P4 ;  /* 0xff8000004a4a7808 */ /* 0x000fe40006000000 */
[----:B------:R-:W-:Y:S01]  /*114b0*/  FMNMX.FTZ R11, R38, R11, !PT ;  /* 0x0000000b260b7209 */ /* 0x000fe20007810000 */
[----:B------:R-:W-:Y:S01]  /*114c0*/  FADD.FTZ R5, R29, R5 ;  /* 0x000000051d057221 */ /* 0x000fe20000010000 */
[----:B------:R-:W-:Y:S01]  /*114d0*/  ISETP.GT.AND P4, PT, R143, 0x68, P3 ;  /* 0x000000688f00780c */ /* 0x000fe20001f84270 */
[----:B------:R-:W-:Y:S01]  /*114e0*/  MUFU.EX2 R65, R65 ;  /* 0x0000004100417308 */ /* 0x000fe20000000800 */
[----:B------:R-:W-:Y:S01]  /*114f0*/  FMNMX.FTZ R11, R39, R11, !PT ;  /* 0x0000000b270b7209 */ /* 0x000fe20007810000 */
[----:B------:R-:W-:Y:S01]  /*11500*/  FADD.FTZ R5, R32, R5 ;  /* 0x0000000520057221 */ /* 0x000fe20000010000 */
[----:B------:R-:W-:-:S02]  /*11510*/  ISETP.LT.OR P4, PT, R142, 0x69, P4 ;  /* 0x000000698e00780c */ /* 0x000fc40002781670 */
[----:B------:R-:W-:Y:S01]  /*11520*/  FMNMX.FTZ R11, R42, R11, !PT ;  /* 0x0000000b2a0b7209 */ /* 0x000fe20007810000 */
[----:B------:R-:W-:Y:S01]  /*11530*/  FADD.FTZ R5, R33, R5 ;  /* 0x0000000521057221 */ /* 0x000fe20000010000 */
[----:B------:R-:W-:Y:S01]  /*11540*/  FSEL R78, R78, -INF , !P4 ;  /* 0xff8000004e4e7808 */ /* 0x000fe20006000000 */
[----:B------:R-:W-:Y:S01]  /*11550*/  MUFU.EX2 R68, R68 ;  /* 0x0000004400447308 */ /* 0x000fe20000000800 */
[----:B------:R-:W-:Y:S02]  /*11560*/  FMNMX.FTZ R11, R43, R11, !PT ;  /* 0x0000000b2b0b7209 */ /* 0x000fe40007810000 */
[----:B------:R-:W-:Y:S02]  /*11570*/  ISETP.GT.AND P4, PT, R143, 0x70, P3 ;  /* 0x000000708f00780c */ /* 0x000fe40001f84270 */
[----:B------:R-:W-:Y:S02]  /*11580*/  FMNMX.FTZ R11, R46, R11, !PT ;  /* 0x0000000b2e0b7209 */ /* 0x000fe40007810000 */
[----:B------:R-:W-:Y:S01]  /*11590*/  ISETP.LT.OR P4, PT, R142, 0x71, P4 ;  /* 0x000000718e00780c */ /* 0x000fe20002781670 */
[----:B------:R-:W-:Y:S01]  /*115a0*/  MUFU.EX2 R69, R69 ;  /* 0x0000004500457308 */ /* 0x000fe20000000800 */
[----:B------:R-:W-:-:S02]  /*115b0*/  FMNMX.FTZ R11, R47, R11, !PT ;  /* 0x0000000b2f0b7209 */ /* 0x000fc40007810000 */
[----:B------:R-:W-:Y:S02]  /*115c0*/  FSEL R82, R82, -INF , !P4 ;  /* 0xff80000052527808 */ /* 0x000fe40006000000 */
[----:B------:R-:W-:Y:S02]  /*115d0*/  FMNMX.FTZ R11, R50, R11, !PT ;  /* 0x0000000b320b7209 */ /* 0x000fe40007810000 */
[----:B------:R-:W-:Y:S01]  /*115e0*/  ISETP.GT.AND P4, PT, R143, 0x71, P3 ;  /* 0x000000718f00780c */ /* 0x000fe20001f84270 */
[----:B------:R-:W-:Y:S01]  /*115f0*/  MUFU.EX2 R72, R72 ;  /* 0x0000004800487308 */ /* 0x000fe20000000800 */
[----:B------:R-:W-:Y:S02]  /*11600*/  FMNMX.FTZ R11, R51, R11, !PT ;  /* 0x0000000b330b7209 */ /* 0x000fe40007810000 */
[----:B------:R-:W-:Y:S02]  /*11610*/  ISETP.GT.AND P5, PT, R143, 0x78, P3 ;  /* 0x000000788f00780c */ /* 0x000fe40001fa4270 */
[----:B------:R-:W-:-:S02]  /*11620*/  FMNMX.FTZ R11, R54, R11, !PT ;  /* 0x0000000b360b7209 */ /* 0x000fc40007810000 */
[----:B------:R-:W-:Y:S01]  /*11630*/  ISETP.LT.OR P4, PT, R142, 0x72, P4 ;  /* 0x000000728e00780c */ /* 0x000fe20002781670 */
        /* <DEDUP_REMOVED lines=9> */
[----:B------:R-:W-:Y:S01]  /*116d0*/  ISETP.LT.OR P3, PT, R142, 0x7a, P3 ;  /* 0x0000007a8e00780c */ /* 0x000fe20001f61670 */
[----:B------:R-:W-:Y:S01]  /*116e0*/  MUFU.EX2 R77, R77 ;  /* 0x0000004d004d7308 */ /* 0x000fe20000000800 */
[----:B------:R-:W-:Y:S02]  /*116f0*/  FMNMX.FTZ R11, R63, R11, !PT ;  /* 0x0000000b3f0b7209 */ /* 0x000fe40007810000 */
[----:B------:R-:W-:Y:S02]  /*11700*/  FSEL R86, R86, -INF , !P5 ;  /* 0xff80000056567808 */ /* 0x000fe40006800000 */
[----:B------:R-:W-:-:S02]  /*11710*/  FMNMX.FTZ R11, R66, R11, !PT ;  /* 0x0000000b420b7209 */ /* 0x000fc40007810000 */
[----:B------:R-:W-:Y:S01]  /*11720*/  FSEL R87, R87, -INF , !P3 ;  /* 0xff80000057577808 */ /* 0x000fe20005800000 */
[----:B------:R-:W-:Y:S01]  /*11730*/  MUFU.EX2 R80, R80 ;  /* 0x0000005000507308 */ /* 0x000fe20000000800 */
[----:B------:R-:W-:Y:S02]  /*11740*/  FMNMX.FTZ R11, R67, R11, !PT ;  /* 0x0000000b430b7209 */ /* 0x000fe40007810000 */
[----:B------:R-:W-:Y:S02]  /*11750*/  F2FP.BF16.F32.PACK_AB R26, R29, R26 ;  /* 0x0000001a1d1a723e */ /* 0x000fe400000010ff */
[----:B------:R-:W-:Y:S02]  /*11760*/  FMNMX.FTZ R11, R70, R11, !PT ;  /* 0x0000000b460b7209 */ /* 0x000fe40007810000 */
[----:B------:R-:W-:Y:S01]  /*11770*/  F2FP.BF16.F32.PACK_AB R24, R25, R24 ;  /* 0x000000181918723e */ /* 0x000fe200000010ff */
[----:B------:R-:W-:Y:S01]  /*11780*/  MUFU.EX2 R81, R81 ;  /* 0x0000005100517308 */ /* 0x000fe20000000800 */
[----:B------:R-:W-:-:S02]  /*11790*/  FMNMX.FTZ R11, R71, R11, !PT ;  /* 0x0000000b470b7209 */ /* 0x000fc40007810000 */
[----:B------:R-:W-:Y:S01]  /*117a0*/  F2FP.BF16.F32.PACK_AB R32, R33, R32 ;  /* 0x000000202120723e */ /* 0x000fe200000010ff */
[----:B------:R-:W-:Y:S01]  /*117b0*/  FADD.FTZ R33, R36, R5 ;  /* 0x0000000524217221 */ /* 0x000fe20000010000 */
[----:B------:R-:W-:-:S03]  /*117c0*/  FMNMX.FTZ R11, R74, R11, !PT ;  /* 0x0000000b4a0b7209 */ /* 0x000fc60007810000 */
[----:B------:R-:W-:Y:S01]  /*117d0*/  FADD.FTZ R33, R37, R33 ;  /* 0x0000002125217221 */ /* 0x000fe20000010000 */
[----:B------:R-:W-:Y:S01]  /*117e0*/  FMNMX.FTZ R11, R75, R11, !PT ;  /* 0x0000000b4b0b7209 */ /* 0x000fe20007810000 */
[----:B------:R-:W-:Y:S02]  /*117f0*/  MUFU.EX2 R84, R84 ;  /* 0x0000005400547308 */ /* 0x000fe40000000800 */
[----:B------:R-:W-:Y:S01]  /*11800*/  FADD.FTZ R33, R40, R33 ;  /* 0x0000002128217221 */ /* 0x000fe20000010000 */
[----:B------:R-:W-:Y:S02]  /*11810*/  FMNMX.FTZ R11, R78, R11, !PT ;  /* 0x0000000b4e0b7209 */ /* 0x000fe40007810000 */
[C---:B------:R-:W-:Y:S01]  /*11820*/  F2FP.BF16.F32.PACK_AB R40, R41.reuse, R40 ;  /* 0x000000282928723e */ /* 0x040fe200000010ff */
[----:B------:R-:W-:Y:S01]  /*11830*/  FADD.FTZ R33, R41, R33 ;  /* 0x0000002129217221 */ /* 0x000fe20000010000 */
[----:B------:R-:W-:Y:S01]  /*11840*/  FMNMX.FTZ R11, R79, R11, !PT ;  /* 0x0000000b4f0b7209 */ /* 0x000fe20007810000 */
[----:B------:R-:W-:Y:S02]  /*11850*/  MUFU.EX2 R0, R0 ;  /* 0x0000000000007308 */ /* 0x000fe40000000800 */
[----:B------:R-:W-:Y:S01]  /*11860*/  FADD.FTZ R33, R44, R33 ;  /* 0x000000212c217221 */ /* 0x000fe20000010000 */
[----:B------:R-:W-:-:S03]  /*11870*/  FMNMX.FTZ R11, R82, R11, !PT ;  /* 0x0000000b520b7209 */ /* 0x000fc60007810000 */
[----:B------:R-:W-:Y:S01]  /*11880*/  FADD.FTZ R33, R45, R33 ;  /* 0x000000212d217221 */ /* 0x000fe20000010000 */
[----:B------:R-:W-:-:S03]  /*11890*/  FMNMX.FTZ R11, R83, R11, !PT ;  /* 0x0000000b530b7209 */ /* 0x000fc60007810000 */
[----:B------:R-:W-:Y:S01]  /*118a0*/  FADD.FTZ R33, R48, R33 ;  /* 0x0000002130217221 */ /* 0x000fe20000010000 */
[----:B------:R-:W-:-:S03]  /*118b0*/  FMNMX.FTZ R11, R86, R11, !PT ;  /* 0x0000000b560b7209 */ /* 0x000fc60007810000 */
[----:B------:R-:W-:Y:S01]  /*118c0*/  FADD.FTZ R33, R49, R33 ;  /* 0x0000002131217221 */ /* 0x000fe20000010000 */
[----:B------:R-:W-:-:S03]  /*118d0*/  FMNMX.FTZ R11, R87, R11, !PT ;  /* 0x0000000b570b7209 */ /* 0x000fc60007810000 */
[----:B------:R-:W-:Y:S02]  /*118e0*/  FADD.FTZ R41, R52, R33 ;  /* 0x0000002134297221 */ /* 0x000fe40000010000 */
[----:B------:R-:W0:Y:S02]  /*118f0*/  SHFL.BFLY PT, R16, R11, 0x2, 0x1f ;  /* 0x0c401f000b107f89 */ /* 0x000e2400000e0000 */
[----:B------:R-:W-:-:S04]  /*11900*/  FADD.FTZ R41, R53, R41 ;  /* 0x0000002935297221 */ /* 0x000fc80000010000 */
[----:B------:R-:W-:Y:S01]  /*11910*/  FADD.FTZ R41, R56, R41 ;  /* 0x0000002938297221 */ /* 0x000fe20000010000 */
[----:B0-----:R-:W-:-:S05]  /*11920*/  FMNMX.FTZ R11, R11, R16, !PT ;  /* 0x000000100b0b7209 */ /* 0x001fca0007810000 */
[----:B------:R-:W0:Y:S02]  /*11930*/  SHFL.BFLY PT, R16, R11, 0x1, 0x1f ;  /* 0x0c201f000b107f89 */ /* 0x000e2400000e0000 */
[----:B0-----:R-:W-:-:S04]  /*11940*/  FMNMX.FTZ R11, R11, R16, !PT ;  /* 0x000000100b0b7209 */ /* 0x001fc80007810000 */
[C---:B------:R-:W-:Y:S01]  /*11950*/  FSETP.NEU.FTZ.AND P3, PT, R11.reuse, -INF , PT ;  /* 0xff8000000b00780b */ /* 0x040fe20003f7d000 */
[----:B------:R-:W-:-:S05]  /*11960*/  FMUL.FTZ R16, R11, UR41 ;  /* 0x000000290b107c20 */ /* 0x000fca0008410000 */
[----:B------:R-:W-:-:S05]  /*11970*/  FSEL R16, R16, RZ, P3 ;  /* 0x000000ff10107208 */ /* 0x000fca0001800000 */
        /* <DEDUP_REMOVED lines=14> */
[----:B------:R-:W0:Y:S01]  /*11a60*/  MUFU.EX2 R21, R21 ;  /* 0x0000001500157308 */ /* 0x000e220000000800 */
[--C-:B------:R-:W-:Y:S01]  /*11a70*/  FFMA.FTZ R74, R74, UR41, -R16.reuse ;  /* 0x000000294a4a7c23 */ /* 0x100fe20008010810 */
[----:B------:R-:W-:Y:S01]  /*11a80*/  F2FP.BF16.F32.PACK_AB R56, R57, R56 ;  /* 0x000000383938723e */ /* 0x000fe200000010ff */
[--C-:B------:R-:W-:Y:S01]  /*11a90*/  FFMA.FTZ R75, R75, UR41, -R16.reuse ;  /* 0x000000294b4b7c23 */ /* 0x100fe20008010810 */
[--C-:B------:R-:W-:Y:S01]  /*11aa0*/  FFMA.FTZ R78, R78, UR41, -R16.reuse ;  /* 0x000000294e4e7c23 */ /* 0x100fe20008010810 */
[--C-:B------:R-:W-:Y:S01]  /*11ab0*/  FFMA.FTZ R79, R79, UR41, -R16.reuse ;  /* 0x000000294f4f7c23 */ /* 0x100fe20008010810 */
[--C-:B------:R-:W-:Y:S01]  /*11ac0*/  FFMA.FTZ R82, R82, UR41, -R16.reuse ;  /* 0x0000002952527c23 */ /* 0x100fe20008010810 */
[--C-:B------:R-:W-:Y:S01]  /*11ad0*/  FFMA.FTZ R83, R83, UR41, -R16.reuse ;  /* 0x0000002953537c23 */ /* 0x100fe20008010810 */
[----:B------:R-:W-:Y:S01]  /*11ae0*/  MUFU.EX2 R28, R28 ;  /* 0x0000001c001c7308 */ /* 0x000fe20000000800 */
[----:B------:R-:W-:Y:S01]  /*11af0*/  FFMA.FTZ R86, R86, UR41, -R16 ;  /* 0x0000002956567c23 */ /* 0x000fe20008010810 */
[----:B------:R-:W-:-:S06]  /*11b00*/  F2FP.BF16.F32.PACK_AB R42, R45, R44 ;  /* 0x0000002c2d2a723e */ /* 0x000fcc00000010ff */
[----:B------:R-:W1:Y:S01]  /*11b10*/  MUFU.EX2 R29, R29 ;  /* 0x0000001d001d7308 */ /* 0x000e620000000800 */
[----:B0-----:R-:W-:-:S07]  /*11b20*/  F2FP.BF16.F32.PACK_AB R25, R21, R18 ;  /* 0x000000121519723e */ /* 0x001fce00000010ff */
[----:B------:R-:W-:Y:S08]  /*11b30*/  MUFU.EX2 R30, R30 ;  /* 0x0000001e001e7308 */ /* 0x000ff00000000800 */
[----:B------:R-:W-:Y:S01]  /*11b40*/  MUFU.EX2 R31, R31 ;  /* 0x0000001f001f7308 */ /* 0x000fe20000000800 */
[----:B-1----:R-:W-:-:S05]  /*11b50*/  F2FP.BF16.F32.PACK_AB R27, R29, R28 ;  /* 0x0000001c1d1b723e */ /* 0x002fca00000010ff */
[----:B------:R0:W-:Y:S02]  /*11b60*/  STSM.16.M88.4 [R139+0x21800], R24 ;  /* 0x021800188b007844 */ /* 0x0001e40000000200 */
[----:B------:R-:W-:Y:S08]  /*11b70*/  MUFU.EX2 R51, R51 ;  /* 0x0000003300337308 */ /* 0x000ff00000000800 */
[----:B------:R-:W-:Y:S01]  /*11b80*/  MUFU.EX2 R5, R66 ;  /* 0x0000004200057308 */ /* 0x000fe20000000800 */
[----:B0-----:R-:W-:Y:S01]  /*11b90*/  FSEL R26, R11, RZ, P3 ;  /* 0x000000ff0b1a7208 */ /* 0x001fe20001800000 */
[--C-:B------:R-:W-:Y:S01]  /*11ba0*/  FFMA.FTZ R24, R34, UR41, -R16.reuse ;  /* 0x0000002922187c23 */ /* 0x100fe20008010810 */
[--C-:B------:R-:W-:Y:S01]  /*11bb0*/  FFMA.FTZ R25, R35, UR41, -R16.reuse ;  /* 0x0000002923197c23 */ /* 0x100fe20008010810 */
[--C-:B------:R-:W-:Y:S01]  /*11bc0*/  FFMA.FTZ R35, R38, UR41, -R16.reuse ;  /* 0x0000002926237c23 */ /* 0x100fe20008010810 */
[----:B------:R-:W-:Y:S01]  /*11bd0*/  FFMA.FTZ R27, R39, UR41, -R16 ;  /* 0x00000029271b7c23 */ /* 0x000fe20008010810 */
[----:B------:R-:W-:Y:S01]  /*11be0*/  FADD.FTZ R26, -R26, R6 ;  /* 0x000000061a1a7221 */ /* 0x000fe20000010100 */
[--C-:B------:R-:W-:Y:S01]  /*11bf0*/  FFMA.FTZ R38, R43, UR41, -R16.reuse ;  /* 0x000000292b267c23 */ /* 0x100fe20008010810 */
[----:B------:R-:W-:Y:S01]  /*11c00*/  MUFU.EX2 R24, R24 ;  /* 0x0000001800187308 */ /* 0x000fe20000000800 */
[--C-:B------:R-:W-:Y:S01]  /*11c10*/  FFMA.FTZ R43, R46, UR41, -R16.reuse ;  /* 0x000000292e2b7c23 */ /* 0x100fe20008010810 */
[----:B------:R-:W-:Y:S01]  /*11c20*/  FMUL.FTZ R6, R26, UR41 ;  /* 0x000000291a067c20 */ /* 0x000fe20008410000 */
[----:B------:R-:W-:Y:S01]  /*11c30*/  F2FP.BF16.F32.PACK_AB R34, R37, R36 ;  /* 0x000000242522723e */ /* 0x000fe200000010ff */
[--C-:B------:R-:W-:Y:S01]  /*11c40*/  FFMA.FTZ R39, R47, UR41, -R16.reuse ;  /* 0x000000292f277c23 */ /* 0x100fe20008010810 */
[----:B------:R-:W-:-:S03]  /*11c50*/  FFMA.FTZ R26, R50, UR41, -R16 ;  /* 0x00000029321a7c23 */ /* 0x000fc60008010810 */
[----:B------:R-:W0:Y:S08]  /*11c60*/  MUFU.EX2 R6, R6 ;  /* 0x0000000600067308 */ /* 0x000e300000000800 */
[----:B------:R-:W1:Y:S08]  /*11c70*/  MUFU.EX2 R25, R25 ;  /* 0x0000001900197308 */ /* 0x000e700000000800 */
[----:B------:R-:W3:Y:S01]  /*11c80*/  MUFU.EX2 R35, R35 ;  /* 0x0000002300237308 */ /* 0x000ee20000000800 */
[----:B0-----:R-:W-:Y:S01]  /*11c90*/  FFMA.FTZ R18, R6, R4, R18 ;  /* 0x0000000406127223 */ /* 0x001fe20000010012 */
[----:B------:R-:W-:-:S03]  /*11ca0*/  FFMA.FTZ R4, R55, UR41, -R16 ;  /* 0x0000002937047c23 */ /* 0x000fc60008010810 */
[----:B------:R-:W-:Y:S01]  /*11cb0*/  FADD.FTZ R18, R21, R18 ;  /* 0x0000001215127221 */ /* 0x000fe20000010000 */
[--C-:B------:R-:W-:Y:S01]  /*11cc0*/  FFMA.FTZ R21, R59, UR41, -R16.reuse ;  /* 0x000000293b157c23 */ /* 0x100fe20008010810 */
[----:B------:R-:W-:Y:S01]  /*11cd0*/  FFMA.FTZ R59, R62, UR41, -R16 ;  /* 0x000000293e3b7c23 */ /* 0x000fe20008010810 */
[----:B------:R-:W0:Y:S01]  /*11ce0*/  MUFU.EX2 R27, R27 ;  /* 0x0000001b001b7308 */ /* 0x000e220000000800 */
[----:B------:R-:W-:Y:S01]  /*11cf0*/  FADD.FTZ R28, R28, R18 ;  /* 0x000000121c1c7221 */ /* 0x000fe20000010000 */
[----:B-1----:R-:W-:Y:S01]  /*11d00*/  F2FP.BF16.F32.PACK_AB R33, R25, R24 ;  /* 0x000000181921723e */ /* 0x002fe200000010ff */
[----:B------:R-:W-:Y:S02]  /*11d10*/  FFMA.FTZ R16, R87, UR41, -R16 ;  /* 0x0000002957107c23 */ /* 0x000fe40008010810 */
[----:B------:R-:W-:-:S03]  /*11d20*/  FADD.FTZ R28, R29, R28 ;  /* 0x0000001c1d1c7221 */ /* 0x000fc60000010000 */
[----:B------:R-:W1:Y:S01]  /*11d30*/  MUFU.EX2 R38, R38 ;  /* 0x0000002600267308 */ /* 0x000e620000000800 */
[----:B------:R-:W-:Y:S01]  /*11d40*/  FADD.FTZ R28, R24, R28 ;  /* 0x0000001c181c7221 */ /* 0x000fe20000010000 */
[----:B------:R-:W-:-:S03]  /*11d50*/  FADD.FTZ R24, R57, R41 ;  /* 0x0000002939187221 */ /* 0x000fc60000010000 */
[----:B------:R-:W-:Y:S01]  /*11d60*/  FADD.FTZ R36, R25, R28 ;  /* 0x0000001c19247221 */ /* 0x000fe20000010000 */
[----:B------:R-:W-:Y:S02]  /*11d70*/  FADD.FTZ R24, R60, R24 ;  /* 0x000000183c187221 */ /* 0x000fe40000010000 */
[----:B------:R-:W4:Y:S01]  /*11d80*/  MUFU.EX2 R43, R43 ;  /* 0x0000002b002b7308 */ /* 0x000f220000000800 */
[----:B---3--:R-:W-:-:S07]  /*11d90*/  FADD.FTZ R36, R35, R36 ;  /* 0x0000002423247221 */ /* 0x008fce0000010000 */
[----:B------:R-:W3:Y:S01]  /*11da0*/  MUFU.EX2 R39, R39 ;  /* 0x0000002700277308 */ /* 0x000ee20000000800 */
[----:B0-----:R-:W-:Y:S01]  /*11db0*/  FADD.FTZ R36, R27, R36 ;  /* 0x000000241b247221 */ /* 0x001fe20000010000 */
[----:B-1----:R-:W-:-:S06]  /*11dc0*/  F2FP.BF16.F32.PACK_AB R41, R38, R30 ;  /* 0x0000001e2629723e */ /* 0x002fcc00000010ff */
[----:B------:R-:W0:Y:S01]  /*11dd0*/  MUFU.EX2 R26, R26 ;  /* 0x0000001a001a7308 */ /* 0x000e220000000800 */
[----:B------:R-:W-:-:S07]  /*11de0*/  FADD.FTZ R36, R30, R36 ;  /* 0x000000241e247221 */ /* 0x000fce0000010000 */
[----:B------:R-:W1:Y:S01]  /*11df0*/  MUFU.EX2 R4, R4 ;  /* 0x0000000400047308 */ /* 0x000e620000000800 */
[----:B------:R-:W-:-:S07]  /*11e00*/  FADD.FTZ R36, R38, R36 ;  /* 0x0000002426247221 */ /* 0x000fce0000010000 */
[----:B------:R-:W5:Y:S01]  /*11e10*/  MUFU.EX2 R18, R58 ;  /* 0x0000003a00127308 */ /* 0x000f620000000800 */
[----:B----4-:R-:W-:-:S07]  /*11e20*/  FADD.FTZ R36, R43, R36 ;  /* 0x000000242b247221 */ /* 0x010fce0000010000 */
[----:B------:R-:W4:Y:S01]  /*11e30*/  MUFU.EX2 R21, R21 ;  /* 0x0000001500157308 */ /* 0x000f220000000800 */
[----:B---3--:R-:W-:-:S07]  /*11e40*/  FADD.FTZ R37, R39, R36 ;  /* 0x0000002427257221 */ /* 0x008fce0000010000 */
[----:B------:R-:W3:Y:S01]  /*11e50*/  MUFU.EX2 R59, R59 ;  /* 0x0000003b003b7308 */ /* 0x000ee20000000800 */
[----:B0-----:R-:W-:-:S07]  /*11e60*/  FADD.FTZ R37, R26, R37 ;  /* 0x000000251a257221 */ /* 0x001fce0000010000 */
[----:B------:R-:W0:Y:S01]  /*11e70*/  MUFU.EX2 R29, R63 ;  /* 0x0000003f001d7308 */ /* 0x000e220000000800 */
[----:B------:R-:W-:Y:S01]  /*11e80*/  FADD.FTZ R37, R31, R37 ;  /* 0x000000251f257221 */ /* 0x000fe20000010000 */
[----:B------:R-:W-:Y:S01]  /*11e90*/  FADD.FTZ R24, R61, R24 ;  /* 0x000000183d187221 */ /* 0x000fe20000010000 */
[----:B------:R-:W-:Y:S01]  /*11ea0*/  F2FP.BF16.F32.PACK_AB R35, R27, R35 ;  /* 0x000000231b23723e */ /* 0x000fe200000010ff */
[----:B------:R-:W3:Y:S01]  /*11eb0*/  LDL R38, [R1+0x24] ;  /* 0x0000240001267983 */ /* 0x000ee20000100800 */
[----:B------:R-:W-:-:S03]  /*11ec0*/  FADD.FTZ R37, R51, R37 ;  /* 0x0000002533257221 */ /* 0x000fc60000010000 */
[----:B------:R-:W0:Y:S01]  /*11ed0*/  MUFU.EX2 R28, R67 ;  /* 0x00000043001c7308 */ /* 0x000e220000000800 */
[----:B-1----:R-:W-:Y:S01]  /*11ee0*/  FADD.FTZ R37, R4, R37 ;  /* 0x0000002504257221 */ /* 0x002fe20000010000 */
[----:B------:R-:W-:-:S06]  /*11ef0*/  FADD.FTZ R24, R64, R24 ;  /* 0x0000001840187221 */ /* 0x000fcc0000010000 */
[----:B------:R-:W-:Y:S01]  /*11f00*/  MUFU.EX2 R71, R71 ;  /* 0x0000004700477308 */ /* 0x000fe20000000800 */
[----:B-----5:R-:W-:Y:S01]  /*11f10*/  FADD.FTZ R37, R18, R37 ;  /* 0x0000002512257221 */ /* 0x020fe20000010000 */
[----:B----4-:R-:W-:Y:S01]  /*11f20*/  F2FP.BF16.F32.PACK_AB R57, R21, R18 ;  /* 0x000000121539723e */ /* 0x010fe200000010ff */
[----:B--2---:R1:W-:Y:S01]  /*11f30*/  STSM.16.M88.4 [R144], R32 ;  /* 0x0000002090007844 */ /* 0x0043e20000000200 */
[----:B------:R-:W-:Y:S01]  /*11f40*/  F2FP.BF16.F32.PACK_AB R43, R39, R43 ;  /* 0x0000002b272b723e */ /* 0x000fe200000010ff */
[----:B------:R-:W-:-:S03]  /*11f50*/  FADD.FTZ R37, R21, R37 ;  /* 0x0000002515257221 */ /* 0x000fc60000010000 */
[----:B------:R-:W2:Y:S01]  /*11f60*/  MUFU.EX2 R67, R70 ;  /* 0x0000004600437308 */ /* 0x000ea20000000800 */
[----:B---3--:R-:W-:-:S04]  /*11f70*/  FADD.FTZ R30, R59, R37 ;  /* 0x000000253b1e7221 */ /* 0x008fc80000010000 */
[----:B0-----:R-:W-:Y:S01]  /*11f80*/  FADD.FTZ R30, R29, R30 ;  /* 0x0000001e1d1e7221 */ /* 0x001fe20000010000 */
[----:B------:R-:W-:Y:S02]  /*11f90*/  FADD.FTZ R27, R65, R24 ;  /* 0x00000018411b7221 */ /* 0x000fe40000010000 */
[----:B------:R-:W0:Y:S01]  /*11fa0*/  MUFU.EX2 R36, R74 ;  /* 0x0000004a00247308 */ /* 0x000e220000000800 */
[----:B------:R-:W-:Y:S01]  /*11fb0*/  FADD.FTZ R25, R5, R30 ;  /* 0x0000001e05197221 */ /* 0x000fe20000010000 */
[----:B------:R-:W-:-:S03]  /*11fc0*/  FADD.FTZ R30, R68, R27 ;  /* 0x0000001b441e7221 */ /* 0x000fc60000010000 */
[----:B------:R-:W-:Y:S01]  /*11fd0*/  FADD.FTZ R24, R28, R25 ;  /* 0x000000191c187221 */ /* 0x000fe20000010000 */
[----:B------:R-:W-:Y:S02]  /*11fe0*/  FADD.FTZ R25, R69, R30 ;  /* 0x0000001e45197221 */ /* 0x000fe40000010000 */
[----:B------:R-:W3:Y:S01]  /*11ff0*/  MUFU.EX2 R75, R75 ;  /* 0x0000004b004b7308 */ /* 0x000ee20000000800 */
[----:B--2---:R-:W-:Y:S01]  /*12000*/  FADD.FTZ R24, R67, R24 ;  /* 0x0000001843187221 */ /* 0x004fe20000010000 */
[----:B------:R-:W-:Y:S01]  /*12010*/  F2FP.BF16.F32.PACK_AB R51, R4, R51 ;  /* 0x000000330433723e */ /* 0x000fe200000010ff */
[----:B------:R-:W-:Y:S02]  /*12020*/  FADD.FTZ R4, R72, R25 ;  /* 0x0000001948047221 */ /* 0x000fe40000010000 */
[----:B------:R-:W-:Y:S02]  /*12030*/  FADD.FTZ R21, R71, R24 ;  /* 0x0000001847157221 */ /* 0x000fe40000010000 */
[----:B------:R-:W-:Y:S01]  /*12040*/  FADD.FTZ R25, R73, R4 ;  /* 0x0000000449197221 */ /* 0x000fe20000010000 */
[----:B------:R-:W2:Y:S01]  /*12050*/  MUFU.EX2 R78, R78 ;  /* 0x0000004e004e7308 */ /* 0x000ea20000000800 */
[----:B0-----:R-:W-:-:S07]  /*12060*/  FADD.FTZ R4, R36, R21 ;  /* 0x0000001524047221 */ /* 0x001fce0000010000 */
[----:B------:R0:W-:Y:S02]  /*12070*/  MUFU.EX2 R21, R16 ;  /* 0x0000001000157308 */ /* 0x0001e40000000800 */
[----:B0-----:R-:W4:Y:S06]  /*12080*/  LDL R16, [R1+0x18] ;  /* 0x0000180001107983 */ /* 0x001f2c0000100800 */
[----:B------:R-:W0:Y:S01]  /*12090*/  MUFU.EX2 R79, R79 ;  /* 0x0000004f004f7308 */ /* 0x000e220000000800 */
[----:B------:R-:W-:Y:S01]  /*120a0*/  FADD.FTZ R18, R76, R25 ;  /* 0x000000194c127221 */ /* 0x000fe20000010000 */
[----:B---3--:R-:W-:-:S06]  /*120b0*/  FADD.FTZ R25, R75, R4 ;  /* 0x000000044b197221 */ /* 0x008fcc0000010000 */
[----:B------:R-:W3:Y:S01]  /*120c0*/  MUFU.EX2 R82, R82 ;  /* 0x0000005200527308 */ /* 0x000ee20000000800 */
[----:B--2---:R-:W-:-:S07]  /*120d0*/  FADD.FTZ R4, R78, R25 ;  /* 0x000000194e047221 */ /* 0x004fce0000010000 */
[----:B------:R-:W2:Y:S01]  /*120e0*/  MUFU.EX2 R83, R83 ;  /* 0x0000005300537308 */ /* 0x000ea20000000800 */
[----:B------:R-:W-:-:S07]  /*120f0*/  FADD.FTZ R27, R77, R18 ;  /* 0x000000124d1b7221 */ /* 0x000fce0000010000 */
[----:B------:R-:W5:Y:S01]  /*12100*/  MUFU.EX2 R86, R86 ;  /* 0x0000005600567308 */ /* 0x000f620000000800 */
[----:B0-----:R-:W-:Y:S01]  /*12110*/  FADD.FTZ R25, R79, R4 ;  /* 0x000000044f197221 */ /* 0x001fe20000010000 */
[----:B------:R-:W-:Y:S01]  /*12120*/  FADD.FTZ R18, R80, R27 ;  /* 0x0000001b50127221 */ /* 0x000fe20000010000 */
[----:B------:R-:W-:Y:S02]  /*12130*/  F2FP.BF16.F32.PACK_AB R48, R49, R48 ;  /* 0x000000303130723e */ /* 0x000fe400000010ff */
[----:B---3--:R-:W-:Y:S01]  /*12140*/  FADD.FTZ R4, R82, R25 ;  /* 0x0000001952047221 */ /* 0x008fe20000010000 */
[----:B------:R-:W-:Y:S02]  /*12150*/  F2FP.BF16.F32.PACK_AB R50, R53, R52 ;  /* 0x000000343532723e */ /* 0x000fe400000010ff */
[----:B------:R-:W-:Y:S01]  /*12160*/  F2FP.BF16.F32.PACK_AB R49, R31, R26 ;  /* 0x0000001a1f31723e */ /* 0x000fe200000010ff */
[----:B------:R-:W-:Y:S01]  /*12170*/  FADD.FTZ R27, R81, R18 ;  /* 0x00000012511b7221 */ /* 0x000fe20000010000 */
[----:B------:R-:W-:-:S02]  /*12180*/  F2FP.BF16.F32.PACK_AB R58, R61, R60 ;  /* 0x0000003c3d3a723e */ /* 0x000fc400000010ff */
[----:B------:R-:W-:Y:S02]  /*12190*/  F2FP.BF16.F32.PACK_AB R59, R29, R59 ;  /* 0x0000003b1d3b723e */ /* 0x000fe400000010ff */
[----:B------:R-:W-:Y:S02]  /*121a0*/  F2FP.BF16.F32.PACK_AB R64, R65, R64 ;  /* 0x000000404140723e */ /* 0x000fe400000010ff */
[----:B------:R-:W-:Y:S02]  /*121b0*/  F2FP.BF16.F32.PACK_AB R72, R73, R72 ;  /* 0x000000484948723e */ /* 0x000fe400000010ff */
[----:B------:R-:W-:Y:S02]  /*121c0*/  F2FP.BF16.F32.PACK_AB R66, R69, R68 ;  /* 0x000000444542723e */ /* 0x000fe400000010ff */
[----:B------:R-:W-:Y:S02]  /*121d0*/  F2FP.BF16.F32.PACK_AB R80, R81, R80 ;  /* 0x000000505150723e */ /* 0x000fe400000010ff */
[----:B------:R-:W-:Y:S01]  /*121e0*/  F2FP.BF16.F32.PACK_AB R65, R28, R5 ;  /* 0x000000051c41723e */ /* 0x000fe200000010ff */
[----:B--2---:R-:W-:Y:S01]  /*121f0*/  FADD.FTZ R5, R83, R4 ;  /* 0x0000000453057221 */ /* 0x004fe20000010000 */
[----:B------:R-:W-:-:S02]  /*12200*/  F2FP.BF16.F32.PACK_AB R67, R71, R67 ;  /* 0x000000434743723e */ /* 0x000fc400000010ff */
[----:B------:R-:W-:Y:S01]  /*12210*/  F2FP.BF16.F32.PACK_AB R73, R75, R36 ;  /* 0x000000244b49723e */ /* 0x000fe200000010ff */
[----:B------:R1:W-:Y:S01]  /*12220*/  STSM.16.M88.4 [R141], R40 ;  /* 0x000000288d007844 */ /* 0x0003e20000000200 */
[----:B------:R-:W-:Y:S02]  /*12230*/  F2FP.BF16.F32.PACK_AB R74, R77, R76 ;  /* 0x0000004c4d4a723e */ /* 0x000fe400000010ff */
[----:B------:R-:W-:Y:S02]  /*12240*/  F2FP.BF16.F32.PACK_AB R75, R79, R78 ;  /* 0x0000004e4f4b723e */ /* 0x000fe400000010ff */
[----:B------:R-:W-:Y:S01]  /*12250*/  F2FP.BF16.F32.PACK_AB R81, R83, R82 ;  /* 0x000000525351723e */ /* 0x000fe200000010ff */
[----:B------:R1:W-:Y:S01]  /*12260*/  STSM.16.M88.4 [R140], R48 ;  /* 0x000000308c007844 */ /* 0x0003e20000000200 */
[----:B------:R-:W-:Y:S02]  /*12270*/  F2FP.BF16.F32.PACK_AB R82, R0, R84 ;  /* 0x000000540052723e */ /* 0x000fe400000010ff */
[----:B-----5:R-:W-:Y:S01]  /*12280*/  F2FP.BF16.F32.PACK_AB R83, R21, R86 ;  /* 0x000000561553723e */ /* 0x020fe200000010ff */
[----:B------:R1:W-:Y:S01]  /*12290*/  STSM.16.M88.4 [R139+0x27800], R56 ;  /* 0x027800388b007844 */ /* 0x0003e20000000200 */
[----:B------:R-:W-:Y:S01]  /*122a0*/  FADD.FTZ R27, R84, R27 ;  /* 0x0000001b541b7221 */ /* 0x000fe20000010000 */
[----:B------:R-:W-:Y:S01]  /*122b0*/  FADD.FTZ R4, R86, R5 ;  /* 0x0000000556047221 */ /* 0x000fe20000010000 */
        /* <DEDUP_REMOVED lines=51> */
[----:B------:R-:W-:Y:S02]  /*125f0*/  IMAD.MOV.U32 R0, RZ, RZ, R8 ;  /* 0x000000ffff007224 */ /* 0x000fe400078e0008 */
[----:B------:R-:W-:Y:S01]  /*12600*/  IMAD.MOV.U32 R6, RZ, RZ, R11 ;  /* 0x000000ffff067224 */ /* 0x000fe200078e000b */
[----:B------:R1:W-:Y:S04]  /*12610*/  STSM.16.M88.4 [R38], R64 ;  /* 0x0000004026007844 */ /* 0x0003e80000000200 */
[----:B------:R1:W-:Y:S04]  /*12620*/  STSM.16.M88.4 [R141+0x6000], R72 ;  /* 0x006000488d007844 */ /* 0x0003e80000000200 */
[----:B------:R1:W-:Y:S01]  /*12630*/  STSM.16.M88.4 [R140+0x6000], R80 ;  /* 0x006000508c007844 */ /* 0x0003e20000000200 */
[----:B------:R0:W-:Y:S06]  /*12640*/  MEMBAR.ALL.CTA ;  /* 0x0000000000007992 */ /* 0x0001ec0000008000 */
[----:B0-----:R-:W0:Y:S01]  /*12650*/  FENCE.VIEW.ASYNC.S ;  /* 0x00000000000073c6 */ /* 0x001e220000000000 */
[C---:B----4-:R-:W-:Y:S01]  /*12660*/  ISETP.GT.AND P3, PT, R3.reuse, R16, PT ;  /* 0x000000100300720c */ /* 0x050fe20003f64270 */
[----:B------:R-:W-:-:S02]  /*12670*/  VIADD R3, R3, 0xffffffff ;  /* 0xffffffff03037836 */ /* 0x000fc40000000000 */
[----:B------:R-:W-:Y:S01]  /*12680*/  IMAD.MOV.U32 R16, RZ, RZ, R20 ;  /* 0x000000ffff107224 */ /* 0x000fe200078e0014 */
[----:B0-----:R-:W-:-:S09]  /*12690*/  NOP ;  /* 0x0000000000007918 */ /* 0x001fd20000000000 */
[----:B-1----:R-:W-:Y:S05]  /*126a0*/  @P3 BRA `(.L_x_1523) ;  /* 0xffffffcc00103947 */ /* 0x002fea000383ffff */
[----:B------:R-:W-:Y:S02]  /*126b0*/  IMAD.MOV.U32 R6, RZ, RZ, R11 ;  /* 0x000000ffff067224 */ /* 0x000fe400078e000b */
[----:B------:R-:W-:Y:S02]  /*126c0*/  IMAD.MOV.U32 R0, RZ, RZ, R8 ;  /* 0x000000ffff007224 */ /* 0x000fe400078e0008 */
[----:B------:R-:W-:Y:S02]  /*126d0*/  IMAD.MOV.U32 R16, RZ, RZ, R20 ;  /* 0x000000ffff107224 */ /* 0x000fe400078e0014 */
[----:B------:R-:W-:-:S07]  /*126e0*/  IMAD.MOV.U32 R18, RZ, RZ, R7 ;  /* 0x000000ffff127224 */ /* 0x000fce00078e0007 */
.L_x_1505:
[----:B------:R-:W2:Y:S01]  /*126f0*/  LDL R11, [R1+0x1c] ;  /* 0x00001c00010b7983 */ /* 0x000ea20000100800 */
[----:B------:R-:W0:Y:S01]  /*12700*/  LDC R7, c[0x0][0x448] ;  /* 0x00011200ff077b82 */ /* 0x000e220000000800 */
[----:B------:R-:W-:-:S07]  /*12710*/  IADD3 R20, R137, 0x1, -R136 ;  /* 0x0000000189147810 */ /* 0x000fce0007ffe888 */
[----:B------:R-:W1:Y:S01]  /*12720*/  LDC R24, c[0x0][0x9e4] ;  /* 0x00027900ff187b82 */ /* 0x000e620000000800 */
[----:B0-----:R-:W-:Y:S02]  /*12730*/  ISETP.NE.AND P5, PT, R7, 0x1, PT ;  /* 0x000000010700780c */ /* 0x001fe40003fa5270 */
[----:B-1----:R-:W-:-:S11]  /*12740*/  ISETP.GE.AND P4, PT, R24, 0x1, PT ;  /* 0x000000011800780c */ /* 0x002fd60003f86270 */
[----:B------:R-:W0:Y:S08]  /*12750*/  @P5 LDC R8, c[0x0][0x44c] ;  /* 0x00011300ff085b82 */ /* 0x000e300000000800 */
[----:B------:R-:W1:Y:S01]  /*12760*/  @P5 LDC R9, c[0x0][0x450] ;  /* 0x00011400ff095b82 */ /* 0x000e620000000800 */
[----:B--2---:R-:W-:-:S04]  /*12770*/  VIADD R7, R11, 0xbf ;  /* 0x000000bf0b077836 */ /* 0x004fc80000000000 */
[----:B0-----:R-:W-:-:S05]  /*12780*/  @P5 IMAD.HI.U32 R8, R7, R8, RZ ;  /* 0x0000000807085227 */ /* 0x001fca00078e00ff */
[----:B-1----:R-:W-:-:S05]  /*12790*/  @P5 SHF.R.U32.HI R7, RZ, R9, R8 ;  /* 0x00000009ff075219 */ /* 0x002fca0000011608 */
[----:B------:R-:W-:-:S04]  /*127a0*/  IMAD.IADD R7, R7, 0x1, R20 ;  /* 0x0000000107077824 */ /* 0x000fc800078e0214 */
[----:B------:R-:W-:Y:S01]  /*127b0*/  IMAD.IADD R10, R7, 0x1, -R10 ;  /* 0x00000001070a7824 */ /* 0x000fe200078e0a0a */
        /* <DEDUP_REMOVED lines=11> */
.L_x_1526:
[----:B------:R-:W-:-:S13]  /*12870*/  ISETP.NE.AND P2, PT, R24, 0x1, PT ;  /* 0x000000011800780c */ /* 0x000fda0003f45270 */
[----:B------:R-:W0:Y:S02]  /*12880*/  @P2 LDC.64 R8, c[0x0][0x9e8] ;  /* 0x00027a00ff082b82 */ /* 0x000e240000000a00 */
[----:B0-----:R-:W-:-:S05]  /*12890*/  @P2 IMAD.HI.U32 R8, R7, R8, RZ ;  /* 0x0000000807082227 */ /* 0x001fca00078e00ff */
[----:B------:R-:W-:-:S07]  /*128a0*/  @P2 SHF.R.U32.HI R7, RZ, R9, R8 ;  /* 0x00000009ff072219 */ /* 0x000fce0000011608 */
.L_x_1527:
[----:B------:R-:W-:Y:S05]  /*128b0*/  BSYNC B0 ;  /* 0x0000000000007941 */ /* 0x000fea0003800000 */
.L_x_1525:
[----:B------:R-:W-:-:S05]  /*128c0*/  IMAD R7, R7, R24, RZ ;  /* 0x0000001807077224 */ /* 0x000fca00078e02ff */
[----:B------:R-:W-:-:S07]  /*128d0*/  VIMNMX R10, R10, R7, !PT ;  /* 0x000000070a0a7248 */ /* 0x000fce0007fe0100 */
.L_x_1524:
[----:B------:R-:W2:Y:S01]  /*128e0*/  LDL R8, [R1+0x48] ;  /* 0x0000480001087983 */ /* 0x000ea20000100800 */
[----:B------:R-:W-:-:S05]  /*128f0*/  VIADD R10, R10, 0x7f ;  /* 0x0000007f0a0a7836 */ /* 0x000fca0000000000 */
[----:B------:R-:W-:-:S04]  /*12900*/  SHF.R.S32.HI R7, RZ, 0x1f, R10 ;  /* 0x0000001fff077819 */ /* 0x000fc8000001140a */
[----:B------:R-:W-:-:S04]  /*12910*/  LEA.HI R7, R7, R10, RZ, 0x7 ;  /* 0x0000000a07077211 */ /* 0x000fc800078f38ff */
[----:B------:R-:W-:-:S04]  /*12920*/  SHF.R.S32.HI R7, RZ, 0x7, R7 ;  /* 0x00000007ff077819 */ /* 0x000fc80000011407 */
[----:B--2---:R-:W-:-:S04]  /*12930*/  VIMNMX R142, R8, R7, !PT ;  /* 0x00000007088e7248 */ /* 0x004fc80007fe0100 */
[----:B------:R-:W-:-:S13]  /*12940*/  ISETP.GE.AND P2, PT, R3, R142, PT ;  /* 0x0000008e0300720c */ /* 0x000fda0003f46270 */
[----:B------:R-:W-:Y:S05]  /*12950*/  @!P2 BRA `(.L_x_1528) ;  /* 0x0000002000eca947 */ /* 0x000fea0003800000 */
[----:B------:R-:W-:Y:S02]  /*12960*/  IMAD.MOV.U32 R7, RZ, RZ, R6 ;  /* 0x000000ffff077224 */ /* 0x000fe400078e0006 */
[----:B------:R-:W-:Y:S02]  /*12970*/  IMAD.MOV.U32 R8, RZ, RZ, R0 ;  /* 0x000000ffff087224 */ /* 0x000fe400078e0000 */
[----:B------:R-:W-:Y:S02]  /*12980*/  IMAD.MOV.U32 R10, RZ, RZ, R18 ;  /* 0x000000ffff0a7224 */ /* 0x000fe400078e0012 */
[----:B------:R-:W-:-:S07]  /*12990*/  IMAD.MOV.U32 R9, RZ, RZ, R16 ;  /* 0x000000ffff097224 */ /* 0x000fce00078e0010 */
.L_x_1538:
[----:B------:R-:W-:Y:S01]  /*129a0*/  VIADD R16, R9, 0x1 ;  /* 0x0000000109107836 */ /* 0x000fe20000000000 */
[----:B------:R-:W-:Y:S05]  /*129b0*/  YIELD ;  /* 0x0000000000007946 */ /* 0x000fea0003800000 */
[----:B------:R-:W-:-:S04]  /*129c0*/  ISETP.NE.AND P2, PT, R16, 0x2, PT ;  /* 0x000000021000780c */ /* 0x000fc80003f45270 */
[----:B------:R-:W-:Y:S02]  /*129d0*/  SEL R11, RZ, 0x1, P2 ;  /* 0x00000001ff0b7807 */ /* 0x000fe40001000000 */
[----:B------:R-:W-:Y:S02]  /*129e0*/  SEL R16, R16, RZ, P2 ;  /* 0x000000ff10107207 */ /* 0x000fe40001000000 */
[----:B------:R-:W-:Y:S02]  /*129f0*/  ISETP.NE.AND P2, PT, R156, RZ, PT ;  /* 0x000000ff9c00720c */ /* 0x000fe40003f45270 */
[----:B------:R-:W-:-:S11]  /*12a00*/  LOP3.LUT R18, R10, R11, RZ, 0x3c, !PT ;  /* 0x0000000b0a127212 */ /* 0x000fd600078e3cff */
[----:B------:R-:W-:Y:S05]  /*12a10*/  @P2 BRA `(.L_x_1529) ;  /* 0x0000000000302947 */ /* 0x000fea0003800000 */
[----:B------:R-:W-:Y:S05]  /*12a20*/  @!P0 BRA `(.L_x_1530) ;  /* 0x0000000000048947 */ /* 0x000fea0003800000 */
[----:B------:R-:W-:Y:S01]  /*12a30*/  BPT.TRAP 0x1 ;  /* 0x000000040000795c */ /* 0x000fe20000300000 */
.L_x_1530:
[----:B------:R-:W-:Y:S01]  /*12a40*/  IMAD R0, R16, 0x8, R2 ;  /* 0x0000000810007824 */ /* 0x000fe200078e0202 */
[----:B------:R-:W-:-:S04]  /*12a50*/  SHF.L.U32 R11, R18, 0x1f, RZ ;  /* 0x0000001f120b7819 */ /* 0x000fc800000006ff */
[----:B------:R0:W1:Y:S01]  /*12a60*/  SYNCS.PHASECHK.TRANS64.TRYWAIT P3, [R0+URZ+0x2d830], R11 ;  /* 0x02d8300b000075a7 */ /* 0x000062000806017f */
[----:B------:R-:W-:Y:S05]  /*12a70*/  @!P0 BRA `(.L_x_1531) ;  /* 0x0000000000048947 */ /* 0x000fea0003800000 */
[----:B------:R-:W-:Y:S01]  /*12a80*/  BPT.TRAP 0x1 ;  /* 0x000000040000795c */ /* 0x000fe20000300000 */
.L_x_1531:
[----:B------:R-:W-:Y:S04]  /*12a90*/  BSSY B0, `(.L_x_1529) ;  /* 0x0000004000007945 */ /* 0x000fe80003800000 */
[----:B-1----:R-:W-:Y:S05]  /*12aa0*/  @P3 BRA `(.L_x_1532) ;  /* 0x0000000000083947 */ /* 0x002fea0003800000 */
[----:B------:R-:W1:Y:S02]  /*12ab0*/  SYNCS.PHASECHK.TRANS64.TRYWAIT P3, [R0+URZ+0x2d830], R11 ;  /* 0x02d8300b000075a7 */ /* 0x000e64000806017f */
[----:B-1----:R-:W-:Y:S05]  /*12ac0*/  @!P3 BRA `(.L_x_1533) ;  /* 0x000001080038b947 */ /* 0x002fea0003800000 */
.L_x_1532:
[----:B------:R-:W-:Y:S05]  /*12ad0*/  BSYNC B0 ;  /* 0x0000000000007941 */ /* 0x000fea0003800000 */
.L_x_1529:
[----:B01----:R-:W0:Y:S01]  /*12ae0*/  S2R R0, SR_TID.X ;  /* 0x0000000000007919 */ /* 0x003e220000002100 */
[----:B------:R-:W-:Y:S05]  /*12af0*/  WARPSYNC.ALL ;  /* 0x0000000000007948 */ /* 0x000fea0003800000 */
[----:B------:R-:W-:Y:S01]  /*12b00*/  IMAD R20, R16, 0x600, R157 ;  /* 0x0000060010147824 */ /* 0x000fe200078e029d */
[----:B------:R-:W-:Y:S01]  /*12b10*/  R2UR UR8, R12 ;  /* 0x000000000c0872ca */ /* 0x000fe200000e0000 */
[----:B------:R-:W-:Y:S01]  /*12b20*/  IMAD.MOV.U32 R21, RZ, RZ, -0x7fffffe0 ;  /* 0x80000020ff157424 */ /* 0x000fe200078e00ff */
[----:B------:R-:W-:Y:S01]  /*12b30*/  R2UR UR9, R13 ;  /* 0x000000000d0972ca */ /* 0x000fe200000e0000 */
[C---:B------:R-:W-:Y:S01]  /*12b40*/  VIADD R26, R20.reuse, 0x2 ;  /* 0x00000002141a7836 */ /* 0x040fe20000000000 */
[C---:B------:R-:W-:Y:S01]  /*12b50*/  R2UR UR10, R20.reuse ;  /* 0x00000000140a72ca */ /* 0x040fe200000e0000 */
[----:B------:R-:W-:Y:S01]  /*12b60*/  VIADD R24, R20, 0x200 ;  /* 0x0000020014187836 */ /* 0x000fe20000000000 */
[----:B------:R-:W-:Y:S01]  /*12b70*/  R2UR UR11, R21 ;  /* 0x00000000150b72ca */ /* 0x000fe200000e0000 */
[----:B------:R-:W-:Y:S01]  /*12b80*/  IMAD.MOV.U32 R27, RZ, RZ, -0x7fffffe0 ;  /* 0x80000020ff1b7424 */ /* 0x000fe200078e00ff */
[----:B------:R-:W-:Y:S01]  /*12b90*/  R2UR UR14, R26 ;  /* 0x000000001a0e72ca */ /* 0x000fe200000e0000 */
[----:B------:R-:W-:Y:S01]  /*12ba0*/  VIADD R26, R20, 0x202 ;  /* 0x00000202141a7836 */ /* 0x000fe20000000000 */
[----:B------:R-:W-:Y:S01]  /*12bb0*/  R2UR UR18, R24 ;  /* 0x00000000181272ca */ /* 0x000fe200000e0000 */
[----:B------:R-:W-:Y:S01]  /*12bc0*/  VIADD R28, R20, 0x400 ;  /* 0x00000400141c7836 */ /* 0x000fe20000000000 */
[C---:B------:R-:W-:Y:S01]  /*12bd0*/  R2UR UR15, R27.reuse ;  /* 0x000000001b0f72ca */ /* 0x040fe200000e0000 */
[----:B------:R-:W-:Y:S01]  /*12be0*/  IMAD.MOV.U32 R25, RZ, RZ, -0x7fffffe0 ;  /* 0x80000020ff197424 */ /* 0x000fe200078e00ff */
[----:B------:R-:W-:Y:S01]  /*12bf0*/  R2UR UR22, R26 ;  /* 0x000000001a1672ca */ /* 0x000fe200000e0000 */
[----:B------:R-:W-:Y:S01]  /*12c00*/  IMAD.MOV.U32 R29, RZ, RZ, -0x7fffffe0 ;  /* 0x80000020ff1d7424 */ /* 0x000fe200078e00ff */
[----:B------:R-:W-:Y:S01]  /*12c10*/  R2UR UR23, R27 ;  /* 0x000000001b1772ca */ /* 0x000fe200000e0000 */
[----:B------:R-:W-:Y:S01]  /*12c20*/  VIADD R20, R20, 0x402 ;  /* 0x0000040214147836 */ /* 0x000fe20000000000 */
[----:B------:R-:W-:-:S02]  /*12c30*/  R2UR UR19, R25 ;  /* 0x00000000191372ca */ /* 0x000fc400000e0000 */
[----:B------:R-:W-:Y:S02]  /*12c40*/  R2UR UR26, R28 ;  /* 0x000000001c1a72ca */ /* 0x000fe400000e0000 */
[----:B------:R-:W-:Y:S02]  /*12c50*/  R2UR UR27, R29 ;  /* 0x000000001d1b72ca */ /* 0x000fe400000e0000 */
[----:B------:R-:W-:Y:S02]  /*12c60*/  R2UR UR12, R152 ;  /* 0x00000000980c72ca */ /* 0x000fe400000e0000 */
[----:B0-----:R-:W-:Y:S02]  /*12c70*/  SHF.R.U32.HI R0, RZ, 0x7, R0 ;  /* 0x00000007ff007819 */ /* 0x001fe40000011600 */
[----:B------:R-:W-:Y:S02]  /*12c80*/  R2UR UR13, R153 ;  /* 0x00000000990d72ca */ /* 0x000fe400000e0000 */
[----:B------:R-:W-:Y:S01]  /*12c90*/  R2UR UR16, R150 ;  /* 0x00000000961072ca */ /* 0x000fe200000e0000 */
[----:B------:R-:W-:Y:S01]  /*12ca0*/  VIADD R0, R0, 0x8 ;  /* 0x0000000800007836 */ /* 0x000fe20000000000 */
[----:B------:R-:W-:-:S02]  /*12cb0*/  R2UR UR17, R151 ;  /* 0x00000000971172ca */ /* 0x000fc400000e0000 */
[----:B------:R-:W-:Y:S02]  /*12cc0*/  R2UR UR20, R148 ;  /* 0x00000000941472ca */ /* 0x000fe400000e0000 */
[----:B------:R0:W-:Y:S01]  /*12cd0*/  BAR.SYNC.DEFER_BLOCKING R0, 0x100 ;  /* 0x000400000000751d */ /* 0x0001e20000010000 */
[----:B------:R-:W-:Y:S02]  /*12ce0*/  R2UR UR21, R149 ;  /* 0x00000000951572ca */ /* 0x000fe400000e0000 */
[----:B------:R-:W-:Y:S02]  /*12cf0*/  R2UR UR24, R146 ;  /* 0x00000000921872ca */ /* 0x000fe400000e0000 */
[----:B------:R-:W-:Y:S02]  /*12d00*/  R2UR UR25, R147 ;  /* 0x00000000931972ca */ /* 0x000fe400000e0000 */
[----:B------:R-:W-:Y:S02]  /*12d10*/  R2UR UR30, R20 ;  /* 0x00000000141e72ca */ /* 0x000fe400000e0000 */
[----:B------:R-:W-:-:S02]  /*12d20*/  R2UR UR31, R21 ;  /* 0x00000000151f72ca */ /* 0x000fc400000e0000 */
        /* <DEDUP_REMOVED lines=23> */
.L_x_1535:
[----:B------:R-:W-:Y:S01]  /*12ea0*/  SHF.L.U32 R0, R10, 0x1f, RZ ;  /* 0x0000001f0a007819 */ /* 0x000fe200000006ff */
[----:B------:R-:W-:-:S04]  /*12eb0*/  IMAD R6, R9, 0x8, R2 ;  /* 0x0000000809067824 */ /* 0x000fc800078e0202 */
[----:B------:R0:W1:Y:S01]  /*12ec0*/  SYNCS.PHASECHK.TRANS64.TRYWAIT P2, [R6+URZ+0x2d850], R0 ;  /* 0x02d85000060075a7 */ /* 0x000062000804017f */
[----:B------:R-:W-:Y:S05]  /*12ed0*/  @!P0 BRA `(.L_x_1536) ;  /* 0x0000000000048947 */ /* 0x000fea0003800000 */
[----:B------:R-:W-:Y:S01]  /*12ee0*/  BPT.TRAP 0x1 ;  /* 0x000000040000795c */ /* 0x000fe20000300000 */
.L_x_1536:
[----:B-1----:R-:W-:Y:S05]  /*12ef0*/  @P2 BRA `(.L_x_1534) ;  /* 0x0000000000082947 */ /* 0x002fea0003800000 */
[----:B------:R-:W1:Y:S02]  /*12f00*/  SYNCS.PHASECHK.TRANS64.TRYWAIT P2, [R6+URZ+0x2d850], R0 ;  /* 0x02d85000060075a7 */ /* 0x000e64000804017f */
[----:B-1----:R-:W-:Y:S05]  /*12f10*/  @!P2 BRA `(.L_x_1537) ;  /* 0x000001040038a947 */ /* 0x002fea0003800000 */
.L_x_1534:
[----:B01----:R-:W-:Y:S01]  /*12f20*/  VIADD R0, R2, 0x400 ;  /* 0x0000040002007836 */ /* 0x003fe20000000000 */
[----:B------:R-:W-:Y:S05]  /*12f30*/  WARPSYNC.ALL ;  /* 0x0000000000007948 */ /* 0x000fea0003800000 */
[----:B------:R-:W-:-:S04]  /*12f40*/  SHF.R.U32.HI R0, RZ, 0x4, R0 ;  /* 0x00000004ff007819 */ /* 0x000fc80000011600 */
[----:B------:R-:W-:-:S04]  /*12f50*/  LOP3.LUT R0, R0, 0x3fff, RZ, 0xc0, !PT ;  /* 0x00003fff00007812 */ /* 0x000fc800078ec0ff */
[----:B------:R-:W-:Y:S01]  /*12f60*/  LOP3.LUT R10, R0, 0x2000000, RZ, 0xfc, !PT ;  /* 0x02000000000a7812 */ /* 0x000fe200078efcff */
[----:B------:R-:W2:Y:S01]  /*12f70*/  LDL R143, [R1+0x3c] ;  /* 0x00003c00018f7983 */ /* 0x000ea20000100800 */
[----:B------:R-:W-:-:S03]  /*12f80*/  FMNMX.FTZ R0, R24, R8, !PT ;  /* 0x0000000818007209 */ /* 0x000fc60007810000 */
[----:B------:R-:W-:Y:S01]  /*12f90*/  IMAD R10, R9, 0x600, R10 ;  /* 0x00000600090a7824 */ /* 0x000fe200078e020a */
[----:B------:R-:W-:Y:S01]  /*12fa0*/  UMOV UR41, UR6 ;  /* 0x0000000600297c82 */ /* 0x000fe20008000000 */
[----:B------:R-:W-:Y:S01]  /*12fb0*/  IMAD.MOV.U32 R11, RZ, RZ, -0x7fffffe0 ;  /* 0x80000020ff0b7424 */ /* 0x000fe200078e00ff */
[----:B------:R-:W-:Y:S01]  /*12fc0*/  FMNMX.FTZ R0, R25, R0, !PT ;  /* 0x0000000019007209 */ /* 0x000fe20007810000 */
[C---:B------:R-:W-:Y:S01]  /*12fd0*/  VIADD R20, R10.reuse, 0x40 ;  /* 0x000000400a147836 */ /* 0x040fe20000000000 */
[----:B------:R-:W-:Y:S01]  /*12fe0*/  R2UR UR10, R10 ;  /* 0x000000000a0a72ca */ /* 0x000fe200000e0000 */
[----:B------:R-:W-:Y:S01]  /*12ff0*/  WARPGROUP.ARRIVE ;  /* 0x00000000000079c5 */ /* 0x000fe20000000000 */
[----:B------:R-:W-:Y:S01]  /*13000*/  FMNMX.FTZ R0, R28, R0, !PT ;  /* 0x000000001c007209 */ /* 0x000fe20007810000 */
[----:B------:R-:W-:Y:S01]  /*13010*/  IMAD.MOV.U32 R21, RZ, RZ, -0x7fffffe0 ;  /* 0x80000020ff157424 */ /* 0x000fe200078e00ff */
[----:B------:R-:W-:Y:S01]  /*13020*/  R2UR UR14, R20 ;  /* 0x00000000140e72ca */ /* 0x000fe200000e0000 */
[----:B------:R-:W-:Y:S01]  /*13030*/  VIADD R20, R10, 0x80 ;  /* 0x000000800a147836 */ /* 0x000fe20000000000 */
[----:B------:R-:W-:-:S02]  /*13040*/  FMNMX.FTZ R0, R29, R0, !PT ;  /* 0x000000001d007209 */ /* 0x000fc40007810000 */
[----:B------:R-:W-:Y:S02]  /*13050*/  R2UR UR11, R11 ;  /* 0x000000000b0b72ca */ /* 0x000fe400000e0000 */
[----:B------:R-:W-:Y:S02]  /*13060*/  FMNMX.FTZ R0, R32, R0, !PT ;  /* 0x0000000020007209 */ /* 0x000fe40007810000 */
[----:B------:R-:W-:Y:S01]  /*13070*/  R2UR UR18, R20 ;  /* 0x00000000141272ca */ /* 0x000fe200000e0000 */
[----:B------:R-:W-:Y:S01]  /*13080*/  VIADD R20, R10, 0xc0 ;  /* 0x000000c00a147836 */ /* 0x000fe20000000000 */
[----:B------:R-:W-:Y:S02]  /*13090*/  FMNMX.FTZ R0, R33, R0, !PT ;  /* 0x0000000021007209 */ /* 0x000fe40007810000 */
[----:B------:R-:W-:Y:S02]  /*130a0*/  R2UR UR15, R21 ;  /* 0x00000000150f72ca */ /* 0x000fe400000e0000 */
[----:B------:R-:W-:-:S02]  /*130b0*/  FMNMX.FTZ R0, R36, R0, !PT ;  /* 0x0000000024007209 */ /* 0x000fc40007810000 */
[----:B------:R-:W-:Y:S01]  /*130c0*/  R2UR UR22, R20 ;  /* 0x00000000141672ca */ /* 0x000fe200000e0000 */
[----:B------:R-:W-:Y:S01]  /*130d0*/  VIADD R20, R10, 0x100 ;  /* 0x000001000a147836 */ /* 0x000fe20000000000 */
[----:B------:R-:W-:Y:S02]  /*130e0*/  FMNMX.FTZ R0, R37, R0, !PT ;  /* 0x0000000025007209 */ /* 0x000fe40007810000 */
[----:B------:R-:W-:Y:S02]  /*130f0*/  R2UR UR19, R21 ;  /* 0x00000000151372ca */ /* 0x000fe400000e0000 */
[----:B------:R-:W-:Y:S02]  /*13100*/  FMNMX.FTZ R0, R40, R0, !PT ;  /* 0x0000000028007209 */ /* 0x000fe40007810000 */
[----:B------:R-:W-:Y:S01]  /*13110*/  R2UR UR26, R20 ;  /* 0x00000000141a72ca */ /* 0x000fe200000e0000 */
[----:B------:R-:W-:Y:S01]  /*13120*/  VIADD R20, R10, 0x140 ;  /* 0x000001400a147836 */ /* 0x000fe20000000000 */
[----:B------:R-:W-:-:S02]  /*13130*/  FMNMX.FTZ R0, R41, R0, !PT ;  /* 0x0000000029007209 */ /* 0x000fc40007810000 */
[----:B------:R-:W-:Y:S02]  /*13140*/  R2UR UR23, R21 ;  /* 0x00000000151772ca */ /* 0x000fe400000e0000 */
[----:B------:R-:W-:Y:S02]  /*13150*/  FMNMX.FTZ R0, R44, R0, !PT ;  /* 0x000000002c007209 */ /* 0x000fe40007810000 */
[----:B------:R-:W-:Y:S01]  /*13160*/  R2UR UR30, R20 ;  /* 0x00000000141e72ca */ /* 0x000fe200000e0000 */
[C---:B------:R-:W-:Y:S01]  /*13170*/  VIADD R20, R10.reuse, 0x180 ;  /* 0x000001800a147836 */ /* 0x040fe20000000000 */
[----:B------:R-:W-:Y:S01]  /*13180*/  FMNMX.FTZ R0, R45, R0, !PT ;  /* 0x000000002d007209 */ /* 0x000fe20007810000 */
[----:B------:R-:W-:Y:S01]  /*13190*/  VIADD R10, R10, 0x1c0 ;  /* 0x000001c00a0a7836 */ /* 0x000fe20000000000 */
[----:B------:R-:W-:Y:S02]  /*131a0*/  R2UR UR27, R21 ;  /* 0x00000000151b72ca */ /* 0x000fe400000e0000 */
[----:B------:R-:W-:-:S02]  /*131b0*/  FMNMX.FTZ R0, R48, R0, !PT ;  /* 0x0000000030007209 */ /* 0x000fc40007810000 */
[----:B------:R-:W-:Y:S02]  /*131c0*/  R2UR UR34, R20 ;  /* 0x00000000142272ca */ /* 0x000fe400000e0000 */
[----:B------:R-:W-:Y:S02]  /*131d0*/  FMNMX.FTZ R0, R49, R0, !PT ;  /* 0x0000000031007209 */ /* 0x000fe40007810000 */
[----:B------:R-:W-:Y:S02]  /*131e0*/  R2UR UR46, R10 ;  /* 0x000000000a2e72ca */ /* 0x000fe400000e0000 */
[----:B------:R-:W-:Y:S02]  /*131f0*/  FMNMX.FTZ R0, R52, R0, !PT ;  /* 0x0000000034007209 */ /* 0x000fe40007810000 */
[----:B------:R-:W-:Y:S02]  /*13200*/  R2UR UR31, R21 ;  /* 0x00000000151f72ca */ /* 0x000fe400000e0000 */
[----:B------:R-:W-:-:S02]  /*13210*/  FMNMX.FTZ R0, R53, R0, !PT ;  /* 0x0000000035007209 */ /* 0x000fc40007810000 */
[----:B------:R-:W-:Y:S02]  /*13220*/  R2UR UR35, R21 ;  /* 0x00000000152372ca */ /* 0x000fe400000e0000 */
[----:B------:R-:W-:Y:S01]  /*13230*/  FMNMX.FTZ R0, R56, R0, !PT ;  /* 0x0000000038007209 */ /* 0x000fe20007810000 */
[----:B------:R-:W3:Y:S01]  /*13240*/  LDL R21, [R1+0x20] ;  /* 0x0000200001157983 */ /* 0x000ee20000100800 */
[----:B------:R-:W-:Y:S02]  /*13250*/  R2UR UR47, R11 ;  /* 0x000000000b2f72ca */ /* 0x000fe400000e0000 */
        /* <DEDUP_REMOVED lines=18> */
[----:B0-----:R-:W-:-:S05]  /*13380*/  FMNMX.FTZ R0, R0, R6, !PT ;  /* 0x0000000600007209 */ /* 0x001fca0007810000 */
[C---:B------:R-:W-:Y:S01]  /*13390*/  FADD.FTZ R8, -R0.reuse, R8 ;  /* 0x0000000800087221 */ /* 0x040fe20000010100 */
[----:B------:R-:W-:-:S03]  /*133a0*/  FMUL.FTZ R6, R0, UR41 ;  /* 0x0000002900067c20 */ /* 0x000fc60008410000 */
[----:B------:R-:W-:Y:S01]  /*133b0*/  FMUL.FTZ R8, R8, UR41 ;  /* 0x0000002908087c20 */ /* 0x000fe20008410000 */
        /* <DEDUP_REMOVED lines=13> */
[--C-:B------:R-:W-:Y:S01]  /*13490*/  FFMA.FTZ R45, R45, UR41, -R6.reuse ;  /* 0x000000292d2d7c23 */ /* 0x100fe20008010806 */
[--C-:B------:R-:W-:Y:S01]  /*134a0*/  FFMA.FTZ R48, R48, UR41, -R6.reuse ;  /* 0x0000002930307c23 */ /* 0x100fe20008010806 */
[--C-:B------:R-:W-:Y:S01]  /*134b0*/  FFMA.FTZ R49, R49, UR41, -R6.reuse ;  /* 0x0000002931317c23 */ /* 0x100fe20008010806 */
[--C-:B------:R-:W-:Y:S01]  /*134c0*/  FFMA.FTZ R52, R52, UR41, -R6.reuse ;  /* 0x0000002934347c23 */ /* 0x100fe20008010806 */
[--C-:B------:R-:W-:Y:S01]  /*134d0*/  FFMA.FTZ R53, R53, UR41, -R6.reuse ;  /* 0x0000002935357c23 */ /* 0x100fe20008010806 */
[--C-:B------:R-:W-:Y:S01]  /*134e0*/  FFMA.FTZ R56, R56, UR41, -R6.reuse ;  /* 0x0000002938387c23 */ /* 0x100fe20008010806 */
[----:B------:R-:W1:Y:S01]  /*134f0*/  MUFU.EX2 R25, R25 ;  /* 0x0000001900197308 */ /* 0x000e620000000800 */
[--C-:B------:R-:W-:Y:S01]  /*13500*/  FFMA.FTZ R57, R57, UR41, -R6.reuse ;  /* 0x0000002939397c23 */ /* 0x100fe20008010806 */
[--C-:B------:R-:W-:Y:S01]  /*13510*/  FFMA.FTZ R60, R60, UR41, -R6.reuse ;  /* 0x000000293c3c7c23 */ /* 0x100fe20008010806 */
[--C-:B------:R-:W-:Y:S01]  /*13520*/  FFMA.FTZ R61, R61, UR41, -R6.reuse ;  /* 0x000000293d3d7c23 */ /* 0x100fe20008010806 */
[--C-:B------:R-:W-:Y:S01]  /*13530*/  FFMA.FTZ R64, R64, UR41, -R6.reuse ;  /* 0x0000002940407c23 */ /* 0x100fe20008010806 */
[--C-:B------:R-:W-:Y:S01]  /*13540*/  FFMA.FTZ R65, R65, UR41, -R6.reuse ;  /* 0x0000002941417c23 */ /* 0x100fe20008010806 */
[--C-:B------:R-:W-:Y:S01]  /*13550*/  FFMA.FTZ R68, R68, UR41, -R6.reuse ;  /* 0x0000002944447c23 */ /* 0x100fe20008010806 */
[----:B------:R-:W-:Y:S01]  /*13560*/  FFMA.FTZ R69, R69, UR41, -R6 ;  /* 0x0000002945457c23 */ /* 0x000fe20008010806 */
[----:B------:R-:W4:Y:S01]  /*13570*/  MUFU.EX2 R10, R28 ;  /* 0x0000001c000a7308 */ /* 0x000f220000000800 */
        /* <DEDUP_REMOVED lines=9> */
[----:B------:R-:W-:Y:S01]  /*13610*/  F2FP.BF16.F32.PACK_AB R8, R25, R8 ;  /* 0x000000081908723e */ /* 0x000fe200000010ff */
[----:B------:R-:W-:-:S02]  /*13620*/  IMAD.MOV.U32 R25, RZ, RZ, 0x40000040 ;  /* 0x40000040ff197424 */ /* 0x000fc400078e00ff */
[--C-:B------:R-:W-:Y:S01]  /*13630*/  FFMA.FTZ R84, R84, UR41, -R6.reuse ;  /* 0x0000002954547c23 */ /* 0x100fe20008010806 */
[----:B------:R-:W-:Y:S01]  /*13640*/  FFMA.FTZ R85, R85, UR41, -R6 ;  /* 0x0000002955557c23 */ /* 0x000fe20008010806 */
[----:B------:R-:W-:Y:S02]  /*13650*/  FMNMX.FTZ R6, R26, R7, !PT ;  /* 0x000000071a067209 */ /* 0x000fe40007810000 */
[----:B------:R-:W-:Y:S01]  /*13660*/  R2UR UR9, R25 ;  /* 0x00000000190972ca */ /* 0x000fe200000e0000 */
[----:B----4-:R-:W-:Y:S01]  /*13670*/  FADD.FTZ R5, R10, R5 ;  /* 0x000000050a057221 */ /* 0x010fe20000010000 */
[----:B------:R-:W-:Y:S01]  /*13680*/  FMNMX.FTZ R6, R27, R6, !PT ;  /* 0x000000061b067209 */ /* 0x000fe20007810000 */
[----:B------:R-:W-:-:S03]  /*13690*/  IMAD.MOV.U32 R25, RZ, RZ, 0x40000040 ;  /* 0x40000040ff197424 */ /* 0x000fc600078e00ff */
[----:B------:R-:W-:Y:S02]  /*136a0*/  FMNMX.FTZ R6, R30, R6, !PT ;  /* 0x000000061e067209 */ /* 0x000fe40007810000 */
[----:B------:R-:W-:Y:S01]  /*136b0*/  R2UR UR45, R25 ;  /* 0x00000000192d72ca */ /* 0x000fe200000e0000 */
[C---:B0-----:R-:W-:Y:S01]  /*136c0*/  FADD.FTZ R5, R29.reuse, R5 ;  /* 0x000000051d057221 */ /* 0x041fe20000010000 */
[----:B------:R-:W-:Y:S01]  /*136d0*/  F2FP.BF16.F32.PACK_AB R10, R29, R10 ;  /* 0x0000000a1d0a723e */ /* 0x000fe200000010ff */
[----:B------:R-:W-:Y:S01]  /*136e0*/  IMAD.MOV.U32 R29, RZ, RZ, 0x40000040 ;  /* 0x40000040ff1d7424 */ /* 0x000fe200078e00ff */
[----:B------:R-:W-:-:S04]  /*136f0*/  FMNMX.FTZ R6, R31, R6, !PT ;  /* 0x000000061f067209 */ /* 0x000fc80007810000 */
[----:B------:R-:W-:Y:S01]  /*13700*/  R2UR UR13, R29 ;  /* 0x000000001d0d72ca */ /* 0x000fe200000e0000 */
        /* <DEDUP_REMOVED lines=14> */
[----:B------:R-:W-:Y:S02]  /*137f0*/  R2UR UR33, R29 ;  /* 0x000000001d2172ca */ /* 0x000fe400000e0000 */
[----:B------:R-:W-:-:S04]  /*13800*/  FMNMX.FTZ R6, R43, R6, !PT ;  /* 0x000000062b067209 */ /* 0x000fc80007810000 */
[----:B------:R-:W-:-:S04]  /*13810*/  FMNMX.FTZ R6, R46, R6, !PT ;  /* 0x000000062e067209 */ /* 0x000fc80007810000 */
[----:B------:R-:W-:-:S04]  /*13820*/  FMNMX.FTZ R6, R47, R6, !PT ;  /* 0x000000062f067209 */ /* 0x000fc80007810000 */
[----:B------:R-:W-:Y:S02]  /*13830*/  FMNMX.FTZ R6, R50, R6, !PT ;  /* 0x0000000632067209 */ /* 0x000fe40007810000 */
[----:B--2---:R-:W-:Y:S02]  /*13840*/  LOP3.LUT R24, R143, 0x10000, RZ, 0xfc, !PT ;  /* 0x000100008f187812 */ /* 0x004fe400078efcff */
[----:B------:R-:W-:Y:S01]  /*13850*/  FMNMX.FTZ R6, R51, R6, !PT ;  /* 0x0000000633067209 */ /* 0x000fe20007810000 */
[----:B------:R-:W0:Y:S01]  /*13860*/  S2R R143, SR_TID.X ;  /* 0x00000000008f7919 */ /* 0x000e220000002100 */
[C---:B------:R-:W-:Y:S01]  /*13870*/  R2UR UR8, R24.reuse ;  /* 0x00000000180872ca */ /* 0x040fe200000e0000 */
[----:B------:R-:W-:Y:S01]  /*13880*/  VIADD R28, R24, 0x2 ;  /* 0x00000002181c7836 */ /* 0x000fe20000000000 */
[----:B------:R-:W-:-:S04]  /*13890*/  FMNMX.FTZ R6, R54, R6, !PT ;  /* 0x0000000636067209 */ /* 0x000fc80007810000 */
[----:B------:R-:W-:Y:S01]  /*138a0*/  R2UR UR12, R28 ;  /* 0x000000001c0c72ca */ /* 0x000fe200000e0000 */
[----:B------:R-:W-:Y:S01]  /*138b0*/  VIADD R28, R24, 0x4 ;  /* 0x00000004181c7836 */ /* 0x000fe20000000000 */
[----:B------:R-:W-:-:S04]  /*138c0*/  FMNMX.FTZ R6, R55, R6, !PT ;  /* 0x0000000637067209 */ /* 0x000fc80007810000 */
[----:B------:R-:W-:Y:S01]  /*138d0*/  R2UR UR16, R28 ;  /* 0x000000001c1072ca */ /* 0x000fe200000e0000 */
[----:B------:R-:W-:Y:S01]  /*138e0*/  HGMMA.64x96x16.F32.BF16 R88, gdesc[UR8].tnspB, R88, gsb0 ;  /* 0x41600000085879f0 */ /* 0x000fe20008001858 */
[----:B------:R-:W-:Y:S01]  /*138f0*/  VIADD R28, R24, 0x6 ;  /* 0x00000006181c7836 */ /* 0x000fe20000000000 */
[----:B------:R-:W-:-:S04]  /*13900*/  FMNMX.FTZ R6, R58, R6, !PT ;  /* 0x000000063a067209 */ /* 0x000fc80007810000 */
[----:B------:R-:W-:Y:S01]  /*13910*/  R2UR UR20, R28 ;  /* 0x000000001c1472ca */ /* 0x000fe200000e0000 */
[----:B------:R-:W-:Y:S01]  /*13920*/  VIADD R28, R24, 0x600 ;  /* 0x00000600181c7836 */ /* 0x000fe20000000000 */
[----:B------:R-:W-:-:S04]  /*13930*/  FMNMX.FTZ R6, R59, R6, !PT ;  /* 0x000000063b067209 */ /* 0x000fc80007810000 */
[----:B------:R-:W-:Y:S01]  /*13940*/  R2UR UR24, R28 ;  /* 0x000000001c1872ca */ /* 0x000fe200000e0000 */
[----:B------:R-:W-:Y:S01]  /*13950*/  VIADD R28, R24, 0x602 ;  /* 0x00000602181c7836 */ /* 0x000fe20000000000 */
[----:B------:R-:W-:-:S04]  /*13960*/  FMNMX.FTZ R6, R62, R6, !PT ;  /* 0x000000063e067209 */ /* 0x000fc80007810000 */
[----:B------:R-:W-:Y:S01]  /*13970*/  R2UR UR28, R28 ;  /* 0x000000001c1c72ca */ /* 0x000fe200000e0000 */
[C---:B------:R-:W-:Y:S01]  /*13980*/  VIADD R28, R24.reuse, 0x604 ;  /* 0x00000604181c7836 */ /* 0x040fe20000000000 */
[----:B------:R-:W-:Y:S01]  /*13990*/  FMNMX.FTZ R6, R63, R6, !PT ;  /* 0x000000063f067209 */ /* 0x000fe20007810000 */
[----:B------:R-:W-:Y:S01]  /*139a0*/  VIADD R24, R24, 0x606 ;  /* 0x0000060618187836 */ /* 0x000fe20000000000 */
[----:B0-----:R-:W-:Y:S02]  /*139b0*/  ISETP.GE.U32.AND P2, PT, R143, 0x180, PT ;  /* 0x000001808f00780c */ /* 0x001fe40003f46070 */
[----:B------:R-:W-:Y:S02]  /*139c0*/  R2UR UR32, R28 ;  /* 0x000000001c2072ca */ /* 0x000fe400000e0000 */
[----:B------:R-:W-:Y:S02]  /*139d0*/  FMNMX.FTZ R6, R66, R6, !PT ;  /* 0x0000000642067209 */ /* 0x000fe40007810000 */
[----:B------:R-:W-:-:S02]  /*139e0*/  R2UR UR44, R24 ;  /* 0x00000000182c72ca */ /* 0x000fc400000e0000 */
        /* <DEDUP_REMOVED lines=12> */
[----:B0-----:R-:W-:Y:S01]  /*13ab0*/  FMNMX.FTZ R6, R6, R11, !PT ;  /* 0x0000000b06067209 */ /* 0x001fe20007810000 */
[----:B------:R-:W-:Y:S02]  /*13ac0*/  WARPGROUP.DEPBAR.LE gsb0, 0x0 ;  /* 0x00008000000079c5 */ /* 0x000fe40000010000 */
[----:B------:R-:W-:Y:S02]  /*13ad0*/  WARPGROUP.ARRIVE ;  /* 0x00000000000079c5 */ /* 0x000fe40000000000 */
[----:B------:R-:W0:Y:S04]  /*13ae0*/  SHFL.BFLY PT, R11, R6, 0x1, 0x1f ;  /* 0x0c201f00060b7f89 */ /* 0x000e2800000e0000 */
[----:B------:R-:W-:Y:S01]  /*13af0*/  HGMMA.64x96x16.F32.BF16 R88, gdesc[UR12].tnspB, R88, gsb0 ;  /* 0x416000000c5879f0 */ /* 0x000fe20008001858 */
[----:B0-----:R-:W-:-:S05]  /*13b00*/  FMNMX.FTZ R6, R6, R11, !PT ;  /* 0x0000000b06067209 */ /* 0x001fca0007810000 */
[C---:B------:R-:W-:Y:S01]  /*13b10*/  FMUL.FTZ R11, R6.reuse, UR41 ;  /* 0x00000029060b7c20 */ /* 0x040fe20008410000 */
[----:B------:R-:W-:Y:S01]  /*13b20*/  @!P1 IMAD R9, R9, 0x8, R2 ;  /* 0x0000000809099824 */ /* 0x000fe200078e0202 */
[----:B------:R-:W-:Y:S01]  /*13b30*/  MUFU.EX2 R33, R33 ;  /* 0x0000002100217308 */ /* 0x000fe20000000800 */
[----:B------:R-:W-:Y:S01]  /*13b40*/  FADD.FTZ R7, -R6, R7 ;  /* 0x0000000706077221 */ /* 0x000fe20000010100 */
[--C-:B------:R-:W-:Y:S01]  /*13b50*/  FFMA.FTZ R26, R26, UR41, -R11.reuse ;  /* 0x000000291a1a7c23 */ /* 0x100fe2000801080b */
        /* <DEDUP_REMOVED lines=30> */
[----:B------:R-:W-:Y:S01]  /*13d40*/  FFMA.FTZ R87, R87, UR41, -R11 ;  /* 0x0000002957577c23 */ /* 0x000fe2000801080b */
[----:B------:R-:W-:Y:S01]  /*13d50*/  SHF.R.U32.HI R11, RZ, 0x7, R143 ;  /* 0x00000007ff0b7819 */ /* 0x000fe2000001168f */
[----:B------:R-:W-:Y:S01]  /*13d60*/  MUFU.EX2 R26, R26 ;  /* 0x0000001a001a7308 */ /* 0x000fe20000000800 */
[----:B------:R-:W-:-:S02]  /*13d70*/  WARPGROUP.DEPBAR.LE gsb0, 0x0 ;  /* 0x00008000000079c5 */ /* 0x000fc40000010000 */
[----:B------:R-:W-:Y:S01]  /*13d80*/  WARPGROUP.ARRIVE ;  /* 0x00000000000079c5 */ /* 0x000fe20000000000 */
[----:B------:R-:W-:-:S04]  /*13d90*/  VIADD R11, R11, 0x9 ;  /* 0x000000090b0b7836 */ /* 0x000fc80000000000 */
[----:B------:R-:W-:Y:S01]  /*13da0*/  MUFU.EX2 R27, R27 ;  /* 0x0000001b001b7308 */ /* 0x000fe20000000800 */
[----:B------:R-:W-:Y:S02]  /*13db0*/  @!P1 VIADD R9, R9, 0x2d860 ;  /* 0x0002d86009099836 */ /* 0x000fe40000000000 */
[----:B------:R-:W-:Y:S01]  /*13dc0*/  FMUL.FTZ R7, R7, UR41 ;  /* 0x0000002907077c20 */ /* 0x000fe20008410000 */
[----:B------:R-:W-:Y:S01]  /*13dd0*/  HGMMA.64x96x16.F32.BF16 R88, gdesc[UR16].tnspB, R88, gsb0 ;  /* 0x41600000105879f0 */ /* 0x000fe20008001858 */
[----:B------:R-:W-:-:S03]  /*13de0*/  SEL R11, R11, 0x9, !P2 ;  /* 0x000000090b0b7807 */ /* 0x000fc60005000000 */
[----:B------:R-:W-:Y:S08]  /*13df0*/  MUFU.EX2 R30, R30 ;  /* 0x0000001e001e7308 */ /* 0x000ff00000000800 */
[----:B------:R-:W0:Y:S01]  /*13e00*/  MUFU.EX2 R31, R31 ;  /* 0x0000001f001f7308 */ /* 0x000e220000000800 */
[----:B------:R-:W-:-:S07]  /*13e10*/  @!P1 PRMT R9, RZ, 0x654, R9 ;  /* 0x00000654ff099816 */ /* 0x000fce0000000009 */
[----:B------:R-:W-:Y:S08]  /*13e20*/  MUFU.EX2 R37, R37 ;  /* 0x0000002500257308 */ /* 0x000ff00000000800 */
[----:B------:R-:W-:Y:S01]  /*13e30*/  MUFU.EX2 R7, R7 ;  /* 0x0000000700077308 */ /* 0x000fe20000000800 */
[----:B------:R-:W-:Y:S02]  /*13e40*/  WARPGROUP.DEPBAR.LE gsb0, 0x0 ;  /* 0x00008000000079c5 */ /* 0x000fe40000010000 */
[----:B------:R-:W-:-:S06]  /*13e50*/  WARPGROUP.ARRIVE ;  /* 0x00000000000079c5 */ /* 0x000fcc0000000000 */
[----:B------:R-:W-:Y:S03]  /*13e60*/  HGMMA.64x96x16.F32.BF16 R88, gdesc[UR20].tnspB, R88, gsb0 ;  /* 0x41600000145879f0 */ /* 0x000fe60008001858 */
        /* <DEDUP_REMOVED lines=13> */
[----:B------:R1:W-:Y:S06]  /*13f40*/  BAR.ARV R11, 0x100 ;  /* 0x0004000b0000751d */ /* 0x0003ec0000002000 */
[----:B-1----:R-:W-:-:S04]  /*13f50*/  @!P1 IMAD R11, R16, 0x8, R2 ;  /* 0x00000008100b9824 */ /* 0x002fc800078e0202 */
[----:B------:R-:W-:-:S05]  /*13f60*/  @!P1 VIADD R11, R11, 0x2d840 ;  /* 0x0002d8400b0b9836 */ /* 0x000fca0000000000 */
[----:B------:R-:W-:-:S04]  /*13f70*/  @!P1 PRMT R11, RZ, 0x654, R11 ;  /* 0x00000654ff0b9816 */ /* 0x000fc8000000000b */
[----:B------:R0:W-:Y:S01]  /*13f80*/  @!P1 SYNCS.ARRIVE.TRANS64.RED.A1T0 RZ, [R11+URZ], RZ ;  /* 0x000000ff0bff99a7 */ /* 0x0001e2000810043f */
[----:B------:R1:W-:Y:S01]  /*13f90*/  @!P1 SYNCS.ARRIVE.TRANS64.RED.A1T0 RZ, [R9+URZ], RZ ;  /* 0x000000ff09ff99a7 */ /* 0x0003e2000810043f */
[----:B0-----:R-:W-:Y:S02]  /*13fa0*/  F2FP.BF16.F32.PACK_AB R11, R31, R30 ;  /* 0x0000001e1f0b723e */ /* 0x001fe400000010ff */
[----:B-1----:R-:W-:-:S05]  /*13fb0*/  F2FP.BF16.F32.PACK_AB R9, R27, R26 ;  /* 0x0000001a1b09723e */ /* 0x002fca00000010ff */
[----:B------:R0:W-:Y:S02]  /*13fc0*/  STSM.16.M88.4 [R139+0x21800], R8 ;  /* 0x021800088b007844 */ /* 0x0001e40000000200 */
[----:B0-----:R-:W0:Y:S08]  /*13fd0*/  MUFU.EX2 R8, R32 ;  /* 0x0000002000087308 */ /* 0x001e300000000800 */
[----:B------:R-:W1:Y:S01]  /*13fe0*/  MUFU.EX2 R10, R36 ;  /* 0x00000024000a7308 */ /* 0x000e620000000800 */
[----:B0-----:R-:W-:-:S04]  /*13ff0*/  FADD.FTZ R5, R8, R5 ;  /* 0x0000000508057221 */ /* 0x001fc80000010000 */
[----:B------:R-:W-:-:S04]  /*14000*/  FADD.FTZ R5, R33, R5 ;  /* 0x0000000521057221 */ /* 0x000fc80000010000 */
[----:B-1----:R-:W-:Y:S01]  /*14010*/  FADD.FTZ R5, R10, R5 ;  /* 0x000000050a057221 */ /* 0x002fe20000010000 */
[----:B------:R-:W-:-:S03]  /*14020*/  F2FP.BF16.F32.PACK_AB R10, R37, R10 ;  /* 0x0000000a250a723e */ /* 0x000fc600000010ff */
[----:B------:R-:W-:Y:S02]  /*14030*/  FADD.FTZ R5, R37, R5 ;  /* 0x0000000525057221 */ /* 0x000fe40000010000 */
[----:B------:R-:W2:Y:S01]  /*14040*/  LDL R37, [R1+0x24] ;  /* 0x0000240001257983 */ /* 0x000ea20000100800 */
[----:B------:R-:W-:Y:S08]  /*14050*/  MUFU.EX2 R34, R34 ;  /* 0x0000002200227308 */ /* 0x000ff00000000800 */
[----:B------:R-:W0:Y:S08]  /*14060*/  MUFU.EX2 R35, R35 ;  /* 0x0000002300237308 */ /* 0x000e300000000800 */
[----:B------:R-:W-:Y:S08]  /*14070*/  MUFU.EX2 R38, R38 ;  /* 0x0000002600267308 */ /* 0x000ff00000000800 */
[----:B------:R-:W1:Y:S01]  /*14080*/  MUFU.EX2 R39, R39 ;  /* 0x0000002700277308 */ /* 0x000e620000000800 */
[----:B------:R-:W-:Y:S01]  /*14090*/  FFMA.FTZ R4, R7, R4, R26 ;  /* 0x0000000407047223 */ /* 0x000fe2000001001a */
[----:B------:R-:W-:-:S02]  /*140a0*/  F2FP.BF16.F32.PACK_AB R8, R33, R8 ;  /* 0x000000082108723e */ /* 0x000fc400000010ff */
[----:B0-----:R-:W-:Y:S01]  /*140b0*/  F2FP.BF16.F32.PACK_AB R9, R35, R34 ;  /* 0x000000222309723e */ /* 0x001fe200000010ff */
[----:B------:R-:W-:-:S04]  /*140c0*/  FADD.FTZ R4, R27, R4 ;  /* 0x000000041b047221 */ /* 0x000fc80000010000 */
[----:B------:R-:W-:Y:S01]  /*140d0*/  FADD.FTZ R4, R30, R4 ;  /* 0x000000041e047221 */ /* 0x000fe20000010000 */
[----:B-1----:R-:W-:-:S05]  /*140e0*/  F2FP.BF16.F32.PACK_AB R11, R39, R38 ;  /* 0x00000026270b723e */ /* 0x002fca00000010ff */
[----:B---3--:R0:W-:Y:S01]  /*140f0*/  STSM.16.M88.4 [R21], R8 ;  /* 0x0000000815007844 */ /* 0x0081e20000000200 */
[----:B------:R-:W-:Y:S01]  /*14100*/  MUFU.EX2 R41, R41 ;  /* 0x0000002900297308 */ /* 0x000fe20000000800 */
[----:B------:R-:W-:-:S04]  /*14110*/  FADD.FTZ R4, R31, R4 ;  /* 0x000000041f047221 */ /* 0x000fc80000010000 */
[----:B------:R-:W-:-:S03]  /*14120*/  FADD.FTZ R4, R34, R4 ;  /* 0x0000000422047221 */ /* 0x000fc60000010000 */
[----:B0-----:R-:W0:Y:S01]  /*14130*/  MUFU.EX2 R8, R40 ;  /* 0x0000002800087308 */ /* 0x001e220000000800 */
[----:B------:R-:W-:-:S07]  /*14140*/  FADD.FTZ R4, R35, R4 ;  /* 0x0000000423047221 */ /* 0x000fce0000010000 */
[----:B------:R-:W1:Y:S08]  /*14150*/  MUFU.EX2 R9, R42 ;  /* 0x0000002a00097308 */ /* 0x000e700000000800 */
[----:B------:R-:W3:Y:S01]  /*14160*/  MUFU.EX2 R10, R44 ;  /* 0x0000002c000a7308 */ /* 0x000ee20000000800 */
[----:B------:R-:W-:Y:S01]  /*14170*/  FADD.FTZ R4, R38, R4 ;  /* 0x0000000426047221 */ /* 0x000fe20000010000 */
[----:B0-----:R-:W-:-:S06]  /*14180*/  FADD.FTZ R5, R8, R5 ;  /* 0x0000000508057221 */ /* 0x001fcc0000010000 */
[----:B------:R-:W0:Y:S08]  /*14190*/  MUFU.EX2 R43, R43 ;  /* 0x0000002b002b7308 */ /* 0x000e300000000800 */
[----:B------:R-:W4:Y:S01]  /*141a0*/  MUFU.EX2 R45, R45 ;  /* 0x0000002d002d7308 */ /* 0x000f220000000800 */
[----:B------:R-:W-:Y:S01]  /*141b0*/  FADD.FTZ R4, R39, R4 ;  /* 0x0000000427047221 */ /* 0x000fe20000010000 */
[----:B------:R-:W-:-:S06]  /*141c0*/  FADD.FTZ R5, R41, R5 ;  /* 0x0000000529057221 */ /* 0x000fcc0000010000 */
[----:B------:R-:W5:Y:S08]  /*141d0*/  MUFU.EX2 R11, R46 ;  /* 0x0000002e000b7308 */ /* 0x000f700000000800 */
[----:B------:R-:W5:Y:S01]  /*141e0*/  MUFU.EX2 R24, R48 ;  /* 0x0000003000187308 */ /* 0x000f620000000800 */
[----:B-1----:R-:W-:Y:S01]  /*141f0*/  FADD.FTZ R4, R9, R4 ;  /* 0x0000000409047221 */ /* 0x002fe20000010000 */
[----:B---3--:R-:W-:-:S06]  /*14200*/  FADD.FTZ R5, R10, R5 ;  /* 0x000000050a057221 */ /* 0x008fcc0000010000 */
[----:B------:R-:W1:Y:S08]  /*14210*/  MUFU.EX2 R47, R47 ;  /* 0x0000002f002f7308 */ /* 0x000e700000000800 */
[----:B------:R-:W3:Y:S01]  /*14220*/  MUFU.EX2 R49, R49 ;  /* 0x0000003100317308 */ /* 0x000ee20000000800 */
[----:B0-----:R-:W-:Y:S01]  /*14230*/  FADD.FTZ R4, R43, R4 ;  /* 0x000000042b047221 */ /* 0x001fe20000010000 */
[----:B----4-:R-:W-:-:S06]  /*14240*/  FADD.FTZ R5, R45, R5 ;  /* 0x000000052d057221 */ /* 0x010fcc0000010000 */
[----:B------:R-:W0:Y:S08]  /*14250*/  MUFU.EX2 R25, R50 ;  /* 0x0000003200197308 */ /* 0x000e300000000800 */
[----:B------:R-:W4:Y:S01]  /*14260*/  MUFU.EX2 R26, R52 ;  /* 0x00000034001a7308 */ /* 0x000f220000000800 */
[----:B-----5:R-:W-:Y:S01]  /*14270*/  FADD.FTZ R4, R11, R4 ;  /* 0x000000040b047221 */ /* 0x020fe20000010000 */
        /* <DEDUP_REMOVED lines=38> */
[----:B------:R-:W2:Y:S01]  /*144e0*/  MUFU.EX2 R72, R72 ;  /* 0x0000004800487308 */ /* 0x000ea20000000800 */
[----:B-1----:R-:W-:Y:S01]  /*144f0*/  FADD.FTZ R4, R66, R5 ;  /* 0x0000000542047221 */ /* 0x002fe20000010000 */
[----:B---3--:R-:W-:-:S06]  /*14500*/  FADD.FTZ R30, R68, R21 ;  /* 0x00000015441e7221 */ /* 0x008fcc0000010000 */
[----:B------:R-:W1:Y:S08]  /*14510*/  MUFU.EX2 R71, R71 ;  /* 0x0000004700477308 */ /* 0x000e700000000800 */
[----:B------:R-:W3:Y:S01]  /*14520*/  MUFU.EX2 R73, R73 ;  /* 0x0000004900497308 */ /* 0x000ee20000000800 */
[----:B0-----:R-:W-:Y:S01]  /*14530*/  FADD.FTZ R5, R67, R4 ;  /* 0x0000000443057221 */ /* 0x001fe20000010000 */
[----:B----4-:R-:W-:-:S06]  /*14540*/  FADD.FTZ R21, R69, R30 ;  /* 0x0000001e45157221 */ /* 0x010fcc0000010000 */
[----:B------:R-:W0:Y:S01]  /*14550*/  MUFU.EX2 R74, R74 ;  /* 0x0000004a004a7308 */ /* 0x000e220000000800 */
[----:B------:R-:W-:-:S07]  /*14560*/  F2FP.BF16.F32.PACK_AB R8, R41, R8 ;  /* 0x000000082908723e */ /* 0x000fce00000010ff */
[----:B------:R-:W4:Y:S01]  /*14570*/  MUFU.EX2 R76, R76 ;  /* 0x0000004c004c7308 */ /* 0x000f220000000800 */
[----:B------:R-:W-:Y:S01]  /*14580*/  F2FP.BF16.F32.PACK_AB R9, R43, R9 ;  /* 0x000000092b09723e */ /* 0x000fe200000010ff */
[----:B-----5:R-:W-:Y:S01]  /*14590*/  FADD.FTZ R34, R70, R5 ;  /* 0x0000000546227221 */ /* 0x020fe20000010000 */
[----:B------:R-:W-:-:S05]  /*145a0*/  F2FP.BF16.F32.PACK_AB R10, R45, R10 ;  /* 0x0000000a2d0a723e */ /* 0x000fca00000010ff */
[----:B------:R-:W5:Y:S01]  /*145b0*/  MUFU.EX2 R75, R75 ;  /* 0x0000004b004b7308 */ /* 0x000f620000000800 */
[----:B------:R-:W-:Y:S01]  /*145c0*/  F2FP.BF16.F32.PACK_AB R11, R47, R11 ;  /* 0x0000000b2f0b723e */ /* 0x000fe200000010ff */
[----:B--2---:R-:W-:-:S06]  /*145d0*/  FADD.FTZ R36, R72, R21 ;  /* 0x0000001548247221 */ /* 0x004fcc0000010000 */
[----:B------:R-:W2:Y:S01]  /*145e0*/  MUFU.EX2 R77, R77 ;  /* 0x0000004d004d7308 */ /* 0x000ea20000000800 */
[----:B------:R-:W-:Y:S01]  /*145f0*/  F2FP.BF16.F32.PACK_AB R24, R49, R24 ;  /* 0x000000183118723e */ /* 0x000fe200000010ff */
[----:B------:R3:W-:Y:S01]  /*14600*/  STSM.16.M88.4 [R141], R8 ;  /* 0x000000088d007844 */ /* 0x0007e20000000200 */
[----:B------:R-:W-:-:S05]  /*14610*/  F2FP.BF16.F32.PACK_AB R25, R51, R25 ;  /* 0x000000193319723e */ /* 0x000fca00000010ff */
[----:B------:R-:W2:Y:S01]  /*14620*/  MUFU.EX2 R78, R78 ;  /* 0x0000004e004e7308 */ /* 0x000ea20000000800 */
[----:B------:R-:W-:Y:S01]  /*14630*/  F2FP.BF16.F32.PACK_AB R26, R53, R26 ;  /* 0x0000001a351a723e */ /* 0x000fe200000010ff */
[----:B-1----:R-:W-:Y:S01]  /*14640*/  FADD.FTZ R5, R71, R34 ;  /* 0x0000002247057221 */ /* 0x002fe20000010000 */
[----:B------:R-:W-:-:S05]  /*14650*/  F2FP.BF16.F32.PACK_AB R27, R55, R27 ;  /* 0x0000001b371b723e */ /* 0x000fca00000010ff */
[----:B------:R-:W1:Y:S01]  /*14660*/  MUFU.EX2 R32, R80 ;  /* 0x0000005000207308 */ /* 0x000e620000000800 */
[----:B---3--:R-:W-:Y:S01]  /*14670*/  FADD.FTZ R9, R73, R36 ;  /* 0x0000002449097221 */ /* 0x008fe20000010000 */
[----:B------:R4:W-:Y:S06]  /*14680*/  STSM.16.M88.4 [R140], R24 ;  /* 0x000000188c007844 */ /* 0x0009ec0000000200 */
[----:B------:R-:W3:Y:S01]  /*14690*/  MUFU.EX2 R79, R79 ;  /* 0x0000004f004f7308 */ /* 0x000ee20000000800 */
[----:B0-----:R-:W-:-:S07]  /*146a0*/  FADD.FTZ R10, R74, R5 ;  /* 0x000000054a0a7221 */ /* 0x001fce0000010000 */
[----:B------:R-:W0:Y:S01]  /*146b0*/  MUFU.EX2 R81, R81 ;  /* 0x0000005100517308 */ /* 0x000e220000000800 */
[----:B----4-:R-:W-:-:S07]  /*146c0*/  FADD.FTZ R24, R76, R9 ;  /* 0x000000094c187221 */ /* 0x010fce0000010000 */
[----:B------:R-:W4:Y:S01]  /*146d0*/  MUFU.EX2 R33, R82 ;  /* 0x0000005200217308 */ /* 0x000f220000000800 */
[----:B-----5:R-:W-:Y:S01]  /*146e0*/  FADD.FTZ R5, R75, R10 ;  /* 0x0000000a4b057221 */ /* 0x020fe20000010000 */
[----:B--2---:R-:W-:-:S06]  /*146f0*/  FADD.FTZ R21, R77, R24 ;  /* 0x000000184d157221 */ /* 0x004fcc0000010000 */
[----:B------:R-:W2:Y:S01]  /*14700*/  MUFU.EX2 R84, R84 ;  /* 0x0000005400547308 */ /* 0x000ea20000000800 */
[----:B------:R-:W-:Y:S01]  /*14710*/  FADD.FTZ R26, R78, R5 ;  /* 0x000000054e1a7221 */ /* 0x000fe20000010000 */
[----:B-1----:R-:W-:-:S06]  /*14720*/  FADD.FTZ R36, R32, R21 ;  /* 0x0000001520247221 */ /* 0x002fcc0000010000 */
[----:B------:R-:W1:Y:S08]  /*14730*/  MUFU.EX2 R4, R83 ;  /* 0x0000005300047308 */ /* 0x000e700000000800 */
[----:B------:R-:W5:Y:S01]  /*14740*/  MUFU.EX2 R85, R85 ;  /* 0x0000005500557308 */ /* 0x000f620000000800 */
[----:B---3--:R-:W-:-:S07]  /*14750*/  FADD.FTZ R34, R79, R26 ;  /* 0x0000001a4f227221 */ /* 0x008fce0000010000 */
[----:B------:R-:W-:Y:S08]  /*14760*/  MUFU.EX2 R86, R86 ;  /* 0x0000005600567308 */ /* 0x000ff00000000800 */
[----:B------:R-:W3:Y:S01]  /*14770*/  MUFU.EX2 R87, R87 ;  /* 0x0000005700577308 */ /* 0x000ee20000000800 */
[----:B0-----:R-:W-:Y:S01]  /*14780*/  FADD.FTZ R21, R81, R36 ;  /* 0x0000002451157221 */ /* 0x001fe20000010000 */
[----:B----4-:R-:W-:Y:S01]  /*14790*/  FADD.FTZ R5, R33, R34 ;  /* 0x0000002221057221 */ /* 0x010fe20000010000 */
[----:B------:R-:W-:-:S02]  /*147a0*/  F2FP.BF16.F32.PACK_AB R28, R57, R28 ;  /* 0x0000001c391c723e */ /* 0x000fc400000010ff */
[----:B--2---:R-:W-:Y:S01]  /*147b0*/  FADD.FTZ R34, R84, R21 ;  /* 0x0000001554227221 */ /* 0x004fe20000010000 */
[----:B------:R-:W-:Y:S01]  /*147c0*/  F2FP.BF16.F32.PACK_AB R29, R59, R29 ;  /* 0x0000001d3b1d723e */ /* 0x000fe200000010ff */
[----:B-1----:R-:W-:Y:S01]  /*147d0*/  FADD.FTZ R21, R4, R5 ;  /* 0x0000000504157221 */ /* 0x002fe20000010000 */
[----:B------:R-:W-:Y:S02]  /*147e0*/  F2FP.BF16.F32.PACK_AB R30, R61, R60 ;  /* 0x0000003c3d1e723e */ /* 0x000fe400000010ff */
[----:B------:R-:W-:Y:S01]  /*147f0*/  F2FP.BF16.F32.PACK_AB R31, R31, R62 ;  /* 0x0000003e1f1f723e */ /* 0x000fe200000010ff */
[----:B-----5:R-:W-:Y:S01]  /*14800*/  FADD.FTZ R5, R85, R34 ;  /* 0x0000002255057221 */ /* 0x020fe20000010000 */
        /* <DEDUP_REMOVED lines=9> */
[----:B------:R-:W-:Y:S02]  /*148a0*/  F2FP.BF16.F32.PACK_AB R33, R4, R33 ;  /* 0x000000210421723e */ /* 0x000fe400000010ff */
[----:B------:R-:W-:Y:S02]  /*148b0*/  F2FP.BF16.F32.PACK_AB R34, R85, R84 ;  /* 0x000000545522723e */ /* 0x000fe400000010ff */
[----:B---3--:R-:W-:Y:S01]  /*148c0*/  F2FP.BF16.F32.PACK_AB R35, R87, R86 ;  /* 0x000000565723723e */ /* 0x008fe200000010ff */
[----:B------:R-:W-:Y:S04]  /*148d0*/  STSM.16.M88.4 [R139+0x27800], R28 ;  /* 0x0278001c8b007844 */ /* 0x000fe80000000200 */
[----:B------:R0:W-:Y:S04]  /*148e0*/  STSM.16.M88.4 [R37], R8 ;  /* 0x0000000825007844 */ /* 0x0001e80000000200 */
[----:B------:R1:W-:Y:S04]  /*148f0*/  STSM.16.M88.4 [R141+0x6000], R24 ;  /* 0x006000188d007844 */ /* 0x0003e80000000200 */
[----:B------:R1:W-:Y:S01]  /*14900*/  STSM.16.M88.4 [R140+0x6000], R32 ;  /* 0x006000208c007844 */ /* 0x0003e20000000200 */
[----:B------:R-:W-:Y:S01]  /*14910*/  @!PT LDS RZ, [RZ] ;  /* 0x00000000fffff984 */ /* 0x000fe20000000800 */
[----:B------:R-:W-:Y:S01]  /*14920*/  @!PT LDS RZ, [RZ] ;  /* 0x00000000fffff984 */ /* 0x000fe20000000800 */
[----:B------:R-:W-:Y:S01]  /*14930*/  @!PT LDS RZ, [RZ] ;  /* 0x00000000fffff984 */ /* 0x000fe20000000800 */
[----:B------:R-:W-:Y:S01]  /*14940*/  @!PT LDS RZ, [RZ] ;  /* 0x00000000fffff984 */ /* 0x000fe20000000800 */
[----:B------:R2:W-:Y:S06]  /*14950*/  MEMBAR.ALL.CTA ;  /* 0x0000000000007992 */ /* 0x0005ec0000008000 */
[----:B--2---:R-:W2:Y:S01]  /*14960*/  FENCE.VIEW.ASYNC.S ;  /* 0x00000000000073c6 */ /* 0x004ea20000000000 */
[----:B------:R-:W-:Y:S01]  /*14970*/  ISETP.GT.AND P2, PT, R3, R142, PT ;  /* 0x0000008e0300720c */ /* 0x000fe20003f44270 */
        /* <DEDUP_REMOVED lines=50> */
[----:B------:R-:W-:-:S02]  /*14ca0*/  VIADD R3, R3, 0xffffffff ;  /* 0xffffffff03037836 */ /* 0x000fc40000000000 */
[----:B0-----:R-:W-:Y:S02]  /*14cb0*/  IMAD.MOV.U32 R10, RZ, RZ, R18 ;  /* 0x000000ffff0a7224 */ /* 0x001fe400078e0012 */
[----:B------:R-:W-:Y:S02]  /*14cc0*/  IMAD.MOV.U32 R9, RZ, RZ, R16 ;  /* 0x000000ffff097224 */ /* 0x000fe400078e0010 */
[----:B------:R-:W-:Y:S02]  /*14cd0*/  IMAD.MOV.U32 R7, RZ, RZ, R6 ;  /* 0x000000ffff077224 */ /* 0x000fe400078e0006 */
[----:B------:R-:W-:Y:S01]  /*14ce0*/  IMAD.MOV.U32 R8, RZ, RZ, R0 ;  /* 0x000000ffff087224 */ /* 0x000fe200078e0000 */
[----:B--2---:R-:W-:Y:S01]  /*14cf0*/  NOP ;  /* 0x0000000000007918 */ /* 0x004fe20000000000 */
[----:B-1----:R-:W-:Y:S05]  /*14d00*/  @P2 BRA `(.L_x_1538) ;  /* 0xffffffdc00242947 */ /* 0x002fea000383ffff */
.L_x_1528:
[----:B------:R-:W2:Y:S02]  /*14d10*/  LDL R7, [R1+0x48] ;  /* 0x0000480001077983 */ /* 0x000ea40000100800 */
[----:B--2---:R-:W-:-:S13]  /*14d20*/  ISETP.GE.AND P2, PT, R3, R7, PT ;  /* 0x000000070300720c */ /* 0x004fda0003f46270 */
[----:B------:R-:W-:Y:S05]  /*14d30*/  @!P2 BRA `(.L_x_1539) ;  /* 0x000000340004a947 */ /* 0x000fea0003800000 */
[----:B------:R-:W-:Y:S02]  /*14d40*/  IMAD.MOV.U32 R7, RZ, RZ, R6 ;  /* 0x000000ffff077224 */ /* 0x000fe400078e0006 */
[----:B------:R-:W-:Y:S02]  /*14d50*/  IMAD.MOV.U32 R8, RZ, RZ, R0 ;  /* 0x000000ffff087224 */ /* 0x000fe400078e0000 */
[----:B------:R-:W-:Y:S02]  /*14d60*/  IMAD.MOV.U32 R10, RZ, RZ, R18 ;  /* 0x000000ffff0a7224 */ /* 0x000fe400078e0012 */
[----:B------:R-:W-:-:S07]  /*14d70*/  IMAD.MOV.U32 R9, RZ, RZ, R16 ;  /* 0x000000ffff097224 */ /* 0x000fce00078e0010 */
.L_x_1557:
        /* <DEDUP_REMOVED lines=10> */
.L_x_1541:
[----:B------:R-:W-:Y:S01]  /*14e20*/  IMAD R0, R16, 0x8, R2 ;  /* 0x0000000810007824 */ /* 0x000fe200078e0202 */
[----:B------:R-:W-:-:S04]  /*14e30*/  SHF.L.U32 R11, R18, 0x1f, RZ ;  /* 0x0000001f120b7819 */ /* 0x000fc800000006ff */
[----:B------:R0:W1:Y:S01]  /*14e40*/  SYNCS.PHASECHK.TRANS64.TRYWAIT P3, [R0+URZ+0x2d830], R11 ;  /* 0x02d8300b000075a7 */ /* 0x000062000806017f */
[----:B------:R-:W-:Y:S05]  /*14e50*/  @!P0 BRA `(.L_x_1542) ;  /* 0x0000000000048947 */ /* 0x000fea0003800000 */
[----:B------:R-:W-:Y:S01]  /*14e60*/  BPT.TRAP 0x1 ;  /* 0x000000040000795c */ /* 0x000fe20000300000 */
.L_x_1542:
[----:B------:R-:W-:Y:S04]  /*14e70*/  BSSY B0, `(.L_x_1540) ;  /* 0x0000004000007945 */ /* 0x000fe80003800000 */
[----:B-1----:R-:W-:Y:S05]  /*14e80*/  @P3 BRA `(.L_x_1543) ;  /* 0x0000000000083947 */ /* 0x002fea0003800000 */
[----:B------:R-:W1:Y:S02]  /*14e90*/  SYNCS.PHASECHK.TRANS64.TRYWAIT P3, [R0+URZ+0x2d830], R11 ;  /* 0x02d8300b000075a7 */ /* 0x000e64000806017f */
[----:B-1----:R-:W-:Y:S05]  /*14ea0*/  @!P3 BRA `(.L_x_1544) ;  /* 0x000000e40068b947 */ /* 0x002fea0003800000 */
.L_x_1543:
[----:B------:R-:W-:Y:S05]  /*14eb0*/  BSYNC B0 ;  /* 0x0000000000007941 */ /* 0x000fea0003800000 */
.L_x_1540:
        /* <DEDUP_REMOVED lines=60> */
.L_x_1546:
[----:B------:R-:W-:Y:S01]  /*15280*/  SHF.L.U32 R0, R10, 0x1f, RZ ;  /* 0x0000001f0a007819 */ /* 0x000fe200000006ff */
[----:B------:R-:W-:-:S04]  /*15290*/  IMAD R6, R9, 0x8, R2 ;  /* 0x0000000809067824 */ /* 0x000fc800078e0202 */
[----:B------:R0:W1:Y:S01]  /*152a0*/  SYNCS.PHASECHK.TRANS64.TRYWAIT P2, [R6+URZ+0x2d850], R0 ;  /* 0x02d85000060075a7 */ /* 0x000062000804017f */
[----:B------:R-:W-:Y:S05]  /*152b0*/  @!P0 BRA `(.L_x_1547) ;  /* 0x0000000000048947 */ /* 0x000fea0003800000 */
[----:B------:R-:W-:Y:S01]  /*152c0*/  BPT.TRAP 0x1 ;  /* 0x000000040000795c */ /* 0x000fe20000300000 */
.L_x_1547:
[----:B-1----:R-:W-:Y:S05]  /*152d0*/  @P2 BRA `(.L_x_1545) ;  /* 0x0000000000082947 */ /* 0x002fea0003800000 */
[----:B------:R-:W1:Y:S02]  /*152e0*/  SYNCS.PHASECHK.TRANS64.TRYWAIT P2, [R6+URZ+0x2d850], R0 ;  /* 0x02d85000060075a7 */ /* 0x000e64000804017f */
[----:B-1----:R-:W-:Y:S05]  /*152f0*/  @!P2 BRA `(.L_x_1548) ;  /* 0x000000e00068a947 */ /* 0x002fea0003800000 */
.L_x_1545:
[----:B------:R-:W2:Y:S01]  /*15300*/  LDL R142, [R1+0x1c] ;  /* 0x00001c00018e7983 */ /* 0x000ea20000100800 */
[----:B------:R-:W3:Y:S03]  /*15310*/  @P5 LDC R10, c[0x0][0x44c] ;  /* 0x00011300ff0a5b82 */ /* 0x000ee60000000800 */
[----:B------:R-:W2:Y:S05]  /*15320*/  LDL R20, [R1+0x44] ;  /* 0x0000440001147983 */ /* 0x000eaa0000100800 */
[----:B01----:R-:W0:Y:S01]  /*15330*/  @P5 LDC R6, c[0x0][0x450] ;  /* 0x00011400ff065b82 */ /* 0x003e220000000800 */
[----:B------:R-:W-:Y:S05]  /*15340*/  WARPSYNC.ALL ;  /* 0x0000000000007948 */ /* 0x000fea0003800000 */
[----:B--2---:R-:W-:-:S02]  /*15350*/  IMAD.IADD R0, R20, 0x1, R142 ;  /* 0x0000000114007824 */ /* 0x004fc400078e028e */
[----:B------:R-:W2:Y:S01]  /*15360*/  LDL R142, [R1+0x3c] ;  /* 0x00003c00018e7983 */ /* 0x000ea20000100800 */
[----:B------:R-:W-:Y:S01]  /*15370*/  IMAD.MOV.U32 R11, RZ, RZ, -0x7fffffe0 ;  /* 0x80000020ff0b7424 */ /* 0x000fe200078e00ff */
[----:B------:R-:W-:Y:S01]  /*15380*/  WARPGROUP.ARRIVE ;  /* 0x00000000000079c5 */ /* 0x000fe20000000000 */
[----:B---3--:R-:W-:-:S03]  /*15390*/  @P5 IMAD.HI.U32 R10, R0, R10, RZ ;  /* 0x0000000a000a5227 */ /* 0x008fc600078e00ff */
[C---:B------:R-:W-:Y:S01]  /*153a0*/  R2UR UR11, R11.reuse ;  /* 0x000000000b0b72ca */ /* 0x040fe200000e0000 */
[----:B------:R-:W-:Y:S01]  /*153b0*/  IMAD.MOV.U32 R21, RZ, RZ, -0x7fffffe0 ;  /* 0x80000020ff157424 */ /* 0x000fe200078e00ff */
[----:B0-----:R-:W-:Y:S01]  /*153c0*/  @P5 SHF.R.U32.HI R0, RZ, R6, R10 ;  /* 0x00000006ff005219 */ /* 0x001fe2000001160a */
[----:B------:R-:W-:Y:S01]  /*153d0*/  VIADD R6, R2, 0x400 ;  /* 0x0000040002067836 */ /* 0x000fe20000000000 */
[----:B------:R-:W-:Y:S01]  /*153e0*/  R2UR UR47, R11 ;  /* 0x000000000b2f72ca */ /* 0x000fe200000e0000 */
[----:B------:R-:W-:Y:S01]  /*153f0*/  IMAD.MOV.U32 R11, RZ, RZ, 0x40000040 ;  /* 0x40000040ff0b7424 */ /* 0x000fe200078e00ff */
[----:B------:R-:W-:Y:S01]  /*15400*/  R2UR UR15, R21 ;  /* 0x00000000150f72ca */ /* 0x000fe200000e0000 */
[----:B------:R-:W-:Y:S01]  /*15410*/  IMAD.SHL.U32 R143, R3, 0x80, RZ ;  /* 0x00000080038f7824 */ /* 0x000fe200078e00ff */
[----:B------:R-:W-:Y:S01]  /*15420*/  SHF.R.U32.HI R6, RZ, 0x4, R6 ;  /* 0x00000004ff067819 */ /* 0x000fe20000011606 */
[----:B------:R-:W0:Y:S01]  /*15430*/  SHFL.IDX PT, R144, R0, RZ, 0x1c1f ;  /* 0x001c1fff00907589 */ /* 0x000e2200000e0000 */
[----:B------:R-:W-:Y:S01]  /*15440*/  R2UR UR9, R11 ;  /* 0x000000000b0972ca */ /* 0x000fe200000e0000 */
[----:B------:R-:W-:Y:S01]  /*15450*/  IMAD.MOV.U32 R11, RZ, RZ, 0x40000040 ;  /* 0x40000040ff0b7424 */ /* 0x000fe200078e00ff */
[----:B------:R-:W-:-:S02]  /*15460*/  LOP3.LUT R6, R6, 0x3fff, RZ, 0xc0, !PT ;  /* 0x00003fff06067812 */ /* 0x000fc400078ec0ff */
[C---:B------:R-:W-:Y:S02]  /*15470*/  R2UR UR19, R21.reuse ;  /* 0x00000000151372ca */ /* 0x040fe400000e0000 */
[----:B------:R-:W-:Y:S02]  /*15480*/  LOP3.LUT R6, R6, 0x2000000, RZ, 0xfc, !PT ;  /* 0x0200000006067812 */ /* 0x000fe400078efcff */
[C---:B------:R-:W-:Y:S02]  /*15490*/  R2UR UR23, R21.reuse ;  /* 0x00000000151772ca */ /* 0x040fe400000e0000 */
[----:B------:R-:W-:Y:S01]  /*154a0*/  R2UR UR27, R21 ;  /* 0x00000000151b72ca */ /* 0x000fe200000e0000 */
[----:B------:R-:W-:Y:S01]  /*154b0*/  IMAD R10, R9, 0x600, R6 ;  /* 0x00000600090a7824 */ /* 0x000fe200078e0206 */
[C---:B------:R-:W-:Y:S02]  /*154c0*/  R2UR UR31, R21.reuse ;  /* 0x00000000151f72ca */ /* 0x040fe400000e0000 */
[----:B------:R-:W-:Y:S01]  /*154d0*/  R2UR UR35, R21 ;  /* 0x00000000152372ca */ /* 0x000fe200000e0000 */
[C---:B------:R-:W-:Y:S01]  /*154e0*/  VIADD R20, R10.reuse, 0x40 ;  /* 0x000000400a147836 */ /* 0x040fe20000000000 */
[----:B------:R-:W-:Y:S01]  /*154f0*/  R2UR UR10, R10 ;  /* 0x000000000a0a72ca */ /* 0x000fe200000e0000 */
[----:B------:R-:W-:Y:S01]  /*15500*/  IMAD.MOV.U32 R21, RZ, RZ, 0x40000040 ;  /* 0x40000040ff157424 */ /* 0x000fe200078e00ff */
[----:B------:R-:W-:-:S02]  /*15510*/  R2UR UR45, R11 ;  /* 0x000000000b2d72ca */ /* 0x000fc400000e0000 */
[----:B------:R-:W-:Y:S01]  /*15520*/  R2UR UR14, R20 ;  /* 0x00000000140e72ca */ /* 0x000fe200000e0000 */
[----:B------:R-:W-:Y:S01]  /*15530*/  VIADD R20, R10, 0x80 ;  /* 0x000000800a147836 */ /* 0x000fe20000000000 */
[----:B------:R-:W-:Y:S01]  /*15540*/  R2UR UR13, R21 ;  /* 0x00000000150d72ca */ /* 0x000fe200000e0000 */
[----:B------:R-:W-:-:S03]  /*15550*/  IMAD.MOV.U32 R21, RZ, RZ, 0x40000040 ;  /* 0x40000040ff157424 */ /* 0x000fc600078e00ff */
        /* <DEDUP_REMOVED lines=13> */
[C---:B------:R-:W-:Y:S01]  /*15630*/  VIADD R20, R10.reuse, 0x180 ;  /* 0x000001800a147836 */ /* 0x040fe20000000000 */
[----:B------:R-:W-:Y:S01]  /*15640*/  R2UR UR29, R21 ;  /* 0x00000000151d72ca */ /* 0x000fe200000e0000 */
[----:B------:R-:W-:Y:S02]  /*15650*/  VIADD R10, R10, 0x1c0 ;  /* 0x000001c00a0a7836 */ /* 0x000fe40000000000 */
[----:B------:R-:W-:Y:S01]  /*15660*/  IMAD.MOV.U32 R21, RZ, RZ, 0x40000040 ;  /* 0x40000040ff157424 */ /* 0x000fe200078e00ff */
[----:B------:R-:W-:Y:S02]  /*15670*/  R2UR UR34, R20 ;  /* 0x00000000142272ca */ /* 0x000fe400000e0000 */
[----:B------:R-:W-:Y:S02]  /*15680*/  R2UR UR46, R10 ;  /* 0x000000000a2e72ca */ /* 0x000fe400000e0000 */
[----:B------:R-:W-:-:S02]  /*15690*/  R2UR UR33, R21 ;  /* 0x00000000152172ca */ /* 0x000fc400000e0000 */
[----:B--2---:R-:W-:Y:S02]  /*156a0*/  LOP3.LUT R10, R142, 0x10000, RZ, 0xfc, !PT ;  /* 0x000100008e0a7812 */ /* 0x004fe400078efcff */
[----:B------:R-:W1:Y:S02]  /*156b0*/  S2R R142, SR_TID.X ;  /* 0x00000000008e7919 */ /* 0x000e640000002100 */
[C---:B------:R-:W-:Y:S01]  /*156c0*/  R2UR UR8, R10.reuse ;  /* 0x000000000a0872ca */ /* 0x040fe200000e0000 */
[----:B------:R-:W-:-:S05]  /*156d0*/  VIADD R20, R10, 0x2 ;  /* 0x000000020a147836 */ /* 0x000fca0000000000 */
[----:B------:R-:W-:Y:S01]  /*156e0*/  R2UR UR12, R20 ;  /* 0x00000000140c72ca */ /* 0x000fe200000e0000 */
[----:B------:R-:W-:-:S05]  /*156f0*/  VIADD R20, R10, 0x4 ;  /* 0x000000040a147836 */ /* 0x000fca0000000000 */
[----:B------:R-:W-:Y:S01]  /*15700*/  R2UR UR16, R20 ;  /* 0x00000000141072ca */ /* 0x000fe200000e0000 */
[----:B------:R-:W-:Y:S01]  /*15710*/  HGMMA.64x96x16.F32.BF16 R88, gdesc[UR8].tnspB, R88, gsb0 ;  /* 0x41600000085879f0 */ /* 0x000fe20008001858 */
[----:B------:R-:W-:Y:S01]  /*15720*/  VIADD R20, R10, 0x6 ;  /* 0x000000060a147836 */ /* 0x000fe20000000000 */
[----:B------:R-:W-:-:S04]  /*15730*/  ULOP3.LUT UR8, URZ, UR49, URZ, 0x33, !UPT ;  /* 0x000000313f087292 */ /* 0x000fc8000f8e333f */
[----:B------:R-:W-:Y:S01]  /*15740*/  R2UR UR20, R20 ;  /* 0x00000000141472ca */ /* 0x000fe200000e0000 */
[----:B------:R-:W-:-:S05]  /*15750*/  VIADD R20, R10, 0x600 ;  /* 0x000006000a147836 */ /* 0x000fca0000000000 */
[----:B------:R-:W-:Y:S01]  /*15760*/  R2UR UR24, R20 ;  /* 0x00000000141872ca */ /* 0x000fe200000e0000 */
[----:B------:R-:W-:Y:S01]  /*15770*/  VIADD R20, R10, 0x602 ;  /* 0x000006020a147836 */ /* 0x000fe20000000000 */
[----:B-1----:R-:W-:-:S04]  /*15780*/  SHF.R.U32.HI R6, RZ, 0x7, R142 ;  /* 0x00000007ff067819 */ /* 0x002fc8000001168e */
[----:B------:R-:W-:Y:S01]  /*15790*/  R2UR UR28, R20 ;  /* 0x00000000141c72ca */ /* 0x000fe200000e0000 */
[----:B------:R-:W-:Y:S01]  /*157a0*/  VIADD R20, R10, 0x604 ;  /* 0x000006040a147836 */ /* 0x000fe20000000000 */
[----:B------:R-:W-:Y:S01]  /*157b0*/  ISETP.GE.U32.AND P2, PT, R142, 0x180, PT ;  /* 0x000001808e00780c */ /* 0x000fe20003f46070 */
[----:B------:R-:W-:Y:S02]  /*157c0*/  VIADD R10, R10, 0x606 ;  /* 0x000006060a0a7836 */ /* 0x000fe40000000000 */
[----:B------:R-:W-:Y:S01]  /*157d0*/  VIADD R6, R6, 0x9 ;  /* 0x0000000906067836 */ /* 0x000fe20000000000 */
[----:B------:R-:W-:Y:S02]  /*157e0*/  R2UR UR32, R20 ;  /* 0x00000000142072ca */ /* 0x000fe400000e0000 */
[----:B------:R-:W-:Y:S01]  /*157f0*/  R2UR UR44, R10 ;  /* 0x000000000a2c72ca */ /* 0x000fe200000e0000 */
[----:B------:R-:W-:Y:S01]  /*15800*/  @!P1 IMAD R10, R16, 0x8, R2 ;  /* 0x00000008100a9824 */ /* 0x000fe200078e0202 */
[----:B------:R-:W-:-:S03]  /*15810*/  SEL R6, R6, 0x9, !P2 ;  /* 0x0000000906067807 */ /* 0x000fc60005000000 */
[----:B------:R-:W-:-:S05]  /*15820*/  @!P1 VIADD R10, R10, 0x2d840 ;  /* 0x0002d8400a0a9836 */ /* 0x000fca0000000000 */
[----:B------:R-:W-:Y:S01]  /*15830*/  @!P1 PRMT R10, RZ, 0x654, R10 ;  /* 0x00000654ff0a9816 */ /* 0x000fe2000000000a */
        /* <DEDUP_REMOVED lines=23> */
[----:B------:R2:W-:Y:S01]  /*159b0*/  @!P1 SYNCS.ARRIVE.TRANS64.RED.A1T0 RZ, [R10+URZ], RZ ;  /* 0x000000ff0aff99a7 */ /* 0x0005e2000810043f */
[----:B-1----:R-:W-:-:S05]  /*159c0*/  IADD3 R6, -R143, 0x1, RZ ;  /* 0x000000018f067810 */ /* 0x002fca0007ffe1ff */
[----:B------:R-:W-:-:S05]  /*159d0*/  IMAD R6, R138, -0x2, R6 ;  /* 0xfffffffe8a067824 */ /* 0x000fca00078e0206 */
[----:B------:R-:W-:-:S05]  /*159e0*/  IADD3 R21, -R136, R6, R137 ;  /* 0x0000000688157210 */ /* 0x000fca0007ffe189 */
[C---:B------:R-:W-:Y:S02]  /*159f0*/  VIADD R142, R21.reuse, UR48 ;  /* 0x00000030158e7c36 */ /* 0x040fe40008000000 */
[----:B------:R-:W-:Y:S02]  /*15a00*/  VIADD R21, R21, UR8 ;  /* 0x0000000815157c36 */ /* 0x000fe40008000000 */
[C---:B0-----:R-:W-:Y:S02]  /*15a10*/  IMAD.IADD R20, R144.reuse, 0x1, R142 ;  /* 0x0000000190147824 */ /* 0x041fe400078e028e */
[----:B------:R-:W-:Y:S01]  /*15a20*/  IMAD.IADD R6, R144, 0x1, R21 ;  /* 0x0000000190067824 */ /* 0x000fe200078e0215 */
[----:B--2---:R-:W-:Y:S06]  /*15a30*/  @!P4 BRA `(.L_x_1549) ;  /* 0x000000000058c947 */ /* 0x004fec0003800000 */
[----:B------:R-:W-:Y:S01]  /*15a40*/  IADD3 R144, -R136, R137, R144 ;  /* 0x0000008988907210 */ /* 0x000fe20007ffe190 */
[----:B------:R-:W-:Y:S03]  /*15a50*/  BSSY B0, `(.L_x_1550) ;  /* 0x0000010000007945 */ /* 0x000fe60003800000 */
        /* <DEDUP_REMOVED lines=10> */
.L_x_1551:
[----:B------:R-:W-:-:S05]  /*15b00*/  IMAD.U32 R145, RZ, RZ, UR5 ;  /* 0x00000005ff917e24 */ /* 0x000fca000f8e00ff */
[----:B------:R-:W-:-:S13]  /*15b10*/  ISETP.NE.AND P2, PT, R145, 0x1, PT ;  /* 0x000000019100780c */ /* 0x000fda0003f45270 */
[----:B------:R-:W0:Y:S02]  /*15b20*/  @P2 LDC.64 R10, c[0x0][0x9e8] ;  /* 0x00027a00ff0a2b82 */ /* 0x000e240000000a00 */
[----:B0-----:R-:W-:-:S05]  /*15b30*/  @P2 IMAD.HI.U32 R10, R144, R10, RZ ;  /* 0x0000000a900a2227 */ /* 0x001fca00078e00ff */
[----:B------:R-:W-:-:S07]  /*15b40*/  @P2 SHF.R.U32.HI R144, RZ, R11, R10 ;  /* 0x0000000bff902219 */ /* 0x000fce000001160a */
.L_x_1552:
[----:B------:R-:W-:Y:S05]  /*15b50*/  BSYNC B0 ;  /* 0x0000000000007941 */ /* 0x000fea0003800000 */
.L_x_1550:
[----:B------:R-:W-:-:S04]  /*15b60*/  IMAD R144, R144, R145, -R143 ;  /* 0x0000009190907224 */ /* 0x000fc800078e0a8f */
[----:B------:R-:W-:-:S05]  /*15b70*/  IMAD R144, R138, -0x2, R144 ;  /* 0xfffffffe8a907824 */ /* 0x000fca00078e0290 */
[----:B------:R-:W-:Y:S02]  /*15b80*/  VIMNMX R6, R6, R144, !PT ;  /* 0x0000009006067248 */ /* 0x000fe40007fe0100 */
[----:B------:R-:W-:-:S07]  /*15b90*/  VIADDMNMX R20, R144, R145, R20, PT ;  /* 0x0000009190147246 */ /* 0x000fce0003800114 */
.L_x_1549:
[----:B------:R-:W-:Y:S01]  /*15ba0*/  ISETP.GT.AND P3, PT, R3, -0x1, PT ;  /* 0xffffffff0300780c */ /* 0x000fe20003f64270 */
[----:B------:R-:W0:Y:S03]  /*15bb0*/  SHFL.IDX PT, R0, R0, 0x1, 0x1c1f ;  /* 0x003c1f0000007f89 */ /* 0x000e2600000e0000 */
[----:B------:R-:W-:-:S04]  /*15bc0*/  ISETP.GT.AND P2, PT, R6, RZ, P3 ;  /* 0x000000ff0600720c */ /* 0x000fc80001f44270 */
[----:B------:R-:W-:-:S04]  /*15bd0*/  ISETP.LT.OR P2, PT, R20, 0x1, P2 ;  /* 0x000000011400780c */ /* 0x000fc80001741670 */
[----:B------:R-:W-:Y:S02]  /*15be0*/  FSEL R24, R24, -INF , !P2 ;  /* 0xff80000018187808 */ /* 0x000fe40005000000 */
[----:B------:R-:W-:-:S04]  /*15bf0*/  ISETP.GT.AND P2, PT, R6, 0x1, P3 ;  /* 0x000000010600780c */ /* 0x000fc80001f44270 */
[----:B------:R-:W-:-:S04]  /*15c00*/  ISETP.LT.OR P2, PT, R20, 0x2, P2 ;  /* 0x000000021400780c */ /* 0x000fc80001741670 */
[----:B------:R-:W-:Y:S02]  /*15c10*/  FSEL R25, R25, -INF , !P2 ;  /* 0xff80000019197808 */ /* 0x000fe40005000000 */
[----:B------:R-:W-:Y:S01]  /*15c20*/  ISETP.GT.AND P2, PT, R6, 0x8, P3 ;  /* 0x000000080600780c */ /* 0x000fe20001f44270 */
[--C-:B0-----:R-:W-:Y:S02]  /*15c30*/  IMAD.IADD R142, R142, 0x1, R0.reuse ;  /* 0x000000018e8e7824 */ /* 0x101fe400078e0200 */
[----:B------:R-:W-:Y:S01]  /*15c40*/  IMAD.IADD R21, R21, 0x1, R0 ;  /* 0x0000000115157824 */ /* 0x000fe200078e0200 */
[----:B------:R-:W-:-:S04]  /*15c50*/  ISETP.LT.OR P2, PT, R20, 0x9, P2 ;  /* 0x000000091400780c */ /* 0x000fc80001741670 */
[----:B------:R-:W-:Y:S02]  /*15c60*/  FSEL R28, R28, -INF , !P2 ;  /* 0xff8000001c1c7808 */ /* 0x000fe40005000000 */
[----:B------:R-:W-:-:S04]  /*15c70*/  ISETP.GT.AND P2, PT, R6, 0x9, P3 ;  /* 0x000000090600780c */ /* 0x000fc80001f44270 */
        /* <DEDUP_REMOVED lines=85> */
[----:B------:R-:W-:Y:S01]  /*161d0*/  FSEL R85, R85, -INF , !P2 ;  /* 0xff80000055557808 */ /* 0x000fe20005000000 */
[----:B------:R-:W-:Y:S08]  /*161e0*/  @!P4 BRA `(.L_x_1553) ;  /* 0x000000000058c947 */ /* 0x000ff00003800000 */
        /* <DEDUP_REMOVED lines=12> */
.L_x_1555:
[----:B------:R-:W-:-:S05]  /*162b0*/  IMAD.U32 R6, RZ, RZ, UR5 ;  /* 0x00000005ff067e24 */ /* 0x000fca000f8e00ff */
[----:B------:R-:W-:-:S13]  /*162c0*/  ISETP.NE.AND P2, PT, R6, 0x1, PT ;  /* 0x000000010600780c */ /* 0x000fda0003f45270 */
[----:B------:R-:W0:Y:S02]  /*162d0*/  @P2 LDC.64 R10, c[0x0][0x9e8] ;  /* 0x00027a00ff0a2b82 */ /* 0x000e240000000a00 */
[----:B0-----:R-:W-:-:S05]  /*162e0*/  @P2 IMAD.HI.U32 R10, R0, R10, RZ ;  /* 0x0000000a000a2227 */ /* 0x001fca00078e00ff */
[----:B------:R-:W-:-:S07]  /*162f0*/  @P2 SHF.R.U32.HI R0, RZ, R11, R10 ;  /* 0x0000000bff002219 */ /* 0x000fce000001160a */
.L_x_1556:
[----:B------:R-:W-:Y:S05]  /*16300*/  BSYNC B0 ;  /* 0x0000000000007941 */ /* 0x000fea0003800000 */
.L_x_1554:
[----:B------:R-:W-:-:S04]  /*16310*/  IMAD R0, R0, R6, -R143 ;  /* 0x0000000600007224 */ /* 0x000fc800078e0a8f */
[----:B------:R-:W-:-:S05]  /*16320*/  IMAD R0, R138, -0x2, R0 ;  /* 0xfffffffe8a007824 */ /* 0x000fca00078e0200 */
[----:B------:R-:W-:Y:S02]  /*16330*/  VIMNMX R21, R21, R0, !PT ;  /* 0x0000000015157248 */ /* 0x000fe40007fe0100 */
[----:B------:R-:W-:-:S07]  /*16340*/  VIADDMNMX R142, R0, R6, R142, PT ;  /* 0x00000006008e7246 */ /* 0x000fce000380018e */
.L_x_1553:
[----:B------:R-:W-:Y:S01]  /*16350*/  @!P1 IMAD R0, R9, 0x8, R2 ;  /* 0x0000000809009824 */ /* 0x000fe200078e0202 */
        /* <DEDUP_REMOVED lines=47> */
[----:B------:R-:W-:Y:S01]  /*16650*/  ISETP.GT.AND P2, PT, R21, 0x1, P3 ;  /* 0x000000011500780c */ /* 0x000fe20001f44270 */
[----:B------:R-:W-:Y:S02]  /*16660*/  MUFU.EX2 R20, R8 ;  /* 0x0000000800147308 */ /* 0x000fe40000000800 */
[--C-:B------:R-:W-:Y:S01]  /*16670*/  FFMA.FTZ R24, R24, UR41, -R6.reuse ;  /* 0x0000002918187c23 */ /* 0x100fe20008010806 */
[----:B------:R-:W-:Y:S01]  /*16680*/  ISETP.LT.OR P2, PT, R142, 0x2, P2 ;  /* 0x000000028e00780c */ /* 0x000fe20001741670 */
[--C-:B------:R-:W-:Y:S01]  /*16690*/  FFMA.FTZ R25, R25, UR41, -R6.reuse ;  /* 0x0000002919197c23 */ /* 0x100fe20008010806 */
[--C-:B------:R-:W-:Y:S01]  /*166a0*/  FFMA.FTZ R28, R28, UR41, -R6.reuse ;  /* 0x000000291c1c7c23 */ /* 0x100fe20008010806 */
[--C-:B------:R-:W-:Y:S01]  /*166b0*/  FFMA.FTZ R29, R29, UR41, -R6.reuse ;  /* 0x000000291d1d7c23 */ /* 0x100fe20008010806 */
[----:B------:R-:W-:Y:S01]  /*166c0*/  FSEL R27, R27, -INF , !P2 ;  /* 0xff8000001b1b7808 */ /* 0x000fe20005000000 */
[--C-:B------:R-:W-:Y:S01]  /*166d0*/  FFMA.FTZ R32, R32, UR41, -R6.reuse ;  /* 0x0000002920207c23 */ /* 0x100fe20008010806 */
[----:B------:R-:W-:Y:S01]  /*166e0*/  ISETP.GT.AND P2, PT, R21, 0x8, P3 ;  /* 0x000000081500780c */ /* 0x000fe20001f44270 */
[--C-:B------:R-:W-:Y:S01]  /*166f0*/  FFMA.FTZ R33, R33, UR41, -R6.reuse ;  /* 0x0000002921217c23 */ /* 0x100fe20008010806 */
[--C-:B------:R-:W-:Y:S01]  /*16700*/  FFMA.FTZ R36, R36, UR41, -R6.reuse ;  /* 0x0000002924247c23 */ /* 0x100fe20008010806 */
        /* <DEDUP_REMOVED lines=34> */
[----:B------:R-:W-:Y:S01]  /*16930*/  FFMA.FTZ R85, R85, UR41, -R6 ;  /* 0x0000002955557c23 */ /* 0x000fe20008010806 */
[----:B------:R-:W-:Y:S01]  /*16940*/  FSEL R35, R35, -INF , !P2 ;  /* 0xff80000023237808 */ /* 0x000fe20005000000 */
[----:B------:R-:W0:Y:S01]  /*16950*/  MUFU.EX2 R24, R24 ;  /* 0x0000001800187308 */ /* 0x000e220000000800 */
[----:B------:R-:W-:-:S04]  /*16960*/  ISETP.GT.AND P2, PT, R21, 0x18, P3 ;  /* 0x000000181500780c */ /* 0x000fc80001f44270 */
[----:B------:R-:W-:-:S03]  /*16970*/  ISETP.LT.OR P2, PT, R142, 0x19, P2 ;  /* 0x000000198e00780c */ /* 0x000fc60001741670 */
[----:B------:R-:W1:Y:S01]  /*16980*/  MUFU.EX2 R8, R25 ;  /* 0x0000001900087308 */ /* 0x000e620000000800 */
[----:B------:R-:W-:Y:S02]  /*16990*/  FSEL R38, R38, -INF , !P2 ;  /* 0xff80000026267808 */ /* 0x000fe40005000000 */
[----:B------:R-:W-:-:S04]  /*169a0*/  ISETP.GT.AND P2, PT, R21, 0x19, P3 ;  /* 0x000000191500780c */ /* 0x000fc80001f44270 */
[----:B------:R-:W-:Y:S01]  /*169b0*/  ISETP.LT.OR P2, PT, R142, 0x1a, P2 ;  /* 0x0000001a8e00780c */ /* 0x000fe20001741670 */
[----:B------:R-:W3:Y:S01]  /*169c0*/  MUFU.EX2 R10, R28 ;  /* 0x0000001c000a7308 */ /* 0x000ee20000000800 */
[----:B0-----:R-:W-:Y:S02]  /*169d0*/  FFMA.FTZ R5, R20, R5, R24 ;  /* 0x0000000514057223 */ /* 0x001fe40000010018 */
[----:B------:R-:W-:Y:S02]  /*169e0*/  FSEL R39, R39, -INF , !P2 ;  /* 0xff80000027277808 */ /* 0x000fe40005000000 */
[----:B------:R-:W-:-:S03]  /*169f0*/  ISETP.GT.AND P2, PT, R21, 0x20, P3 ;  /* 0x000000201500780c */ /* 0x000fc60001f44270 */
[----:B------:R-:W0:Y:S01]  /*16a00*/  MUFU.EX2 R29, R29 ;  /* 0x0000001d001d7308 */ /* 0x000e220000000800 */
[----:B------:R-:W-:Y:S01]  /*16a10*/  ISETP.LT.OR P2, PT, R142, 0x21, P2 ;  /* 0x000000218e00780c */ /* 0x000fe20001741670 */
[C---:B-1----:R-:W-:Y:S01]  /*16a20*/  FADD.FTZ R5, R8.reuse, R5 ;  /* 0x0000000508057221 */ /* 0x042fe20000010000 */
[----:B------:R-:W-:Y:S02]  /*16a30*/  F2FP.BF16.F32.PACK_AB R8, R8, R24 ;  /* 0x000000180808723e */ /* 0x000fe400000010ff */
[----:B------:R-:W-:Y:S02]  /*16a40*/  FSEL R42, R42, -INF , !P2 ;  /* 0xff8000002a2a7808 */ /* 0x000fe40005000000 */
[----:B------:R-:W-:Y:S01]  /*16a50*/  ISETP.GT.AND P2, PT, R21, 0x21, P3 ;  /* 0x000000211500780c */ /* 0x000fe20001f44270 */
[----:B------:R-:W1:Y:S01]  /*16a60*/  MUFU.EX2 R32, R32 ;  /* 0x0000002000207308 */ /* 0x000e620000000800 */
[----:B---3--:R-:W-:Y:S02]  /*16a70*/  FADD.FTZ R5, R10, R5 ;  /* 0x000000050a057221 */ /* 0x008fe40000010000 */
[----:B------:R-:W-:-:S04]  /*16a80*/  ISETP.LT.OR P2, PT, R142, 0x22, P2 ;  /* 0x000000228e00780c */ /* 0x000fc80001741670 */
[----:B------:R-:W-:Y:S01]  /*16a90*/  FSEL R43, R43, -INF , !P2 ;  /* 0xff8000002b2b7808 */ /* 0x000fe20005000000 */
[----:B------:R-:W3:Y:S01]  /*16aa0*/  MUFU.EX2 R33, R33 ;  /* 0x0000002100217308 */ /* 0x000ee20000000800 */
[----:B------:R-:W-:Y:S01]  /*16ab0*/  ISETP.GT.AND P2, PT, R21, 0x28, P3 ;  /* 0x000000281500780c */ /* 0x000fe20001f44270 */
[C---:B0-----:R-:W-:Y:S01]  /*16ac0*/  FADD.FTZ R5, R29.reuse, R5 ;  /* 0x000000051d057221 */ /* 0x041fe20000010000 */
[----:B------:R-:W-:Y:S02]  /*16ad0*/  F2FP.BF16.F32.PACK_AB R10, R29, R10 ;  /* 0x0000000a1d0a723e */ /* 0x000fe400000010ff */
[----:B------:R-:W-:-:S03]  /*16ae0*/  ISETP.LT.OR P2, PT, R142, 0x29, P2 ;  /* 0x000000298e00780c */ /* 0x000fc60001741670 */
[----:B------:R-:W-:Y:S01]  /*16af0*/  MUFU.EX2 R36, R36 ;  /* 0x0000002400247308 */ /* 0x000fe20000000800 */
[----:B------:R-:W-:Y:S01]  /*16b00*/  FSEL R46, R46, -INF , !P2 ;  /* 0xff8000002e2e7808 */ /* 0x000fe20005000000 */
[----:B-1----:R-:W-:Y:S01]  /*16b10*/  FADD.FTZ R5, R32, R5 ;  /* 0x0000000520057221 */ /* 0x002fe20000010000 */
[----:B------:R-:W-:-:S04]  /*16b20*/  ISETP.GT.AND P2, PT, R21, 0x29, P3 ;  /* 0x000000291500780c */ /* 0x000fc80001f44270 */
[C---:B------:R-:W-:Y:S01]  /*16b30*/  ISETP.LT.OR P2, PT, R142.reuse, 0x2a, P2 ;  /* 0x0000002a8e00780c */ /* 0x040fe20001741670 */
[----:B------:R-:W-:Y:S01]  /*16b40*/  MUFU.EX2 R37, R37 ;  /* 0x0000002500257308 */ /* 0x000fe20000000800 */
[C---:B---3--:R-:W-:Y:S01]  /*16b50*/  FADD.FTZ R5, R33.reuse, R5 ;  /* 0x0000000521057221 */ /* 0x048fe20000010000 */
[----:B------:R-:W-:Y:S02]  /*16b60*/  F2FP.BF16.F32.PACK_AB R32, R33, R32 ;  /* 0x000000202120723e */ /* 0x000fe400000010ff */
[----:B------:R-:W-:Y:S02]  /*16b70*/  FSEL R47, R47, -INF , !P2 ;  /* 0xff8000002f2f7808 */ /* 0x000fe40005000000 */
[----:B------:R-:W-:Y:S02]  /*16b80*/  ISETP.GT.AND P2, PT, R21, 0x30, P3 ;  /* 0x000000301500780c */ /* 0x000fe40001f44270 */
[----:B------:R-:W-:Y:S02]  /*16b90*/  MUFU.EX2 R40, R40 ;  /* 0x0000002800287308 */ /* 0x000fe40000000800 */
[----:B------:R-:W-:-:S04]  /*16ba0*/  ISETP.LT.OR P2, PT, R142, 0x31, P2 ;  /* 0x000000318e00780c */ /* 0x000fc80001741670 */
[----:B------:R-:W-:Y:S02]  /*16bb0*/  FSEL R50, R50, -INF , !P2 ;  /* 0xff80000032327808 */ /* 0x000fe40005000000 */
[----:B------:R-:W-:Y:S01]  /*16bc0*/  ISETP.GT.AND P2, PT, R21, 0x31, P3 ;  /* 0x000000311500780c */ /* 0x000fe20001f44270 */
[----:B------:R-:W-:Y:S03]  /*16bd0*/  MUFU.EX2 R41, R41 ;  /* 0x0000002900297308 */ /* 0x000fe60000000800 */
[----:B------:R-:W-:-:S04]  /*16be0*/  ISETP.LT.OR P2, PT, R142, 0x32, P2 ;  /* 0x000000328e00780c */ /* 0x000fc80001741670 */
[----:B------:R-:W-:Y:S01]  /*16bf0*/  FSEL R51, R51, -INF , !P2 ;  /* 0xff80000033337808 */ /* 0x000fe20005000000 */
[----:B------:R-:W-:Y:S01]  /*16c00*/  MUFU.EX2 R44, R44 ;  /* 0x0000002c002c7308 */ /* 0x000fe20000000800 */
[----:B------:R-:W-:-:S04]  /*16c10*/  ISETP.GT.AND P2, PT, R21, 0x38, P3 ;  /* 0x000000381500780c */ /* 0x000fc80001f44270 */
[----:B------:R-:W-:-:S03]  /*16c20*/  ISETP.LT.OR P2, PT, R142, 0x39, P2 ;  /* 0x000000398e00780c */ /* 0x000fc60001741670 */
[----:B------:R-:W0:Y:S01]  /*16c30*/  MUFU.EX2 R45, R45 ;  /* 0x0000002d002d7308 */ /* 0x000e220000000800 */
[----:B------:R-:W-:Y:S02]  /*16c40*/  FSEL R54, R54, -INF , !P2 ;  /* 0xff80000036367808 */ /* 0x000fe40005000000 */
[----:B------:R-:W-:-:S04]  /*16c50*/  ISETP.GT.AND P2, PT, R21, 0x39, P3 ;  /* 0x000000391500780c */ /* 0x000fc80001f44270 */
[----:B------:R-:W-:Y:S01]  /*16c60*/  ISETP.LT.OR P2, PT, R142, 0x3a, P2 ;  /* 0x0000003a8e00780c */ /* 0x000fe20001741670 */
[----:B------:R-:W-:Y:S03]  /*16c70*/  MUFU.EX2 R48, R48 ;  /* 0x0000003000307308 */ /* 0x000fe60000000800 */
[----:B------:R-:W-:Y:S02]  /*16c80*/  FSEL R55, R55, -INF , !P2 ;  /* 0xff80000037377808 */ /* 0x000fe40005000000 */
[----:B------:R-:W-:-:S03]  /*16c90*/  ISETP.GT.AND P2, PT, R21, 0x40, P3 ;  /* 0x000000401500780c */ /* 0x000fc60001f44270 */
[----:B------:R-:W-:Y:S01]  /*16ca0*/  MUFU.EX2 R49, R49 ;  /* 0x0000003100317308 */ /* 0x000fe20000000800 */
        /* <DEDUP_REMOVED lines=9> */
[----:B------:R-:W-:Y:S01]  /*16d40*/  MUFU.EX2 R56, R56 ;  /* 0x0000003800387308 */ /* 0x000fe20000000800 */
        /* <DEDUP_REMOVED lines=48> */
[----:B------:R-:W-:-:S04]  /*17050*/  ISETP.GT.AND P2, PT, R21, RZ, P3 ;  /* 0x000000ff1500720c */ /* 0x000fc80001f44270 */
[----:B------:R-:W-:-:S03]  /*17060*/  ISETP.LT.OR P2, PT, R142, 0x1, P2 ;  /* 0x000000018e00780c */ /* 0x000fc60001741670 */
[----:B------:R-:W-:Y:S01]  /*17070*/  MUFU.EX2 R85, R85 ;  /* 0x0000005500557308 */ /* 0x000fe20000000800 */
[----:B------:R-:W-:Y:S02]  /*17080*/  FSEL R26, R26, -INF , !P2 ;  /* 0xff8000001a1a7808 */ /* 0x000fe40005000000 */
        /* <DEDUP_REMOVED lines=38> */
[----:B------:R-:W1:Y:S02]  /*172f0*/  SHFL.BFLY PT, R9, R6, 0x2, 0x1f ;  /* 0x0c401f0006097f89 */ /* 0x000e6400000e0000 */
[----:B-1----:R-:W-:-:S05]  /*17300*/  FMNMX.FTZ R6, R6, R9, !PT ;  /* 0x0000000906067209 */ /* 0x002fca0007810000 */
[----:B------:R-:W1:Y:S02]  /*17310*/  SHFL.BFLY PT, R9, R6, 0x1, 0x1f ;  /* 0x0c201f0006097f89 */ /* 0x000e6400000e0000 */
[----:B-1----:R-:W-:-:S04]  /*17320*/  FMNMX.FTZ R6, R6, R9, !PT ;  /* 0x0000000906067209 */ /* 0x002fc80007810000 */
        /* <DEDUP_REMOVED lines=25> */
[----:B------:R-:W-:Y:S01]  /*174c0*/  MUFU.EX2 R26, R26 ;  /* 0x0000001a001a7308 */ /* 0x000fe20000000800 */
[----:B0-----:R-:W-:-:S07]  /*174d0*/  F2FP.BF16.F32.PACK_AB R42, R45, R44 ;  /* 0x0000002c2d2a723e */ /* 0x001fce00000010ff */
[----:B------:R-:W0:Y:S01]  /*174e0*/  MUFU.EX2 R27, R27 ;  /* 0x0000001b001b7308 */ /* 0x000e220000000800 */
[----:B-1----:R-:W-:-:S07]  /*174f0*/  F2FP.BF16.F32.PACK_AB R9, R25, R21 ;  /* 0x000000151909723e */ /* 0x002fce00000010ff */
[----:B------:R-:W-:Y:S08]  /*17500*/  MUFU.EX2 R28, R28 ;  /* 0x0000001c001c7308 */ /* 0x000ff00000000800 */
[----:B------:R-:W-:Y:S01]  /*17510*/  MUFU.EX2 R30, R30 ;  /* 0x0000001e001e7308 */ /* 0x000fe20000000800 */
[----:B0-----:R-:W-:-:S05]  /*17520*/  F2FP.BF16.F32.PACK_AB R11, R27, R26 ;  /* 0x0000001a1b0b723e */ /* 0x001fca00000010ff */
[----:B------:R0:W-:Y:S02]  /*17530*/  STSM.16.M88.4 [R139+0x21800], R8 ;  /* 0x021800088b007844 */ /* 0x0001e40000000200 */
[----:B------:R-:W-:Y:S08]  /*17540*/  MUFU.EX2 R43, R43 ;  /* 0x0000002b002b7308 */ /* 0x000ff00000000800 */
[----:B------:R-:W-:Y:S01]  /*17550*/  MUFU.EX2 R31, R31 ;  /* 0x0000001f001f7308 */ /* 0x000fe20000000800 */
[----:B0-----:R-:W-:Y:S01]  /*17560*/  FSEL R10, R6, RZ, P2 ;  /* 0x000000ff060a7208 */ /* 0x001fe20001000000 */
[--C-:B------:R-:W-:Y:S01]  /*17570*/  FFMA.FTZ R8, R34, UR41, -R24.reuse ;  /* 0x0000002922087c23 */ /* 0x100fe20008010818 */
[--C-:B------:R-:W-:Y:S01]  /*17580*/  FFMA.FTZ R9, R35, UR41, -R24.reuse ;  /* 0x0000002923097c23 */ /* 0x100fe20008010818 */
[--C-:B------:R-:W-:Y:S01]  /*17590*/  FFMA.FTZ R35, R38, UR41, -R24.reuse ;  /* 0x0000002926237c23 */ /* 0x100fe20008010818 */
[--C-:B------:R-:W-:Y:S01]  /*175a0*/  FFMA.FTZ R11, R39, UR41, -R24.reuse ;  /* 0x00000029270b7c23 */ /* 0x100fe20008010818 */
[----:B------:R-:W-:Y:S01]  /*175b0*/  FADD.FTZ R10, -R10, R7 ;  /* 0x000000070a0a7221 */ /* 0x000fe20000010100 */
[----:B------:R-:W-:Y:S01]  /*175c0*/  F2FP.BF16.F32.PACK_AB R34, R37, R36 ;  /* 0x000000242522723e */ /* 0x000fe200000010ff */
[----:B------:R-:W-:Y:S01]  /*175d0*/  MUFU.EX2 R8, R8 ;  /* 0x0000000800087308 */ /* 0x000fe20000000800 */
[--C-:B------:R-:W-:Y:S01]  /*175e0*/  FFMA.FTZ R39, R67, UR41, -R24.reuse ;  /* 0x0000002943277c23 */ /* 0x100fe20008010818 */
[----:B------:R-:W-:Y:S01]  /*175f0*/  FMUL.FTZ R7, R10, UR41 ;  /* 0x000000290a077c20 */ /* 0x000fe20008410000 */
[--C-:B------:R-:W-:Y:S01]  /*17600*/  FFMA.FTZ R10, R50, UR41, -R24.reuse ;  /* 0x00000029320a7c23 */ /* 0x100fe20008010818 */
        /* <DEDUP_REMOVED lines=9> */
[--C-:B------:R-:W-:Y:S01]  /*176a0*/  FFMA.FTZ R59, R62, UR41, -R24.reuse ;  /* 0x000000293e3b7c23 */ /* 0x100fe20008010818 */
[----:B------:R-:W0:Y:S01]  /*176b0*/  MUFU.EX2 R11, R11 ;  /* 0x0000000b000b7308 */ /* 0x000e220000000800 */
[----:B------:R-:W-:Y:S01]  /*176c0*/  FADD.FTZ R26, R26, R21 ;  /* 0x000000151a1a7221 */ /* 0x000fe20000010000 */
[----:B------:R-:W-:-:S03]  /*176d0*/  FFMA.FTZ R24, R87, UR41, -R24 ;  /* 0x0000002957187c23 */ /* 0x000fc60008010818 */
[----:B------:R-:W-:Y:S01]  /*176e0*/  FADD.FTZ R26, R27, R26 ;  /* 0x0000001a1b1a7221 */ /* 0x000fe20000010000 */
[----:B------:R-:W-:Y:S02]  /*176f0*/  FADD.FTZ R27, R36, R5 ;  /* 0x00000005241b7221 */ /* 0x000fe40000010000 */
[----:B------:R-:W4:Y:S01]  /*17700*/  MUFU.EX2 R10, R10 ;  /* 0x0000000a000a7308 */ /* 0x000f220000000800 */
[----:B------:R-:W-:Y:S01]  /*17710*/  FADD.FTZ R26, R8, R26 ;  /* 0x0000001a081a7221 */ /* 0x000fe20000010000 */
[----:B------:R-:W-:-:S03]  /*17720*/  FADD.FTZ R27, R37, R27 ;  /* 0x0000001b251b7221 */ /* 0x000fc60000010000 */
[----:B-1----:R-:W-:Y:S01]  /*17730*/  FADD.FTZ R33, R9, R26 ;  /* 0x0000001a09217221 */ /* 0x002fe20000010000 */
[----:B------:R-:W-:Y:S01]  /*17740*/  FADD.FTZ R27, R40, R27 ;  /* 0x0000001b281b7221 */ /* 0x000fe20000010000 */
[----:B------:R-:W-:Y:S01]  /*17750*/  F2FP.BF16.F32.PACK_AB R40, R41, R40 ;  /* 0x000000282928723e */ /* 0x000fe200000010ff */
[----:B------:R-:W1:Y:S01]  /*17760*/  MUFU.EX2 R29, R29 ;  /* 0x0000001d001d7308 */ /* 0x000e620000000800 */
[----:B---3--:R-:W-:Y:S01]  /*17770*/  FADD.FTZ R33, R35, R33 ;  /* 0x0000002123217221 */ /* 0x008fe20000010000 */
[----:B------:R-:W-:Y:S01]  /*17780*/  FADD.FTZ R27, R41, R27 ;  /* 0x0000001b291b7221 */ /* 0x000fe20000010000 */
[----:B------:R-:W-:Y:S02]  /*17790*/  F2FP.BF16.F32.PACK_AB R41, R30, R28 ;  /* 0x0000001c1e29723e */ /* 0x000fe400000010ff */
[C---:B0-----:R-:W-:Y:S01]  /*177a0*/  FADD.FTZ R33, R11.reuse, R33 ;  /* 0x000000210b217221 */ /* 0x041fe20000010000 */
[----:B------:R-:W-:Y:S01]  /*177b0*/  FADD.FTZ R36, R44, R27 ;  /* 0x0000001b2c247221 */ /* 0x000fe20000010000 */
[----:B------:R-:W-:Y:S01]  /*177c0*/  F2FP.BF16.F32.PACK_AB R35, R11, R35 ;  /* 0x000000230b23723e */ /* 0x000fe200000010ff */
[----:B------:R-:W0:Y:S01]  /*177d0*/  MUFU.EX2 R51, R51 ;  /* 0x0000003300337308 */ /* 0x000e220000000800 */
[----:B------:R-:W-:-:S04]  /*177e0*/  FADD.FTZ R33, R28, R33 ;  /* 0x000000211c217221 */ /* 0x000fc80000010000 */
[----:B------:R-:W-:Y:S01]  /*177f0*/  FADD.FTZ R27, R30, R33 ;  /* 0x000000211e1b7221 */ /* 0x000fe20000010000 */
[----:B------:R-:W-:Y:S01]  /*17800*/  FADD.FTZ R33, R45, R36 ;  /* 0x000000242d217221 */ /* 0x000fe20000010000 */
[----:B------:R-:W3:Y:S01]  /*17810*/  LDL R30, [R1+0x24] ;  /* 0x00002400011e7983 */ /* 0x000ee20000100800 */
[----:B------:R-:W5:Y:S01]  /*17820*/  MUFU.EX2 R4, R4 ;  /* 0x0000000400047308 */ /* 0x000f620000000800 */
[----:B------:R-:W-:Y:S01]  /*17830*/  FADD.FTZ R27, R43, R27 ;  /* 0x0000001b2b1b7221 */ /* 0x000fe20000010000 */
[----:B------:R-:W-:Y:S01]  /*17840*/  FADD.FTZ R33, R48, R33 ;  /* 0x0000002130217221 */ /* 0x000fe20000010000 */
[C---:B------:R-:W-:Y:S02]  /*17850*/  F2FP.BF16.F32.PACK_AB R43, R31.reuse, R43 ;  /* 0x0000002b1f2b723e */ /* 0x040fe400000010ff */
[----:B------:R-:W-:Y:S01]  /*17860*/  FADD.FTZ R37, R31, R27 ;  /* 0x0000001b1f257221 */ /* 0x000fe20000010000 */
[----:B------:R-:W-:Y:S02]  /*17870*/  FADD.FTZ R33, R49, R33 ;  /* 0x0000002131217221 */ /* 0x000fe40000010000 */
[----:B------:R-:W2:Y:S01]  /*17880*/  MUFU.EX2 R21, R58 ;  /* 0x0000003a00157308 */ /* 0x000ea20000000800 */
[----:B----4-:R-:W-:Y:S01]  /*17890*/  FADD.FTZ R37, R10, R37 ;  /* 0x000000250a257221 */ /* 0x010fe20000010000 */
[----:B------:R-:W-:-:S03]  /*178a0*/  FADD.FTZ R33, R52, R33 ;  /* 0x0000002134217221 */ /* 0x000fc60000010000 */
[----:B-1----:R-:W-:Y:S01]  /*178b0*/  FADD.FTZ R37, R29, R37 ;  /* 0x000000251d257221 */ /* 0x002fe20000010000 */
[----:B------:R-:W-:Y:S02]  /*178c0*/  FADD.FTZ R33, R53, R33 ;  /* 0x0000002135217221 */ /* 0x000fe40000010000 */
[----:B------:R-:W1:Y:S01]  /*178d0*/  MUFU.EX2 R25, R25 ;  /* 0x0000001900197308 */ /* 0x000e620000000800 */
[----:B0-----:R-:W-:-:S04]  /*178e0*/  FADD.FTZ R37, R51, R37 ;  /* 0x0000002533257221 */ /* 0x001fc80000010000 */
[----:B-----5:R-:W-:-:S03]  /*178f0*/  FADD.FTZ R37, R4, R37 ;  /* 0x0000002504257221 */ /* 0x020fc60000010000 */
[----:B------:R-:W0:Y:S01]  /*17900*/  MUFU.EX2 R59, R59 ;  /* 0x0000003b003b7308 */ /* 0x000e220000000800 */
[----:B--2---:R-:W-:-:S07]  /*17910*/  FADD.FTZ R37, R21, R37 ;  /* 0x0000002515257221 */ /* 0x004fce0000010000 */
[----:B------:R2:W-:Y:S08]  /*17920*/  MUFU.EX2 R26, R39 ;  /* 0x00000027001a7308 */ /* 0x0005f00000000800 */
[----:B------:R-:W4:Y:S01]  /*17930*/  MUFU.EX2 R38, R38 ;  /* 0x0000002600267308 */ /* 0x000f220000000800 */
[----:B--2---:R-:W-:Y:S01]  /*17940*/  FADD.FTZ R39, R56, R33 ;  /* 0x0000002138277221 */ /* 0x004fe20000010000 */
[----:B------:R-:W-:-:S03]  /*17950*/  F2FP.BF16.F32.PACK_AB R33, R9, R8 ;  /* 0x000000080921723e */ /* 0x000fc600000010ff */
[----:B------:R-:W-:-:S03]  /*17960*/  FADD.FTZ R39, R57, R39 ;  /* 0x0000002739277221 */ /* 0x000fc60000010000 */
[----:B------:R-:W2:Y:S01]  /*17970*/  MUFU.EX2 R5, R66 ;  /* 0x0000004200057308 */ /* 0x000ea20000000800 */
[----:B------:R-:W-:Y:S01]  /*17980*/  FADD.FTZ R39, R60, R39 ;  /* 0x000000273c277221 */ /* 0x000fe20000010000 */
[----:B-1----:R-:W-:-:S06]  /*17990*/  FADD.FTZ R8, R25, R37 ;  /* 0x0000002519087221 */ /* 0x002fcc0000010000 */
[----:B------:R-:W1:Y:S01]  /*179a0*/  MUFU.EX2 R67, R67 ;  /* 0x0000004300437308 */ /* 0x000e620000000800 */
[----:B------:R-:W-:Y:S01]  /*179b0*/  FADD.FTZ R39, R61, R39 ;  /* 0x000000273d277221 */ /* 0x000fe20000010000 */
[----:B0-----:R-:W-:-:S06]  /*179c0*/  FADD.FTZ R9, R59, R8 ;  /* 0x000000083b097221 */ /* 0x001fcc0000010000 */
[----:B------:R-:W0:Y:S01]  /*179d0*/  MUFU.EX2 R36, R71 ;  /* 0x0000004700247308 */ /* 0x000e220000000800 */
[----:B------:R-:W-:Y:S01]  /*179e0*/  FADD.FTZ R28, R64, R39 ;  /* 0x00000027401c7221 */ /* 0x000fe20000010000 */
[----:B----4-:R-:W-:Y:S01]  /*179f0*/  FADD.FTZ R8, R38, R9 ;  /* 0x0000000926087221 */ /* 0x010fe20000010000 */
[----:B------:R-:W-:Y:S01]  /*17a00*/  F2FP.BF16.F32.PACK_AB R51, R4, R51 ;  /* 0x000000330433723e */ /* 0x000fe200000010ff */
[----:B------:R4:W-:Y:S01]  /*17a10*/  STSM.16.M88.4 [R143], R32 ;  /* 0x000000208f007844 */ /* 0x0009e20000000200 */
[----:B------:R-:W-:Y:S01]  /*17a20*/  FADD.FTZ R11, R65, R28 ;  /* 0x0000001c410b7221 */ /* 0x000fe20000010000 */
[----:B--2---:R-:W-:Y:S02]  /*17a30*/  FADD.FTZ R9, R5, R8 ;  /* 0x0000000805097221 */ /* 0x004fe40000010000 */
[----:B------:R-:W2:Y:S01]  /*17a40*/  MUFU.EX2 R27, R74 ;  /* 0x0000004a001b7308 */ /* 0x000ea20000000800 */
[----:B------:R-:W-:Y:S01]  /*17a50*/  FADD.FTZ R28, R68, R11 ;  /* 0x0000000b441c7221 */ /* 0x000fe20000010000 */
[----:B------:R-:W-:-:S03]  /*17a60*/  FADD.FTZ R8, R26, R9 ;  /* 0x000000091a087221 */ /* 0x000fc60000010000 */
[----:B------:R-:W-:Y:S01]  /*17a70*/  FADD.FTZ R11, R69, R28 ;  /* 0x0000001c450b7221 */ /* 0x000fe20000010000 */
[----:B-1----:R-:W-:Y:S02]  /*17a80*/  FADD.FTZ R9, R67, R8 ;  /* 0x0000000843097221 */ /* 0x002fe40000010000 */
[----:B------:R-:W1:Y:S01]  /*17a90*/  MUFU.EX2 R75, R75 ;  /* 0x0000004b004b7308 */ /* 0x000e620000000800 */
[----:B------:R-:W-:Y:S01]  /*17aa0*/  FADD.FTZ R8, R72, R11 ;  /* 0x0000000b48087221 */ /* 0x000fe20000010000 */
[----:B0-----:R-:W-:-:S03]  /*17ab0*/  FADD.FTZ R4, R36, R9 ;  /* 0x0000000924047221 */ /* 0x001fc60000010000 */
[----:B------:R-:W-:-:S03]  /*17ac0*/  FADD.FTZ R9, R73, R8 ;  /* 0x0000000849097221 */ /* 0x000fc60000010000 */
[----:B------:R-:W0:Y:S01]  /*17ad0*/  MUFU.EX2 R78, R78 ;  /* 0x0000004e004e7308 */ /* 0x000e220000000800 */
[----:B------:R-:W-:-:S04]  /*17ae0*/  FADD.FTZ R8, R76, R9 ;  /* 0x000000094c087221 */ /* 0x000fc80000010000 */
[----:B------:R-:W-:-:S04]  /*17af0*/  FADD.FTZ R11, R77, R8 ;  /* 0x000000084d0b7221 */ /* 0x000fc80000010000 */
[----:B------:R-:W-:-:S04]  /*17b00*/  FADD.FTZ R8, R80, R11 ;  /* 0x0000000b50087221 */ /* 0x000fc80000010000 */
[----:B------:R-:W-:Y:S02]  /*17b10*/  FADD.FTZ R11, R81, R8 ;  /* 0x00000008510b7221 */ /* 0x000fe40000010000 */
[----:B------:R-:W5:Y:S01]  /*17b20*/  LDL R8, [R1+0x48] ;  /* 0x0000480001087983 */ /* 0x000f620000100800 */
[----:B------:R-:W4:Y:S01]  /*17b30*/  MUFU.EX2 R79, R79 ;  /* 0x0000004f004f7308 */ /* 0x000f220000000800 */
[----:B--2---:R-:W-:Y:S01]  /*17b40*/  FADD.FTZ R4, R27, R4 ;  /* 0x000000041b047221 */ /* 0x004fe20000010000 */
[----:B------:R-:W-:Y:S02]  /*17b50*/  F2FP.BF16.F32.PACK_AB R56, R57, R56 ;  /* 0x000000383938723e */ /* 0x000fe400000010ff */
[----:B------:R-:W-:-:S04]  /*17b60*/  F2FP.BF16.F32.PACK_AB R57, R25, R21 ;  /* 0x000000151939723e */ /* 0x000fc800000010ff */
[----:B------:R-:W2:Y:S01]  /*17b70*/  MUFU.EX2 R82, R82 ;  /* 0x0000005200527308 */ /* 0x000ea20000000800 */
[----:B-1----:R-:W-:-:S07]  /*17b80*/  FADD.FTZ R9, R75, R4 ;  /* 0x000000044b097221 */ /* 0x002fce0000010000 */
[----:B------:R-:W1:Y:S01]  /*17b90*/  MUFU.EX2 R83, R83 ;  /* 0x0000005300537308 */ /* 0x000e620000000800 */
[----:B0-----:R-:W-:-:S07]  /*17ba0*/  FADD.FTZ R4, R78, R9 ;  /* 0x000000094e047221 */ /* 0x001fce0000010000 */
[----:B------:R-:W-:Y:S08]  /*17bb0*/  MUFU.EX2 R86, R86 ;  /* 0x0000005600567308 */ /* 0x000ff00000000800 */
[----:B------:R-:W0:Y:S01]  /*17bc0*/  MUFU.EX2 R21, R24 ;  /* 0x0000001800157308 */ /* 0x000e220000000800 */
[----:B----4-:R-:W-:Y:S01]  /*17bd0*/  FADD.FTZ R9, R79, R4 ;  /* 0x000000044f097221 */ /* 0x010fe20000010000 */
[----:B------:R-:W-:-:S02]  /*17be0*/  F2FP.BF16.F32.PACK_AB R48, R49, R48 ;  /* 0x000000303130723e */ /* 0x000fc400000010ff */
[----:B------:R-:W-:Y:S01]  /*17bf0*/  F2FP.BF16.F32.PACK_AB R50, R53, R52 ;  /* 0x000000343532723e */ /* 0x000fe200000010ff */
[----:B--2---:R-:W-:Y:S01]  /*17c00*/  FADD.FTZ R4, R82, R9 ;  /* 0x0000000952047221 */ /* 0x004fe20000010000 */
[----:B------:R-:W-:Y:S02]  /*17c10*/  F2FP.BF16.F32.PACK_AB R49, R29, R10 ;  /* 0x0000000a1d31723e */ /* 0x000fe400000010ff */
[----:B------:R-:W-:Y:S02]  /*17c20*/  F2FP.BF16.F32.PACK_AB R58, R61, R60 ;  /* 0x0000003c3d3a723e */ /* 0x000fe400000010ff */
[----:B------:R-:W-:Y:S02]  /*17c30*/  F2FP.BF16.F32.PACK_AB R59, R38, R59 ;  /* 0x0000003b263b723e */ /* 0x000fe400000010ff */
[----:B------:R-:W-:Y:S02]  /*17c40*/  F2FP.BF16.F32.PACK_AB R64, R65, R64 ;  /* 0x000000404140723e */ /* 0x000fe400000010ff */
[----:B------:R-:W-:-:S02]  /*17c50*/  F2FP.BF16.F32.PACK_AB R72, R73, R72 ;  /* 0x000000484948723e */ /* 0x000fc400000010ff */
[----:B------:R-:W-:Y:S02]  /*17c60*/  F2FP.BF16.F32.PACK_AB R66, R69, R68 ;  /* 0x000000444542723e */ /* 0x000fe400000010ff */
[----:B------:R-:W-:Y:S02]  /*17c70*/  F2FP.BF16.F32.PACK_AB R80, R81, R80 ;  /* 0x000000505150723e */ /* 0x000fe400000010ff */
[----:B------:R-:W-:Y:S01]  /*17c80*/  F2FP.BF16.F32.PACK_AB R65, R26, R5 ;  /* 0x000000051a41723e */ /* 0x000fe200000010ff */
[----:B-1----:R-:W-:Y:S01]  /*17c90*/  FADD.FTZ R5, R83, R4 ;  /* 0x0000000453057221 */ /* 0x002fe20000010000 */
[----:B------:R-:W-:Y:S02]  /*17ca0*/  F2FP.BF16.F32.PACK_AB R67, R36, R67 ;  /* 0x000000432443723e */ /* 0x000fe400000010ff */
[----:B------:R-:W-:Y:S01]  /*17cb0*/  F2FP.BF16.F32.PACK_AB R73, R75, R27 ;  /* 0x0000001b4b49723e */ /* 0x000fe200000010ff */
[----:B------:R1:W-:Y:S01]  /*17cc0*/  STSM.16.M88.4 [R141], R40 ;  /* 0x000000288d007844 */ /* 0x0003e20000000200 */
[----:B------:R-:W-:-:S02]  /*17cd0*/  F2FP.BF16.F32.PACK_AB R74, R77, R76 ;  /* 0x0000004c4d4a723e */ /* 0x000fc400000010ff */
[----:B------:R-:W-:Y:S02]  /*17ce0*/  F2FP.BF16.F32.PACK_AB R75, R79, R78 ;  /* 0x0000004e4f4b723e */ /* 0x000fe400000010ff */
[----:B------:R-:W-:Y:S01]  /*17cf0*/  F2FP.BF16.F32.PACK_AB R81, R83, R82 ;  /* 0x000000525351723e */ /* 0x000fe200000010ff */
[----:B------:R1:W-:Y:S01]  /*17d00*/  STSM.16.M88.4 [R140], R48 ;  /* 0x000000308c007844 */ /* 0x0003e20000000200 */
[----:B------:R-:W-:Y:S02]  /*17d10*/  F2FP.BF16.F32.PACK_AB R82, R85, R84 ;  /* 0x000000545552723e */ /* 0x000fe400000010ff */
[----:B0-----:R-:W-:Y:S01]  /*17d20*/  F2FP.BF16.F32.PACK_AB R83, R21, R86 ;  /* 0x000000561553723e */ /* 0x001fe200000010ff */
[----:B------:R1:W-:Y:S01]  /*17d30*/  STSM.16.M88.4 [R139+0x27800], R56 ;  /* 0x027800388b007844 */ /* 0x0003e20000000200 */
[----:B------:R-:W-:Y:S01]  /*17d40*/  FADD.FTZ R84, R84, R11 ;  /* 0x0000000b54547221 */ /* 0x000fe20000010000 */
        /* <DEDUP_REMOVED lines=54> */
[----:B---3--:R1:W-:Y:S04]  /*180b0*/  STSM.16.M88.4 [R30], R64 ;  /* 0x000000401e007844 */ /* 0x0083e80000000200 */
[----:B------:R1:W-:Y:S04]  /*180c0*/  STSM.16.M88.4 [R141+0x6000], R72 ;  /* 0x006000488d007844 */ /* 0x0003e80000000200 */
[----:B------:R1:W-:Y:S01]  /*180d0*/  STSM.16.M88.4 [R140+0x6000], R80 ;  /* 0x006000508c007844 */ /* 0x0003e20000000200 */
[----:B------:R0:W-:Y:S06]  /*180e0*/  MEMBAR.ALL.CTA ;  /* 0x0000000000007992 */ /* 0x0001ec0000008000 */
[----:B0-----:R-:W0:Y:S01]  /*180f0*/  FENCE.VIEW.ASYNC.S ;  /* 0x00000000000073c6 */ /* 0x001e220000000000 */
[C---:B-----5:R-:W-:Y:S01]  /*18100*/  ISETP.GT.AND P2, PT, R3.reuse, R8, PT ;  /* 0x000000080300720c */ /* 0x060fe20003f44270 */
[----:B------:R-:W-:-:S02]  /*18110*/  VIADD R3, R3, 0xffffffff ;  /* 0xffffffff03037836 */ /* 0x000fc40000000000 */
[----:B------:R-:W-:Y:S01]  /*18120*/  IMAD.MOV.U32 R8, RZ, RZ, R0 ;  /* 0x000000ffff087224 */ /* 0x000fe200078e0000 */
[----:B0-----:R-:W-:-:S09]  /*18130*/  NOP ;  /* 0x0000000000007918 */ /* 0x001fd20000000000 */
[----:B-1----:R-:W-:Y:S05]  /*18140*/  @P2 BRA `(.L_x_1557) ;  /* 0xffffffcc000c2947 */ /* 0x002fea000383ffff */
.L_x_1539:
[----:B------:R-:W-:Y:S05]  /*18150*/  WARPSYNC.ALL ;  /* 0x0000000000007948 */ /* 0x000fea0003800000 */
[----:B------:R-:W-:Y:S06]  /*18160*/  BAR.ARV 0x8, 0x200 ;  /* 0x0208000000007b1d */ /* 0x000fec0000002000 */
[----:B------:R-:W-:Y:S05]  /*18170*/  @!P0 BRA `(.L_x_1558) ;  /* 0x0000000000048947 */ /* 0x000fea0003800000 */
[----:B------:R-:W-:Y:S01]  /*18180*/  BPT.TRAP 0x1 ;  /* 0x000000040000795c */ /* 0x000fe20000300000 */
.L_x_1558:
[----:B------:R-:W-:Y:S01]  /*18190*/  IMAD R10, R16, 0x8, R2 ;  /* 0x00000008100a7824 */ /* 0x000fe200078e0202 */
[----:B------:R-:W-:-:S04]  /*181a0*/  SHF.L.U32 R7, R18, 0x1f, RZ ;  /* 0x0000001f12077819 */ /* 0x000fc800000006ff */
[----:B------:R0:W1:Y:S01]  /*181b0*/  SYNCS.PHASECHK.TRANS64.TRYWAIT P2, [R10+URZ+0x2d850], R7 ;  /* 0x02d850070a0075a7 */ /* 0x000062000804017f */
[----:B------:R-:W-:Y:S05]  /*181c0*/  @!P0 BRA `(.L_x_1559) ;  /* 0x0000000000048947 */ /* 0x000fea0003800000 */
[----:B------:R-:W-:Y:S01]  /*181d0*/  BPT.TRAP 0x1 ;  /* 0x000000040000795c */ /* 0x000fe20000300000 */
.L_x_1559:
[----:B------:R-:W2:Y:S01]  /*181e0*/  LDL.LU R8, [R1+0x3c] ;  /* 0x00003c0001087983 */ /* 0x000ea20000300800 */
[----:B------:R-:W-:-:S05]  /*181f0*/  VIADD R2, R2, 0x400 ;  /* 0x0000040002027836 */ /* 0x000fca0000000000 */
[----:B------:R-:W-:-:S04]  /*18200*/  SHF.R.U32.HI R3, RZ, 0x4, R2 ;  /* 0x00000004ff037819 */ /* 0x000fc80000011602 */
[----:B------:R-:W-:-:S04]  /*18210*/  LOP3.LUT R3, R3, 0x3fff, RZ, 0xc0, !PT ;  /* 0x00003fff03037812 */ /* 0x000fc800078ec0ff */
[----:B------:R-:W-:Y:S01]  /*18220*/  LOP3.LUT R9, R3, 0x2000000, RZ, 0xfc, !PT ;  /* 0x0200000003097812 */ /* 0x000fe200078efcff */
[----:B------:R-:W-:Y:S01]  /*18230*/  IMAD.MOV.U32 R3, RZ, RZ, 0x40000040 ;  /* 0x40000040ff037424 */ /* 0x000fe200078e00ff */
[----:B--2---:R-:W-:Y:S01]  /*18240*/  LOP3.LUT R2, R8, 0x10000, RZ, 0xfc, !PT ;  /* 0x0001000008027812 */ /* 0x004fe200078efcff */
[----:B-1----:R-:W-:Y:S06]  /*18250*/  @P2 BRA `(.L_x_1560) ;  /* 0x0000000000082947 */ /* 0x002fec0003800000 */
[----:B------:R-:W1:Y:S02]  /*18260*/  SYNCS.PHASECHK.TRANS64.TRYWAIT P0, [R10+URZ+0x2d850], R7 ;  /* 0x02d850070a0075a7 */ /* 0x000e64000800017f */
[----:B-1----:R-:W-:Y:S05]  /*18270*/  @!P0 BRA `(.L_x_1561) ;  /* 0x000000b0009c8947 */ /* 0x002fea0003800000 */
.L_x_1560:
[----:B------:R-:W-:Y:S01]  /*18280*/  IMAD R8, R16, 0x600, R9 ;  /* 0x0000060010087824 */ /* 0x000fe200078e0209 */
[----:B------:R-:W2:Y:S01]  /*18290*/  LDL.LU R21, [R1+0x58] ;  /* 0x0000580001157983 */ /* 0x000ea20000300800 */
[----:B------:R-:W-:Y:S01]  /*182a0*/  IMAD.MOV.U32 R9, RZ, RZ, -0x7fffffe0 ;  /* 0x80000020ff097424 */ /* 0x000fe200078e00ff */
[----:B------:R-:W-:Y:S05]  /*182b0*/  WARPSYNC.ALL ;  /* 0x0000000000007948 */ /* 0x000fea0003800000 */
[C---:B------:R-:W-:Y:S01]  /*182c0*/  R2UR UR4, R2.reuse ;  /* 0x00000000020472ca */ /* 0x040fe200000e0000 */
[----:B------:R-:W-:Y:S01]  /*182d0*/  WARPGROUP.ARRIVE ;  /* 0x00000000000079c5 */ /* 0x000fe20000000000 */
[----:B------:R-:W-:Y:S01]  /*182e0*/  R2UR UR5, R3 ;  /* 0x00000000030572ca */ /* 0x000fe200000e0000 */
[----:B------:R-:W-:Y:S01]  /*182f0*/  VIADD R14, R2, 0x2 ;  /* 0x00000002020e7836 */ /* 0x000fe20000000000 */
[C---:B------:R-:W-:Y:S01]  /*18300*/  R2UR UR6, R8.reuse ;  /* 0x00000000080672ca */ /* 0x040fe200000e0000 */
[----:B------:R-:W-:Y:S01]  /*18310*/  VIADD R12, R8, 0x40 ;  /* 0x00000040080c7836 */ /* 0x000fe20000000000 */
[----:B------:R-:W-:Y:S01]  /*18320*/  R2UR UR7, R9 ;  /* 0x00000000090772ca */ /* 0x000fe200000e0000 */
[----:B------:R-:W-:-:S02]  /*18330*/  IMAD.MOV.U32 R15, RZ, RZ, 0x40000040 ;  /* 0x40000040ff0f7424 */ /* 0x000fc400078e00ff */
[----:B------:R-:W-:Y:S02]  /*18340*/  IMAD.MOV.U32 R13, RZ, RZ, -0x7fffffe0 ;  /* 0x80000020ff0d7424 */ /* 0x000fe400078e00ff */
[----:B------:R-:W-:Y:S02]  /*18350*/  IMAD.MOV.U32 R3, RZ, RZ, 0x40000040 ;  /* 0x40000040ff037424 */ /* 0x000fe400078e00ff */
[----:B------:R-:W-:Y:S02]  /*18360*/  IMAD.MOV.U32 R9, RZ, RZ, -0x7fffffe0 ;  /* 0x80000020ff097424 */ /* 0x000fe400078e00ff */
[----:B------:R-:W-:Y:S02]  /*18370*/  VIADD R16, R16, 0x1 ;  /* 0x0000000110107836 */ /* 0x000fe40000000000 */
[----:B------:R-:W-:Y:S02]  /*18380*/  IMAD.MOV.U32 R20, RZ, RZ, -0x800000 ;  /* 0xff800000ff147424 */ /* 0x000fe400078e00ff */
[----:B------:R-:W-:Y:S01]  /*18390*/  HGMMA.64x96x16.F32.BF16 R88, gdesc[UR4].tnspB, R88, gsb0 ;  /* 0x41600000045879f0 */ /* 0x000fe20008001858 */
[----:B------:R-:W-:Y:S01]  /*183a0*/  R2UR UR4, R14 ;  /* 0x000000000e0472ca */ /* 0x000fe200000e0000 */
[----:B------:R-:W-:Y:S01]  /*183b0*/  VIADD R14, R2, 0x4 ;  /* 0x00000004020e7836 */ /* 0x000fe20000000000 */
[----:B------:R-:W-:Y:S01]  /*183c0*/  R2UR UR5, R15 ;  /* 0x000000000f0572ca */ /* 0x000fe200000e0000 */
[----:B------:R-:W-:Y:S01]  /*183d0*/  IMAD.MOV.U32 R15, RZ, RZ, 0x40000040 ;  /* 0x40000040ff0f7424 */ /* 0x000fe200078e00ff */
[----:B------:R-:W-:Y:S01]  /*183e0*/  R2UR UR6, R12 ;  /* 0x000000000c0672ca */ /* 0x000fe200000e0000 */
[----:B------:R-:W-:Y:S01]  /*183f0*/  VIADD R12, R8, 0x80 ;  /* 0x00000080080c7836 */ /* 0x000fe20000000000 */
[----:B------:R-:W-:Y:S01]  /*18400*/  R2UR UR7, R13 ;  /* 0x000000000d0772ca */ /* 0x000fe200000e0000 */
[----:B------:R-:W-:Y:S01]  /*18410*/  IMAD.MOV.U32 R13, RZ, RZ, -0x7fffffe0 ;  /* 0x80000020ff0d7424 */ /* 0x000fe200078e00ff */
[----:B------:R-:W-:-:S04]  /*18420*/  ISETP.NE.AND P2, PT, R16, 0x2, PT ;  /* 0x000000021000780c */ /* 0x000fc80003f45270 */
[----:B------:R-:W-:Y:S01]  /*18430*/  SEL R16, R16, RZ, P2 ;  /* 0x000000ff10107207 */ /* 0x000fe20001000000 */
[----:B------:R-:W-:Y:S02]  /*18440*/  WARPGROUP.DEPBAR.LE gsb0, 0x0 ;  /* 0x00008000000079c5 */ /* 0x000fe40000010000 */
[----:B------:R-:W-:-:S06]  /*18450*/  WARPGROUP.ARRIVE ;  /* 0x00000000000079c5 */ /* 0x000fcc0000000000 */
        /* <DEDUP_REMOVED lines=19> */
[----:B------:R-:W-:Y:S02]  /*18590*/  IMAD.MOV.U32 R13, RZ, RZ, -0x7fffffe0 ;  /* 0x80000020ff0d7424 */ /* 0x000fe400078e00ff */
[----:B--2---:R-:W-:-:S05]  /*185a0*/  VIADD R21, R21, 0x1 ;  /* 0x0000000115157836 */ /* 0x004fca0000000000 */
[----:B------:R-:W-:Y:S01]  /*185b0*/  STL [R1+0x58], R21 ;  /* 0x0000581501007387 */ /* 0x000fe20000100800 */
        /* <DEDUP_REMOVED lines=35> */
[----:B------:R-:W-:Y:S01]  /*187f0*/  R2UR UR5, R3 ;  /* 0x00000000030572ca */ /* 0x000fe200000e0000 */
[----:B------:R-:W2:Y:S01]  /*18800*/  SHFL.BFLY PT, R2, R5, 0x2, 0x1f ;  /* 0x0c401f0005027f89 */ /* 0x000ea200000e0000 */
[----:B------:R-:W-:Y:S02]  /*18810*/  R2UR UR6, R8 ;  /* 0x00000000080672ca */ /* 0x000fe400000e0000 */
[----:B------:R-:W-:Y:S01]  /*18820*/  R2UR UR7, R9 ;  /* 0x00000000090772ca */ /* 0x000fe200000e0000 */
[----:B------:R-:W0:Y:S01]  /*18830*/  SHFL.BFLY PT, R3, R4, 0x2, 0x1f ;  /* 0x0c401f0004037f89 */ /* 0x000e2200000e0000 */
[----:B--2---:R-:W-:Y:S01]  /*18840*/  FADD.FTZ R2, R2, R5 ;  /* 0x0000000502027221 */ /* 0x004fe20000010000 */
[----:B------:R-:W-:-:S02]  /*18850*/  IMAD.U32 R5, RZ, RZ, UR41 ;  /* 0x00000029ff057e24 */ /* 0x000fc4000f8e00ff */
[----:B01----:R-:W-:Y:S01]  /*18860*/  FADD.FTZ R7, R3, R4 ;  /* 0x0000000403077221 */ /* 0x003fe20000010000 */
[----:B------:R-:W-:Y:S01]  /*18870*/  IMAD.MOV.U32 R4, RZ, RZ, RZ ;  /* 0x000000ffff047224 */ /* 0x000fe200078e00ff */
[----:B------:R-:W0:Y:S04]  /*18880*/  SHFL.BFLY PT, R3, R2, 0x1, 0x1f ;  /* 0x0c201f0002037f89 */ /* 0x000e2800000e0000 */
[----:B------:R-:W1:Y:S01]  /*18890*/  SHFL.BFLY PT, R8, R7, 0x1, 0x1f ;  /* 0x0c201f0007087f89 */ /* 0x000e6200000e0000 */
[----:B0-----:R-:W-:Y:S01]  /*188a0*/  FADD.FTZ R11, R2, R3 ;  /* 0x00000003020b7221 */ /* 0x001fe20000010000 */
[----:B------:R-:W-:Y:S01]  /*188b0*/  IMAD.MOV.U32 R2, RZ, RZ, RZ ;  /* 0x000000ffff027224 */ /* 0x000fe200078e00ff */
[----:B------:R-:W-:Y:S01]  /*188c0*/  SEL R3, RZ, 0x1, P2 ;  /* 0x00000001ff037807 */ /* 0x000fe20001000000 */
[----:B-1----:R-:W-:-:S02]  /*188d0*/  FADD.FTZ R12, R7, R8 ;  /* 0x00000008070c7221 */ /* 0x002fc40000010000 */
[----:B------:R-:W-:Y:S01]  /*188e0*/  FSETP.NE.FTZ.AND P0, PT, R11, RZ, PT ;  /* 0x000000ff0b00720b */ /* 0x000fe20003f15000 */
[----:B------:R-:W-:Y:S01]  /*188f0*/  @!P1 VIADD R7, R10, 0x2d860 ;  /* 0x0002d8600a079836 */ /* 0x000fe20000000000 */
[----:B------:R-:W-:Y:S01]  /*18900*/  LOP3.LUT R18, R18, R3, RZ, 0x3c, !PT ;  /* 0x0000000312127212 */ /* 0x000fe200078e3cff */
[----:B------:R-:W-:Y:S01]  /*18910*/  IMAD.U32 R10, RZ, RZ, UR41 ;  /* 0x00000029ff0a7e24 */ /* 0x000fe2000f8e00ff */
[----:B------:R-:W-:Y:S01]  /*18920*/  FSETP.NE.FTZ.AND P3, PT, R12, RZ, PT ;  /* 0x000000ff0c00720b */ /* 0x000fe20003f75000 */
[----:B------:R-:W-:Y:S01]  /*18930*/  IMAD.MOV.U32 R3, RZ, RZ, -0x800000 ;  /* 0xff800000ff037424 */ /* 0x000fe200078e00ff */
[----:B------:R-:W-:-:S07]  /*18940*/  @!P1 PRMT R7, RZ, 0x654, R7 ;  /* 0x00000654ff079816 */ /* 0x000fce0000000007 */
[----:B------:R-:W0:Y:S01]  /*18950*/  @P0 MUFU.LG2 R8, R11 ;  /* 0x0000000b00080308 */ /* 0x000e220000000c00 */
[----:B------:R-:W-:-:S03]  /*18960*/  @P0 FMUL.FTZ R5, R5, 0.69314718246459960938 ;  /* 0x3f31721805050820 */ /* 0x000fc60000410000 */
[----:B------:R-:W-:-:S04]  /*18970*/  @P3 FMUL.FTZ R10, R10, 0.69314718246459960938 ;  /* 0x3f3172180a0a3820 */ /* 0x000fc80000410000 */
[----:B------:R-:W1:Y:S08]  /*18980*/  @P3 MUFU.LG2 R9, R12 ;  /* 0x0000000c00093308 */ /* 0x000e700000000c00 */
[----:B------:R-:W2:Y:S01]  /*18990*/  @P0 MUFU.RCP R4, R11 ;  /* 0x0000000b00040308 */ /* 0x000ea20000001000 */
[----:B0-----:R-:W-:-:S04]  /*189a0*/  @P0 FMUL.FTZ R8, R8, 0.69314718246459960938 ;  /* 0x3f31721808080820 */ /* 0x001fc80000410000 */
[----:B------:R-:W-:Y:S01]  /*189b0*/  @P0 FFMA.FTZ R3, R5, R0, R8 ;  /* 0x0000000005030223 */ /* 0x000fe20000010008 */
[----:B------:R-:W-:Y:S02]  /*189c0*/  PLOP3.LUT P0, PT, PT, PT, PT, 0x8, 0x0 ;  /* 0x000000000000781c */ /* 0x000fe40003f0e170 */
[----:B------:R-:W0:Y:S01]  /*189d0*/  @P3 MUFU.RCP R2, R12 ;  /* 0x0000000c00023308 */ /* 0x000e220000001000 */
[----:B-1----:R-:W-:Y:S01]  /*189e0*/  @P3 FMUL.FTZ R9, R9, 0.69314718246459960938 ;  /* 0x3f31721809093820 */ /* 0x002fe20000410000 */
[----:B------:R-:W-:Y:S02]  /*189f0*/  WARPGROUP.DEPBAR.LE gsb0, 0x0 ;  /* 0x00008000000079c5 */ /* 0x000fe40000010000 */
[----:B------:R-:W-:Y:S01]  /*18a00*/  WARPGROUP.ARRIVE ;  /* 0x00000000000079c5 */ /* 0x000fe20000000000 */
[----:B------:R-:W-:-:S05]  /*18a10*/  @P3 FFMA.FTZ R20, R10, R6, R9 ;  /* 0x000000060a143223 */ /* 0x000fca0000010009 */
[----:B------:R-:W-:Y:S03]  /*18a20*/  HGMMA.64x96x16.F32.BF16 R88, gdesc[UR4].tnspB, R88, gsb0 ;  /* 0x41600000045879f0 */ /* 0x000fe60008001858 */
        /* <DEDUP_REMOVED lines=49> */
[----:B------:R-:W-:-:S07]  /*18d40*/  FMUL.FTZ R135, R135, R2 ;  /* 0x0000000287877220 */ /* 0x000fce0000410000 */
.L_x_1452:
[----:B------:R-:W0:Y:S01]  /*18d50*/  S2R R0, SR_TID.X ;  /* 0x0000000000007919 */ /* 0x000e220000002100 */
[----:B------:R-:W-:Y:S05]  /*18d60*/  WARPSYNC.ALL ;  /* 0x0000000000007948 */ /* 0x000fea0003800000 */
[----:B------:R-:W1:Y:S08]  /*18d70*/  S2UR UR5, SR_CgaCtaId ;  /* 0x00000000000579c3 */ /* 0x000e700000008800 */
[----:B------:R-:W-:Y:S06]  /*18d80*/  BAR.SYNC.DEFER_BLOCKING 0x5, 0x200 ;  /* 0x0148000000007b1d */ /* 0x000fec0000010000 */
[----:B------:R-:W-:Y:S01]  /*18d90*/  UMOV UR4, 0x400 ;  /* 0x0000040000047882 */ /* 0x000fe20000000000 */
[----:B------:R-:W-:Y:S01]  /*18da0*/  BSSY B0, `(.L_x_1562) ;  /* 0x00001cc000007945 */ /* 0x000fe20003800000 */
[----:B-1----:R-:W-:Y:S01]  /*18db0*/  ULEA UR4, UR5, UR4, 0x18 ;  /* 0x0000000405047291 */ /* 0x002fe2000f8ec03f */
[----:B0-----:R-:W-:-:S05]  /*18dc0*/  VIADD R50, R0, 0xffffff80 ;  /* 0xffffff8000327836 */ /* 0x001fca0000000000 */
[----:B------:R-:W-:Y:S01]  /*18dd0*/  IMAD.U32 R2, RZ, RZ, UR4 ;  /* 0x00000004ff027e24 */ /* 0x000fe2000f8e00ff */
[----:B------:R-:W-:-:S04]  /*18de0*/  SHF.R.S32.HI R4, RZ, 0x1f, R50 ;  /* 0x0000001fff047819 */ /* 0x000fc80000011432 */
[----:B------:R-:W-:Y:S01]  /*18df0*/  LEA.HI R32, R4, R50, RZ, 0x2 ;  /* 0x0000003204207211 */ /* 0x000fe200078f10ff */
[----:B------:R0:W1:Y:S03]  /*18e00*/  LDS.128 R72, [R2+0x2d8d0] ;  /* 0x02d8d00002487984 */ /* 0x0000660000000c00 */
[----:B------:R-:W-:-:S05]  /*18e10*/  LOP3.LUT R0, R32, 0xfffffffc, RZ, 0xc0, !PT ;  /* 0xfffffffc20007812 */ /* 0x000fca00078ec0ff */
[----:B------:R-:W-:-:S04]  /*18e20*/  IMAD.IADD R0, R50, 0x1, -R0 ;  /* 0x0000000132007824 */ /* 0x000fc800078e0a00 */
[----:B------:R-:W-:-:S04]  /*18e30*/  IMAD.SHL.U32 R21, R0, 0x8, RZ ;  /* 0x0000000800157824 */ /* 0x000fc800078e00ff */
[C---:B------:R-:W-:Y:S02]  /*18e40*/  VIADD R36, R21.reuse, 0x40 ;  /* 0x0000004015247836 */ /* 0x040fe40000000000 */
[----:B------:R-:W-:Y:S01]  /*18e50*/  VIADD R37, R21, 0x20 ;  /* 0x0000002015257836 */ /* 0x000fe20000000000 */
[----:B------:R-:W-:Y:S06]  /*18e60*/  BAR.ARV 0x4, 0x200 ;  /* 0x0108000000007b1d */ /* 0x000fec0000002000 */
[----:B0-----:R-:W-:Y:S05]  /*18e70*/  @P0 BRA `(.L_x_1563) ;  /* 0x0000001000800947 */ /* 0x001fea0003800000 */
[----:B------:R-:W2:Y:S01]  /*18e80*/  LDL R44, [R1+0x54] ;  /* 0x00005400012c7983 */ /* 0x000ea20000100800 */
[----:B------:R-:W0:Y:S01]  /*18e90*/  S2R R5, SR_SWINHI ;  /* 0x0000000000057919 */ /* 0x000e220000002f00 */
[-C--:B------:R-:W-:Y:S02]  /*18ea0*/  LEA.HI R8, R4, R50.reuse, RZ, 0x4 ;  /* 0x0000003204087211 */ /* 0x080fe400078f20ff */
[----:B------:R-:W3:Y:S02]  /*18eb0*/  LDL R52, [R1+0x50] ;  /* 0x0000500001347983 */ /* 0x000ee40000100800 */
[----:B------:R-:W-:Y:S01]  /*18ec0*/  SHF.R.S32.HI R9, RZ, 0x4, R8 ;  /* 0x00000004ff097819 */ /* 0x000fe20000011408 */
[----:B------:R-:W-:Y:S05]  /*18ed0*/  WARPSYNC.ALL ;  /* 0x0000000000007948 */ /* 0x000fea0003800000 */
[----:B------:R-:W-:Y:S01]  /*18ee0*/  LEA.HI R10, R8, R9, RZ, 0x1 ;  /* 0x00000009080a7211 */ /* 0x000fe200078f08ff */
[----:B------:R-:W-:Y:S01]  /*18ef0*/  ULDC.64 UR4, c[0x0][0xc00] ;  /* 0x0003000000047ab9 */ /* 0x000fe20000000a00 */
[----:B------:R-:W-:-:S02]  /*18f00*/  LEA.HI R4, R4, R50, RZ, 0x5 ;  /* 0x0000003204047211 */ /* 0x000fc400078f28ff */
[----:B------:R-:W-:Y:S02]  /*18f10*/  LOP3.LUT R8, R8, 0xfffffff0, RZ, 0xc0, !PT ;  /* 0xfffffff008087812 */ /* 0x000fe400078ec0ff */
[----:B------:R-:W-:Y:S02]  /*18f20*/  LOP3.LUT R10, R10, 0x1ffffffe, RZ, 0xc0, !PT ;  /* 0x1ffffffe0a0a7812 */ /* 0x000fe400078ec0ff */
[----:B------:R-:W-:Y:S01]  /*18f30*/  SHF.R.S32.HI R11, RZ, 0x5, R4 ;  /* 0x00000005ff0b7819 */ /* 0x000fe20000011404 */
[----:B------:R-:W-:Y:S01]  /*18f40*/  IMAD.IADD R8, R50, 0x1, -R8 ;  /* 0x0000000132087824 */ /* 0x000fe200078e0a08 */
[----:B------:R-:W-:Y:S01]  /*18f50*/  F2FP.BF16.F32.PACK_AB R6, R93, R6 ;  /* 0x000000065d06723e */ /* 0x000fe200000010ff */
[----:B------:R-:W-:Y:S01]  /*18f60*/  IMAD.IADD R10, R9, 0x1, -R10 ;  /* 0x00000001090a7824 */ /* 0x000fe200078e0a0a */
[----:B------:R-:W-:Y:S01]  /*18f70*/  F2FP.BF16.F32.PACK_AB R26, R109, R26 ;  /* 0x0000001a6d1a723e */ /* 0x000fe200000010ff */
[----:B------:R-:W-:Y:S02]  /*18f80*/  IMAD R11, R11, 0x10, R8 ;  /* 0x000000100b0b7824 */ /* 0x000fe400078e0208 */
[----:B------:R-:W-:Y:S01]  /*18f90*/  IMAD.SHL.U32 R10, R10, 0x8, RZ ;  /* 0x000000080a0a7824 */ /* 0x000fe200078e00ff */
[----:B------:R-:W-:-:S02]  /*18fa0*/  MOV R28, R2 ;  /* 0x00000002001c7202 */ /* 0x000fc40000000f00 */
[----:B0-----:R-:W-:Y:S01]  /*18fb0*/  MOV R29, R5 ;  /* 0x00000005001d7202 */ /* 0x001fe20000000f00 */
[----:B------:R-:W-:-:S04]  /*18fc0*/  IMAD.U32 R5, R11, 0x20, R10 ;  /* 0x000000200b057824 */ /* 0x000fc800078e000a */
[----:B------:R-:W-:-:S03]  /*18fd0*/  IMAD.WIDE R4, R5, 0x2, R28 ;  /* 0x0000000205047825 */ /* 0x000fc600078e021c */
[C---:B------:R-:W-:Y:S01]  /*18fe0*/  LOP3.LUT R9, R4.reuse, 0x180, RZ, 0xc0, !PT ;  /* 0x0000018004097812 */ /* 0x040fe200078ec0ff */
[----:B------:R-:W-:Y:S01]  /*18ff0*/  BAR.SYNC.DEFER_BLOCKING 0x1, 0x180 ;  /* 0x0046000000007b1d */ /* 0x000fe20000010000 */
[C---:B------:R-:W-:Y:S02]  /*19000*/  IADD3 R31, P4, R4.reuse, 0x20, RZ ;  /* 0x00000020041f7810 */ /* 0x040fe40007f9e0ff */
[C---:B------:R-:W-:Y:S02]  /*19010*/  IADD3 R40, P0, R4.reuse, 0x6020, RZ ;  /* 0x0000602004287810 */ /* 0x040fe40007f1e0ff */
[----:B------:R-:W-:Y:S01]  /*19020*/  SHF.R.U64 R9, R9, 0x3, RZ ;  /* 0x0000000309097819 */ /* 0x000fe200000012ff */
[----:B------:R-:W-:Y:S01]  /*19030*/  IMAD.X R11, RZ, RZ, R5, P4 ;  /* 0x000000ffff0b7224 */ /* 0x000fe200020e0605 */
[----:B------:R-:W-:Y:S02]  /*19040*/  LOP3.LUT R8, R31, 0x180, RZ, 0xc0, !PT ;  /* 0x000001801f087812 */ /* 0x000fe400078ec0ff */
[----:B------:R-:W-:-:S02]  /*19050*/  IADD3 R35, P3, R4, 0x3000, RZ ;  /* 0x0000300004237810 */ /* 0x000fc40007f7e0ff */
[C---:B------:R-:W-:Y:S02]  /*19060*/  IADD3 R39, P2, R4.reuse, 0x3020, RZ ;  /* 0x0000302004277810 */ /* 0x040fe40007f5e0ff */
[----:B------:R-:W-:Y:S01]  /*19070*/  IADD3 R41, P1, R4, 0x6000, RZ ;  /* 0x0000600004297810 */ /* 0x000fe20007f3e0ff */
[--C-:B------:R-:W-:Y:S01]  /*19080*/  IMAD.X R13, RZ, RZ, R5.reuse, P3 ;  /* 0x000000ffff0d7224 */ /* 0x100fe200018e0605 */
[----:B------:R-:W-:Y:S01]  /*19090*/  LOP3.LUT R4, R9, R4, RZ, 0x3c, !PT ;  /* 0x0000000409047212 */ /* 0x000fe200078e3cff */
[--C-:B------:R-:W-:Y:S01]  /*190a0*/  IMAD.X R9, RZ, RZ, R5.reuse, P0 ;  /* 0x000000ffff097224 */ /* 0x100fe200000e0605 */
[----:B------:R-:W-:Y:S01]  /*190b0*/  SHF.R.U64 R8, R8, 0x3, RZ ;  /* 0x0000000308087819 */ /* 0x000fe200000012ff */
[--C-:B------:R-:W-:Y:S01]  /*190c0*/  IMAD.X R15, RZ, RZ, R5.reuse, P2 ;  /* 0x000000ffff0f7224 */ /* 0x100fe200010e0605 */
[----:B------:R-:W-:Y:S01]  /*190d0*/  ISETP.NE.U32.AND P0, PT, RZ, UR4, PT ;  /* 0x00000004ff007c0c */ /* 0x000fe2000bf05070 */
[----:B------:R-:W-:Y:S01]  /*190e0*/  IMAD.X R25, RZ, RZ, R5, P1 ;  /* 0x000000ffff197224 */ /* 0x000fe200008e0605 */
[----:B------:R-:W-:-:S02]  /*190f0*/  LOP3.LUT R10, R8, R31, RZ, 0x3c, !PT ;  /* 0x0000001f080a7212 */ /* 0x000fc400078e3cff */
[----:B------:R-:W-:Y:S02]  /*19100*/  LOP3.LUT R8, R35, 0x180, RZ, 0xc0, !PT ;  /* 0x0000018023087812 */ /* 0x000fe400078ec0ff */
[----:B------:R-:W-:Y:S02]  /*19110*/  LOP3.LUT R14, R39, 0x180, RZ, 0xc0, !PT ;  /* 0x00000180270e7812 */ /* 0x000fe400078ec0ff */
[----:B------:R-:W-:Y:S02]  /*19120*/  LOP3.LUT R24, R41, 0x180, RZ, 0xc0, !PT ;  /* 0x0000018029187812 */ /* 0x000fe400078ec0ff */
[----:B------:R-:W-:Y:S01]  /*19130*/  ISETP.NE.AND.EX P0, PT, RZ, UR5, PT, P0 ;  /* 0x00000005ff007c0c */ /* 0x000fe2000bf05300 */
[----:B------:R-:W-:Y:S01]  /*19140*/  ULDC.64 UR4, c[0x0][0xc08] ;  /* 0x0003020000047ab9 */ /* 0x000fe20000000a00 */
[----:B------:R-:W-:Y:S02]  /*19150*/  LOP3.LUT R31, R40, 0x180, RZ, 0xc0, !PT ;  /* 0x00000180281f7812 */ /* 0x000fe400078ec0ff */
[----:B------:R-:W-:-:S02]  /*19160*/  ISETP.NE.U32.AND P2, PT, RZ, UR4, PT ;  /* 0x00000004ff007c0c */ /* 0x000fc4000bf45070 */
[----:B------:R-:W-:Y:S02]  /*19170*/  SHF.R.U64 R8, R8, 0x3, RZ ;  /* 0x0000000308087819 */ /* 0x000fe400000012ff */
[----:B------:R-:W-:Y:S02]  /*19180*/  SHF.R.U64 R14, R14, 0x3, RZ ;  /* 0x000000030e0e7819 */ /* 0x000fe400000012ff */
[----:B------:R-:W-:Y:S02]  /*19190*/  SHF.R.U64 R24, R24, 0x3, RZ ;  /* 0x0000000318187819 */ /* 0x000fe400000012ff */
[----:B------:R-:W-:Y:S02]  /*191a0*/  SHF.R.U64 R31, R31, 0x3, RZ ;  /* 0x000000031f1f7819 */ /* 0x000fe400000012ff */
[----:B------:R-:W-:Y:S02]  /*191b0*/  ISETP.NE.AND.EX P2, PT, RZ, UR5, PT, P2 ;  /* 0x00000005ff007c0c */ /* 0x000fe4000bf45320 */
[----:B------:R-:W-:-:S02]  /*191c0*/  LOP3.LUT R12, R8, R35, RZ, 0x3c, !PT ;  /* 0x00000023080c7212 */ /* 0x000fc400078e3cff */
[----:B------:R-:W-:Y:S02]  /*191d0*/  LOP3.LUT R14, R14, R39, RZ, 0x3c, !PT ;  /* 0x000000270e0e7212 */ /* 0x000fe400078e3cff */
[----:B------:R-:W-:Y:S02]  /*191e0*/  LOP3.LUT R24, R24, R41, RZ, 0x3c, !PT ;  /* 0x0000002918187212 */ /* 0x000fe400078e3cff */
[----:B------:R-:W-:Y:S02]  /*191f0*/  MOV R35, R4 ;  /* 0x0000000400237202 */ /* 0x000fe40000000f00 */
[----:B------:R-:W-:Y:S02]  /*19200*/  F2FP.BF16.F32.PACK_AB R4, R30, R7 ;  /* 0x000000071e04723e */ /* 0x000fe400000010ff */
[----:B------:R-:W-:Y:S02]  /*19210*/  LOP3.LUT R8, R31, R40, RZ, 0x3c, !PT ;  /* 0x000000281f087212 */ /* 0x000fe400078e3cff */
[----:B------:R-:W-:Y:S01]  /*19220*/  F2FP.BF16.F32.PACK_AB R5, R91, R90 ;  /* 0x0000005a5b05723e */ /* 0x000fe200000010ff */
[----:B------:R-:W2:Y:S01]  /*19230*/  LDC.64 R30, c[0x0][0xc00] ;  /* 0x00030000ff1e7b82 */ /* 0x000ea20000000a00 */
[----:B------:R-:W-:-:S02]  /*19240*/  F2FP.BF16.F32.PACK_AB R7, R95, R94 ;  /* 0x0000005e5f07723e */ /* 0x000fc400000010ff */
[----:B------:R-:W-:Y:S02]  /*19250*/  MOV R40, R12 ;  /* 0x0000000c00287202 */ /* 0x000fe40000000f00 */
[----:B------:R-:W-:Y:S01]  /*19260*/  MOV R41, R14 ;  /* 0x0000000e00297202 */ /* 0x000fe20000000f00 */
[----:B------:R0:W-:Y:S01]  /*19270*/  STSM.16.M88.4 [R35], R4 ;  /* 0x0000000423007844 */ /* 0x0001e20000000200 */
[----:B------:R-:W-:Y:S02]  /*19280*/  MOV R39, R24 ;  /* 0x0000001800277202 */ /* 0x000fe40000000f00 */
[----:B------:R-:W-:Y:S02]  /*19290*/  MOV R42, R10 ;  /* 0x0000000a002a7202 */ /* 0x000fe40000000f00 */
[----:B------:R-:W-:Y:S02]  /*192a0*/  F2FP.BF16.F32.PACK_AB R12, R97, R96 ;  /* 0x00000060610c723e */ /* 0x000fe400000010ff */
[----:B------:R-:W-:-:S02]  /*192b0*/  F2FP.BF16.F32.PACK_AB R13, R99, R98 ;  /* 0x00000062630d723e */ /* 0x000fc400000010ff */
[----:B------:R-:W-:Y:S02]  /*192c0*/  F2FP.BF16.F32.PACK_AB R14, R101, R100 ;  /* 0x00000064650e723e */ /* 0x000fe400000010ff */
[----:B------:R-:W-:Y:S02]  /*192d0*/  F2FP.BF16.F32.PACK_AB R15, R103, R102 ;  /* 0x00000066670f723e */ /* 0x000fe400000010ff */
[----:B------:R-:W-:Y:S01]  /*192e0*/  F2FP.BF16.F32.PACK_AB R25, R38, R27 ;  /* 0x0000001b2619723e */ /* 0x000fe200000010ff */
[----:B------:R-:W-:Y:S01]  /*192f0*/  ULDC UR4, c[0x0][0xa88] ;  /* 0x0002a20000047ab9 */ /* 0x000fe20000000800 */
[----:B------:R-:W-:Y:S01]  /*19300*/  F2FP.BF16.F32.PACK_AB R24, R105, R104 ;  /* 0x000000686918723e */ /* 0x000fe200000010ff */
[----:B------:R4:W-:Y:S01]  /*19310*/  STSM.16.M88.4 [R42], R12 ;  /* 0x0000000c2a007844 */ /* 0x0009e20000000200 */
[----:B------:R-:W-:Y:S01]  /*19320*/  F2FP.BF16.F32.PACK_AB R27, R111, R110 ;  /* 0x0000006e6f1b723e */ /* 0x000fe200000010ff */
[----:B------:R-:W-:Y:S01]  /*19330*/  IMAD.MOV.U32 R38, RZ, RZ, RZ ;  /* 0x000000ffff267224 */ /* 0x000fe200078e00ff */
[----:B0-----:R-:W-:-:S02]  /*19340*/  MOV R35, R8 ;  /* 0x0000000800237202 */ /* 0x001fc40000000f00 */
[----:B------:R-:W-:Y:S01]  /*19350*/  F2FP.BF16.F32.PACK_AB R4, R113, R112 ;  /* 0x000000707104723e */ /* 0x000fe200000010ff */
[----:B------:R0:W-:Y:S01]  /*19360*/  STSM.16.M88.4 [R40], R24 ;  /* 0x0000001828007844 */ /* 0x0001e20000000200 */
[----:B------:R-:W-:Y:S02]  /*19370*/  F2FP.BF16.F32.PACK_AB R5, R34, R33 ;  /* 0x000000212205723e */ /* 0x000fe400000010ff */
[----:B------:R-:W-:Y:S02]  /*19380*/  F2FP.BF16.F32.PACK_AB R6, R117, R116 ;  /* 0x000000747506723e */ /* 0x000fe400000010ff */
[----:B------:R-:W-:Y:S02]  /*19390*/  F2FP.BF16.F32.PACK_AB R7, R119, R118 ;  /* 0x000000767707723e */ /* 0x000fe400000010ff */
[----:B------:R-:W-:Y:S02]  /*193a0*/  F2FP.BF16.F32.PACK_AB R8, R121, R120 ;  /* 0x000000787908723e */ /* 0x000fe400000010ff */
[----:B------:R-:W-:Y:S01]  /*193b0*/  F2FP.BF16.F32.PACK_AB R9, R123, R122 ;  /* 0x0000007a7b09723e */ /* 0x000fe200000010ff */
[----:B------:R1:W-:Y:S01]  /*193c0*/  STSM.16.M88.4 [R41], R4 ;  /* 0x0000000429007844 */ /* 0x0003e20000000200 */
[----:B------:R-:W-:-:S02]  /*193d0*/  F2FP.BF16.F32.PACK_AB R10, R125, R124 ;  /* 0x0000007c7d0a723e */ /* 0x000fc400000010ff */
[----:B------:R-:W-:Y:S02]  /*193e0*/  F2FP.BF16.F32.PACK_AB R11, R127, R126 ;  /* 0x0000007e7f0b723e */ /* 0x000fe400000010ff */
[----:B----4-:R-:W-:Y:S01]  /*193f0*/  F2FP.BF16.F32.PACK_AB R12, R129, R128 ;  /* 0x00000080810c723e */ /* 0x010fe200000010ff */
[----:B0-----:R-:W1:Y:S01]  /*19400*/  @P2 LDC.64 R24, c[0x0][0xc08] ;  /* 0x00030200ff182b82 */ /* 0x001e620000000a00 */
[----:B------:R-:W-:Y:S01]  /*19410*/  F2FP.BF16.F32.PACK_AB R13, R131, R130 ;  /* 0x00000082830d723e */ /* 0x000fe200000010ff */
[----:B------:R0:W-:Y:S01]  /*19420*/  STSM.16.M88.4 [R39], R8 ;  /* 0x0000000827007844 */ /* 0x0001e20000000200 */
[----:B------:R-:W-:Y:S02]  /*19430*/  F2FP.BF16.F32.PACK_AB R14, R133, R132 ;  /* 0x00000084850e723e */ /* 0x000fe400000010ff */
[----:B------:R-:W-:Y:S01]  /*19440*/  F2FP.BF16.F32.PACK_AB R15, R135, R134 ;  /* 0x00000086870f723e */ /* 0x000fe200000010ff */
[----:B------:R-:W-:Y:S02]  /*19450*/  IMAD.U32 R43, RZ, RZ, UR4 ;  /* 0x00000004ff2b7e24 */ /* 0x000fe4000f8e00ff */
[----:B------:R-:W4:Y:S02]  /*19460*/  LDC R40, c[0x0][0xbe8] ;  /* 0x0002fa00ff287b82 */ /* 0x000f240000000800 */
[----:B------:R0:W-:Y:S01]  /*19470*/  STSM.16.M88.4 [R35], R12 ;  /* 0x0000000c23007844 */ /* 0x0001e20000000200 */
[----:B--2---:R-:W-:-:S05]  /*19480*/  IMAD.WIDE R30, R44, 0x4, R30 ;  /* 0x000000042c1e7825 */ /* 0x004fca00078e021e */
[----:B------:R-:W-:Y:S01]  /*19490*/  BAR.SYNC.DEFER_BLOCKING 0x1, 0x180 ;  /* 0x0046000000007b1d */ /* 0x000fe20000010000 */
[----:B-1----:R-:W-:-:S05]  /*194a0*/  @P2 IMAD.WIDE R4, R44, 0x4, R24 ;  /* 0x000000042c042825 */ /* 0x002fca00078e0218 */
[----:B------:R1:W5:Y:S01]  /*194b0*/  @P0 LDG.E R38, desc[UR38][R30.64] ;  /* 0x000000261e260981 */ /* 0x000362000c1e1900 */
[----:B----4-:R-:W-:Y:S02]  /*194c0*/  ISETP.NE.AND P1, PT, R40, 0x1, PT ;  /* 0x000000012800780c */ /* 0x010fe40003f25270 */
[----:B---3--:R-:W-:Y:S01]  /*194d0*/  SHF.R.S32.HI R42, RZ, 0x1f, R52 ;  /* 0x0000001fff2a7819 */ /* 0x008fe20000011434 */
[----:B------:R1:W5:Y:S10]  /*194e0*/  @P2 LDG.E R43, desc[UR38][R4.64] ;  /* 0x00000026042b2981 */ /* 0x000374000c1e1900 */
[----:B------:R-:W2:Y:S08]  /*194f0*/  @P1 LDC R6, c[0x0][0xbec] ;  /* 0x0002fb00ff061b82 */ /* 0x000eb00000000800 */
[----:B0-----:R-:W0:Y:S01]  /*19500*/  @P1 LDC R9, c[0x0][0xbf0] ;  /* 0x0002fc00ff091b82 */ /* 0x001e220000000800 */
[----:B-1----:R-:W-:Y:S05]  /*19510*/  @P2 BRA `(.L_x_1564) ;  /* 0x0000000000102947 */ /* 0x002fea0003800000 */
[----:B------:R-:W-:Y:S05]  /*19520*/  @!P0 BRA `(.L_x_1564) ;  /* 0x00000000000c8947 */ /* 0x000fea0003800000 */
[----:B------:R-:W3:Y:S04]  /*19530*/  LDG.E R4, desc[UR38][R30.64] ;  /* 0x000000261e047981 */ /* 0x000ee8000c1e1900 */
[----:B-----5:R-:W3:Y:S02]  /*19540*/  LDG.E R43, desc[UR38][R30.64+0x4] ;  /* 0x000004261e2b7981 */ /* 0x020ee4000c1e1900 */
[----:B---3--:R-:W-:-:S07]  /*19550*/  IMAD.IADD R43, R43, 0x1, -R4 ;  /* 0x000000012b2b7824 */ /* 0x008fce00078e0a04 */
.L_x_1564:
[----:B------:R-:W3:Y:S01]  /*19560*/  LDL R5, [R1+0x44] ;  /* 0x0000440001057983 */ /* 0x000ee20000100800 */
[----:B------:R-:W-:Y:S01]  /*19570*/  ULDC.64 UR4, c[0x0][0xb90] ;  /* 0x0002e40000047ab9 */ /* 0x000fe20000000a00 */
[----:B------:R-:W1:Y:S01]  /*19580*/  S2R R10, SR_TID.X ;  /* 0x00000000000a7919 */ /* 0x000e620000002100 */
[----:B-----5:R-:W-:Y:S02]  /*19590*/  SHF.R.S32.HI R39, RZ, 0x1f, R38 ;  /* 0x0000001fff277819 */ /* 0x020fe40000011426 */
[----:B------:R-:W-:Y:S01]  /*195a0*/  SHF.R.S32.HI R41, RZ, 0x2, R32 ;  /* 0x00000002ff297819 */ /* 0x000fe20000011420 */
[----:B------:R-:W3:Y:S01]  /*195b0*/  LDL.LU R50, [R1+0x1c] ;  /* 0x00001c0001327983 */ /* 0x000ee20000300800 */
[----:B------:R-:W-:Y:S01]  /*195c0*/  IMAD R4, R42, UR4, RZ ;  /* 0x000000042a047c24 */ /* 0x000fe2000f8e02ff */
[----:B------:R-:W-:Y:S01]  /*195d0*/  SHF.R.S32.HI R45, RZ, 0x1f, R44 ;  /* 0x0000001fff2d7819 */ /* 0x000fe2000001142c */
[----:B------:R-:W-:Y:S01]  /*195e0*/  IMAD R43, R43, R40, RZ ;  /* 0x000000282b2b7224 */ /* 0x000fe200078e02ff */
[----:B------:R-:W4:Y:S01]  /*195f0*/  LDL R14, [R1+0x5c] ;  /* 0x00005c00010e7983 */ /* 0x000f220000100800 */
[----:B------:R-:W-:Y:S01]  /*19600*/  IMAD R11, R52, UR5, R4 ;  /* 0x00000005340b7c24 */ /* 0x000fe2000f8e0204 */
[----:B------:R-:W-:Y:S01]  /*19610*/  SEL R45, R45, RZ, !P0 ;  /* 0x000000ff2d2d7207 */ /* 0x000fe20004000000 */
[----:B------:R-:W4:Y:S01]  /*19620*/  @P1 LDC R51, c[0x0][0xbec] ;  /* 0x0002fb00ff331b82 */ /* 0x000f220000000800 */
[----:B------:R-:W-:Y:S01]  /*19630*/  SEL R44, R44, RZ, !P0 ;  /* 0x000000ff2c2c7207 */ /* 0x000fe20004000000 */
[----:B-1----:R-:W-:-:S05]  /*19640*/  VIADD R10, R10, 0xffffff80 ;  /* 0xffffff800a0a7836 */ /* 0x002fca0000000000 */
[----:B------:R-:W-:-:S04]  /*19650*/  SHF.R.S32.HI R26, RZ, 0x1f, R10 ;  /* 0x0000001fff1a7819 */ /* 0x000fc8000001140a */
[----:B------:R-:W-:-:S04]  /*19660*/  LEA.HI R26, R26, R10, RZ, 0x7 ;  /* 0x0000000a1a1a7211 */ /* 0x000fc800078f38ff */
[----:B------:R-:W-:-:S05]  /*19670*/  LOP3.LUT R26, R26, 0xffffff80, RZ, 0xc0, !PT ;  /* 0xffffff801a1a7812 */ /* 0x000fca00078ec0ff */
[----:B------:R-:W-:Y:S02]  /*19680*/  IMAD.IADD R26, R10, 0x1, -R26 ;  /* 0x000000010a1a7824 */ /* 0x000fe400078e0a1a */
[----:B------:R-:W-:Y:S01]  /*19690*/  IMAD R0, R0, 0x60, R41 ;  /* 0x0000006000007824 */ /* 0x000fe200078e0229 */
[----:B------:R-:W-:Y:S01]  /*196a0*/  BSSY B1, `(.L_x_1565) ;  /* 0x000008a000017945 */ /* 0x000fe20003800000 */
[----:B---3--:R-:W-:Y:S02]  /*196b0*/  IMAD.IADD R15, R5, 0x1, R50 ;  /* 0x00000001050f7824 */ /* 0x008fe400078e0232 */
[----:B------:R-:W-:Y:S01]  /*196c0*/  IMAD.WIDE.U32 R4, R52, UR4, R38 ;  /* 0x0000000434047c25 */ /* 0x000fe2000f8e0026 */
[----:B------:R-:W-:-:S03]  /*196d0*/  ULDC.64 UR4, c[0x0][0xb98] ;  /* 0x0002e60000047ab9 */ /* 0x000fc60000000a00 */
[----:B--2---:R-:W-:-:S04]  /*196e0*/  @P1 IMAD.HI.U32 R6, R15, R6, RZ ;  /* 0x000000060f061227 */ /* 0x004fc800078e00ff */
[----:B------:R-:W-:Y:S01]  /*196f0*/  IMAD.MOV.U32 R7, RZ, RZ, R15 ;  /* 0x000000ffff077224 */ /* 0x000fe200078e000f */
[----:B0-----:R-:W-:Y:S01]  /*19700*/  @P1 SHF.R.U32.HI R7, RZ, R9, R6 ;  /* 0x00000009ff071219 */ /* 0x001fe20000011606 */
[----:B------:R-:W-:Y:S02]  /*19710*/  IMAD R9, R41, 0x20, R21 ;  /* 0x0000002029097824 */ /* 0x000fe400078e0215 */
[----:B------:R-:W-:Y:S02]  /*19720*/  IMAD.IADD R5, R5, 0x1, R11 ;  /* 0x0000000105057824 */ /* 0x000fe400078e020b */
[----:B------:R-:W-:Y:S02]  /*19730*/  IMAD.MOV R13, RZ, RZ, -R7 ;  /* 0x000000ffff0d7224 */ /* 0x000fe400078e0a07 */
[----:B------:R-:W-:-:S04]  /*19740*/  IMAD.WIDE R28, R9, 0x2, R28 ;  /* 0x00000002091c7825 */ /* 0x000fc800078e021c */
        /* <DEDUP_REMOVED lines=18> */
[----:B----4-:R-:W-:Y:S01]  /*19870*/  IMAD.IADD R4, R14, 0x1, R50 ;  /* 0x000000010e047824 */ /* 0x010fe200078e0232 */
[----:B------:R-:W-:Y:S01]  /*19880*/  ULDC.64 UR4, c[0x0][0xaa0] ;  /* 0x0002a80000047ab9 */ /* 0x000fe20000000a00 */
[----:B------:R-:W0:Y:S01]  /*19890*/  SHFL.IDX PT, R47, R10, RZ, 0x1c1f ;  /* 0x001c1fff0a2f7589 */ /* 0x000e2200000e0000 */
[----:B------:R-:W-:Y:S01]  /*198a0*/  LOP3.LUT P0, RZ, R26, 0x3, RZ, 0xc0, !PT ;  /* 0x000000031aff7812 */ /* 0x000fe2000780c0ff */
[----:B------:R-:W-:-:S03]  /*198b0*/  IMAD.X R9, RZ, RZ, R29, P2 ;  /* 0x000000ffff097224 */ /* 0x000fc600010e061d */
[C---:B------:R-:W-:Y:S01]  /*198c0*/  ISETP.GE.OR P2, PT, R4.reuse, R43, P0 ;  /* 0x0000002b0400720c */ /* 0x040fe20000746670 */
[----:B------:R-:W-:Y:S04]  /*198d0*/  SHFL.IDX PT, R48, R6, 0x1, 0x1c1f ;  /* 0x003c1f0006307f89 */ /* 0x000fe800000e0000 */
[----:B------:R-:W1:Y:S01]  /*198e0*/  SHFL.IDX PT, R49, R10, 0x1, 0x1c1f ;  /* 0x003c1f000a317f89 */ /* 0x000e6200000e0000 */
[----:B------:R-:W-:Y:S01]  /*198f0*/  VIADD R4, R4, 0x8 ;  /* 0x0000000804047836 */ /* 0x000fe20000000000 */
[----:B------:R-:W-:-:S04]  /*19900*/  IADD3 R13, P3, R28, 0x3000, RZ ;  /* 0x000030001c0d7810 */ /* 0x000fc80007f7e0ff */
[----:B------:R-:W-:Y:S01]  /*19910*/  ISETP.GE.OR P0, PT, R4, R43, P0 ;  /* 0x0000002b0400720c */ /* 0x000fe20000706670 */
[----:B------:R-:W-:Y:S01]  /*19920*/  IMAD R39, R39, UR4, RZ ;  /* 0x0000000427277c24 */ /* 0x000fe2000f8e02ff */
[----:B0-----:R0:W-:Y:S01]  /*19930*/  @!P2 ST.E desc[UR38][R46.64], R3 ;  /* 0x000000032e00a985 */ /* 0x0011e2000c101926 */
[----:B------:R-:W-:Y:S02]  /*19940*/  LOP3.LUT R12, R13, 0x180, RZ, 0xc0, !PT ;  /* 0x000001800d0c7812 */ /* 0x000fe400078ec0ff */
[----:B------:R-:W-:Y:S01]  /*19950*/  LOP3.LUT R8, R7, 0x180, RZ, 0xc0, !PT ;  /* 0x0000018007087812 */ /* 0x000fe200078ec0ff */
[----:B0-----:R-:W0:Y:S01]  /*19960*/  @P1 LDC R47, c[0x0][0xbf0] ;  /* 0x0002fc00ff2f1b82 */ /* 0x001e220000000800 */
[C---:B------:R-:W-:Y:S02]  /*19970*/  IMAD R3, R38.reuse, UR5, R39 ;  /* 0x0000000526037c24 */ /* 0x040fe4000f8e0227 */
[----:B------:R-:W-:Y:S01]  /*19980*/  IMAD.WIDE.U32 R38, R38, UR4, RZ ;  /* 0x0000000426267c25 */ /* 0x000fe2000f8e00ff */
[----:B------:R-:W-:Y:S01]  /*19990*/  SHF.R.U64 R12, R12, 0x3, RZ ;  /* 0x000000030c0c7819 */ /* 0x000fe200000012ff */
[----:B------:R-:W-:Y:S01]  /*199a0*/  ULDC.64 UR4, c[0x0][0xae8] ;  /* 0x0002ba0000047ab9 */ /* 0x000fe20000000a00 */
[----:B------:R-:W-:Y:S01]  /*199b0*/  SHF.R.U64 R8, R8, 0x3, RZ ;  /* 0x0000000308087819 */ /* 0x000fe200000012ff */
[----:B-1----:R1:W-:Y:S01]  /*199c0*/  @!P0 ST.E desc[UR38][R48.64], R20 ;  /* 0x0000001430008985 */ /* 0x0023e2000c101926 */
[----:B------:R-:W-:-:S02]  /*199d0*/  IMAD.IADD R39, R39, 0x1, R3 ;  /* 0x0000000127277824 */ /* 0x000fc400078e0203 */
[----:B------:R-:W-:Y:S01]  /*199e0*/  IMAD R42, R42, UR4, RZ ;  /* 0x000000042a2a7c24 */ /* 0x000fe2000f8e02ff */
[----:B------:R-:W-:Y:S01]  /*199f0*/  LOP3.LUT R12, R12, R13, RZ, 0x3c, !PT ;  /* 0x0000000d0c0c7212 */ /* 0x000fe200078e3cff */
[----:B------:R-:W-:Y:S01]  /*19a00*/  IMAD.X R13, RZ, RZ, R29, P3 ;  /* 0x000000ffff0d7224 */ /* 0x000fe200018e061d */
[----:B------:R-:W-:Y:S01]  /*19a10*/  IADD3 R25, P5, R28, 0x4800, RZ ;  /* 0x000048001c197810 */ /* 0x000fe20007fbe0ff */
[----:B------:R-:W-:Y:S01]  /*19a20*/  IMAD R3, R52, UR5, R42 ;  /* 0x0000000534037c24 */ /* 0x000fe2000f8e022a */
[----:B------:R-:W-:Y:S01]  /*19a30*/  LOP3.LUT R8, R8, R7, RZ, 0x3c, !PT ;  /* 0x0000000708087212 */ /* 0x000fe200078e3cff */
[----:B------:R-:W-:Y:S01]  /*19a40*/  IMAD.WIDE.U32 R38, R52, UR4, R38 ;  /* 0x0000000434267c25 */ /* 0x000fe2000f8e0026 */
[----:B------:R-:W-:Y:S01]  /*19a50*/  IADD3 R31, P4, R28, 0x6000, RZ ;  /* 0x000060001c1f7810 */ /* 0x000fe20007f9e0ff */
[----:B------:R-:W-:Y:S02]  /*19a60*/  ULDC.64 UR4, c[0x0][0xaf0] ;  /* 0x0002bc0000047ab9 */ /* 0x000fe40000000a00 */
[----:B-1----:R-:W-:Y:S01]  /*19a70*/  IMAD.IADD R20, R50, 0x1, R0 ;  /* 0x0000000132147824 */ /* 0x002fe200078e0200 */
[----:B------:R-:W-:Y:S01]  /*19a80*/  IADD3 R7, P3, R28, 0x7800, RZ ;  /* 0x000078001c077810 */ /* 0x000fe20007f7e0ff */
[----:B------:R-:W5:Y:S02]  /*19a90*/  LD.E.128 R8, desc[UR38][R8.64] ;  /* 0x0000002608087980 */ /* 0x000f64000c101d00 */
[----:B------:R-:W-:Y:S01]  /*19aa0*/  @P1 IMAD.HI.U32 R0, R20, R51, RZ ;  /* 0x0000003314001227 */ /* 0x000fe200078e00ff */
[----:B------:R-:W-:Y:S01]  /*19ab0*/  LOP3.LUT R24, R25, 0x180, RZ, 0xc0, !PT ;  /* 0x0000018019187812 */ /* 0x000fe200078ec0ff */
[----:B------:R-:W5:Y:S01]  /*19ac0*/  LD.E.128 R12, desc[UR38][R12.64] ;  /* 0x000000260c0c7980 */ /* 0x000f62000c101d00 */
[----:B------:R-:W-:Y:S01]  /*19ad0*/  LOP3.LUT R30, R31, 0x180, RZ, 0xc0, !PT ;  /* 0x000001801f1e7812 */ /* 0x000fe200078ec0ff */
[----:B------:R-:W-:Y:S01]  /*19ae0*/  IMAD.IADD R39, R39, 0x1, R3 ;  /* 0x0000000127277824 */ /* 0x000fe200078e0203 */
[----:B------:R-:W-:Y:S01]  /*19af0*/  LOP3.LUT R5, R28, 0x180, RZ, 0xc0, !PT ;  /* 0x000001801c057812 */ /* 0x000fe200078ec0ff */
[----:B------:R-:W-:Y:S01]  /*19b00*/  IMAD.MOV.U32 R3, RZ, RZ, R20 ;  /* 0x000000ffff037224 */ /* 0x000fe200078e0014 */
[----:B------:R-:W-:Y:S01]  /*19b10*/  LOP3.LUT R6, R7, 0x180, RZ, 0xc0, !PT ;  /* 0x0000018007067812 */ /* 0x000fe200078ec0ff */
[----:B------:R-:W-:Y:S01]  /*19b20*/  IMAD R45, R45, UR4, RZ ;  /* 0x000000042d2d7c24 */ /* 0x000fe2000f8e02ff */
[----:B0-----:R-:W-:-:S02]  /*19b30*/  @P1 SHF.R.U32.HI R3, RZ, R47, R0 ;  /* 0x0000002fff031219 */ /* 0x001fc40000011600 */
[----:B------:R-:W-:Y:S02]  /*19b40*/  SHF.R.U64 R24, R24, 0x3, RZ ;  /* 0x0000000318187819 */ /* 0x000fe400000012ff */
[----:B------:R-:W-:Y:S02]  /*19b50*/  SHF.R.U64 R30, R30, 0x3, RZ ;  /* 0x000000031e1e7819 */ /* 0x000fe400000012ff */
        /* <DEDUP_REMOVED lines=12> */
[----:B------:R-:W-:Y:S01]  /*19c20*/  LOP3.LUT R32, R6, R7, RZ, 0x3c, !PT ;  /* 0x0000000706207212 */ /* 0x000fe200078e3cff */
[----:B------:R-:W-:-:S02]  /*19c30*/  IMAD.X R33, RZ, RZ, R29, P3 ;  /* 0x000000ffff217224 */ /* 0x000fc400018e061d */
[----:B------:R-:W-:Y:S01]  /*19c40*/  IMAD.MOV.U32 R5, RZ, RZ, R29 ;  /* 0x000000ffff057224 */ /* 0x000fe200078e001d */
[----:B------:R-:W5:Y:S01]  /*19c50*/  LD.E.128 R24, desc[UR38][R24.64] ;  /* 0x0000002618187980 */ /* 0x000f62000c101d00 */
[----:B------:R-:W-:Y:S02]  /*19c60*/  IMAD.IADD R45, R45, 0x1, R47 ;  /* 0x000000012d2d7824 */ /* 0x000fe400078e022f */
[----:B------:R-:W-:Y:S01]  /*19c70*/  IMAD R0, R0, UR4, RZ ;  /* 0x0000000400007c24 */ /* 0x000fe2000f8e02ff */
[----:B------:R-:W5:Y:S01]  /*19c80*/  LD.E.128 R28, desc[UR38][R30.64] ;  /* 0x000000261e1c7980 */ /* 0x000f62000c101d00 */
[----:B------:R-:W-:Y:S02]  /*19c90*/  IMAD R47, R40, R39, R20 ;  /* 0x00000027282f7224 */ /* 0x000fe400078e0214 */
[C---:B------:R-:W-:Y:S01]  /*19ca0*/  IMAD R49, R3.reuse, UR5, R0 ;  /* 0x0000000503317c24 */ /* 0x040fe2000f8e0200 */
[----:B------:R-:W5:Y:S01]  /*19cb0*/  LD.E.128 R4, desc[UR38][R4.64] ;  /* 0x0000002604047980 */ /* 0x000f62000c101d00 */
[----:B------:R-:W-:Y:S01]  /*19cc0*/  IMAD.WIDE.U32 R38, R3, UR4, R44 ;  /* 0x0000000403267c25 */ /* 0x000fe2000f8e002c */
[----:B------:R-:W-:Y:S01]  /*19cd0*/  SHF.R.S32.HI R0, RZ, 0x1f, R47 ;  /* 0x0000001fff007819 */ /* 0x000fe2000001142f */
[----:B------:R-:W-:Y:S01]  /*19ce0*/  ULDC.64 UR4, c[0x0][0xad8] ;  /* 0x0002b60000047ab9 */ /* 0x000fe20000000a00 */
[----:B------:R-:W5:Y:S01]  /*19cf0*/  LD.E.128 R32, desc[UR38][R32.64] ;  /* 0x0000002620207980 */ /* 0x000f62000c101d00 */
        /* <DEDUP_REMOVED lines=8> */
[----:B------:R-:W-:Y:S02]  /*19d80*/  IMAD.IADD R42, R41, 0x1, R50 ;  /* 0x00000001292a7824 */ /* 0x000fe400078e0232 */
        /* <DEDUP_REMOVED lines=12> */
[----:B------:R-:W-:Y:S02]  /*19e50*/  SHF.R.S32.HI R48, RZ, 0x1f, R37 ;  /* 0x0000001fff307819 */ /* 0x000fe40000011425 */
[----:B------:R-:W-:Y:S01]  /*19e60*/  SHF.R.S32.HI R49, RZ, 0x1f, R36 ;  /* 0x0000001fff317819 */ /* 0x000fe20000011424 */
[----:B------:R-:W-:Y:S06]  /*19e70*/  @P0 BRA `(.L_x_1566) ;  /* 0x0000000000300947 */ /* 0x000fec0003800000 */
        /* <DEDUP_REMOVED lines=12> */
.L_x_1566:
[----:B------:R-:W-:Y:S05]  /*19f40*/  BSYNC B1 ;  /* 0x0000000000017941 */ /* 0x000fea0003800000 */
.L_x_1565:
[----:B0-----:R-:W-:Y:S01]  /*19f50*/  VIADD R0, R42, 0x60 ;  /* 0x000000602a007836 */ /* 0x001fe20000000000 */
[----:B---3-5:R0:W3:Y:S04]  /*19f60*/  SHFL.IDX PT, R7, R3, 0x1, 0x1c1f ;  /* 0x003c1f0003077f89 */ /* 0x0280e800000e0000 */
[----:B------:R-:W-:Y:S01]  /*19f70*/  ISETP.GE.AND P0, PT, R0, R43, PT ;  /* 0x0000002b0000720c */ /* 0x000fe20003f06270 */
[----:B------:R0:W4:-:S12]  /*19f80*/  SHFL.IDX PT, R6, R20, 0x1, 0x1c1f ;  /* 0x003c1f0014067f89 */ /* 0x00011800000e0000 */
[----:B0-----:R-:W-:Y:S05]  /*19f90*/  @P0 BRA `(.L_x_1567) ;  /* 0x0000000800b00947 */ /* 0x001fea0003800000 */
[----:B------:R-:W-:Y:S02]  /*19fa0*/  ULDC UR4, c[0x0][0xac8] ;  /* 0x0002b20000047ab9 */ /* 0x000fe40000000800 */
[----:B------:R-:W-:Y:S02]  /*19fb0*/  ISETP.GE.AND P2, PT, R37, UR4, PT ;  /* 0x0000000425007c0c */ /* 0x000fe4000bf46270 */
[----:B------:R-:W-:-:S11]  /*19fc0*/  ISETP.GE.AND P1, PT, R21, UR4, PT ;  /* 0x0000000415007c0c */ /* 0x000fd6000bf26270 */
[----:B----4-:R-:W-:Y:S02]  /*19fd0*/  @!P2 LEA R12, P0, R37, R6, 0x1 ;  /* 0x00000006250ca211 */ /* 0x010fe400078008ff */
[----:B---3--:R-:W-:Y:S02]  /*19fe0*/  @!P1 IMAD.WIDE R4, R21, 0x2, R6 ;  /* 0x0000000215049825 */ /* 0x008fe400078e0206 */
        /* <DEDUP_REMOVED lines=9> */
.L_x_1563:
[----:B------:R-:W2:Y:S01]  /*1a080*/  LDL R10, [R1+0x54] ;  /* 0x00005400010a7983 */ /* 0x000ea20000100800 */
[----:B------:R-:W-:Y:S01]  /*1a090*/  ULDC.64 UR4, c[0x0][0xc00] ;  /* 0x0003000000047ab9 */ /* 0x000fe20000000a00 */
[----:B------:R-:W2:Y:S01]  /*1a0a0*/  LDC.64 R4, c[0x0][0xc00] ;  /* 0x00030000ff047b82 */ /* 0x000ea20000000a00 */
[----:B------:R-:W-:Y:S01]  /*1a0b0*/  ISETP.NE.U32.AND P0, PT, RZ, UR4, PT ;  /* 0x00000004ff007c0c */ /* 0x000fe2000bf05070 */
[----:B------:R-:W-:-:S03]  /*1a0c0*/  IMAD.MOV.U32 R3, RZ, RZ, RZ ;  /* 0x000000ffff037224 */ /* 0x000fc600078e00ff */
[----:B------:R-:W-:Y:S01]  /*1a0d0*/  ISETP.NE.AND.EX P0, PT, RZ, UR5, PT, P0 ;  /* 0x00000005ff007c0c */ /* 0x000fe2000bf05300 */
[----:B------:R-:W-:Y:S02]  /*1a0e0*/  ULDC.64 UR4, c[0x0][0xc08] ;  /* 0x0003020000047ab9 */ /* 0x000fe40000000a00 */
[----:B------:R-:W-:Y:S01]  /*1a0f0*/  ISETP.NE.U32.AND P1, PT, RZ, UR4, PT ;  /* 0x00000004ff007c0c */ /* 0x000fe2000bf25070 */
[----:B------:R-:W0:Y:S03]  /*1a100*/  LDC R29, c[0x0][0xbe8] ;  /* 0x0002fa00ff1d7b82 */ /* 0x000e260000000800 */
[----:B------:R-:W-:-:S13]  /*1a110*/  ISETP.NE.AND.EX P1, PT, RZ, UR5, PT, P1 ;  /* 0x00000005ff007c0c */ /* 0x000fda000bf25310 */
[----:B------:R-:W3:Y:S01]  /*1a120*/  @P1 LDC.64 R6, c[0x0][0xc08] ;  /* 0x00030200ff061b82 */ /* 0x000ee20000000a00 */
[----:B------:R-:W-:Y:S02]  /*1a130*/  ULDC UR4, c[0x0][0xa88] ;  /* 0x0002a20000047ab9 */ /* 0x000fe40000000800 */
[----:B------:R-:W-:Y:S02]  /*1a140*/  IMAD.U32 R8, RZ, RZ, UR4 ;  /* 0x00000004ff087e24 */ /* 0x000fe4000f8e00ff */
[----:B--2---:R-:W-:-:S04]  /*1a150*/  IMAD.WIDE R4, R10, 0x4, R4 ;  /* 0x000000040a047825 */ /* 0x004fc800078e0204 */
[----:B---3--:R-:W-:Y:S01]  /*1a160*/  @P1 IMAD.WIDE R6, R10, 0x4, R6 ;  /* 0x000000040a061825 */ /* 0x008fe200078e0206 */
[----:B------:R2:W5:Y:S04]  /*1a170*/  @P0 LDG.E R3, desc[UR38][R4.64] ;  /* 0x0000002604030981 */ /* 0x000568000c1e1900 */
[----:B------:R2:W5:Y:S01]  /*1a180*/  @P1 LDG.E R8, desc[UR38][R6.64] ;  /* 0x0000002606081981 */ /* 0x000562000c1e1900 */
[----:B0-----:R-:W-:Y:S02]  /*1a190*/  ISETP.NE.AND P2, PT, R29, 0x1, PT ;  /* 0x000000011d00780c */ /* 0x001fe40003f45270 */
[----:B------:R-:W-:Y:S02]  /*1a1a0*/  ISETP.GE.AND P3, PT, R50, 0xc0, PT ;  /* 0x000000c03200780c */ /* 0x000fe40003f66270 */
[----:B------:R-:W-:-:S09]  /*1a1b0*/  SHF.R.S32.HI R9, RZ, 0x1f, R10 ;  /* 0x0000001fff097819 */ /* 0x000fd2000001140a */
[----:B------:R-:W0:Y:S08]  /*1a1c0*/  @P2 LDC R20, c[0x0][0xbec] ;  /* 0x0002fb00ff142b82 */ /* 0x000e300000000800 */
[----:B------:R-:W3:Y:S01]  /*1a1d0*/  @P2 LDC R31, c[0x0][0xbf0] ;  /* 0x0002fc00ff1f2b82 */ /* 0x000ee20000000800 */
[----:B--2---:R-:W-:Y:S05]  /*1a1e0*/  @P1 BRA `(.L_x_1568) ;  /* 0x0000000000101947 */ /* 0x004fea0003800000 */
[----:B------:R-:W-:Y:S05]  /*1a1f0*/  @!P0 BRA `(.L_x_1568) ;  /* 0x00000000000c8947 */ /* 0x000fea0003800000 */
[----:B------:R-:W2:Y:S04]  /*1a200*/  LDG.E R7, desc[UR38][R4.64] ;  /* 0x0000002604077981 */ /* 0x000ea8000c1e1900 */
[----:B-----5:R-:W2:Y:S02]  /*1a210*/  LDG.E R8, desc[UR38][R4.64+0x4] ;  /* 0x0000042604087981 */ /* 0x020ea4000c1e1900 */
[----:B--2---:R-:W-:-:S07]  /*1a220*/  IMAD.IADD R8, R8, 0x1, -R7 ;  /* 0x0000000108087824 */ /* 0x004fce00078e0a07 */
.L_x_1568:
[----:B------:R-:W2:Y:S04]  /*1a230*/  LDL R26, [R1+0x50] ;  /* 0x00005000011a7983 */ /* 0x000ea80000100800 */
[----:B------:R4:W5:Y:S01]  /*1a240*/  LDL R24, [R1+0x1c] ;  /* 0x00001c0001187983 */ /* 0x0009620000100800 */
[----:B------:R-:W-:Y:S01]  /*1a250*/  BSSY B1, `(.L_x_1569) ;  /* 0x000002d000017945 */ /* 0x000fe20003800000 */
[----:B------:R-:W-:Y:S02]  /*1a260*/  SEL R15, R10, RZ, !P0 ;  /* 0x000000ff0a0f7207 */ /* 0x000fe40004000000 */
[----:B------:R-:W-:Y:S02]  /*1a270*/  SEL R14, R9, RZ, !P0 ;  /* 0x000000ff090e7207 */ /* 0x000fe40004000000 */
[----:B-----5:R-:W-:-:S02]  /*1a280*/  SHF.R.S32.HI R12, RZ, 0x1f, R3 ;  /* 0x0000001fff0c7819 */ /* 0x020fc40000011403 */
[----:B--2---:R-:W-:Y:S01]  /*1a290*/  SHF.R.S32.HI R13, RZ, 0x1f, R26 ;  /* 0x0000001fff0d7819 */ /* 0x004fe2000001141a */
[----:B----4-:R-:W-:Y:S06]  /*1a2a0*/  @P3 BRA `(.L_x_1570) ;  /* 0x00000000009c3947 */ /* 0x010fec0003800000 */
[----:B------:R-:W2:Y:S01]  /*1a2b0*/  S2R R5, SR_TID.X ;  /* 0x0000000000057919 */ /* 0x000ea20000002100 */
[----:B------:R-:W4:Y:S02]  /*1a2c0*/  LDC R11, c[0x0][0xbe8] ;  /* 0x0002fa00ff0b7b82 */ /* 0x000f240000000800 */
[----:B----4-:R-:W-:Y:S01]  /*1a2d0*/  IMAD R4, R8, R11, RZ ;  /* 0x0000000b08047224 */ /* 0x010fe200078e02ff */
[----:B--2---:R-:W-:-:S04]  /*1a2e0*/  IADD3 R10, R24, -0x80, R5 ;  /* 0xffffff80180a7810 */ /* 0x004fc80007ffe005 */
        /* <DEDUP_REMOVED lines=9> */
[----:B------:R-:W2:Y:S01]  /*1a380*/  @P0 LDC R25, c[0x0][0xbec] ;  /* 0x0002fb00ff190b82 */ /* 0x000ea20000000800 */
[----:B------:R-:W-:Y:S01]  /*1a390*/  IMAD R9, R26, UR5, R9 ;  /* 0x000000051a097c24 */ /* 0x000fe2000f8e0209 */
[----:B------:R-:W-:-:S03]  /*1a3a0*/  ULDC.64 UR4, c[0x0][0xb98] ;  /* 0x0002e60000047ab9 */ /* 0x000fc60000000a00 */
[----:B------:R-:W-:-:S03]  /*1a3b0*/  IMAD.IADD R5, R5, 0x1, R9 ;  /* 0x0000000105057824 */ /* 0x000fc600078e0209 */
[----:B------:R-:W4:Y:S01]  /*1a3c0*/  @P0 LDC R27, c[0x0][0xbf0] ;  /* 0x0002fc00ff1b0b82 */ /* 0x000f220000000800 */
[----:B------:R-:W-:-:S04]  /*1a3d0*/  IMAD.WIDE.U32 R4, R15, UR4, R4 ;  /* 0x000000040f047c25 */ /* 0x000fc8000f8e0004 */
[----:B--2---:R-:W-:-:S05]  /*1a3e0*/  @P0 IMAD.HI.U32 R6, R10, R25, RZ ;  /* 0x000000190a060227 */ /* 0x004fca00078e00ff */
[----:B----4-:R-:W-:Y:S01]  /*1a3f0*/  @P0 SHF.R.U32.HI R7, RZ, R27, R6 ;  /* 0x0000001bff070219 */ /* 0x010fe20000011606 */
        /* <DEDUP_REMOVED lines=18> */
.L_x_1570:
[----:B------:R-:W-:Y:S05]  /*1a520*/  BSYNC B1 ;  /* 0x0000000000017941 */ /* 0x000fea0003800000 */
.L_x_1569:
[----:B------:R-:W-:Y:S01]  /*1a530*/  ULDC.64 UR4, c[0x0][0xaa0] ;  /* 0x0002a80000047ab9 */ /* 0x000fe20000000a00 */
[----:B------:R-:W-:Y:S01]  /*1a540*/  SHF.R.S32.HI R25, RZ, 0x2, R32 ;  /* 0x00000002ff197819 */ /* 0x000fe20000011420 */
[----:B------:R-:W-:Y:S01]  /*1a550*/  IMAD R4, R12, UR4, RZ ;  /* 0x000000040c047c24 */ /* 0x000fe2000f8e02ff */
[----:B------:R-:W-:-:S03]  /*1a560*/  SHF.R.S32.HI R10, RZ, 0x1f, R37 ;  /* 0x0000001fff0a7819 */ /* 0x000fc60000011425 */
[C---:B--2---:R-:W-:Y:S02]  /*1a570*/  IMAD R7, R3.reuse, UR5, R4 ;  /* 0x0000000503077c24 */ /* 0x044fe4000f8e0204 */
[----:B------:R-:W-:Y:S02]  /*1a580*/  IMAD R0, R0, 0x60, R25 ;  /* 0x0000006000007824 */ /* 0x000fe400078e0219 */
[----:B------:R-:W-:Y:S01]  /*1a590*/  IMAD.WIDE.U32 R4, R3, UR4, RZ ;  /* 0x0000000403047c25 */ /* 0x000fe2000f8e00ff */
[----:B------:R-:W-:-:S03]  /*1a5a0*/  ULDC.64 UR4, c[0x0][0xae8] ;  /* 0x0002ba0000047ab9 */ /* 0x000fc60000000a00 */
[----:B------:R-:W-:Y:S02]  /*1a5b0*/  IMAD.IADD R9, R24, 0x1, R0 ;  /* 0x0000000118097824 */ /* 0x000fe400078e0200 */
[----:B------:R-:W-:Y:S02]  /*1a5c0*/  IMAD.IADD R5, R5, 0x1, R7 ;  /* 0x0000000105057824 */ /* 0x000fe400078e0207 */
[----:B------:R-:W-:Y:S02]  /*1a5d0*/  IMAD R6, R13, UR4, RZ ;  /* 0x000000040d067c24 */ /* 0x000fe4000f8e02ff */
[----:B0-----:R-:W-:-:S04]  /*1a5e0*/  @P2 IMAD.HI.U32 R0, R9, R20, RZ ;  /* 0x0000001409002227 */ /* 0x001fc800078e00ff */
[C---:B------:R-:W-:Y:S02]  /*1a5f0*/  IMAD R7, R26.reuse, UR5, R6 ;  /* 0x000000051a077c24 */ /* 0x040fe4000f8e0206 */
[----:B------:R-:W-:Y:S01]  /*1a600*/  IMAD.WIDE.U32 R4, R26, UR4, R4 ;  /* 0x000000041a047c25 */ /* 0x000fe2000f8e0004 */
[----:B------:R-:W-:-:S03]  /*1a610*/  ULDC.64 UR4, c[0x0][0xaf0] ;  /* 0x0002bc0000047ab9 */ /* 0x000fc60000000a00 */
[----:B------:R-:W-:Y:S01]  /*1a620*/  IMAD.MOV.U32 R3, RZ, RZ, R9 ;  /* 0x000000ffff037224 */ /* 0x000fe200078e0009 */
[----:B---3--:R-:W-:Y:S01]  /*1a630*/  @P2 SHF.R.U32.HI R3, RZ, R31, R0 ;  /* 0x0000001fff032219 */ /* 0x008fe20000011600 */
        /* <DEDUP_REMOVED lines=18> */
[----:B------:R-:W-:Y:S01]  /*1a760*/  ULDC.64 UR4, c[0x0][0xa80] ;  /* 0x0002a00000047ab9 */ /* 0x000fe20000000a00 */
[----:B------:R-:W-:Y:S02]  /*1a770*/  SHF.R.S32.HI R7, RZ, 0x1f, R36 ;  /* 0x0000001fff077819 */ /* 0x000fe40000011424 */
[----:B------:R-:W-:Y:S01]  /*1a780*/  IMAD.IADD R3, R5, 0x1, R3 ;  /* 0x0000000105037824 */ /* 0x000fe200078e0203 */
[----:B------:R-:W-:Y:S01]  /*1a790*/  LEA R0, P0, R4, UR4, 0x1 ;  /* 0x0000000404007c11 */ /* 0x000fe2000f8008ff */
[----:B------:R-:W-:-:S03]  /*1a7a0*/  UMOV UR4, 0xffffffff ;  /* 0xffffffff00047882 */ /* 0x000fc60000000000 */
[----:B------:R-:W-:Y:S01]  /*1a7b0*/  LEA.HI.X R4, R4, UR5, R3, 0x1, P0 ;  /* 0x0000000504047c11 */ /* 0x000fe200080f0c03 */
[----:B------:R-:W-:Y:S08]  /*1a7c0*/  BRA.DIV UR4, `(.L_x_1571) ;  /* 0x0000008e045c7947 */ /* 0x000ff0000b800000 */
[----:B------:R0:W2:Y:S04]  /*1a7d0*/  SHFL.IDX PT, R3, R4, RZ, 0x1c1f ;  /* 0x001c1fff04037589 */ /* 0x0000a800000e0000 */
[----:B------:R0:W3:Y:S02]  /*1a7e0*/  SHFL.IDX PT, R14, R0, RZ, 0x1c1f ;  /* 0x001c1fff000e7589 */ /* 0x0000e400000e0000 */
.L_x_1779:
[----:B------:R-:W-:Y:S01]  /*1a7f0*/  IMAD R29, R8, R29, RZ ;  /* 0x0000001d081d7224 */ /* 0x000fe200078e02ff */
[----:B------:R-:W-:Y:S01]  /*1a800*/  BSSY B1, `(.L_x_1572) ;  /* 0x0000011000017945 */ /* 0x000fe20003800000 */
[----:B------:R-:W-:-:S05]  /*1a810*/  IMAD.IADD R6, R25, 0x1, R24 ;  /* 0x0000000119067824 */ /* 0x000fca00078e0218 */
        /* <DEDUP_REMOVED lines=15> */
.L_x_1573:
[----:B------:R-:W-:Y:S05]  /*1a910*/  BSYNC B1 ;  /* 0x0000000000017941 */ /* 0x000fea0003800000 */
.L_x_1572:
[----:B------:R-:W-:-:S03]  /*1a920*/  UMOV UR4, 0xffffffff ;  /* 0xffffffff00047882 */ /* 0x000fc60000000000 */
[----:B------:R-:W-:Y:S05]  /*1a930*/  BRA.DIV UR4, `(.L_x_1574) ;  /* 0x0000008e04347947 */ /* 0x000fea000b800000 */
[----:B--2---:R2:W0:Y:S04]  /*1a940*/  SHFL.IDX PT, R3, R4, 0x1, 0x1c1f ;  /* 0x003c1f0004037f89 */ /* 0x00442800000e0000 */
[----:B---3--:R2:W3:Y:S02]  /*1a950*/  SHFL.IDX PT, R14, R0, 0x1, 0x1c1f ;  /* 0x003c1f00000e7f89 */ /* 0x0084e400000e0000 */
.L_x_1783:
[----:B0-2---:R-:W-:-:S05]  /*1a960*/  VIADD R0, R6, 0x60 ;  /* 0x0000006006007836 */ /* 0x005fca0000000000 */
[----:B------:R-:W-:-:S13]  /*1a970*/  ISETP.GE.AND P0, PT, R0, R29, PT ;  /* 0x0000001d0000720c */ /* 0x000fda0003f06270 */
[----:B------:R-:W-:Y:S05]  /*1a980*/  @P0 BRA `(.L_x_1567) ;  /* 0x0000000000340947 */ /* 0x000fea0003800000 */
[----:B------:R-:W-:Y:S02]  /*1a990*/  ULDC UR4, c[0x0][0xac8] ;  /* 0x0002b20000047ab9 */ /* 0x000fe40000000800 */
[----:B------:R-:W-:Y:S02]  /*1a9a0*/  ISETP.GE.AND P2, PT, R21, UR4, PT ;  /* 0x0000000415007c0c */ /* 0x000fe4000bf46270 */
[----:B------:R-:W-:Y:S02]  /*1a9b0*/  ISETP.GE.AND P3, PT, R37, UR4, PT ;  /* 0x0000000425007c0c */ /* 0x000fe4000bf66270 */
[----:B------:R-:W-:-:S09]  /*1a9c0*/  ISETP.GE.AND P4, PT, R36, UR4, PT ;  /* 0x0000000424007c0c */ /* 0x000fd2000bf86270 */
[----:B------:R-:W-:Y:S02]  /*1a9d0*/  @!P2 IMAD.MOV.U32 R15, RZ, RZ, R3 ;  /* 0x000000ffff0fa224 */ /* 0x000fe400078e0003 */
        /* <DEDUP_REMOVED lines=8> */
.L_x_1567:
[----:B------:R-:W-:Y:S05]  /*1aa60*/  BSYNC B0 ;  /* 0x0000000000007941 */ /* 0x000fea0003800000 */
.L_x_1562:
[----:B------:R-:W-:Y:S02]  /*1aa70*/  ULDC UR4, c[0x0][0xc3c] ;  /* 0x00030f0000047ab9 */ /* 0x000fe40000000800 */
[----:B-1----:R-:W-:-:S13]  /*1aa80*/  ISETP.GE.AND P0, PT, R75, UR4, PT ;  /* 0x000000044b007c0c */ /* 0x002fda000bf06270 */
[----:B------:R-:W-:Y:S05]  /*1aa90*/  @!P0 BRA `(.L_x_1575) ;  /* 0xfffffe6400ec8947 */ /* 0x000fea000383ffff */
[----:B------:R-:W-:Y:S05]  /*1aaa0*/  BRA `(.L_x_1370) ;  /* 0x0000008000647947 */ /* 0x000fea0003800000 */
.L_x_1368:
        /* <DEDUP_REMOVED lines=18> */
.L_x_1576:
        /* <DEDUP_REMOVED lines=42> */
.L_x_1582:
        /* <DEDUP_REMOVED lines=12> */
.L_x_1581:
[----:B------:R-:W-:Y:S05]  /*1af30*/  BSYNC B0 ;  /* 0x0000000000007941 */ /* 0x000fea0003800000 */
.L_x_1580:
        /* <DEDUP_REMOVED lines=21> */
.L_x_1578:
        /* <DEDUP_REMOVED lines=21> */
.L_x_1583:
        /* <DEDUP_REMOVED lines=58> */
.L_x_1579:
[----:B------:R-:W-:Y:S02]  /*1b580*/  IMAD.MOV.U32 R17, RZ, RZ, RZ ;  /* 0x000000ffff117224 */ /* 0x000fe400078e00ff */
[----:B------:R-:W-:Y:S02]  /*1b590*/  IMAD.U32 R16, RZ, RZ, UR6 ;  /* 0x00000006ff107e24 */ /* 0x000fe4000f8e00ff */
[----:B------:R-:W-:-:S07]  /*1b5a0*/  IMAD.MOV.U32 R18, RZ, RZ, RZ ;  /* 0x000000ffff127224 */ /* 0x000fce00078e00ff */
.L_x_1584:
[----:B------:R-:W-:-:S13]  /*1b5b0*/  ISETP.NE.AND P0, PT, R5, RZ, PT ;  /* 0x000000ff0500720c */ /* 0x000fda0003f05270 */
[----:B------:R-:W0:Y:S01]  /*1b5c0*/  @!P0 S2R R3, SR_CgaCtaId ;  /* 0x0000000000038919 */ /* 0x000e220000008800 */
[----:B------:R-:W-:-:S04]  /*1b5d0*/  @!P0 MOV R0, 0x400 ;  /* 0x0000040000008802 */ /* 0x000fc80000000f00 */
[----:B0-----:R-:W-:-:S05]  /*1b5e0*/  @!P0 LEA R0, R3, R0, 0x18 ;  /* 0x0000000003008211 */ /* 0x001fca00078ec0ff */
[----:B------:R2:W-:Y:S01]  /*1b5f0*/  @!P0 STS.128 [R0+0x2d8d0], R16 ;  /* 0x02d8d01000008388 */ /* 0x0005e20000000c00 */
[----:B------:R-:W-:Y:S06]  /*1b600*/  BAR.ARV 0x5, 0x200 ;  /* 0x0148000000007b1d */ /* 0x000fec0000002000 */
.L_x_1577:
        /* <DEDUP_REMOVED lines=10> */
[----:B------:R4:W-:Y:S01]  /*1b6b0*/  STL [R1+0x24], RZ ;  /* 0x000024ff01007387 */ /* 0x0009e20000100800 */
[----:B------:R-:W-:Y:S01]  /*1b6c0*/  IMAD.MOV.U32 R29, RZ, RZ, 0x1 ;  /* 0x00000001ff1d7424 */ /* 0x000fe200078e00ff */
[----:B------:R-:W-:Y:S01]  /*1b6d0*/  ULDC.64 UR40, c[0x0][0x198] ;  /* 0x0000660000287ab9 */ /* 0x000fe20000000a00 */
[----:B------:R-:W-:Y:S01]  /*1b6e0*/  IMAD.MOV.U32 R28, RZ, RZ, RZ ;  /* 0x000000ffff1c7224 */ /* 0x000fe200078e00ff */
[----:B------:R-:W-:Y:S01]  /*1b6f0*/  ULDC UR37, c[0x0][0xc] ;  /* 0x0000030000257ab9 */ /* 0x000fe20000000800 */
[----:B------:R-:W-:Y:S02]  /*1b700*/  IMAD.MOV.U32 R23, RZ, RZ, RZ ;  /* 0x000000ffff177224 */ /* 0x000fe400078e00ff */
[----:B------:R-:W-:Y:S01]  /*1b710*/  IMAD.MOV.U32 R26, RZ, RZ, 0x1 ;  /* 0x00000001ff1a7424 */ /* 0x000fe200078e00ff */
        /* <DEDUP_REMOVED lines=18> */
.L_x_1745:
[----:B------:R-:W-:Y:S05]  /*1b840*/  YIELD ;  /* 0x0000000000007946 */ /* 0x000fea0003800000 */
[----:B------:R-:W-:Y:S01]  /*1b850*/  ULDC.64 UR4, c[0x0][0xa28] ;  /* 0x00028a0000047ab9 */ /* 0x000fe20000000a00 */
[----:B------:R-:W-:Y:S02]  /*1b860*/  CS2R R6, SRZ ;  /* 0x0000000000067805 */ /* 0x000fe4000001ff00 */
[----:B------:R-:W-:Y:S01]  /*1b870*/  ISETP.NE.U32.AND P0, PT, RZ, UR4, PT ;  /* 0x00000004ff007c0c */ /* 0x000fe2000bf05070 */
[----:B0-----:R-:W0:Y:S01]  /*1b880*/  LDC.64 R8, c[0x0][0xa00] ;  /* 0x00028000ff087b82 */ /* 0x001e220000000a00 */
[----:B------:R-:W-:Y:S01]  /*1b890*/  ULDC.64 UR6, c[0x0][0xa08] ;  /* 0x0002820000067ab9 */ /* 0x000fe20000000a00 */
[----:B------:R-:W-:Y:S01]  /*1b8a0*/  ULDC.64 UR8, c[0x0][0xa10] ;  /* 0x0002840000087ab9 */ /* 0x000fe20000000a00 */
[----:B------:R-:W-:Y:S01]  /*1b8b0*/  ISETP.NE.AND.EX P0, PT, RZ, UR5, PT, P0 ;  /* 0x00000005ff007c0c */ /* 0x000fe2000bf05300 */
[----:B------:R-:W-:-:S04]  /*1b8c0*/  ULDC.64 UR4, c[0x0][0xa18] ;  /* 0x0002860000047ab9 */ /* 0x000fc80000000a00 */
[----:B-1----:R-:W1:Y:S08]  /*1b8d0*/  LDC.64 R4, c[0x0][0xa08] ;  /* 0x00028200ff047b82 */ /* 0x002e700000000a00 */
[----:B----4-:R-:W2:Y:S02]  /*1b8e0*/  @P0 LDC.64 R2, c[0x0][0xa28] ;  /* 0x00028a00ff020b82 */ /* 0x010ea40000000a00 */
[----:B--2---:R-:W-:-:S05]  /*1b8f0*/  @P0 IMAD.WIDE R2, R19, 0x4, R2 ;  /* 0x0000000413020825 */ /* 0x004fca00078e0202 */
[----:B------:R2:W5:Y:S01]  /*1b900*/  @P0 LDG.E R7, desc[UR38][R2.64] ;  /* 0x0000002602070981 */ /* 0x000562000c1e1900 */
[----:B------:R-:W-:Y:S01]  /*1b910*/  ISETP.NE.U32.AND P0, PT, RZ, UR4, PT ;  /* 0x00000004ff007c0c */ /* 0x000fe2000bf05070 */
[----:B0-----:R-:W-:Y:S01]  /*1b920*/  IMAD.WIDE R8, R19, 0x4, R8 ;  /* 0x0000000413087825 */ /* 0x001fe200078e0208 */
[----:B------:R-:W-:Y:S02]  /*1b930*/  ISETP.NE.U32.AND P2, PT, RZ, UR6, PT ;  /* 0x00000006ff007c0c */ /* 0x000fe4000bf45070 */
[----:B------:R-:W-:Y:S01]  /*1b940*/  ISETP.NE.AND.EX P0, PT, RZ, UR5, PT, P0 ;  /* 0x00000005ff007c0c */ /* 0x000fe2000bf05300 */
[----:B------:R-:W-:Y:S01]  /*1b950*/  ULDC.64 UR4, c[0x0][0xa00] ;  /* 0x0002800000047ab9 */ /* 0x000fe20000000a00 */
[----:B------:R-:W-:Y:S01]  /*1b960*/  ISETP.NE.U32.AND P4, PT, RZ, UR8, PT ;  /* 0x00000008ff007c0c */ /* 0x000fe2000bf85070 */
[----:B------:R-:W-:Y:S01]  /*1b970*/  IMAD.MOV.U32 R27, RZ, RZ, RZ ;  /* 0x000000ffff1b7224 */ /* 0x000fe200078e00ff */
[----:B------:R-:W-:Y:S01]  /*1b980*/  ISETP.NE.U32.AND P1, PT, RZ, UR4, PT ;  /* 0x00000004ff007c0c */ /* 0x000fe2000bf25070 */
[----:B--2---:R-:W0:Y:S01]  /*1b990*/  LDC.64 R2, c[0x0][0xa10] ;  /* 0x00028400ff027b82 */ /* 0x004e220000000a00 */
[----:B------:R-:W-:-:S02]  /*1b9a0*/  IMAD.MOV.U32 R0, RZ, RZ, RZ ;  /* 0x000000ffff007224 */ /* 0x000fc400078e00ff */
[----:B------:R-:W-:Y:S01]  /*1b9b0*/  ISETP.NE.AND.EX P3, PT, RZ, UR5, PT, P1 ;  /* 0x00000005ff007c0c */ /* 0x000fe2000bf65310 */
[----:B-1----:R-:W-:-:S04]  /*1b9c0*/  IMAD.WIDE R4, R19, 0x4, R4 ;  /* 0x0000000413047825 */ /* 0x002fc800078e0204 */
[----:B------:R-:W1:Y:S01]  /*1b9d0*/  @P0 LDC.64 R10, c[0x0][0xa18] ;  /* 0x00028600ff0a0b82 */ /* 0x000e620000000a00 */
[----:B------:R-:W-:Y:S01]  /*1b9e0*/  ULDC UR4, c[0x0][0x288] ;  /* 0x0000a20000047ab9 */ /* 0x000fe20000000800 */
[----:B------:R-:W-:Y:S02]  /*1b9f0*/  ISETP.NE.AND.EX P1, PT, RZ, UR7, PT, P2 ;  /* 0x00000007ff007c0c */ /* 0x000fe4000bf25320 */
[----:B------:R-:W-:-:S04]  /*1ba00*/  ISETP.NE.AND.EX P2, PT, RZ, UR9, PT, P4 ;  /* 0x00000009ff007c0c */ /* 0x000fc8000bf45340 */
[----:B------:R-:W2:Y:S07]  /*1ba10*/  @P3 LDG.E R6, desc[UR38][R8.64] ;  /* 0x0000002608063981 */ /* 0x000eae000c1e1900 */
[----:B------:R-:W5:Y:S01]  /*1ba20*/  @P1 LDG.E R27, desc[UR38][R4.64] ;  /* 0x00000026041b1981 */ /* 0x000f62000c1e1900 */
        /* <DEDUP_REMOVED lines=15> */
[----:B--2---:R0:W-:Y:S01]  /*1bb20*/  STL [R1+0x1c], R6 ;  /* 0x00001c0601007387 */ /* 0x0041e20000100800 */
[----:B------:R-:W-:Y:S02]  /*1bb30*/  IMAD.MOV.U32 R12, RZ, RZ, R6 ;  /* 0x000000ffff0c7224 */ /* 0x000fe400078e0006 */
[----:B0-----:R-:W-:Y:S01]  /*1bb40*/  IMAD.U32 R6, RZ, RZ, UR5 ;  /* 0x00000005ff067e24 */ /* 0x001fe2000f8e00ff */
[----:B---3--:R-:W-:Y:S06]  /*1bb50*/  @P0 BRA `(.L_x_1586) ;  /* 0x0000000000140947 */ /* 0x008fec0003800000 */
[----:B------:R-:W-:Y:S05]  /*1bb60*/  @!P3 BRA `(.L_x_1586) ;  /* 0x000000000010b947 */ /* 0x000fea0003800000 */
[----:B------:R-:W2:Y:S04]  /*1bb70*/  LDG.E R11, desc[UR38][R8.64] ;  /* 0x00000026080b7981 */ /* 0x000ea8000c1e1900 */
[----:B------:R-:W2:Y:S02]  /*1bb80*/  LDG.E R8, desc[UR38][R8.64+0x4] ;  /* 0x0000042608087981 */ /* 0x000ea4000c1e1900 */
[----:B--2---:R-:W-:-:S05]  /*1bb90*/  IMAD.IADD R12, R8, 0x1, -R11 ;  /* 0x00000001080c7824 */ /* 0x004fca00078e0a0b */
[----:B------:R0:W-:Y:S02]  /*1bba0*/  STL [R1+0x1c], R12 ;  /* 0x00001c0c01007387 */ /* 0x0001e40000100800 */
.L_x_1586:
[----:B------:R-:W-:Y:S01]  /*1bbb0*/  ULDC.64 UR4, c[0x0][0xa20] ;  /* 0x0002880000047ab9 */ /* 0x000fe20000000a00 */
[----:B-----5:R-:W-:Y:S01]  /*1bbc0*/  IMAD.IADD R27, R27, 0x1, R7 ;  /* 0x000000011b1b7824 */ /* 0x020fe200078e0207 */
[----:B------:R-:W-:-:S04]  /*1bbd0*/  ISETP.NE.U32.AND P0, PT, RZ, UR4, PT ;  /* 0x00000004ff007c0c */ /* 0x000fc8000bf05070 */
[----:B------:R-:W-:-:S13]  /*1bbe0*/  ISETP.NE.AND.EX P0, PT, RZ, UR5, PT, P0 ;  /* 0x00000005ff007c0c */ /* 0x000fda000bf05300 */
[----:B------:R-:W-:Y:S05]  /*1bbf0*/  @!P0 BRA `(.L_x_1587) ;  /* 0x0000000000108947 */ /* 0x000fea0003800000 */
[----:B------:R-:W1:Y:S02]  /*1bc00*/  LDC.64 R4, c[0x0][0xa20] ;  /* 0x00028800ff047b82 */ /* 0x000e640000000a00 */
[----:B-1----:R-:W-:-:S05]  /*1bc10*/  IMAD.WIDE R4, R19, 0x4, R4 ;  /* 0x0000000413047825 */ /* 0x002fca00078e0204 */
[----:B------:R1:W5:Y:S01]  /*1bc20*/  LDG.E R10, desc[UR38][R4.64] ;  /* 0x00000026040a7981 */ /* 0x000362000c1e1900 */
[----:B------:R-:W-:Y:S05]  /*1bc30*/  BRA `(.L_x_1588) ;  /* 0x0000000000107947 */ /* 0x000fea0003800000 */
.L_x_1587:
[----:B------:R-:W-:Y:S05]  /*1bc40*/  @!P1 BRA `(.L_x_1588) ;  /* 0x00000000000c9947 */ /* 0x000fea0003800000 */
[----:B------:R-:W2:Y:S04]  /*1bc50*/  LDG.E R10, desc[UR38][R4.64] ;  /* 0x00000026040a7981 */ /* 0x000ea8000c1e1900 */
[----:B------:R-:W2:Y:S02]  /*1bc60*/  LDG.E R4, desc[UR38][R4.64+0x4] ;  /* 0x0000042604047981 */ /* 0x000ea4000c1e1900 */
[----:B--2---:R-:W-:-:S07]  /*1bc70*/  IMAD.IADD R10, R4, 0x1, -R10 ;  /* 0x00000001040a7824 */ /* 0x004fce00078e0a0a */
.L_x_1588:
[----:B-1----:R-:W2:Y:S04]  /*1bc80*/  @P2 LDG.E R4, desc[UR38][R2.64] ;  /* 0x0000002602042981 */ /* 0x002ea8000c1e1900 */
[----:B------:R1:W2:Y:S01]  /*1bc90*/  @P2 LDG.E R5, desc[UR38][R2.64+0x4] ;  /* 0x0000042602052981 */ /* 0x0002a2000c1e1900 */
[----:B------:R-:W-:Y:S02]  /*1bca0*/  IMAD R13, R17, 0xc0, RZ ;  /* 0x000000c0110d7824 */ /* 0x000fe400078e02ff */
[----:B-----5:R-:W-:Y:S02]  /*1bcb0*/  IMAD.IADD R8, R10, 0x1, -R7 ;  /* 0x000000010a087824 */ /* 0x020fe400078e0a07 */
[----:B------:R-:W-:Y:S01]  /*1bcc0*/  VIADD R10, R13, 0xbf ;  /* 0x000000bf0d0a7836 */ /* 0x000fe20000000000 */
[----:B------:R3:W-:Y:S01]  /*1bcd0*/  STL [R1+0x10], R13 ;  /* 0x0000100d01007387 */ /* 0x0007e20000100800 */
[----:B-1----:R-:W1:Y:S02]  /*1bce0*/  LDC R2, c[0x0][0x448] ;  /* 0x00011200ff027b82 */ /* 0x002e640000000800 */
[----:B-1----:R-:W-:-:S13]  /*1bcf0*/  ISETP.NE.AND P1, PT, R2, 0x1, PT ;  /* 0x000000010200780c */ /* 0x002fda0003f25270 */
[----:B------:R-:W1:Y:S08]  /*1bd00*/  @P1 LDC R3, c[0x0][0x44c] ;  /* 0x00011300ff031b82 */ /* 0x000e700000000800 */
[----:B------:R-:W4:Y:S01]  /*1bd10*/  @P1 LDC R2, c[0x0][0x450] ;  /* 0x00011400ff021b82 */ /* 0x000f220000000800 */
[----:B-1----:R-:W-:-:S05]  /*1bd20*/  @P1 IMAD.HI.U32 R3, R10, R3, RZ ;  /* 0x000000030a031227 */ /* 0x002fca00078e00ff */
[----:B----4-:R-:W-:Y:S01]  /*1bd30*/  @P1 SHF.R.U32.HI R10, RZ, R2, R3 ;  /* 0x00000002ff0a1219 */ /* 0x010fe20000011603 */
[----:B--2---:R-:W-:-:S04]  /*1bd40*/  @P2 IMAD.IADD R6, R5, 0x1, -R4 ;  /* 0x0000000105062824 */ /* 0x004fc800078e0a04 */
[----:B------:R-:W-:-:S04]  /*1bd50*/  IMAD.IADD R9, R8, 0x1, R6 ;  /* 0x0000000108097824 */ /* 0x000fc800078e0206 */
[C---:B------:R-:W-:Y:S01]  /*1bd60*/  VIADD R17, R9.reuse, 0x7f ;  /* 0x0000007f09117836 */ /* 0x040fe20000000000 */
[----:B------:R-:W-:-:S04]  /*1bd70*/  IADD3 R7, R9, 0x1, -R12 ;  /* 0x0000000109077810 */ /* 0x000fc80007ffe80c */
[----:B------:R-:W-:Y:S01]  /*1bd80*/  SHF.R.S32.HI R2, RZ, 0x1f, R17 ;  /* 0x0000001fff027819 */ /* 0x000fe20000011411 */
[----:B------:R-:W-:-:S03]  /*1bd90*/  IMAD.IADD R10, R7, 0x1, R10 ;  /* 0x00000001070a7824 */ /* 0x000fc600078e020a */
[----:B------:R-:W-:Y:S02]  /*1bda0*/  LEA.HI R17, R2, R17, RZ, 0x7 ;  /* 0x0000001102117211 */ /* 0x000fe400078f38ff */
[----:B------:R-:W1:Y:S02]  /*1bdb0*/  LDC.64 R2, c[0x0][0x9e0] ;  /* 0x00027800ff027b82 */ /* 0x000e640000000a00 */
[----:B------:R-:W-:Y:S02]  /*1bdc0*/  SHF.R.S32.HI R17, RZ, 0x7, R17 ;  /* 0x00000007ff117819 */ /* 0x000fe40000011411 */
[----:B-1----:R-:W-:Y:S01]  /*1bdd0*/  ISETP.GE.AND P3, PT, R3, 0x1, PT ;  /* 0x000000010300780c */ /* 0x002fe20003f66270 */
[----:B------:R-:W-:-:S12]  /*1bde0*/  IMAD.IADD R2, R10, 0x1, R2 ;  /* 0x000000010a027824 */ /* 0x000fd800078e0202 */
[----:B---3--:R-:W-:Y:S05]  /*1bdf0*/  @!P3 BRA `(.L_x_1589) ;  /* 0x000000000048b947 */ /* 0x008fea0003800000 */
[C---:B------:R-:W-:Y:S01]  /*1be00*/  ISETP.GT.AND P0, PT, R10.reuse, RZ, PT ;  /* 0x000000ff0a00720c */ /* 0x040fe20003f04270 */
[----:B------:R-:W-:Y:S01]  /*1be10*/  BSSY B0, `(.L_x_1590) ;  /* 0x000000e000007945 */ /* 0x000fe20003800000 */
[----:B------:R-:W-:-:S11]  /*1be20*/  VIADD R11, R10, 0xffffffff ;  /* 0xffffffff0a0b7836 */ /* 0x000fd60000000000 */
[----:B------:R-:W-:Y:S05]  /*1be30*/  @P0 BRA `(.L_x_1591) ;  /* 0x00000000001c0947 */ /* 0x000fea0003800000 */
[----:B------:R-:W-:Y:S01]  /*1be40*/  ISETP.NE.AND P0, PT, R3, 0x1, PT ;  /* 0x000000010300780c */ /* 0x000fe20003f05270 */
[----:B------:R-:W-:-:S12]  /*1be50*/  IMAD.MOV R10, RZ, RZ, -R10 ;  /* 0x000000ffff0a7224 */ /* 0x000fd800078e0a0a */
[----:B------:R-:W1:Y:S02]  /*1be60*/  @P0 LDC.64 R4, c[0x0][0x9e8] ;  /* 0x00027a00ff040b82 */ /* 0x000e640000000a00 */
[----:B-1----:R-:W-:-:S05]  /*1be70*/  @P0 IMAD.HI.U32 R4, R10, R4, RZ ;  /* 0x000000040a040227 */ /* 0x002fca00078e00ff */
[----:B------:R-:W-:-:S04]  /*1be80*/  @P0 SHF.R.U32.HI R10, RZ, R5, R4 ;  /* 0x00000005ff0a0219 */ /* 0x000fc80000011604 */
[----:B------:R-:W-:Y:S01]  /*1be90*/  LOP3.LUT R11, RZ, R10, RZ, 0x33, !PT ;  /* 0x0000000aff0b7212 */ /* 0x000fe200078e33ff */
[----:B------:R-:W-:Y:S06]  /*1bea0*/  BRA `(.L_x_1592) ;  /* 0x0000000000107947 */ /* 0x000fec0003800000 */
.L_x_1591:
[----:B------:R-:W-:-:S13]  /*1beb0*/  ISETP.NE.AND P0, PT, R3, 0x1, PT ;  /* 0x000000010300780c */ /* 0x000fda0003f05270 */
[----:B------:R-:W1:Y:S02]  /*1bec0*/  @P0 LDC.64 R4, c[0x0][0x9e8] ;  /* 0x00027a00ff040b82 */ /* 0x000e640000000a00 */
[----:B-1----:R-:W-:-:S05]  /*1bed0*/  @P0 IMAD.HI.U32 R4, R11, R4, RZ ;  /* 0x000000040b040227 */ /* 0x002fca00078e00ff */
[----:B------:R-:W-:-:S07]  /*1bee0*/  @P0 SHF.R.U32.HI R11, RZ, R5, R4 ;  /* 0x00000005ff0b0219 */ /* 0x000fce0000011604 */
.L_x_1592:
[----:B------:R-:W-:Y:S05]  /*1bef0*/  BSYNC B0 ;  /* 0x0000000000007941 */ /* 0x000fea0003800000 */
.L_x_1590:
[----:B------:R-:W-:-:S05]  /*1bf00*/  IMAD R11, R11, R3, R3 ;  /* 0x000000030b0b7224 */ /* 0x000fca00078e0203 */
[----:B------:R-:W-:-:S07]  /*1bf10*/  VIMNMX R2, R2, R11, PT ;  /* 0x0000000b02027248 */ /* 0x000fce0003fe0100 */
.L_x_1589:
[----:B------:R-:W1:Y:S01]  /*1bf20*/  @P1 LDC R10, c[0x0][0x44c] ;  /* 0x00011300ff0a1b82 */ /* 0x000e620000000800 */
[----:B------:R-:W-:Y:S01]  /*1bf30*/  IMAD.MOV.U32 R4, RZ, RZ, R13 ;  /* 0x000000ffff047224 */ /* 0x000fe200078e000d */
[----:B------:R-:W-:Y:S01]  /*1bf40*/  ULDC UR4, c[0x0][0x9dc] ;  /* 0x0002770000047ab9 */ /* 0x000fe20000000800 */
[----:B------:R-:W-:-:S05]  /*1bf50*/  IMAD.IADD R9, R9, 0x1, -R12 ;  /* 0x0000000109097824 */ /* 0x000fca00078e0a0c */
[----:B------:R-:W2:Y:S01]  /*1bf60*/  @P1 LDC R5, c[0x0][0x450] ;  /* 0x00011400ff051b82 */ /* 0x000ea20000000800 */
[----:B-1----:R-:W-:-:S05]  /*1bf70*/  @P1 IMAD.HI.U32 R10, R13, R10, RZ ;  /* 0x0000000a0d0a1227 */ /* 0x002fca00078e00ff */
        /* <DEDUP_REMOVED lines=9> */
[----:B------:R-:W1:Y:S02]  /*1c010*/  @P0 LDC.64 R4, c[0x0][0x9e8] ;  /* 0x00027a00ff040b82 */ /* 0x000e640000000a00 */
[----:B-1----:R-:W-:-:S05]  /*1c020*/  @P0 IMAD.HI.U32 R4, R11, R4, RZ ;  /* 0x000000040b040227 */ /* 0x002fca00078e00ff */
[----:B------:R-:W-:-:S04]  /*1c030*/  @P0 SHF.R.U32.HI R11, RZ, R5, R4 ;  /* 0x00000005ff0b0219 */ /* 0x000fc80000011604 */
[----:B------:R-:W-:Y:S01]  /*1c040*/  LOP3.LUT R11, RZ, R11, RZ, 0x33, !PT ;  /* 0x0000000bff0b7212 */ /* 0x000fe200078e33ff */
[----:B------:R-:W-:Y:S06]  /*1c050*/  BRA `(.L_x_1596) ;  /* 0x0000000000107947 */ /* 0x000fec0003800000 */
.L_x_1595:
[----:B------:R-:W-:-:S13]  /*1c060*/  ISETP.NE.AND P0, PT, R3, 0x1, PT ;  /* 0x000000010300780c */ /* 0x000fda0003f05270 */
[----:B------:R-:W1:Y:S02]  /*1c070*/  @P0 LDC.64 R4, c[0x0][0x9e8] ;  /* 0x00027a00ff040b82 */ /* 0x000e640000000a00 */
[----:B-1----:R-:W-:-:S05]  /*1c080*/  @P0 IMAD.HI.U32 R4, R11, R4, RZ ;  /* 0x000000040b040227 */ /* 0x002fca00078e00ff */
[----:B------:R-:W-:-:S07]  /*1c090*/  @P0 SHF.R.U32.HI R11, RZ, R5, R4 ;  /* 0x00000005ff0b0219 */ /* 0x000fce0000011604 */
.L_x_1596:
[----:B------:R-:W-:Y:S05]  /*1c0a0*/  BSYNC B0 ;  /* 0x0000000000007941 */ /* 0x000fea0003800000 */
.L_x_1594:
[----:B------:R-:W-:-:S05]  /*1c0b0*/  IMAD R3, R11, R3, RZ ;  /* 0x000000030b037224 */ /* 0x000fca00078e02ff */
[----:B------:R-:W-:-:S07]  /*1c0c0*/  VIMNMX R10, R10, R3, !PT ;  /* 0x000000030a0a7248 */ /* 0x000fce0007fe0100 */
.L_x_1593:
[----:B------:R-:W-:Y:S01]  /*1c0d0*/  VIADD R2, R2, 0x7f ;  /* 0x0000007f02027836 */ /* 0x000fe20000000000 */
[----:B------:R-:W-:Y:S04]  /*1c0e0*/  BSSY B0, `(.L_x_1597) ;  /* 0x0000157000007945 */ /* 0x000fe80003800000 */
[----:B------:R-:W-:-:S04]  /*1c0f0*/  SHF.R.S32.HI R3, RZ, 0x1f, R2 ;  /* 0x0000001fff037819 */ /* 0x000fc80000011402 */
[----:B------:R-:W-:Y:S02]  /*1c100*/  LEA.HI R3, R3, R2, RZ, 0x7 ;  /* 0x0000000203037211 */ /* 0x000fe400078f38ff */
[----:B------:R-:W-:Y:S02]  /*1c110*/  SHF.R.S32.HI R2, RZ, 0x1f, R10 ;  /* 0x0000001fff027819 */ /* 0x000fe4000001140a */
[----:B------:R-:W-:Y:S02]  /*1c120*/  SHF.R.S32.HI R3, RZ, 0x7, R3 ;  /* 0x00000007ff037819 */ /* 0x000fe40000011403 */
[----:B------:R-:W-:Y:S02]  /*1c130*/  LEA.HI R2, R2, R10, RZ, 0x7 ;  /* 0x0000000a02027211 */ /* 0x000fe400078f38ff */
[----:B------:R-:W-:Y:S02]  /*1c140*/  VIMNMX R3, R17, R3, PT ;  /* 0x0000000311037248 */ /* 0x000fe40003fe0100 */
[----:B------:R-:W-:-:S03]  /*1c150*/  SHF.R.S32.HI R2, RZ, 0x7, R2 ;  /* 0x00000007ff027819 */ /* 0x000fc60000011402 */
[----:B------:R-:W-:Y:S01]  /*1c160*/  IMAD R3, R3, 0x80, -R8 ;  /* 0x0000008003037824 */ /* 0x000fe200078e0a08 */
[----:B------:R-:W-:-:S04]  /*1c170*/  VIMNMX R2, RZ, R2, !PT ;  /* 0x00000002ff027248 */ /* 0x000fc80007fe0100 */
[----:B------:R-:W-:Y:S01]  /*1c180*/  VIMNMX R3, R3, R6, PT ;  /* 0x0000000603037248 */ /* 0x000fe20003fe0100 */
[----:B------:R-:W-:-:S05]  /*1c190*/  IMAD R2, R2, 0x80, -R8 ;  /* 0x0000008002027824 */ /* 0x000fca00078e0a08 */
[----:B------:R-:W-:-:S04]  /*1c1a0*/  VIMNMX R5, RZ, R2, !PT ;  /* 0x00000002ff057248 */ /* 0x000fc80007fe0100 */
[----:B------:R-:W-:Y:S02]  /*1c1b0*/  ISETP.GT.AND P0, PT, R3, R5, PT ;  /* 0x000000050300720c */ /* 0x000fe40003f04270 */
[----:B------:R-:W-:-:S11]  /*1c1c0*/  SHF.R.U32.HI R5, RZ, 0x7, R5 ;  /* 0x00000007ff057819 */ /* 0x000fd60000011605 */
[----:B------:R-:W-:-:S05]  /*1c1d0*/  @P0 VIADD R2, R3, 0x7f ;  /* 0x0000007f03020836 */ /* 0x000fca0000000000 */
[----:B------:R-:W-:-:S04]  /*1c1e0*/  @P0 SHF.R.S32.HI R3, RZ, 0x1f, R2 ;  /* 0x0000001fff030819 */ /* 0x000fc80000011402 */
[----:B------:R-:W-:Y:S01]  /*1c1f0*/  @P0 LEA.HI R3, R3, R2, RZ, 0x7 ;  /* 0x0000000203030211 */ /* 0x000fe200078f38ff */
[----:B------:R-:W-:-:S03]  /*1c200*/  IMAD.MOV.U32 R2, RZ, RZ, R5 ;  /* 0x000000ffff027224 */ /* 0x000fc600078e0005 */
[----:B------:R-:W-:Y:S02]  /*1c210*/  @P0 SHF.R.S32.HI R2, RZ, 0x7, R3 ;  /* 0x00000007ff020819 */ /* 0x000fe40000011403 */
[----:B------:R-:W-:Y:S02]  /*1c220*/  PLOP3.LUT P0, PT, PT, PT, PT, 0x80, 0x0 ;  /* 0x000000000000781c */ /* 0x000fe40003f0f070 */
[----:B------:R-:W-:-:S13]  /*1c230*/  ISETP.GT.AND P1, PT, R2, R5, PT ;  /* 0x000000050200720c */ /* 0x000fda0003f24270 */
[----:B------:R-:W-:Y:S05]  /*1c240*/  @!P1 BRA `(.L_x_1598) ;  /* 0x0000001400009947 */ /* 0x000fea0003800000 */
[----:B------:R-:W-:Y:S01]  /*1c250*/  UMOV UR4, 0xffffffff ;  /* 0xffffffff00047882 */ /* 0x000fe20000000000 */
[----:B------:R-:W-:Y:S02]  /*1c260*/  SEL R4, R19, RZ, !P2 ;  /* 0x000000ff13047207 */ /* 0x000fe40005000000 */
[----:B------:R-:W-:Y:S05]  /*1c270*/  BRA.DIV UR4, `(.L_x_1599) ;  /* 0x00000076042c7947 */ /* 0x000fea000b800000 */
[----:B------:R-:W1:Y:S02]  /*1c280*/  S2R R3, SR_TID.X ;  /* 0x0000000000037919 */ /* 0x000e640000002100 */
[----:B-1----:R-:W-:-:S04]  /*1c290*/  SHF.R.U32.HI R3, RZ, 0x5, R3 ;  /* 0x00000005ff037819 */ /* 0x002fc80000011603 */
[----:B------:R-:W-:-:S05]  /*1c2a0*/  LOP3.LUT R3, R3, 0x3, RZ, 0xc0, !PT ;  /* 0x0000000303037812 */ /* 0x000fca00078ec0ff */
[----:B------:R1:W2:Y:S02]  /*1c2b0*/  SHFL.IDX PT, R14, R3, RZ, 0x1f ;  /* 0x00001fff030e7589 */ /* 0x0002a400000e0000 */
.L_x_1786:
[----:B--2---:R-:W-:Y:S02]  /*1c2c0*/  ISETP.NE.AND P0, PT, R14, RZ, PT ;  /* 0x000000ff0e00720c */ /* 0x004fe40003f05270 */
[----:B------:R-:W-:-:S11]  /*1c2d0*/  PLOP3.LUT P6, PT, PT, PT, PT, 0x8, 0x0 ;  /* 0x000000000000781c */ /* 0x000fd60003fce170 */
[----:B------:R-:W-:Y:S05]  /*1c2e0*/  @P0 BRA `(.L_x_1600) ;  /* 0x00000000000c0947 */ /* 0x000fea0003800000 */
[----:B------:R-:W-:-:S03]  /*1c2f0*/  UMOV UR4, 0xffffffff ;  /* 0xffffffff00047882 */ /* 0x000fc60000000000 */
[----:B------:R-:W-:Y:S05]  /*1c300*/  BRA.DIV UR4, `(.L_x_1601) ;  /* 0x00000076043c7947 */ /* 0x000fea000b800000 */
[----:B------:R-:W-:-:S13]  /*1c310*/  ELECT P6, URZ, PT ;  /* 0x00000000003f782f */ /* 0x000fda00038c0000 */
.L_x_1600:
[----:B-1----:R-:W2:Y:S01]  /*1c320*/  LDL R3, [R1+0x24] ;  /* 0x0000240001037983 */ /* 0x002ea20000100800 */
[----:B------:R-:W-:Y:S01]  /*1c330*/  BSSY B1, `(.L_x_1602) ;  /* 0x0000008000017945 */ /* 0x000fe20003800000 */
[----:B--2---:R-:W-:-:S05]  /*1c340*/  VIADD R3, R3, 0x1 ;  /* 0x0000000103037836 */ /* 0x004fca0000000000 */
[----:B------:R-:W-:-:S04]  /*1c350*/  LEA.HI R6, R3, R3, RZ, 0x1 ;  /* 0x0000000303067211 */ /* 0x000fc800078f08ff */
[----:B------:R-:W-:-:S05]  /*1c360*/  LOP3.LUT R6, R6, 0xfffffffe, RZ, 0xc0, !PT ;  /* 0xfffffffe06067812 */ /* 0x000fca00078ec0ff */
[----:B------:R-:W-:-:S05]  /*1c370*/  IMAD.IADD R3, R3, 0x1, -R6 ;  /* 0x0000000103037824 */ /* 0x000fca00078e0a06 */
[----:B------:R-:W-:-:S04]  /*1c380*/  SHF.L.U32 R3, R3, 0x1f, RZ ;  /* 0x0000001f03037819 */ /* 0x000fc800000006ff */
[----:B------:R-:W1:Y:S02]  /*1c390*/  SYNCS.PHASECHK.TRANS64.TRYWAIT P0, [R22+URZ+0x2d820], R3 ;  /* 0x02d82003160075a7 */ /* 0x000e64000800017f */
[----:B-1----:R-:W-:Y:S05]  /*1c3a0*/  @!P0 BRA `(.L_x_1603) ;  /* 0x0000007400348947 */ /* 0x002fea0003800000 */
.L_x_1789:
[----:B------:R-:W-:Y:S05]  /*1c3b0*/  BSYNC B1 ;  /* 0x0000000000017941 */ /* 0x000fea0003800000 */
.L_x_1602:
[----:B------:R-:W-:Y:S04]  /*1c3c0*/  BSSY B1, `(.L_x_1604) ;  /* 0x000008b000017945 */ /* 0x000fe80003800000 */
[----:B------:R-:W-:Y:S05]  /*1c3d0*/  @!P6 BRA `(.L_x_1605) ;  /* 0x000000080024e947 */ /* 0x000fea0003800000 */
[----:B------:R-:W-:Y:S01]  /*1c3e0*/  IMAD R11, R28, 0x8, R22 ;  /* 0x000000081c0b7824 */ /* 0x000fe200078e0216 */
[----:B------:R-:W-:Y:S01]  /*1c3f0*/  SHF.L.U32 R10, R29, 0x1f, RZ ;  /* 0x0000001f1d0a7819 */ /* 0x000fe200000006ff */
[----:B------:R-:W2:Y:S01]  /*1c400*/  S2R R6, SR_TID.X ;  /* 0x0000000000067919 */ /* 0x000ea20000002100 */
[----:B------:R-:W-:Y:S02]  /*1c410*/  BSSY B2, `(.L_x_1606) ;  /* 0x0000005000027945 */ /* 0x000fe40003800000 */
[----:B------:R-:W3:Y:S01]  /*1c420*/  SYNCS.PHASECHK.TRANS64.TRYWAIT P0, [R11+URZ+0x2d8a0], R10 ;  /* 0x02d8a00a0b0075a7 */ /* 0x000ee2000800017f */
[----:B--2---:R-:W-:-:S04]  /*1c430*/  LOP3.LUT R6, R6, 0x7f, RZ, 0xc0, !PT ;  /* 0x0000007f06067812 */ /* 0x004fc800078ec0ff */
[----:B------:R-:W-:Y:S01]  /*1c440*/  ISETP.NE.AND P1, PT, R6, RZ, PT ;  /* 0x000000ff0600720c */ /* 0x000fe20003f25270 */
[----:B---3--:R-:W-:-:S12]  /*1c450*/  @!P0 BRA `(.L_x_1607) ;  /* 0x00000074001c8947 */ /* 0x008fd80003800000 */
.L_x_1790:
[----:B------:R-:W-:Y:S05]  /*1c460*/  BSYNC B2 ;  /* 0x0000000000027941 */ /* 0x000fea0003800000 */
.L_x_1606:
[----:B------:R-:W-:Y:S04]  /*1c470*/  BSSY B2, `(.L_x_1608) ;  /* 0x0000009000027945 */ /* 0x000fe80003800000 */
[----:B------:R-:W-:Y:S05]  /*1c480*/  @P1 BRA `(.L_x_1609) ;  /* 0x00000000001c1947 */ /* 0x000fea0003800000 */
[----:B-1----:R-:W1:Y:S02]  /*1c490*/  S2R R3, SR_TID.X ;  /* 0x0000000000037919 */ /* 0x002e640000002100 */
[----:B-1----:R-:W-:Y:S01]  /*1c4a0*/  LOP3.LUT R6, R3, 0x1f, RZ, 0xc0, !PT ;  /* 0x0000001f03067812 */ /* 0x002fe200078ec0ff */
[----:B------:R-:W-:-:S03]  /*1c4b0*/  IMAD.MOV.U32 R3, RZ, RZ, 0x6000 ;  /* 0x00006000ff037424 */ /* 0x000fc600078e00ff */
[----:B------:R-:W-:Y:S01]  /*1c4c0*/  ISETP.NE.AND P0, PT, R6, RZ, PT ;  /* 0x000000ff0600720c */ /* 0x000fe20003f05270 */
[----:B------:R3:W-:-:S12]  /*1c4d0*/  SYNCS.ARRIVE.TRANS64 RZ, [R11+URZ+0x2d890], R3 ;  /* 0x02d890030bff79a7 */ /* 0x0007d8000800003f */
[----:B---3--:R-:W-:Y:S05]  /*1c4e0*/  @!P0 BRA `(.L_x_1609) ;  /* 0x0000000000048947 */ /* 0x008fea0003800000 */
[----:B------:R-:W-:Y:S01]  /*1c4f0*/  BPT.TRAP 0x1 ;  /* 0x000000040000795c */ /* 0x000fe20000300000 */
.L_x_1609:
[----:B------:R-:W-:Y:S05]  /*1c500*/  BSYNC B2 ;  /* 0x0000000000027941 */ /* 0x000fea0003800000 */
.L_x_1608:
        /* <DEDUP_REMOVED lines=8> */
[----:B-1----:R-:W-:Y:S01]  /*1c590*/  VIADD R3, R11, 0x2d890 ;  /* 0x0002d8900b037836 */ /* 0x002fe20000000000 */
[----:B------:R-:W-:Y:S01]  /*1c5a0*/  UMOV UR6, 0x0 ;  /* 0x0000000000067882 */ /* 0x000fe20000000000 */
[----:B0-----:R-:W-:Y:S01]  /*1c5b0*/  VIADD R12, R8, 0x15400 ;  /* 0x00015400080c7836 */ /* 0x001fe20000000000 */
[----:B------:R-:W-:-:S09]  /*1c5c0*/  UMOV UR7, 0x12f00000 ;  /* 0x12f0000000077882 */ /* 0x000fd20000000000 */
.L_x_1610:
        /* <DEDUP_REMOVED lines=16> */
.L_x_1611:
        /* <DEDUP_REMOVED lines=16> */
.L_x_1612:
        /* <DEDUP_REMOVED lines=13> */
.L_x_1791:
[----:B------:R-:W-:Y:S05]  /*1c8a0*/  BSYNC B2 ;  /* 0x0000000000027941 */ /* 0x000fea0003800000 */
.L_x_1613:
        /* <DEDUP_REMOVED lines=11> */
.L_x_1616:
[----:B------:R-:W-:Y:S05]  /*1c960*/  BSYNC B2 ;  /* 0x0000000000027941 */ /* 0x000fea0003800000 */
.L_x_1615:
[----:B------:R-:W-:Y:S01]  /*1c970*/  R2UR UR10, R20 ;  /* 0x00000000140a72ca */ /* 0x000fe200000e0000 */
[----:B------:R-:W-:Y:S01]  /*1c980*/  UIADD3 UR4, UP0, UR40, 0x670, URZ ;  /* 0x0000067028047890 */ /* 0x000fe2000ff1e03f */
[----:B------:R-:W-:Y:S01]  /*1c990*/  R2UR UR6, R12 ;  /* 0x000000000c0672ca */ /* 0x000fe200000e0000 */
[----:B0-2---:R-:W-:Y:S01]  /*1c9a0*/  VIADD R11, R11, 0x2d8b0 ;  /* 0x0002d8b00b0b7836 */ /* 0x005fe20000000000 */
[----:B------:R-:W-:Y:S01]  /*1c9b0*/  R2UR UR7, R13 ;  /* 0x000000000d0772ca */ /* 0x000fe200000e0000 */
[----:B------:R-:W-:Y:S01]  /*1c9c0*/  VIADD R3, R8, 0x400 ;  /* 0x0000040008037836 */ /* 0x000fe20000000000 */
[----:B------:R-:W-:Y:S01]  /*1c9d0*/  PLOP3.LUT P0, PT, PT, PT, PT, 0x80, 0x0 ;  /* 0x000000000000781c */ /* 0x000fe20003f0f070 */
[----:B------:R-:W-:-:S12]  /*1c9e0*/  UIADD3.X UR5, URZ, UR41, URZ, UP0, !UPT ;  /* 0x000000293f057290 */ /* 0x000fd800087fe43f */
.L_x_1617:
        /* <DEDUP_REMOVED lines=15> */
.L_x_1618:
        /* <DEDUP_REMOVED lines=15> */
.L_x_1619:
        /* <DEDUP_REMOVED lines=10> */
.L_x_1605:
[----:B------:R-:W-:Y:S05]  /*1cc70*/  BSYNC B1 ;  /* 0x0000000000017941 */ /* 0x000fea0003800000 */
.L_x_1604:
[----:B------:R-:W-:Y:S01]  /*1cc80*/  VIADD R8, R2, 0xfffffffe ;  /* 0xfffffffe02087836 */ /* 0x000fe20000000000 */
[----:B------:R-:W-:Y:S01]  /*1cc90*/  PLOP3.LUT P0, PT, PT, PT, PT, 0x8, 0x0 ;  /* 0x000000000000781c */ /* 0x000fe20003f0e170 */
[----:B------:R-:W-:-:S03]  /*1cca0*/  VIADD R28, R28, 0x1 ;  /* 0x000000011c1c7836 */ /* 0x000fc60000000000 */
[----:B------:R-:W-:Y:S02]  /*1ccb0*/  ISETP.GE.AND P2, PT, R8, R5, PT ;  /* 0x000000050800720c */ /* 0x000fe40003f46270 */
[----:B------:R-:W-:-:S04]  /*1ccc0*/  ISETP.NE.AND P1, PT, R28, 0x2, PT ;  /* 0x000000021c00780c */ /* 0x000fc80003f25270 */
[----:B------:R-:W-:Y:S02]  /*1ccd0*/  SEL R2, RZ, 0x1, P1 ;  /* 0x00000001ff027807 */ /* 0x000fe40000800000 */
[----:B------:R-:W-:Y:S02]  /*1cce0*/  SEL R28, R28, RZ, P1 ;  /* 0x000000ff1c1c7207 */ /* 0x000fe40000800000 */
[----:B------:R-:W-:-:S03]  /*1ccf0*/  LOP3.LUT R29, R29, R2, RZ, 0x3c, !PT ;  /* 0x000000021d1d7212 */ /* 0x000fc600078e3cff */
[----:B------:R-:W-:Y:S05]  /*1cd00*/  @!P2 BRA `(.L_x_1598) ;  /* 0x000000080050a947 */ /* 0x000fea0003800000 */
.L_x_1636:
[----:B------:R-:W-:Y:S05]  /*1cd10*/  YIELD ;  /* 0x0000000000007946 */ /* 0x000fea0003800000 */
[----:B------:R-:W-:Y:S04]  /*1cd20*/  BSSY B1, `(.L_x_1620) ;  /* 0x000008a000017945 */ /* 0x000fe80003800000 */
[----:B------:R-:W-:Y:S05]  /*1cd30*/  @!P6 BRA `(.L_x_1621) ;  /* 0x000000080020e947 */ /* 0x000fea0003800000 */
[----:B------:R-:W-:Y:S01]  /*1cd40*/  IMAD R6, R28, 0x8, R22 ;  /* 0x000000081c067824 */ /* 0x000fe200078e0216 */
[----:B-1----:R-:W-:Y:S01]  /*1cd50*/  SHF.L.U32 R3, R29, 0x1f, RZ ;  /* 0x0000001f1d037819 */ /* 0x002fe200000006ff */
[----:B------:R-:W1:Y:S01]  /*1cd60*/  S2R R2, SR_TID.X ;  /* 0x0000000000027919 */ /* 0x000e620000002100 */
[----:B------:R-:W-:Y:S02]  /*1cd70*/  BSSY B2, `(.L_x_1622) ;  /* 0x0000005000027945 */ /* 0x000fe40003800000 */
[----:B------:R-:W2:Y:S01]  /*1cd80*/  SYNCS.PHASECHK.TRANS64.TRYWAIT P1, [R6+URZ+0x2d8a0], R3 ;  /* 0x02d8a003060075a7 */ /* 0x000ea2000802017f */
[----:B-1----:R-:W-:-:S04]  /*1cd90*/  LOP3.LUT R2, R2, 0x7f, RZ, 0xc0, !PT ;  /* 0x0000007f02027812 */ /* 0x002fc800078ec0ff */
[----:B------:R-:W-:Y:S01]  /*1cda0*/  ISETP.NE.AND P2, PT, R2, RZ, PT ;  /* 0x000000ff0200720c */ /* 0x000fe20003f45270 */
[----:B--2---:R-:W-:-:S12]  /*1cdb0*/  @!P1 BRA `(.L_x_1623) ;  /* 0x0000006800ec9947 */ /* 0x004fd80003800000 */
.L_x_1792:
[----:B------:R-:W-:Y:S05]  /*1cdc0*/  BSYNC B2 ;  /* 0x0000000000027941 */ /* 0x000fea0003800000 */
.L_x_1622:
[----:B------:R-:W-:Y:S04]  /*1cdd0*/  BSSY B2, `(.L_x_1624) ;  /* 0x0000009000027945 */ /* 0x000fe80003800000 */
[----:B------:R-:W-:Y:S05]  /*1cde0*/  @P2 BRA `(.L_x_1625) ;  /* 0x00000000001c2947 */ /* 0x000fea0003800000 */
[----:B------:R-:W2:Y:S02]  /*1cdf0*/  S2R R2, SR_TID.X ;  /* 0x0000000000027919 */ /* 0x000ea40000002100 */
[----:B--2---:R-:W-:Y:S01]  /*1ce00*/  LOP3.LUT R10, R2, 0x1f, RZ, 0xc0, !PT ;  /* 0x0000001f020a7812 */ /* 0x004fe200078ec0ff */
[----:B------:R-:W-:-:S03]  /*1ce10*/  IMAD.MOV.U32 R2, RZ, RZ, 0x6000 ;  /* 0x00006000ff027424 */ /* 0x000fc600078e00ff */
[----:B------:R-:W-:Y:S01]  /*1ce20*/  ISETP.NE.AND P1, PT, R10, RZ, PT ;  /* 0x000000ff0a00720c */ /* 0x000fe20003f25270 */
[----:B------:R2:W-:-:S12]  /*1ce30*/  SYNCS.ARRIVE.TRANS64 RZ, [R6+URZ+0x2d890], R2 ;  /* 0x02d8900206ff79a7 */ /* 0x0005d8000800003f */
[----:B--2---:R-:W-:Y:S05]  /*1ce40*/  @!P1 BRA `(.L_x_1625) ;  /* 0x0000000000049947 */ /* 0x004fea0003800000 */
[----:B------:R-:W-:Y:S01]  /*1ce50*/  BPT.TRAP 0x1 ;  /* 0x000000040000795c */ /* 0x000fe20000300000 */
.L_x_1625:
[----:B------:R-:W-:Y:S05]  /*1ce60*/  BSYNC B2 ;  /* 0x0000000000027941 */ /* 0x000fea0003800000 */
.L_x_1624:
        /* <DEDUP_REMOVED lines=10> */
[----:B------:R-:W-:-:S10]  /*1cf10*/  UMOV UR7, 0x12f00000 ;  /* 0x12f0000000077882 */ /* 0x000fd40000000000 */
.L_x_1626:
        /* <DEDUP_REMOVED lines=16> */
.L_x_1627:
        /* <DEDUP_REMOVED lines=16> */
.L_x_1628:
        /* <DEDUP_REMOVED lines=13> */
.L_x_1793:
[----:B------:R-:W-:Y:S05]  /*1d1f0*/  BSYNC B2 ;  /* 0x0000000000027941 */ /* 0x000fea0003800000 */
.L_x_1629:
[----:B------:R-:W-:Y:S01]  /*1d200*/  BSSY B2, `(.L_x_1631) ;  /* 0x000000b000027945 */ /* 0x000fe20003800000 */
[----:B------:R-:W-:Y:S02]  /*1d210*/  IMAD.MOV.U32 R2, RZ, RZ, 0x0 ;  /* 0x00000000ff027424 */ /* 0x000fe400078e00ff */
[----:B01----:R-:W-:Y:S01]  /*1d220*/  IMAD.MOV.U32 R3, RZ, RZ, 0x12f00000 ;  /* 0x12f00000ff037424 */ /* 0x003fe200078e00ff */
        /* <DEDUP_REMOVED lines=8> */
.L_x_1632:
[----:B------:R-:W-:Y:S05]  /*1d2b0*/  BSYNC B2 ;  /* 0x0000000000027941 */ /* 0x000fea0003800000 */
.L_x_1631:
        /* <DEDUP_REMOVED lines=8> */
.L_x_1633:
        /* <DEDUP_REMOVED lines=15> */
.L_x_1634:
        /* <DEDUP_REMOVED lines=15> */
.L_x_1635:
        /* <DEDUP_REMOVED lines=10> */
.L_x_1621:
[----:B------:R-:W-:Y:S05]  /*1d5c0*/  BSYNC B1 ;  /* 0x0000000000017941 */ /* 0x000fea0003800000 */
.L_x_1620:
[----:B------:R-:W-:Y:S01]  /*1d5d0*/  ISETP.GT.AND P2, PT, R8, R5, PT ;  /* 0x000000050800720c */ /* 0x000fe20003f44270 */
[----:B------:R-:W-:Y:S02]  /*1d5e0*/  VIADD R28, R28, 0x1 ;  /* 0x000000011c1c7836 */ /* 0x000fe40000000000 */
[----:B------:R-:W-:-:S03]  /*1d5f0*/  VIADD R8, R8, 0xffffffff ;  /* 0xffffffff08087836 */ /* 0x000fc60000000000 */
[----:B------:R-:W-:-:S04]  /*1d600*/  ISETP.NE.AND P1, PT, R28, 0x2, PT ;  /* 0x000000021c00780c */ /* 0x000fc80003f25270 */
[----:B------:R-:W-:Y:S02]  /*1d610*/  SEL R2, RZ, 0x1, P1 ;  /* 0x00000001ff027807 */ /* 0x000fe40000800000 */
[----:B------:R-:W-:Y:S02]  /*1d620*/  SEL R28, R28, RZ, P1 ;  /* 0x000000ff1c1c7207 */ /* 0x000fe40000800000 */
[----:B------:R-:W-:Y:S01]  /*1d630*/  LOP3.LUT R29, R29, R2, RZ, 0x3c, !PT ;  /* 0x000000021d1d7212 */ /* 0x000fe200078e3cff */
[----:B------:R-:W-:Y:S06]  /*1d640*/  @P2 BRA `(.L_x_1636) ;  /* 0xfffffff400b02947 */ /* 0x000fec000383ffff */
.L_x_1598:
[----:B------:R-:W-:Y:S05]  /*1d650*/  BSYNC B0 ;  /* 0x0000000000007941 */ /* 0x000fea0003800000 */
.L_x_1597:
[----:B------:R-:W2:Y:S01]  /*1d660*/  LDL R6, [R1+0x10] ;  /* 0x0000100001067983 */ /* 0x000ea20000100800 */
[----:B------:R-:W3:Y:S01]  /*1d670*/  LDC R0, c[0x0][0x448] ;  /* 0x00011200ff007b82 */ /* 0x000ee20000000800 */
[----:B------:R-:W-:Y:S07]  /*1d680*/  @!P0 WARPSYNC.ALL ;  /* 0x0000000000008948 */ /* 0x000fee0003800000 */
[----:B------:R-:W-:Y:S01]  /*1d690*/  @!P0 BAR.SYNC.DEFER_BLOCKING 0xc, 0x200 ;  /* 0x0308000000008b1d */ /* 0x000fe20000010000 */
[----:B---3--:R-:W-:-:S13]  /*1d6a0*/  ISETP.NE.AND P1, PT, R0, 0x1, PT ;  /* 0x000000010000780c */ /* 0x008fda0003f25270 */
[----:B------:R-:W3:Y:S08]  /*1d6b0*/  @P1 LDC R5, c[0x0][0x44c] ;  /* 0x00011300ff051b82 */ /* 0x000ef00000000800 */
[----:B-1----:R-:W1:Y:S01]  /*1d6c0*/  @P1 LDC R3, c[0x0][0x450] ;  /* 0x00011400ff031b82 */ /* 0x002e620000000800 */
[----:B--2---:R-:W-:-:S04]  /*1d6d0*/  VIADD R2, R6, 0xbf ;  /* 0x000000bf06027836 */ /* 0x004fc80000000000 */
[----:B---3--:R-:W-:-:S05]  /*1d6e0*/  @P1 IMAD.HI.U32 R0, R2, R5, RZ ;  /* 0x0000000502001227 */ /* 0x008fca00078e00ff */
[----:B-1----:R-:W-:-:S05]  /*1d6f0*/  @P1 SHF.R.U32.HI R2, RZ, R3, R0 ;  /* 0x00000003ff021219 */ /* 0x002fca0000011600 */
[----:B------:R-:W-:Y:S02]  /*1d700*/  IMAD.IADD R7, R7, 0x1, R2 ;  /* 0x0000000107077824 */ /* 0x000fe400078e0202 */
[----:B------:R-:W1:Y:S02]  /*1d710*/  LDC.64 R2, c[0x0][0x9e0] ;  /* 0x00027800ff027b82 */ /* 0x000e640000000a00 */
[----:B-1----:R-:W-:Y:S01]  /*1d720*/  ISETP.GE.AND P2, PT, R3, 0x1, PT ;  /* 0x000000010300780c */ /* 0x002fe20003f46270 */
[----:B------:R-:W-:-:S12]  /*1d730*/  IMAD.IADD R2, R7, 0x1, R2 ;  /* 0x0000000107027824 */ /* 0x000fd800078e0202 */
[----:B------:R-:W-:Y:S05]  /*1d740*/  @!P2 BRA `(.L_x_1637) ;  /* 0x000000000048a947 */ /* 0x000fea0003800000 */
        /* <DEDUP_REMOVED lines=11> */
.L_x_1639:
[----:B------:R-:W-:-:S13]  /*1d800*/  ISETP.NE.AND P0, PT, R3, 0x1, PT ;  /* 0x000000010300780c */ /* 0x000fda0003f05270 */
[----:B------:R-:W1:Y:S02]  /*1d810*/  @P0 LDC.64 R4, c[0x0][0x9e8] ;  /* 0x00027a00ff040b82 */ /* 0x000e640000000a00 */
[----:B-1----:R-:W-:-:S05]  /*1d820*/  @P0 IMAD.HI.U32 R4, R0, R4, RZ ;  /* 0x0000000400040227 */ /* 0x002fca00078e00ff */
[----:B------:R-:W-:-:S07]  /*1d830*/  @P0 SHF.R.U32.HI R0, RZ, R5, R4 ;  /* 0x00000005ff000219 */ /* 0x000fce0000011604 */
.L_x_1640:
[----:B------:R-:W-:Y:S05]  /*1d840*/  BSYNC B0 ;  /* 0x0000000000007941 */ /* 0x000fea0003800000 */
.L_x_1638:
[----:B------:R-:W-:-:S05]  /*1d850*/  IMAD R5, R0, R3, R3 ;  /* 0x0000000300057224 */ /* 0x000fca00078e0203 */
[----:B------:R-:W-:-:S07]  /*1d860*/  VIMNMX R2, R2, R5, PT ;  /* 0x0000000502027248 */ /* 0x000fce0003fe0100 */
.L_x_1637:
[----:B------:R-:W-:Y:S01]  /*1d870*/  VIADD R2, R2, 0x7f ;  /* 0x0000007f02027836 */ /* 0x000fe20000000000 */
[----:B------:R-:W-:-:S04]  /*1d880*/  ULDC UR4, c[0x0][0x9dc] ;  /* 0x0002770000047ab9 */ /* 0x000fc80000000800 */
[----:B------:R-:W-:-:S04]  /*1d890*/  SHF.R.S32.HI R5, RZ, 0x1f, R2 ;  /* 0x0000001fff057819 */ /* 0x000fc80000011402 */
[----:B------:R-:W-:Y:S02]  /*1d8a0*/  LEA.HI R5, R5, R2, RZ, 0x7 ;  /* 0x0000000205057211 */ /* 0x000fe400078f38ff */
[----:B------:R-:W1:Y:S02]  /*1d8b0*/  @P1 LDC R2, c[0x0][0x44c] ;  /* 0x00011300ff021b82 */ /* 0x000e640000000800 */
[----:B------:R-:W-:-:S04]  /*1d8c0*/  SHF.R.S32.HI R0, RZ, 0x7, R5 ;  /* 0x00000007ff007819 */ /* 0x000fc80000011405 */
[----:B------:R-:W-:Y:S02]  /*1d8d0*/  VIMNMX R24, R17, R0, PT ;  /* 0x0000000011187248 */ /* 0x000fe40003fe0100 */
[----:B------:R-:W2:Y:S03]  /*1d8e0*/  @P1 LDC R0, c[0x0][0x450] ;  /* 0x00011400ff001b82 */ /* 0x000ea60000000800 */
[----:B------:R3:W-:Y:S01]  /*1d8f0*/  STL [R1+0x14], R24 ;  /* 0x0000141801007387 */ /* 0x0007e20000100800 */
[----:B-1----:R-:W-:-:S04]  /*1d900*/  @P1 IMAD.HI.U32 R5, R6, R2, RZ ;  /* 0x0000000206051227 */ /* 0x002fc800078e00ff */
[----:B------:R-:W-:Y:S01]  /*1d910*/  IMAD.MOV.U32 R2, RZ, RZ, R6 ;  /* 0x000000ffff027224 */ /* 0x000fe200078e0006 */
[----:B--2---:R-:W-:-:S05]  /*1d920*/  @P1 SHF.R.U32.HI R2, RZ, R0, R5 ;  /* 0x00000000ff021219 */ /* 0x004fca0000011605 */
[----:B------:R-:W-:-:S04]  /*1d930*/  IMAD.IADD R2, R9, 0x1, R2 ;  /* 0x0000000109027824 */ /* 0x000fc800078e0202 */
[----:B------:R-:W-:Y:S01]  /*1d940*/  VIADD R0, R2, -UR4 ;  /* 0x8000000402007c36 */ /* 0x000fe20008000000 */
[----:B---3--:R-:W-:Y:S06]  /*1d950*/  @!P2 BRA `(.L_x_1641) ;  /* 0x000000000044a947 */ /* 0x008fec0003800000 */
        /* <DEDUP_REMOVED lines=10> */
.L_x_1643:
[----:B------:R-:W-:-:S13]  /*1da00*/  ISETP.NE.AND P0, PT, R3, 0x1, PT ;  /* 0x000000010300780c */ /* 0x000fda0003f05270 */
[----:B------:R-:W1:Y:S02]  /*1da10*/  @P0 LDC.64 R4, c[0x0][0x9e8] ;  /* 0x00027a00ff040b82 */ /* 0x000e640000000a00 */
[----:B-1----:R-:W-:-:S05]  /*1da20*/  @P0 IMAD.HI.U32 R4, R2, R4, RZ ;  /* 0x0000000402040227 */ /* 0x002fca00078e00ff */
[----:B------:R-:W-:-:S07]  /*1da30*/  @P0 SHF.R.U32.HI R2, RZ, R5, R4 ;  /* 0x00000005ff020219 */ /* 0x000fce0000011604 */
.L_x_1644:
[----:B------:R-:W-:Y:S05]  /*1da40*/  BSYNC B0 ;  /* 0x0000000000007941 */ /* 0x000fea0003800000 */
.L_x_1642:
[----:B------:R-:W-:-:S05]  /*1da50*/  IMAD R3, R2, R3, RZ ;  /* 0x0000000302037224 */ /* 0x000fca00078e02ff */
[----:B------:R-:W-:-:S07]  /*1da60*/  VIMNMX R0, R0, R3, !PT ;  /* 0x0000000300007248 */ /* 0x000fce0007fe0100 */
.L_x_1641:
[----:B------:R-:W-:Y:S01]  /*1da70*/  SHF.R.S32.HI R3, RZ, 0x1f, R0 ;  /* 0x0000001fff037819 */ /* 0x000fe20000011400 */
[----:B------:R-:W-:Y:S03]  /*1da80*/  BSSY B7, `(.L_x_1645) ;  /* 0x0000421000077945 */ /* 0x000fe60003800000 */
[----:B------:R-:W-:-:S04]  /*1da90*/  LEA.HI R3, R3, R0, RZ, 0x7 ;  /* 0x0000000003037211 */ /* 0x000fc800078f38ff */
[----:B------:R-:W-:-:S04]  /*1daa0*/  SHF.R.S32.HI R3, RZ, 0x7, R3 ;  /* 0x00000007ff037819 */ /* 0x000fc80000011403 */
[----:B------:R-:W-:-:S04]  /*1dab0*/  VIMNMX R2, RZ, R3, !PT ;  /* 0x00000003ff027248 */ /* 0x000fc80007fe0100 */
[----:B------:R-:W-:Y:S01]  /*1dac0*/  ISETP.GT.AND P0, PT, R24, R2, PT ;  /* 0x000000021800720c */ /* 0x000fe20003f04270 */
[----:B------:R1:W-:-:S12]  /*1dad0*/  STL [R1+0x8], R2 ;  /* 0x0000080201007387 */ /* 0x0003d80000100800 */
[----:B-1----:R-:W-:Y:S05]  /*1dae0*/  @P0 BRA `(.L_x_1646) ;  /* 0x0000000000440947 */ /* 0x002fea0003800000 */
[----:B------:R-:W1:Y:S02]  /*1daf0*/  S2R R2, SR_TID.X ;  /* 0x0000000000027919 */ /* 0x000e640000002100 */
[----:B-1----:R-:W-:-:S04]  /*1db00*/  LOP3.LUT R2, R2, 0x7f, RZ, 0xc0, !PT ;  /* 0x0000007f02027812 */ /* 0x002fc800078ec0ff */
[----:B------:R-:W-:-:S13]  /*1db10*/  ISETP.NE.AND P0, PT, R2, RZ, PT ;  /* 0x000000ff0200720c */ /* 0x000fda0003f05270 */
[----:B------:R-:W-:Y:S05]  /*1db20*/  @P0 BRA `(.L_x_1647) ;  /* 0x0000004000580947 */ /* 0x000fea0003800000 */
[----:B------:R-:W1:Y:S01]  /*1db30*/  S2R R5, SR_LANEID ;  /* 0x0000000000057919 */ /* 0x000e620000000000 */
[----:B------:R-:W-:Y:S01]  /*1db40*/  VOTEU.ANY UR4, UPT, PT ;  /* 0x0000000000047886 */ /* 0x000fe200038e0100 */
[----:B------:R-:W2:Y:S01]  /*1db50*/  LDC.64 R2, c[0x0][0xc60] ;  /* 0x00031800ff027b82 */ /* 0x000ea20000000a00 */
[----:B------:R-:W1:Y:S02]  /*1db60*/  FLO.U32 R0, UR4 ;  /* 0x0000000400007d00 */ /* 0x000e6400080e0000 */
[----:B-1----:R-:W-:-:S06]  /*1db70*/  ISETP.EQ.U32.AND P0, PT, R0, R5, PT ;  /* 0x000000050000720c */ /* 0x002fcc0003f02070 */
[----:B------:R-:W2:Y:S07]  /*1db80*/  POPC R5, UR4 ;  /* 0x0000000400057d09 */ /* 0x000eae0008000000 */
[----:B--2---:R-:W2:Y:S01]  /*1db90*/  @P0 ATOMG.E.ADD.STRONG.GPU PT, R3, desc[UR38][R2.64], R5 ;  /* 0x00000005020309a8 */ /* 0x004ea200081ee1e6 */
[----:B------:R-:W1:Y:S02]  /*1dba0*/  S2R R4, SR_LTMASK ;  /* 0x0000000000047919 */ /* 0x000e640000003900 */
[----:B-1----:R-:W-:-:S04]  /*1dbb0*/  LOP3.LUT R4, R4, UR4, RZ, 0xc0, !PT ;  /* 0x0000000404047c12 */ /* 0x002fc8000f8ec0ff */
[----:B------:R-:W1:Y:S01]  /*1dbc0*/  POPC R7, R4 ;  /* 0x0000000400077309 */ /* 0x000e620000000000 */
[----:B--2---:R-:W1:Y:S02]  /*1dbd0*/  SHFL.IDX PT, R0, R3, R0, 0x1f ;  /* 0x00001f0003007589 */ /* 0x004e6400000e0000 */
[----:B-1----:R-:W-:Y:S01]  /*1dbe0*/  IADD3 R16, R0, UR37, R7 ;  /* 0x0000002500107c10 */ /* 0x002fe2000fffe007 */
[----:B------:R-:W-:Y:S06]  /*1dbf0*/  BRA `(.L_x_1647) ;  /* 0x0000004000247947 */ /* 0x000fec0003800000 */
.L_x_1646:
        /* <DEDUP_REMOVED lines=16> */
[----:B0-----:R-:W-:Y:S02]  /*1dd00*/  IMAD.MOV.U32 R12, RZ, RZ, 0x1 ;  /* 0x00000001ff0c7424 */ /* 0x001fe400078e00ff */
[----:B------:R-:W-:-:S07]  /*1dd10*/  IMAD.MOV.U32 R13, RZ, RZ, RZ ;  /* 0x000000ffff0d7224 */ /* 0x000fce00078e00ff */
[----:B------:R-:W-:-:S07]  /*1dd20*/  LEPC R20, `(.L_x_1649) ;  /* 0x000000001014794e */ /* 0x000fce0000000000 */
[----:B-1----:R-:W-:Y:S05]  /*1dd30*/  CALL.ABS.NOINC R2 ;  /* 0x0000000002007343 */ /* 0x002fea0003c00000 */
.L_x_1649:
[----:B------:R-:W-:Y:S05]  /*1dd40*/  BSYNC B6 ;  /* 0x0000000000067941 */ /* 0x000fea0003800000 */
.L_x_1648:
        /* <DEDUP_REMOVED lines=13> */
[----:B------:R-:W-:Y:S02]  /*1de20*/  IMAD.U32 R10, RZ, RZ, UR4 ;  /* 0x00000004ff0a7e24 */ /* 0x000fe4000f8e00ff */
[----:B------:R-:W-:Y:S02]  /*1de30*/  IMAD.U32 R11, RZ, RZ, UR5 ;  /* 0x00000005ff0b7e24 */ /* 0x000fe4000f8e00ff */
[----:B------:R-:W-:Y:S02]  /*1de40*/  IMAD.MOV.U32 R8, RZ, RZ, 0x70 ;  /* 0x00000070ff087424 */ /* 0x000fe400078e00ff */
[----:B0-----:R-:W-:Y:S02]  /*1de50*/  IMAD.MOV.U32 R12, RZ, RZ, 0x1 ;  /* 0x00000001ff0c7424 */ /* 0x001fe400078e00ff */
[----:B-1----:R-:W-:-:S07]  /*1de60*/  IMAD.MOV.U32 R13, RZ, RZ, RZ ;  /* 0x000000ffff0d7224 */ /* 0x002fce00078e00ff */
[----:B------:R-:W-:-:S07]  /*1de70*/  LEPC R20, `(.L_x_1652) ;  /* 0x000000001014794e */ /* 0x000fce0000000000 */
[----:B--2---:R-:W-:Y:S05]  /*1de80*/  CALL.ABS.NOINC R2 ;  /* 0x0000000002007343 */ /* 0x004fea0003c00000 */
.L_x_1652:
        /* <DEDUP_REMOVED lines=15> */
.L_x_1651:
[----:B------:R-:W-:Y:S05]  /*1df80*/  BSYNC B6 ;  /* 0x0000000000067941 */ /* 0x000fea0003800000 */
.L_x_1650:
[----:B------:R-:W-:Y:S01]  /*1df90*/  ULDC.64 UR4, c[0x0][0x9f8] ;  /* 0x00027e0000047ab9 */ /* 0x000fe20000000a00 */
[----:B------:R-:W-:Y:S01]  /*1dfa0*/  IMAD.MOV.U32 R25, RZ, RZ, R19 ;  /* 0x000000ffff197224 */ /* 0x000fe200078e0013 */
[----:B------:R-:W-:-:S04]  /*1dfb0*/  ISETP.NE.U32.AND P0, PT, RZ, UR4, PT ;  /* 0x00000004ff007c0c */ /* 0x000fc8000bf05070 */
[----:B------:R-:W-:Y:S01]  /*1dfc0*/  ISETP.NE.AND.EX P0, PT, RZ, UR5, PT, P0 ;  /* 0x00000005ff007c0c */ /* 0x000fe2000bf05300 */
[----:B------:R-:W-:-:S12]  /*1dfd0*/  ULDC.64 UR4, c[0x0][0xa08] ;  /* 0x0002820000047ab9 */ /* 0x000fd80000000a00 */
[----:B------:R-:W1:Y:S02]  /*1dfe0*/  @P0 LDC.64 R2, c[0x0][0x9f8] ;  /* 0x00027e00ff020b82 */ /* 0x000e640000000a00 */
[----:B-1----:R-:W-:-:S05]  /*1dff0*/  @P0 IMAD.WIDE R2, R19, 0x4, R2 ;  /* 0x0000000413020825 */ /* 0x002fca00078e0202 */
[----:B------:R1:W2:Y:S01]  /*1e000*/  @P0 LDG.E R25, desc[UR38][R2.64] ;  /* 0x0000002602190981 */ /* 0x0002a2000c1e1900 */
[----:B------:R-:W-:Y:S01]  /*1e010*/  VIADD R24, R24, 0xffffffff ;  /* 0xffffffff18187836 */ /* 0x000fe20000000000 */
[----:B-1----:R-:W1:Y:S02]  /*1e020*/  LDC.64 R2, c[0x0][0x418] ;  /* 0x00010600ff027b82 */ /* 0x002e640000000a00 */
[----:B-1----:R-:W-:Y:S01]  /*1e030*/  LOP3.LUT P0, RZ, R2, UR4, RZ, 0xfc, !PT ;  /* 0x0000000402ff7c12 */ /* 0x002fe2000f80fcff */
[----:B------:R-:W-:-:S03]  /*1e040*/  UMOV UR4, 0xffffffff ;  /* 0xffffffff00047882 */ /* 0x000fc60000000000 */
[----:B------:R-:W-:Y:S02]  /*1e050*/  LOP3.LUT P0, RZ, R3, UR5, RZ, 0xfc, P0 ;  /* 0x0000000503ff7c12 */ /* 0x000fe4000800fcff */
[----:B--2---:R-:W-:Y:S02]  /*1e060*/  SHF.R.S32.HI R7, RZ, 0x1f, R25 ;  /* 0x0000001fff077819 */ /* 0x004fe40000011419 */
[----:B------:R-:W-:-:S03]  /*1e070*/  SEL R17, R25, RZ, !P0 ;  /* 0x000000ff19117207 */ /* 0x000fc60004000000 */
[----:B------:R1:W-:Y:S01]  /*1e080*/  STL [R1+0x4], R7 ;  /* 0x0000040701007387 */ /* 0x0003e20000100800 */
[----:B------:R-:W-:Y:S05]  /*1e090*/  BRA.DIV UR4, `(.L_x_1653) ;  /* 0x0000005a045c7947 */ /* 0x000fea000b800000 */
[----:B------:R-:W2:Y:S02]  /*1e0a0*/  S2R R0, SR_TID.X ;  /* 0x0000000000007919 */ /* 0x000ea40000002100 */
[----:B--2---:R-:W-:-:S04]  /*1e0b0*/  SHF.R.U32.HI R0, RZ, 0x5, R0 ;  /* 0x00000005ff007819 */ /* 0x004fc80000011600 */
[----:B------:R-:W-:-:S05]  /*1e0c0*/  LOP3.LUT R0, R0, 0x3, RZ, 0xc0, !PT ;  /* 0x0000000300007812 */ /* 0x000fca00078ec0ff */
[----:B------:R2:W3:Y:S02]  /*1e0d0*/  SHFL.IDX PT, R14, R0, RZ, 0x1f ;  /* 0x00001fff000e7589 */ /* 0x0004e400000e0000 */
.L_x_1796:
[----:B--2---:R-:W2:Y:S01]  /*1e0e0*/  LDL.LU R0, [R1] ;  /* 0x0000000001007983 */ /* 0x004ea20000300800 */
[----:B------:R-:W-:Y:S02]  /*1e0f0*/  PLOP3.LUT P1, PT, PT, PT, PT, 0x8, 0x0 ;  /* 0x000000000000781c */ /* 0x000fe40003f2e170 */
[----:B---3--:R-:W-:Y:S02]  /*1e100*/  ISETP.NE.AND P0, PT, R14, RZ, PT ;  /* 0x000000ff0e00720c */ /* 0x008fe40003f05270 */
[----:B--2---:R-:W-:-:S09]  /*1e110*/  LOP3.LUT R0, R0, 0xfffffffe, RZ, 0xc0, !PT ;  /* 0xfffffffe00007812 */ /* 0x004fd200078ec0ff */
[----:B------:R-:W-:-:S05]  /*1e120*/  @P1 LOP3.LUT R0, R0, 0x1, RZ, 0xfc, !PT ;  /* 0x0000000100001812 */ /* 0x000fca00078efcff */
[----:B------:R2:W-:Y:S01]  /*1e130*/  STL [R1], R0 ;  /* 0x0000000001007387 */ /* 0x0005e20000100800 */
[----:B------:R-:W-:Y:S05]  /*1e140*/  @P0 BRA `(.L_x_1654) ;  /* 0x0000000400200947 */ /* 0x000fea0003800000 */
[----:B------:R-:W-:-:S03]  /*1e150*/  UMOV UR4, 0xffffffff ;  /* 0xffffffff00047882 */ /* 0x000fc60000000000 */
[----:B------:R-:W-:Y:S05]  /*1e160*/  BRA.DIV UR4, `(.L_x_1655) ;  /* 0x0000005a045c7947 */ /* 0x000fea000b800000 */
[----:B------:R-:W-:-:S13]  /*1e170*/  ELECT P6, URZ, PT ;  /* 0x00000000003f782f */ /* 0x000fda00038c0000 */
.L_x_1799:
[----:B------:R-:W-:Y:S05]  /*1e180*/  @!P6 BRA `(.L_x_1654) ;  /* 0x000000040010e947 */ /* 0x000fea0003800000 */
[----:B------:R-:W-:-:S04]  /*1e190*/  ISETP.NE.U32.AND P0, PT, R2, RZ, PT ;  /* 0x000000ff0200720c */ /* 0x000fc80003f05070 */
[----:B------:R-:W-:-:S13]  /*1e1a0*/  ISETP.NE.AND.EX P0, PT, R3, RZ, PT, P0 ;  /* 0x000000ff0300720c */ /* 0x000fda0003f05300 */
[----:B------:R-:W-:Y:S05]  /*1e1b0*/  @!P0 BRA `(.L_x_1656) ;  /* 0x0000000000448947 */ /* 0x000fea0003800000 */
[----:B------:R-:W3:Y:S01]  /*1e1c0*/  LDC R6, c[0x0][0x43c] ;  /* 0x00010f00ff067b82 */ /* 0x000ee20000000800 */
[----:B------:R-:W-:Y:S01]  /*1e1d0*/  ULDC.64 UR4, c[0x0][0x428] ;  /* 0x00010a0000047ab9 */ /* 0x000fe20000000a00 */
[----:B---3--:R-:W-:-:S13]  /*1e1e0*/  ISETP.NE.AND P0, PT, R6, 0x1, PT ;  /* 0x000000010600780c */ /* 0x008fda0003f05270 */
[----:B------:R-:W2:Y:S02]  /*1e1f0*/  @P0 LDC.64 R4, c[0x0][0x440] ;  /* 0x00011000ff040b82 */ /* 0x000ea40000000a00 */
[----:B--2---:R-:W-:-:S04]  /*1e200*/  @P0 IMAD.HI.U32 R0, R24, R4, RZ ;  /* 0x0000000418000227 */ /* 0x004fc800078e00ff */
        /* <DEDUP_REMOVED lines=12> */
.L_x_1656:
[----:B--2---:R-:W-:Y:S01]  /*1e2d0*/  IMAD R0, R23, 0x8, R22 ;  /* 0x0000000817007824 */ /* 0x004fe200078e0216 */
[----:B---3--:R-:W-:-:S04]  /*1e2e0*/  SHF.L.U32 R2, R26, 0x1f, RZ ;  /* 0x0000001f1a027819 */ /* 0x008fc800000006ff */
[----:B------:R-:W2:Y:S02]  /*1e2f0*/  SYNCS.PHASECHK.TRANS64.TRYWAIT P0, [R0+URZ+0x2d840], R2 ;  /* 0x02d84002000075a7 */ /* 0x000ea4000800017f */
[----:B--2---:R-:W-:Y:S05]  /*1e300*/  @!P0 BRA `(.L_x_1657) ;  /* 0x0000005800148947 */ /* 0x004fea0003800000 */
.L_x_1800:
[----:B------:R-:W3:Y:S02]  /*1e310*/  S2R R3, SR_TID.X ;  /* 0x0000000000037919 */ /* 0x000ee40000002100 */
[----:B---3--:R-:W-:-:S04]  /*1e320*/  LOP3.LUT R3, R3, 0x7f, RZ, 0xc0, !PT ;  /* 0x0000007f03037812 */ /* 0x008fc800078ec0ff */
[----:B------:R-:W-:-:S13]  /*1e330*/  ISETP.NE.AND P0, PT, R3, RZ, PT ;  /* 0x000000ff0300720c */ /* 0x000fda0003f05270 */
[----:B------:R-:W-:Y:S05]  /*1e340*/  @P0 BRA `(.L_x_1658) ;  /* 0x00000000001c0947 */ /* 0x000fea0003800000 */
[----:B------:R-:W3:Y:S01]  /*1e350*/  S2R R3, SR_TID.X ;  /* 0x0000000000037919 */ /* 0x000ee20000002100 */
[----:B--2---:R-:W-:-:S04]  /*1e360*/  IMAD.MOV.U32 R2, RZ, RZ, 0x6000 ;  /* 0x00006000ff027424 */ /* 0x004fc800078e00ff */
[----:B------:R4:W-:Y:S01]  /*1e370*/  SYNCS.ARRIVE.TRANS64 RZ, [R0+URZ+0x2d830], R2 ;  /* 0x02d8300200ff79a7 */ /* 0x0009e2000800003f */
[----:B---3--:R-:W-:-:S04]  /*1e380*/  LOP3.LUT R3, R3, 0x1f, RZ, 0xc0, !PT ;  /* 0x0000001f03037812 */ /* 0x008fc800078ec0ff */
[----:B------:R-:W-:-:S13]  /*1e390*/  ISETP.NE.AND P0, PT, R3, RZ, PT ;  /* 0x000000ff0300720c */ /* 0x000fda0003f05270 */
[----:B----4-:R-:W-:Y:S05]  /*1e3a0*/  @!P0 BRA `(.L_x_1658) ;  /* 0x0000000000048947 */ /* 0x010fea0003800000 */
[----:B------:R-:W-:Y:S01]  /*1e3b0*/  BPT.TRAP 0x1 ;  /* 0x000000040000795c */ /* 0x000fe20000300000 */
.L_x_1658:
[----:B--2---:R-:W2:Y:S01]  /*1e3c0*/  LDL.LU R2, [R1] ;  /* 0x0000000001027983 */ /* 0x004ea20000300800 */
        /* <DEDUP_REMOVED lines=22> */
[----:B---3--:R-:W-:Y:S01]  /*1e530*/  UMOV UR8, UR15 ;  /* 0x0000000f00087c82 */ /* 0x008fe20008000000 */
[----:B------:R-:W-:Y:S02]  /*1e540*/  UMOV UR10, UR17 ;  /* 0x00000011000a7c82 */ /* 0x000fe40008000000 */
[----:B------:R3:W-:Y:S02]  /*1e550*/  UTMALDG.4D [UR8], [UR4], desc[UR6] ;  /* 0x00000608040075b4 */ /* 0x0007e40008019000 */
[----:B---3--:R-:W-:Y:S01]  /*1e560*/  UMOV UR8, UR16 ;  /* 0x0000001000087c82 */ /* 0x008fe20008000000 */
[----:B------:R-:W-:-:S02]  /*1e570*/  UMOV UR10, UR14 ;  /* 0x0000000e000a7c82 */ /* 0x000fc40008000000 */
[----:B------:R3:W-:Y:S01]  /*1e580*/  UTMALDG.4D [UR8], [UR4], desc[UR6] ;  /* 0x00000608040075b4 */ /* 0x0007e20008019000 */
[----:B--2---:R-:W-:-:S04]  /*1e590*/  LOP3.LUT R2, R2, 0xfffffffe, RZ, 0xc0, !PT ;  /* 0xfffffffe02027812 */ /* 0x004fc800078ec0ff */
[----:B------:R-:W-:-:S05]  /*1e5a0*/  @P0 LOP3.LUT R2, R2, 0x1, RZ, 0xfc, !PT ;  /* 0x0000000102020812 */ /* 0x000fca00078efcff */
[----:B------:R3:W-:Y:S01]  /*1e5b0*/  STL [R1], R2 ;  /* 0x0000000201007387 */ /* 0x0007e20000100800 */
[----:B------:R-:W-:Y:S01]  /*1e5c0*/  NOP ;  /* 0x0000000000007918 */ /* 0x000fe20000000000 */
.L_x_1654:
[----:B------:R-:W4:Y:S01]  /*1e5d0*/  LDL.LU R3, [R1+0x20] ;  /* 0x0000200001037983 */ /* 0x000f220000300800 */
[----:B------:R-:W-:Y:S05]  /*1e5e0*/  WARPSYNC.ALL ;  /* 0x0000000000007948 */ /* 0x000fea0003800000 */
[----:B---3--:R-:W-:Y:S01]  /*1e5f0*/  ULDC.64 UR4, c[0x0][0x298] ;  /* 0x0000a60000047ab9 */ /* 0x008fe20000000a00 */
[----:B--2---:R-:W-:Y:S01]  /*1e600*/  VIADD R0, R22, 0xc400 ;  /* 0x0000c40016007836 */ /* 0x004fe20000000000 */
[----:B------:R-:W-:Y:S01]  /*1e610*/  ULDC.64 UR6, c[0x0][0xa00] ;  /* 0x0002800000067ab9 */ /* 0x000fe20000000a00 */
[----:B------:R-:W-:Y:S01]  /*1e620*/  BSSY B6, `(.L_x_1659) ;  /* 0x0000024000067945 */ /* 0x000fe20003800000 */
[----:B------:R-:W-:Y:S01]  /*1e630*/  BAR.SYNC.DEFER_BLOCKING 0x8, 0x200 ;  /* 0x0208000000007b1d */ /* 0x000fe20000010000 */
[----:B------:R-:W-:-:S02]  /*1e640*/  ISETP.NE.U32.AND P0, PT, RZ, UR6, PT ;  /* 0x00000006ff007c0c */ /* 0x000fc4000bf05070 */
[----:B------:R-:W-:Y:S02]  /*1e650*/  LOP3.LUT P1, RZ, R0, 0x1bf, RZ, 0xc0, !PT ;  /* 0x000001bf00ff7812 */ /* 0x000fe4000782c0ff */
[----:B------:R-:W-:Y:S02]  /*1e660*/  ISETP.NE.AND.EX P0, PT, RZ, UR7, PT, P0 ;  /* 0x00000007ff007c0c */ /* 0x000fe4000bf05300 */
[----:B----4-:R-:W-:Y:S01]  /*1e670*/  SHF.R.S32.HI R2, RZ, 0x1f, R3 ;  /* 0x0000001fff027819 */ /* 0x010fe20000011403 */
[----:B------:R-:W-:-:S04]  /*1e680*/  IMAD.WIDE.U32 R4, R3, UR4, RZ ;  /* 0x0000000403047c25 */ /* 0x000fc8000f8e00ff */
[----:B------:R-:W-:Y:S01]  /*1e690*/  IMAD R2, R2, UR4, RZ ;  /* 0x0000000402027c24 */ /* 0x000fe2000f8e02ff */
[----:B------:R-:W-:Y:S03]  /*1e6a0*/  STL.64 [R1+0x28], R4 ;  /* 0x0000280401007387 */ /* 0x000fe60000100a00 */
[----:B------:R-:W-:Y:S01]  /*1e6b0*/  IMAD R0, R3, UR5, R2 ;  /* 0x0000000503007c24 */ /* 0x000fe2000f8e0202 */
[----:B------:R-:W-:-:S03]  /*1e6c0*/  SHF.R.S32.HI R2, RZ, 0x1f, R19 ;  /* 0x0000001fff027819 */ /* 0x000fc60000011413 */
[----:B------:R-:W-:Y:S01]  /*1e6d0*/  IMAD.IADD R0, R5, 0x1, R0 ;  /* 0x0000000105007824 */ /* 0x000fe200078e0200 */
[----:B------:R-:W-:Y:S02]  /*1e6e0*/  SEL R3, R2, RZ, !P0 ;  /* 0x000000ff02037207 */ /* 0x000fe40004000000 */
[----:B------:R-:W-:Y:S02]  /*1e6f0*/  SHF.R.S32.HI R2, RZ, 0x1f, R18 ;  /* 0x0000001fff027819 */ /* 0x000fe40000011412 */
[----:B------:R2:W-:Y:S04]  /*1e700*/  STL [R1+0x30], R0 ;  /* 0x0000300001007387 */ /* 0x0005e80000100800 */
[----:B------:R3:W-:Y:S01]  /*1e710*/  STL [R1+0x38], R3 ;  /* 0x0000380301007387 */ /* 0x0007e20000100800 */
[----:B--2---:R-:W-:-:S05]  /*1e720*/  SEL R0, R19, RZ, !P0 ;  /* 0x000000ff13007207 */ /* 0x004fca0004000000 */
[----:B------:R3:W-:Y:S04]  /*1e730*/  STL [R1+0x20], R0 ;  /* 0x0000200001007387 */ /* 0x0007e80000100800 */
[----:B------:R3:W-:Y:S01]  /*1e740*/  STL [R1+0x34], R2 ;  /* 0x0000340201007387 */ /* 0x0007e20000100800 */
[----:B------:R-:W-:Y:S05]  /*1e750*/  @!P1 BRA `(.L_x_1660) ;  /* 0x0000000000409947 */ /* 0x000fea0003800000 */
[----:B---3--:R-:W-:Y:S01]  /*1e760*/  MOV R2, 0x0 ;  /* 0x0000000000027802 */ /* 0x008fe20000000f00 */
[----:B------:R-:W-:Y:S01]  /*1e770*/  ULDC.64 UR4, c[0x4][0xa8] ;  /* 0x01002a0000047ab9 */ /* 0x000fe20000000a00 */
[----:B------:R-:W-:Y:S01]  /*1e780*/  ULDC.64 UR6, c[0x4][0xb0] ;  /* 0x01002c0000067ab9 */ /* 0x000fe20000000a00 */
[----:B------:R-:W-:Y:S01]  /*1e790*/  ULDC.64 UR8, c[0x4][0x20] ;  /* 0x0100080000087ab9 */ /* 0x000fe20000000a00 */
[----:B------:R-:W-:Y:S02]  /*1e7a0*/  IMAD.U32 R4, RZ, RZ, UR4 ;  /* 0x00000004ff047e24 */ /* 0x000fe4000f8e00ff */
[----:B------:R-:W2:Y:S01]  /*1e7b0*/  LDC.64 R2, c[0x4][R2] ;  /* 0x0100000002027b82 */ /* 0x000ea20000000a00 */
[----:B------:R-:W-:Y:S02]  /*1e7c0*/  IMAD.U32 R5, RZ, RZ, UR5 ;  /* 0x00000005ff057e24 */ /* 0x000fe4000f8e00ff */
[----:B------:R-:W-:Y:S02]  /*1e7d0*/  IMAD.U32 R6, RZ, RZ, UR6 ;  /* 0x00000006ff067e24 */ /* 0x000fe4000f8e00ff */
[----:B-1----:R-:W-:-:S02]  /*1e7e0*/  IMAD.U32 R7, RZ, RZ, UR7 ;  /* 0x00000007ff077e24 */ /* 0x002fc4000f8e00ff */
[----:B------:R-:W-:Y:S02]  /*1e7f0*/  IMAD.U32 R10, RZ, RZ, UR8 ;  /* 0x00000008ff0a7e24 */ /* 0x000fe4000f8e00ff */
[----:B------:R-:W-:Y:S02]  /*1e800*/  IMAD.U32 R11, RZ, RZ, UR9 ;  /* 0x00000009ff0b7e24 */ /* 0x000fe4000f8e00ff */
[----:B------:R-:W-:Y:S02]  /*1e810*/  IMAD.MOV.U32 R8, RZ, RZ, 0x70 ;  /* 0x00000070ff087424 */ /* 0x000fe400078e00ff */
[----:B0-----:R-:W-:Y:S02]  /*1e820*/  IMAD.MOV.U32 R12, RZ, RZ, 0x1 ;  /* 0x00000001ff0c7424 */ /* 0x001fe400078e00ff */
[----:B------:R-:W-:-:S07]  /*1e830*/  IMAD.MOV.U32 R13, RZ, RZ, RZ ;  /* 0x000000ffff0d7224 */ /* 0x000fce00078e00ff */
[----:B------:R-:W-:-:S07]  /*1e840*/  LEPC R20, `(.L_x_1660) ;  /* 0x000000001014794e */ /* 0x000fce0000000000 */
[----:B--2---:R-:W-:Y:S05]  /*1e850*/  CALL.ABS.NOINC R2 ;  /* 0x0000000002007343 */ /* 0x004fea0003c00000 */
.L_x_1660:
[----:B------:R-:W-:Y:S05]  /*1e860*/  BSYNC B6 ;  /* 0x0000000000067941 */ /* 0x000fea0003800000 */
.L_x_1659:
[----:B---3--:R-:W2:Y:S01]  /*1e870*/  LDL.LU R0, [R1+0x30] ;  /* 0x0000300001007983 */ /* 0x008ea20000300800 */
[----:B------:R-:W3:Y:S01]  /*1e880*/  LDC R10, c[0x0][0x448] ;  /* 0x00011200ff0a7b82 */ /* 0x000ee20000000800 */
[----:B------:R-:W-:Y:S01]  /*1e890*/  ULDC.64 UR4, c[0x0][0x2d8] ;  /* 0x0000b60000047ab9 */ /* 0x000fe20000000a00 */
[----:B------:R-:W-:Y:S01]  /*1e8a0*/  ULDC.64 UR6, c[0x0][0x2c8] ;  /* 0x0000b20000067ab9 */ /* 0x000fe20000000a00 */
[----:B------:R-:W2:Y:S01]  /*1e8b0*/  LDL.LU.64 R2, [R1+0x28] ;  /* 0x0000280001027983 */ /* 0x000ea20000300a00 */
[----:B------:R-:W-:-:S03]  /*1e8c0*/  ULDC.64 UR8, c[0x0][0x280] ;  /* 0x0000a00000087ab9 */ /* 0x000fc60000000a00 */
[----:B------:R-:W4:Y:S04]  /*1e8d0*/  LDL.LU R20, [R1+0x34] ;  /* 0x0000340001147983 */ /* 0x000f280000300800 */
[----:B------:R-:W4:Y:S04]  /*1e8e0*/  LDL.LU R21, [R1+0x38] ;  /* 0x0000380001157983 */ /* 0x000f280000300800 */
[----:B------:R-:W4:Y:S04]  /*1e8f0*/  LDL.LU R4, [R1+0x20] ;  /* 0x0000200001047983 */ /* 0x000f280000300800 */
[----:B0-----:R-:W4:Y:S01]  /*1e900*/  LDL R12, [R1+0x10] ;  /* 0x00001000010c7983 */ /* 0x001f220000100800 */
[----:B---3--:R-:W-:-:S13]  /*1e910*/  ISETP.NE.AND P1, PT, R10, 0x1, PT ;  /* 0x000000010a00780c */ /* 0x008fda0003f25270 */
[----:B------:R-:W0:Y:S01]  /*1e920*/  @P1 LDC R5, c[0x0][0x450] ;  /* 0x00011400ff051b82 */ /* 0x000e220000000800 */
[----:B--2---:R-:W-:Y:S02]  /*1e930*/  IMAD.MOV.U32 R3, RZ, RZ, R0 ;  /* 0x000000ffff037224 */ /* 0x004fe400078e0000 */
[----:B----4-:R-:W-:Y:S02]  /*1e940*/  IMAD R0, R20, UR4, RZ ;  /* 0x0000000414007c24 */ /* 0x010fe4000f8e02ff */
[C---:B------:R-:W-:Y:S01]  /*1e950*/  IMAD.WIDE.U32 R2, R18.reuse, UR4, R2 ;  /* 0x0000000412027c25 */ /* 0x040fe2000f8e0002 */
[----:B------:R-:W2:Y:S03]  /*1e960*/  S2R R20, SR_TID.X ;  /* 0x0000000000147919 */ /* 0x000ea60000002100 */
[----:B------:R-:W-:Y:S01]  /*1e970*/  IMAD R0, R18, UR5, R0 ;  /* 0x0000000512007c24 */ /* 0x000fe2000f8e0200 */
[----:B------:R-:W-:-:S03]  /*1e980*/  ULDC.64 UR4, c[0x0][0x2e0] ;  /* 0x0000b80000047ab9 */ /* 0x000fc60000000a00 */
[----:B------:R-:W-:Y:S02]  /*1e990*/  IMAD.IADD R3, R3, 0x1, R0 ;  /* 0x0000000103037824 */ /* 0x000fe400078e0200 */
[----:B------:R-:W-:Y:S02]  /*1e9a0*/  IMAD R0, R21, UR4, RZ ;  /* 0x0000000415007c24 */ /* 0x000fe4000f8e02ff */
[----:B------:R-:W3:Y:S01]  /*1e9b0*/  S2R R21, SR_TID.X ;  /* 0x0000000000157919 */ /* 0x000ee20000002100 */
[----:B------:R-:W-:-:S04]  /*1e9c0*/  IMAD.WIDE.U32 R2, R4, UR4, R2 ;  /* 0x0000000404027c25 */ /* 0x000fc8000f8e0002 */
[----:B------:R-:W-:Y:S01]  /*1e9d0*/  IMAD R0, R4, UR5, R0 ;  /* 0x0000000504007c24 */ /* 0x000fe2000f8e0200 */
[----:B------:R-:W-:Y:S01]  /*1e9e0*/  ULDC.64 UR4, c[0x0][0x2d0] ;  /* 0x0000b40000047ab9 */ /* 0x000fe20000000a00 */
[----:B------:R-:W4:Y:S01]  /*1e9f0*/  @P1 LDC R4, c[0x0][0x44c] ;  /* 0x00011300ff041b82 */ /* 0x000f220000000800 */
[----:B--2---:R-:W-:-:S04]  /*1ea00*/  LOP3.LUT R20, R20, 0x7f, RZ, 0xc0, !PT ;  /* 0x0000007f14147812 */ /* 0x004fc800078ec0ff */
[----:B------:R-:W-:Y:S01]  /*1ea10*/  SHF.R.U32.HI R20, RZ, 0x2, R20 ;  /* 0x00000002ff147819 */ /* 0x000fe20000011614 */
[----:B---3--:R-:W-:-:S05]  /*1ea20*/  IMAD.SHL.U32 R6, R21, 0x20, RZ ;  /* 0x0000002015067824 */ /* 0x008fca00078e00ff */
[----:B------:R-:W-:Y:S01]  /*1ea30*/  LOP3.LUT R6, R20, 0x60, R6, 0xf8, !PT ;  /* 0x0000006014067812 */ /* 0x000fe200078ef806 */
[----:B------:R-:W-:-:S04]  /*1ea40*/  IMAD.IADD R3, R3, 0x1, R0 ;  /* 0x0000000103037824 */ /* 0x000fc800078e0200 */
[----:B------:R-:W-:-:S04]  /*1ea50*/  IMAD.IADD R8, R6, 0x1, R12 ;  /* 0x0000000106087824 */ /* 0x000fc800078e020c */
[----:B----4-:R-:W-:-:S04]  /*1ea60*/  @P1 IMAD.HI.U32 R0, R8, R4, RZ ;  /* 0x0000000408001227 */ /* 0x010fc800078e00ff */
[----:B------:R-:W-:Y:S01]  /*1ea70*/  IMAD.MOV.U32 R4, RZ, RZ, R8 ;  /* 0x000000ffff047224 */ /* 0x000fe200078e0008 */
[----:B0-----:R-:W-:-:S04]  /*1ea80*/  @P1 SHF.R.U32.HI R4, RZ, R5, R0 ;  /* 0x00000005ff041219 */ /* 0x001fc80000011600 */
[----:B------:R-:W-:-:S05]  /*1ea90*/  SHF.R.S32.HI R0, RZ, 0x1f, R4 ;  /* 0x0000001fff007819 */ /* 0x000fca0000011404 */
[----:B------:R-:W-:-:S04]  /*1eaa0*/  IMAD R0, R0, UR4, RZ ;  /* 0x0000000400007c24 */ /* 0x000fc8000f8e02ff */
[----:B------:R-:W-:Y:S02]  /*1eab0*/  IMAD R6, R4, UR5, R0 ;  /* 0x0000000504067c24 */ /* 0x000fe4000f8e0200 */
[----:B------:R-:W-:-:S04]  /*1eac0*/  IMAD.MOV R0, RZ, RZ, -R4 ;  /* 0x000000ffff007224 */ /* 0x000fc800078e0a04 */
[----:B------:R-:W-:Y:S02]  /*1ead0*/  IMAD R0, R10, R0, R8 ;  /* 0x000000000a007224 */ /* 0x000fe400078e0208 */
[----:B------:R-:W-:-:S03]  /*1eae0*/  IMAD.WIDE.U32 R4, R4, UR4, R2 ;  /* 0x0000000404047c25 */ /* 0x000fc6000f8e0002 */
[----:B------:R-:W-:Y:S01]  /*1eaf0*/  SHF.R.S32.HI R9, RZ, 0x1f, R0 ;  /* 0x0000001fff097819 */ /* 0x000fe20000011400 */
[----:B------:R-:W-:-:S04]  /*1eb00*/  IMAD.IADD R5, R5, 0x1, R6 ;  /* 0x0000000105057824 */ /* 0x000fc800078e0206 */
[----:B------:R-:W-:Y:S02]  /*1eb10*/  IMAD R9, R9, UR6, RZ ;  /* 0x0000000609097c24 */ /* 0x000fe4000f8e02ff */
[C---:B-1----:R-:W-:Y:S02]  /*1eb20*/  IMAD.WIDE.U32 R6, R0.reuse, UR6, R4 ;  /* 0x0000000600067c25 */ /* 0x042fe4000f8e0004 */
[----:B------:R-:W0:Y:S02]  /*1eb30*/  @P1 LDC R5, c[0x0][0x450] ;  /* 0x00011400ff051b82 */ /* 0x000e240000000800 */
[----:B------:R-:W-:Y:S02]  /*1eb40*/  IMAD R0, R0, UR7, R9 ;  /* 0x0000000700007c24 */ /* 0x000fe4000f8e0209 */
[----:B------:R1:W5:Y:S01]  /*1eb50*/  LDL R9, [R1+0xc] ;  /* 0x00000c0001097983 */ /* 0x0003620000100800 */
[----:B------:R-:W-:Y:S01]  /*1eb60*/  LEA R4, P0, R6, UR8, 0x1 ;  /* 0x0000000806047c11 */ /* 0x000fe2000f8008ff */
[----:B------:R-:W-:-:S05]  /*1eb70*/  IMAD.IADD R0, R7, 0x1, R0 ;  /* 0x0000000107007824 */ /* 0x000fca00078e0200 */
[----:B------:R-:W-:Y:S02]  /*1eb80*/  LEA.HI.X R0, R6, UR9, R0, 0x1, P0 ;  /* 0x0000000906007c11 */ /* 0x000fe400080f0c00 */
[----:B------:R-:W2:Y:S01]  /*1eb90*/  @P1 LDC R6, c[0x0][0x44c] ;  /* 0x00011300ff061b82 */ /* 0x000ea20000000800 */
[----:B------:R-:W3:Y:S01]  /*1eba0*/  S2R R13, SR_TID.X ;  /* 0x00000000000d7919 */ /* 0x000ee20000002100 */
[----:B------:R-:W-:Y:S01]  /*1ebb0*/  VIADD R8, R8, 0x80 ;  /* 0x0000008008087836 */ /* 0x000fe20000000000 */
[----:B------:R-:W4:Y:S03]  /*1ebc0*/  S2R R11, SR_TID.X ;  /* 0x00000000000b7919 */ /* 0x000f260000002100 */
[----:B--2---:R-:W-:-:S04]  /*1ebd0*/  @P1 IMAD.HI.U32 R7, R8, R6, RZ ;  /* 0x0000000608071227 */ /* 0x004fc800078e00ff */
[----:B------:R-:W-:Y:S01]  /*1ebe0*/  IMAD.MOV.U32 R6, RZ, RZ, R8 ;  /* 0x000000ffff067224 */ /* 0x000fe200078e0008 */
[----:B0-----:R-:W-:-:S04]  /*1ebf0*/  @P1 SHF.R.U32.HI R6, RZ, R5, R7 ;  /* 0x00000005ff061219 */ /* 0x001fc80000011607 */
[--C-:B------:R-:W-:Y:S01]  /*1ec00*/  SHF.R.S32.HI R7, RZ, 0x1f, R6.reuse ;  /* 0x0000001fff077819 */ /* 0x100fe20000011406 */
[----:B------:R-:W-:-:S04]  /*1ec10*/  IMAD.MOV R5, RZ, RZ, -R6 ;  /* 0x000000ffff057224 */ /* 0x000fc800078e0a06 */
[----:B------:R-:W-:Y:S02]  /*1ec20*/  IMAD R5, R10, R5, R8 ;  /* 0x000000050a057224 */ /* 0x000fe400078e0208 */
[----:B------:R-:W-:Y:S02]  /*1ec30*/  IMAD R7, R7, UR4, RZ ;  /* 0x0000000407077c24 */ /* 0x000fe4000f8e02ff */
[----:B------:R-:W-:Y:S01]  /*1ec40*/  IMAD.WIDE.U32 R2, R6, UR4, R2 ;  /* 0x0000000406027c25 */ /* 0x000fe2000f8e0002 */
[----:B------:R-:W-:-:S03]  /*1ec50*/  ULDC UR4, c[0x0][0x2b8] ;  /* 0x0000ae0000047ab9 */ /* 0x000fc60000000800 */
[----:B------:R-:W-:Y:S01]  /*1ec60*/  IMAD R7, R6, UR5, R7 ;  /* 0x0000000506077c24 */ /* 0x000fe2000f8e0207 */
[----:B------:R-:W-:Y:S01]  /*1ec70*/  SHF.R.S32.HI R6, RZ, 0x1f, R5 ;  /* 0x0000001fff067819 */ /* 0x000fe20000011405 */
[----:B---3--:R-:W-:Y:S02]  /*1ec80*/  IMAD.SHL.U32 R21, R13, 0x8, RZ ;  /* 0x000000080d157824 */ /* 0x008fe400078e00ff */
[----:B------:R-:W-:Y:S02]  /*1ec90*/  IMAD.IADD R3, R3, 0x1, R7 ;  /* 0x0000000103037824 */ /* 0x000fe400078e0207 */
[----:B------:R-:W-:Y:S01]  /*1eca0*/  IMAD R6, R6, UR6, RZ ;  /* 0x0000000606067c24 */ /* 0x000fe2000f8e02ff */
[----:B------:R-:W-:Y:S01]  /*1ecb0*/  LOP3.LUT R21, R21, 0x18, RZ, 0xc0, !PT ;  /* 0x0000001815157812 */ /* 0x000fe200078ec0ff */
[----:B----4-:R-:W-:Y:S02]  /*1ecc0*/  IMAD.SHL.U32 R20, R11, 0x8, RZ ;  /* 0x000000080b147824 */ /* 0x010fe400078e00ff */
[----:B------:R-:W-:Y:S01]  /*1ecd0*/  IMAD.WIDE.U32 R2, R5, UR6, R2 ;  /* 0x0000000605027c25 */ /* 0x000fe2000f8e0002 */
[----:B------:R-:W-:-:S03]  /*1ece0*/  LOP3.LUT R14, R21, 0x20, RZ, 0xfc, !PT ;  /* 0x00000020150e7812 */ /* 0x000fc600078efcff */
[----:B------:R-:W-:Y:S01]  /*1ecf0*/  IMAD R6, R5, UR7, R6 ;  /* 0x0000000705067c24 */ /* 0x000fe2000f8e0206 */
[----:B------:R-:W-:Y:S02]  /*1ed00*/  LOP3.LUT R20, R20, 0x18, RZ, 0xc0, !PT ;  /* 0x0000001814147812 */ /* 0x000fe400078ec0ff */
[----:B------:R-:W-:Y:S01]  /*1ed10*/  LOP3.LUT R13, R21, 0x40, RZ, 0xfc, !PT ;  /* 0x00000040150d7812 */ /* 0x000fe200078efcff */
[----:B------:R-:W-:Y:S01]  /*1ed20*/  IMAD.IADD R6, R3, 0x1, R6 ;  /* 0x0000000103067824 */ /* 0x000fe200078e0206 */
[----:B------:R-:W-:Y:S02]  /*1ed30*/  LEA R8, P3, R2, UR8, 0x1 ;  /* 0x0000000802087c11 */ /* 0x000fe4000f8608ff */
[----:B------:R-:W-:Y:S02]  /*1ed40*/  ISETP.GE.AND P2, PT, R20, UR4, PT ;  /* 0x0000000414007c0c */ /* 0x000fe4000bf46270 */
[----:B------:R-:W-:Y:S02]  /*1ed50*/  ISETP.GE.AND P1, PT, R14, UR4, PT ;  /* 0x000000040e007c0c */ /* 0x000fe4000bf26270 */
[----:B------:R-:W-:Y:S01]  /*1ed60*/  ISETP.GE.AND P0, PT, R13, UR4, PT ;  /* 0x000000040d007c0c */ /* 0x000fe2000bf06270 */
[----:B------:R-:W-:Y:S01]  /*1ed70*/  UMOV UR4, 0xffffffff ;  /* 0xffffffff00047882 */ /* 0x000fe20000000000 */
[----:B------:R-:W-:-:S02]  /*1ed80*/  LOP3.LUT R21, R11, 0x7f, RZ, 0xc0, !PT ;  /* 0x0000007f0b157812 */ /* 0x000fc400078ec0ff */
[----:B------:R-:W-:Y:S02]  /*1ed90*/  LEA.HI.X R7, R2, UR9, R6, 0x1, P3 ;  /* 0x0000000902077c11 */ /* 0x000fe400098f0c06 */
[----:B------:R-:W-:Y:S01]  /*1eda0*/  SHF.R.U32.HI R21, RZ, 0x2, R21 ;  /* 0x00000002ff157819 */ /* 0x000fe20000011615 */
[----:B-1----:R-:W-:Y:S06]  /*1edb0*/  BRA.DIV UR4, `(.L_x_1661) ;  /* 0x0000004e047c7947 */ /* 0x002fec000b800000 */
[----:B------:R-:W2:Y:S04]  /*1edc0*/  LDL.LU R3, [R1+0x1c] ;  /* 0x00001c0001037983 */ /* 0x000ea80000300800 */
[----:B------:R-:W3:Y:S04]  /*1edd0*/  LDL.LU R11, [R1+0x10] ;  /* 0x00001000010b7983 */ /* 0x000ee80000300800 */
[----:B------:R-:W-:Y:S01]  /*1ede0*/  SHFL.IDX PT, R2, R0, RZ, 0x1c1f ;  /* 0x001c1fff00027589 */ /* 0x000fe200000e0000 */
[----:B--2---:R-:W-:-:S03]  /*1edf0*/  IMAD R5, R3, R10, RZ ;  /* 0x0000000a03057224 */ /* 0x004fc600078e02ff */
[----:B------:R-:W0:Y:S01]  /*1ee00*/  SHFL.IDX PT, R3, R4, RZ, 0x1c1f ;  /* 0x001c1fff04037589 */ /* 0x000e2200000e0000 */
[----:B---3--:R-:W-:-:S05]  /*1ee10*/  IMAD.IADD R6, R21, 0x1, R11 ;  /* 0x0000000115067824 */ /* 0x008fca00078e020b */
        /* <DEDUP_REMOVED lines=56> */
.L_x_1813:
[----:B------:R-:W-:Y:S02]  /*1f1a0*/  VIADD R6, R6, 0xa0 ;  /* 0x000000a006067836 */ /* 0x000fe40000000000 */
[----:B0-----:R-:W-:-:S03]  /*1f1b0*/  VIADD R8, R22, 0x2d800 ;  /* 0x0002d80016087836 */ /* 0x001fc60000000000 */
        /* <DEDUP_REMOVED lines=11> */
.L_x_1662:
        /* <DEDUP_REMOVED lines=18> */
.L_x_1814:
[----:B------:R-:W-:Y:S05]  /*1f390*/  BSYNC B0 ;  /* 0x0000000000007941 */ /* 0x000fea0003800000 */
.L_x_1663:
[----:B------:R-:W2:Y:S04]  /*1f3a0*/  LDL R4, [R1+0x14] ;  /* 0x0000140001047983 */ /* 0x000ea80000100800 */
[----:B------:R-:W3:Y:S01]  /*1f3b0*/  LDL R2, [R1+0x8] ;  /* 0x0000080001027983 */ /* 0x000ee20000100800 */
[----:B------:R-:W-:Y:S01]  /*1f3c0*/  BSSY B0, `(.L_x_1665) ;  /* 0x000022d000007945 */ /* 0x000fe20003800000 */
[----:B--2---:R-:W-:-:S05]  /*1f3d0*/  VIADD R0, R4, 0xfffffffe ;  /* 0xfffffffe04007836 */ /* 0x004fca0000000000 */
[----:B---3--:R-:W-:-:S13]  /*1f3e0*/  ISETP.GE.AND P0, PT, R0, R2, PT ;  /* 0x000000020000720c */ /* 0x008fda0003f06270 */
[----:B------:R-:W-:Y:S05]  /*1f3f0*/  @!P0 BRA `(.L_x_1666) ;  /* 0x0000002000a48947 */ /* 0x000fea0003800000 */
[----:B------:R-:W-:Y:S01]  /*1f400*/  LOP3.LUT R7, RZ, R2, RZ, 0x33, !PT ;  /* 0x00000002ff077212 */ /* 0x000fe200078e33ff */
[----:B------:R-:W-:Y:S01]  /*1f410*/  IMAD.MOV R2, RZ, RZ, -R4 ;  /* 0x000000ffff027224 */ /* 0x000fe200078e0a04 */
[----:B------:R-:W-:Y:S04]  /*1f420*/  BSSY B2, `(.L_x_1667) ;  /* 0x00000bb000027945 */ /* 0x000fe80003800000 */
        /* <DEDUP_REMOVED lines=20> */
[----:B------:R-:W1:Y:S01]  /*1f570*/  LDC R5, c[0x0][0x43c] ;  /* 0x00010f00ff057b82 */ /* 0x000e620000000800 */
[----:B------:R-:W-:Y:S01]  /*1f580*/  ULDC.64 UR6, c[0x0][0x428] ;  /* 0x00010a0000067ab9 */ /* 0x000fe20000000a00 */
[----:B-1----:R-:W-:-:S13]  /*1f590*/  ISETP.NE.AND P0, PT, R5, 0x1, PT ;  /* 0x000000010500780c */ /* 0x002fda0003f05270 */
[----:B0-----:R-:W0:Y:S02]  /*1f5a0*/  @P0 LDC.64 R2, c[0x0][0x440] ;  /* 0x00011000ff020b82 */ /* 0x001e240000000a00 */
        /* <DEDUP_REMOVED lines=13> */
.L_x_1671:
[----:B0-----:R-:W-:Y:S01]  /*1f680*/  IMAD R3, R6, 0x8, R22 ;  /* 0x0000000806037824 */ /* 0x001fe200078e0216 */
[----:B------:R-:W-:Y:S01]  /*1f690*/  SHF.L.U32 R2, R9, 0x1f, RZ ;  /* 0x0000001f09027819 */ /* 0x000fe200000006ff */
[----:B------:R-:W-:Y:S03]  /*1f6a0*/  BSSY B3, `(.L_x_1672) ;  /* 0x0000003000037945 */ /* 0x000fe60003800000 */
[----:B------:R-:W0:Y:S02]  /*1f6b0*/  SYNCS.PHASECHK.TRANS64.TRYWAIT P0, [R3+URZ+0x2d840], R2 ;  /* 0x02d84002030075a7 */ /* 0x000e24000800017f */
[----:B0-----:R-:W-:Y:S05]  /*1f6c0*/  @!P0 BRA `(.L_x_1673) ;  /* 0x0000004c00608947 */ /* 0x001fea0003800000 */
.L_x_1815:
[----:B------:R-:W-:Y:S05]  /*1f6d0*/  BSYNC B3 ;  /* 0x0000000000037941 */ /* 0x000fea0003800000 */
.L_x_1672:
[----:B-1----:R-:W1:Y:S01]  /*1f6e0*/  S2R R4, SR_TID.X ;  /* 0x0000000000047919 */ /* 0x002e620000002100 */
[----:B------:R-:W-:Y:S01]  /*1f6f0*/  BSSY B3, `(.L_x_1674) ;  /* 0x000000b000037945 */ /* 0x000fe20003800000 */
[----:B-1----:R-:W-:-:S04]  /*1f700*/  LOP3.LUT R4, R4, 0x7f, RZ, 0xc0, !PT ;  /* 0x0000007f04047812 */ /* 0x002fc800078ec0ff */
[----:B------:R-:W-:-:S13]  /*1f710*/  ISETP.NE.AND P1, PT, R4, RZ, PT ;  /* 0x000000ff0400720c */ /* 0x000fda0003f25270 */
        /* <DEDUP_REMOVED lines=8> */
.L_x_1675:
[----:B------:R-:W-:Y:S05]  /*1f7a0*/  BSYNC B3 ;  /* 0x0000000000037941 */ /* 0x000fea0003800000 */
.L_x_1674:
[----:B------:R-:W-:Y:S01]  /*1f7b0*/  IMAD.MOV.U32 R11, RZ, RZ, RZ ;  /* 0x000000ffff0b7224 */ /* 0x000fe200078e00ff */
[----:B------:R-:W-:Y:S01]  /*1f7c0*/  UIADD3 UR4, UP0, UR40, 0x370, URZ ;  /* 0x0000037028047890 */ /* 0x000fe2000ff1e03f */
[----:B------:R-:W-:Y:S01]  /*1f7d0*/  IMAD R4, R6, 0x6000, R22 ;  /* 0x0000600006047824 */ /* 0x000fe200078e0216 */
[----:B------:R-:W-:Y:S01]  /*1f7e0*/  PLOP3.LUT P0, PT, PT, PT, PT, 0x80, 0x0 ;  /* 0x000000000000781c */ /* 0x000fe20003f0f070 */
[----:B0-----:R-:W-:Y:S01]  /*1f7f0*/  VIADD R3, R3, 0x2d830 ;  /* 0x0002d83003037836 */ /* 0x001fe20000000000 */
[----:B------:R-:W-:Y:S01]  /*1f800*/  R2UR UR10, R11 ;  /* 0x000000000b0a72ca */ /* 0x000fe200000e0000 */
[----:B------:R-:W-:Y:S01]  /*1f810*/  IMAD R2, R0, 0x80, R27 ;  /* 0x0000008000027824 */ /* 0x000fe200078e021b */
[----:B------:R-:W-:Y:S01]  /*1f820*/  UIADD3.X UR5, URZ, UR41, URZ, UP0, !UPT ;  /* 0x000000293f057290 */ /* 0x000fe200087fe43f */
[----:B------:R-:W-:Y:S01]  /*1f830*/  VIADD R10, R4, 0x15400 ;  /* 0x00015400040a7836 */ /* 0x000fe20000000000 */
[----:B------:R-:W-:Y:S01]  /*1f840*/  UMOV UR6, 0x0 ;  /* 0x0000000000067882 */ /* 0x000fe20000000000 */
[----:B------:R-:W-:-:S10]  /*1f850*/  UMOV UR7, 0x14f00000 ;  /* 0x14f0000000077882 */ /* 0x000fd40000000000 */
.L_x_1676:
        /* <DEDUP_REMOVED lines=16> */
.L_x_1677:
        /* <DEDUP_REMOVED lines=16> */
.L_x_1678:
        /* <DEDUP_REMOVED lines=15> */
.L_x_1816:
[----:B------:R-:W-:Y:S05]  /*1fb50*/  BSYNC B3 ;  /* 0x0000000000037941 */ /* 0x000fea0003800000 */
.L_x_1679:
        /* <DEDUP_REMOVED lines=12> */
.L_x_1682:
[----:B------:R-:W-:Y:S05]  /*1fc20*/  BSYNC B3 ;  /* 0x0000000000037941 */ /* 0x000fea0003800000 */
.L_x_1681:
        /* <DEDUP_REMOVED lines=11> */
.L_x_1683:
        /* <DEDUP_REMOVED lines=15> */
.L_x_1684:
        /* <DEDUP_REMOVED lines=15> */
.L_x_1685:
        /* <DEDUP_REMOVED lines=12> */
.L_x_1670:
[----:B------:R-:W-:Y:S05]  /*1ff80*/  BSYNC B1 ;  /* 0x0000000000017941 */ /* 0x000fea0003800000 */
.L_x_1669:
[----:B------:R-:W2:Y:S01]  /*1ff90*/  LDL R0, [R1+0x14] ;  /* 0x0000140001007983 */ /* 0x000ea20000100800 */
[----:B------:R-:W-:Y:S02]  /*1ffa0*/  IMAD.MOV.U32 R23, RZ, RZ, R6 ;  /* 0x000000ffff177224 */ /* 0x000fe400078e0006 */
[----:B------:R-:W-:Y:S02]  /*1ffb0*/  IMAD.MOV.U32 R26, RZ, RZ, R9 ;  /* 0x000000ffff1a7224 */ /* 0x000fe400078e0009 */
[----:B--2---:R-:W-:-:S07]  /*1ffc0*/  VIADD R0, R0, 0xfffffffd ;  /* 0xfffffffd00007836 */ /* 0x004fce0000000000 */
.L_x_1668:
[----:B------:R-:W-:Y:S05]  /*1ffd0*/  BSYNC B2 ;  /* 0x0000000000027941 */ /* 0x000fea0003800000 */
.L_x_1667:
[----:B------:R-:W2:Y:S01]  /*1ffe0*/  LDL.LU R2, [R1+0x14] ;  /* 0x0000140001027983 */ /* 0x000ea20000300800 */
[----:B------:R-:W-:Y:S01]  /*1fff0*/  VIADD R7, R7, 0xfffffffe ;  /* 0xfffffffe07077836 */ /* 0x000fe20000000000 */
[----:B--2---:R-:W-:-:S04]  /*20000*/  LOP3.LUT R2, RZ, R2, RZ, 0x33, !PT ;  /* 0x00000002ff027212 */ /* 0x004fc800078e33ff */
[----:B------:R-:W-:-:S13]  /*20010*/  ISETP.NE.AND P0, PT, R7, R2, PT ;  /* 0x000000020700720c */ /* 0x000fda0003f05270 */
[----:B------:R-:W-:Y:S05]  /*20020*/  @!P0 BRA `(.L_x_1666) ;  /* 0x0000001400988947 */ /* 0x000fea0003800000 */
[----:B------:R-:W-:-:S07]  /*20030*/  IMAD.MOV.U32 R4, RZ, RZ, R17 ;  /* 0x000000ffff047224 */ /* 0x000fce00078e0011 */
.L_x_1720:
        /* <DEDUP_REMOVED lines=33> */
.L_x_1688:
[----:B0-----:R-:W-:Y:S01]  /*20250*/  IMAD R3, R6, 0x8, R22 ;  /* 0x0000000806037824 */ /* 0x001fe200078e0216 */
[----:B------:R-:W-:Y:S01]  /*20260*/  SHF.L.U32 R2, R7, 0x1f, RZ ;  /* 0x0000001f07027819 */ /* 0x000fe200000006ff */
[----:B------:R-:W-:Y:S03]  /*20270*/  BSSY B2, `(.L_x_1689) ;  /* 0x0000003000027945 */ /* 0x000fe60003800000 */
[----:B------:R-:W0:Y:S02]  /*20280*/  SYNCS.PHASECHK.TRANS64.TRYWAIT P0, [R3+URZ+0x2d840], R2 ;  /* 0x02d84002030075a7 */ /* 0x000e24000800017f */
[----:B0-----:R-:W-:Y:S05]  /*20290*/  @!P0 BRA `(.L_x_1690) ;  /* 0x0000004000948947 */ /* 0x001fea0003800000 */
.L_x_1817:
[----:B------:R-:W-:Y:S05]  /*202a0*/  BSYNC B2 ;  /* 0x0000000000027941 */ /* 0x000fea0003800000 */
.L_x_1689:
        /* <DEDUP_REMOVED lines=12> */
.L_x_1692:
[----:B------:R-:W-:Y:S05]  /*20370*/  BSYNC B2 ;  /* 0x0000000000027941 */ /* 0x000fea0003800000 */
.L_x_1691:
        /* <DEDUP_REMOVED lines=11> */
.L_x_1693:
        /* <DEDUP_REMOVED lines=16> */
.L_x_1694:
        /* <DEDUP_REMOVED lines=16> */
.L_x_1695:
        /* <DEDUP_REMOVED lines=15> */
.L_x_1818:
[----:B------:R-:W-:Y:S05]  /*20720*/  BSYNC B2 ;  /* 0x0000000000027941 */ /* 0x000fea0003800000 */
.L_x_1696:
        /* <DEDUP_REMOVED lines=11> */
.L_x_1699:
[----:B------:R-:W-:Y:S05]  /*207e0*/  BSYNC B2 ;  /* 0x0000000000027941 */ /* 0x000fea0003800000 */
.L_x_1698:
        /* <DEDUP_REMOVED lines=10> */
.L_x_1700:
        /* <DEDUP_REMOVED lines=15> */
.L_x_1701:
        /* <DEDUP_REMOVED lines=15> */
.L_x_1702:
        /* <DEDUP_REMOVED lines=12> */
.L_x_1687:
[----:B------:R-:W-:Y:S05]  /*20b30*/  BSYNC B1 ;  /* 0x0000000000017941 */ /* 0x000fea0003800000 */
.L_x_1686:
        /* <DEDUP_REMOVED lines=33> */
.L_x_1705:
[----:B------:R-:W-:Y:S01]  /*20d50*/  IMAD R2, R23, 0x8, R22 ;  /* 0x0000000817027824 */ /* 0x000fe200078e0216 */
[----:B0-----:R-:W-:Y:S01]  /*20d60*/  SHF.L.U32 R3, R26, 0x1f, RZ ;  /* 0x0000001f1a037819 */ /* 0x001fe200000006ff */
[----:B------:R-:W-:Y:S03]  /*20d70*/  BSSY B2, `(.L_x_1706) ;  /* 0x0000003000027945 */ /* 0x000fe60003800000 */
[----:B------:R-:W0:Y:S02]  /*20d80*/  SYNCS.PHASECHK.TRANS64.TRYWAIT P0, [R2+URZ+0x2d840], R3 ;  /* 0x02d84003020075a7 */ /* 0x000e24000800017f */
[----:B0-----:R-:W-:Y:S05]  /*20d90*/  @!P0 BRA `(.L_x_1707) ;  /* 0x0000003400fc8947 */ /* 0x001fea0003800000 */
.L_x_1819:
[----:B------:R-:W-:Y:S05]  /*20da0*/  BSYNC B2 ;  /* 0x0000000000027941 */ /* 0x000fea0003800000 */
.L_x_1706:
        /* <DEDUP_REMOVED lines=12> */
.L_x_1709:
[----:B------:R-:W-:Y:S05]  /*20e70*/  BSYNC B2 ;  /* 0x0000000000027941 */ /* 0x000fea0003800000 */
.L_x_1708:
[----:B------:R-:W-:Y:S01]  /*20e80*/  IMAD.MOV.U32 R12, RZ, RZ, RZ ;  /* 0x000000ffff0c7224 */ /* 0x000fe200078e00ff */
[----:B------:R-:W-:Y:S01]  /*20e90*/  UIADD3 UR4, UP0, UR40, 0x370, URZ ;  /* 0x0000037028047890 */ /* 0x000fe2000ff1e03f */
[C---:B0-----:R-:W-:Y:S01]  /*20ea0*/  IMAD R3, R23.reuse, 0x8, R8 ;  /* 0x0000000817037824 */ /* 0x041fe200078e0208 */
        /* <DEDUP_REMOVED lines=9> */
.L_x_1710:
        /* <DEDUP_REMOVED lines=16> */
.L_x_1711:
        /* <DEDUP_REMOVED lines=16> */
.L_x_1712:
        /* <DEDUP_REMOVED lines=15> */
.L_x_1820:
[----:B------:R-:W-:Y:S05]  /*21230*/  BSYNC B2 ;  /* 0x0000000000027941 */ /* 0x000fea0003800000 */
.L_x_1713:
        /* <DEDUP_REMOVED lines=11> */
.L_x_1716:
[----:B------:R-:W-:Y:S05]  /*212f0*/  BSYNC B2 ;  /* 0x0000000000027941 */ /* 0x000fea0003800000 */
.L_x_1715:
        /* <DEDUP_REMOVED lines=10> */
.L_x_1717:
        /* <DEDUP_REMOVED lines=15> */
.L_x_1718:
        /* <DEDUP_REMOVED lines=15> */
.L_x_1719:
        /* <DEDUP_REMOVED lines=12> */
.L_x_1704:
[----:B------:R-:W-:Y:S05]  /*21640*/  BSYNC B1 ;  /* 0x0000000000017941 */ /* 0x000fea0003800000 */
.L_x_1703:
[----:B------:R-:W2:Y:S01]  /*21650*/  LDL R2, [R1+0x8] ;  /* 0x0000080001027983 */ /* 0x000ea20000100800 */
[----:B------:R-:W-:Y:S01]  /*21660*/  VIADD R0, R0, 0xfffffffe ;  /* 0xfffffffe00007836 */ /* 0x000fe20000000000 */
[----:B--2---:R-:W-:-:S13]  /*21670*/  ISETP.GT.AND P0, PT, R9, R2, PT ;  /* 0x000000020900720c */ /* 0x004fda0003f04270 */
[----:B------:R-:W-:Y:S05]  /*21680*/  @P0 BRA `(.L_x_1720) ;  /* 0xffffffe8006c0947 */ /* 0x000fea000383ffff */
.L_x_1666:
[----:B------:R-:W-:Y:S05]  /*21690*/  BSYNC B0 ;  /* 0x0000000000007941 */ /* 0x000fea0003800000 */
.L_x_1665:
        /* <DEDUP_REMOVED lines=17> */
.L_x_1722:
[----:B------:R-:W-:Y:S05]  /*217b0*/  BSYNC B0 ;  /* 0x0000000000007941 */ /* 0x000fea0003800000 */
.L_x_1721:
        /* <DEDUP_REMOVED lines=10> */
.L_x_1821:
[----:B------:R-:W-:Y:S05]  /*21860*/  BSYNC B1 ;  /* 0x0000000000017941 */ /* 0x000fea0003800000 */
.L_x_1725:
        /* <DEDUP_REMOVED lines=9> */
.L_x_1728:
[----:B------:R-:W-:Y:S05]  /*21900*/  BSYNC B1 ;  /* 0x0000000000017941 */ /* 0x000fea0003800000 */
.L_x_1727:
        /* <DEDUP_REMOVED lines=10> */
.L_x_1729:
        /* <DEDUP_REMOVED lines=15> */
.L_x_1730:
        /* <DEDUP_REMOVED lines=15> */
.L_x_1731:
        /* <DEDUP_REMOVED lines=10> */
.L_x_1724:
[----:B------:R-:W-:Y:S05]  /*21c30*/  BSYNC B0 ;  /* 0x0000000000007941 */ /* 0x000fea0003800000 */
.L_x_1723:
[----:B------:R-:W-:-:S05]  /*21c40*/  VIADD R23, R23, 0x1 ;  /* 0x0000000117177836 */ /* 0x000fca0000000000 */
[----:B------:R-:W-:-:S04]  /*21c50*/  ISETP.NE.AND P0, PT, R23, 0x2, PT ;  /* 0x000000021700780c */ /* 0x000fc80003f05270 */
[----:B0-----:R-:W-:Y:S02]  /*21c60*/  SEL R3, RZ, 0x1, P0 ;  /* 0x00000001ff037807 */ /* 0x001fe40000000000 */
[----:B------:R-:W-:Y:S02]  /*21c70*/  SEL R23, R23, RZ, P0 ;  /* 0x000000ff17177207 */ /* 0x000fe40000000000 */
[----:B------:R-:W-:-:S07]  /*21c80*/  LOP3.LUT R26, R26, R3, RZ, 0x3c, !PT ;  /* 0x000000031a1a7212 */ /* 0x000fce00078e3cff */
.L_x_1647:
[----:B------:R-:W-:Y:S05]  /*21c90*/  BSYNC B7 ;  /* 0x0000000000077941 */ /* 0x000fea0003800000 */
.L_x_1645:
[----:B------:R-:W2:Y:S02]  /*21ca0*/  LDL R0, [R1] ;  /* 0x0000000001007983 */ /* 0x000ea40000100800 */
[----:B--2---:R-:W-:-:S13]  /*21cb0*/  LOP3.LUT P0, RZ, R0, 0x2, RZ, 0xc0, !PT ;  /* 0x0000000200ff7812 */ /* 0x004fda000780c0ff */
[----:B------:R-:W-:Y:S05]  /*21cc0*/  @!P0 BRA `(.L_x_1732) ;  /* 0x0000000000248947 */ /* 0x000fea0003800000 */
[----:B------:R-:W-:Y:S05]  /*21cd0*/  WARPSYNC.ALL ;  /* 0x0000000000007948 */ /* 0x000fea0003800000 */
[----:B------:R-:W1:Y:S08]  /*21ce0*/  S2UR UR5, SR_CgaCtaId ;  /* 0x00000000000579c3 */ /* 0x000e700000008800 */
[----:B------:R-:W-:Y:S06]  /*21cf0*/  BAR.SYNC.DEFER_BLOCKING 0x5, 0x200 ;  /* 0x0148000000007b1d */ /* 0x000fec0000010000 */
[----:B------:R-:W-:-:S02]  /*21d00*/  UMOV UR4, 0x400 ;  /* 0x0000040000047882 */ /* 0x000fc40000000000 */
[----:B-1----:R-:W-:-:S06]  /*21d10*/  ULEA UR4, UR5, UR4, 0x18 ;  /* 0x0000000405047291 */ /* 0x002fcc000f8ec03f */
[----:B------:R-:W-:-:S05]  /*21d20*/  IMAD.U32 R22, RZ, RZ, UR4 ;  /* 0x00000004ff167e24 */ /* 0x000fca000f8e00ff */
[----:B------:R1:W2:Y:S01]  /*21d30*/  LDS.128 R16, [R22+0x2d8d0] ;  /* 0x02d8d00016107984 */ /* 0x0002a20000000c00 */
[----:B------:R-:W-:Y:S06]  /*21d40*/  BAR.ARV 0x4, 0x200 ;  /* 0x0108000000007b1d */ /* 0x000fec0000002000 */
[----:B------:R-:W-:Y:S05]  /*21d50*/  BRA `(.L_x_1733) ;  /* 0x0000000800cc7947 */ /* 0x000fea0003800000 */
.L_x_1732:
[----:B------:R-:W1:Y:S01]  /*21d60*/  S2R R0, SR_TID.X ;  /* 0x0000000000007919 */ /* 0x000e620000002100 */
        /* <DEDUP_REMOVED lines=34> */
[----:B------:R1:W2:Y:S02]  /*21f90*/  SHFL.IDX PT, R14, R3, 0x1f, 0x1f ;  /* 0x03e01f00030e7f89 */ /* 0x0002a400000e0000 */
.L_x_1831:
[----:B------:R-:W-:Y:S02]  /*21fa0*/  ULDC UR4, c[0x0][0xc38] ;  /* 0x00030e0000047ab9 */ /* 0x000fe40000000800 */
[----:B------:R-:W-:-:S04]  /*21fb0*/  IMAD.U32 R4, RZ, RZ, UR4 ;  /* 0x00000004ff047e24 */ /* 0x000fc8000f8e00ff */
[----:B--2---:R-:W-:-:S04]  /*21fc0*/  IMAD R5, R14, R4, RZ ;  /* 0x000000040e057224 */ /* 0x004fc800078e02ff */
[----:B------:R-:W-:-:S05]  /*21fd0*/  IMAD.IADD R16, R16, 0x1, R5 ;  /* 0x0000000110107824 */ /* 0x000fca00078e0205 */
[----:B------:R-:W-:-:S13]  /*21fe0*/  ISETP.GT.AND P6, PT, R16, R0, PT ;  /* 0x000000001000720c */ /* 0x000fda0003fc4270 */
[----:B------:R-:W-:Y:S05]  /*21ff0*/  @P6 BRA `(.L_x_1735) ;  /* 0x00000000009c6947 */ /* 0x000fea0003800000 */
.L_x_1740:
[----:B------:R-:W2:Y:S01]  /*22000*/  LDC R4, c[0x0][0xc3c] ;  /* 0x00030f00ff047b82 */ /* 0x000ea20000000800 */
[----:B------:R-:W-:-:S05]  /*22010*/  VIADD R19, R19, 0x1f ;  /* 0x0000001f13137836 */ /* 0x000fca0000000000 */
[----:B--2---:R-:W-:-:S13]  /*22020*/  ISETP.GE.AND P6, PT, R19, R4, PT ;  /* 0x000000041300720c */ /* 0x004fda0003fc6270 */
[----:B------:R-:W-:Y:S05]  /*22030*/  @P6 BRA `(.L_x_1736) ;  /* 0x0000000400d06947 */ /* 0x000fea0003800000 */
[----:B------:R-:W2:Y:S01]  /*22040*/  S2R R2, SR_TID.X ;  /* 0x0000000000027919 */ /* 0x000ea20000002100 */
[----:B------:R-:W-:Y:S01]  /*22050*/  BSSY B0, `(.L_x_1737) ;  /* 0x0000009000007945 */ /* 0x000fe20003800000 */
[----:B--2---:R-:W-:-:S05]  /*22060*/  LOP3.LUT R2, R2, 0x1f, RZ, 0xc0, !PT ;  /* 0x0000001f02027812 */ /* 0x004fca00078ec0ff */
[----:B------:R-:W-:Y:S02]  /*22070*/  IMAD.IADD R5, R19, 0x1, R2 ;  /* 0x0000000113057824 */ /* 0x000fe400078e0202 */
[----:B------:R-:W-:-:S03]  /*22080*/  IMAD.MOV.U32 R2, RZ, RZ, RZ ;  /* 0x000000ffff027224 */ /* 0x000fc600078e00ff */
[----:B------:R-:W-:-:S13]  /*22090*/  ISETP.GE.OR P6, PT, R5, R4, !P0 ;  /* 0x000000040500720c */ /* 0x000fda00047c6670 */
[----:B------:R-:W-:Y:S05]  /*220a0*/  @P6 BRA `(.L_x_1738) ;  /* 0x00000000000c6947 */ /* 0x000fea0003800000 */
[----:B-1----:R-:W1:Y:S02]  /*220b0*/  LDC.64 R2, c[0x0][0xc80] ;  /* 0x00032000ff027b82 */ /* 0x002e640000000a00 */
[----:B-1----:R-:W-:-:S06]  /*220c0*/  IMAD.WIDE R2, R5, 0x4, R2 ;  /* 0x0000000405027825 */ /* 0x002fcc00078e0202 */
[----:B------:R2:W5:Y:S02]  /*220d0*/  LDG.E R2, desc[UR38][R2.64] ;  /* 0x0000002602027981 */ /* 0x000564000c1e1900 */
.L_x_1738:
[----:B------:R-:W-:Y:S05]  /*220e0*/  BSYNC B0 ;  /* 0x0000000000007941 */ /* 0x000fea0003800000 */
.L_x_1737:
[----:B------:R-:W-:-:S03]  /*220f0*/  UMOV UR4, 0xffffffff ;  /* 0xffffffff00047882 */ /* 0x000fc60000000000 */
[----:B------:R-:W-:Y:S05]  /*22100*/  BRA.DIV UR4, `(.L_x_1739) ;  /* 0x0000002a04807947 */ /* 0x000fea000b800000 */
[----:B-----5:R-:W3:Y:S02]  /*22110*/  SHFL.UP PT, R14, R2, 0x1, RZ ;  /* 0x04200000020e7989 */ /* 0x020ee400000e00ff */
[----:B---3--:R-:W-:-:S05]  /*22120*/  SEL R13, R14, RZ, P1 ;  /* 0x000000ff0e0d7207 */ /* 0x008fca0000800000 */
[----:B------:R-:W-:-:S05]  /*22130*/  IMAD.IADD R13, R2, 0x1, R13 ;  /* 0x00000001020d7824 */ /* 0x000fca00078e020d */
[----:B------:R-:W3:Y:S02]  /*22140*/  SHFL.UP PT, R14, R13, 0x2, RZ ;  /* 0x044000000d0e7989 */ /* 0x000ee400000e00ff */
[----:B---3--:R-:W-:-:S05]  /*22150*/  SEL R14, R14, RZ, P2 ;  /* 0x000000ff0e0e7207 */ /* 0x008fca0001000000 */
[----:B-12---:R-:W-:-:S05]  /*22160*/  IMAD.IADD R3, R13, 0x1, R14 ;  /* 0x000000010d037824 */ /* 0x006fca00078e020e */
        /* <DEDUP_REMOVED lines=10> */
.L_x_1839:
[----:B------:R-:W-:Y:S02]  /*22210*/  ULDC UR4, c[0x0][0xc38] ;  /* 0x00030e0000047ab9 */ /* 0x000fe40000000800 */
[----:B------:R-:W-:-:S04]  /*22220*/  IMAD.U32 R4, RZ, RZ, UR4 ;  /* 0x00000004ff047e24 */ /* 0x000fc8000f8e00ff */
[----:B--2---:R-:W-:-:S04]  /*22230*/  IMAD R5, R14, R4, RZ ;  /* 0x000000040e057224 */ /* 0x004fc800078e02ff */
[----:B------:R-:W-:-:S05]  /*22240*/  IMAD.IADD R16, R5, 0x1, R16 ;  /* 0x0000000105107824 */ /* 0x000fca00078e0210 */
[----:B------:R-:W-:-:S13]  /*22250*/  ISETP.GT.AND P6, PT, R16, R0, PT ;  /* 0x000000001000720c */ /* 0x000fda0003fc4270 */
[----:B------:R-:W-:Y:S05]  /*22260*/  @!P6 BRA `(.L_x_1740) ;  /* 0xfffffffc0064e947 */ /* 0x000fea000383ffff */
.L_x_1735:
[----:B------:R-:W-:Y:S01]  /*22270*/  IMAD.IADD R16, R16, 0x1, -R5 ;  /* 0x0000000110107824 */ /* 0x000fe200078e0a05 */
[----:B------:R-:W-:-:S03]  /*22280*/  UMOV UR4, 0xffffffff ;  /* 0xffffffff00047882 */ /* 0x000fc60000000000 */
[----:B------:R-:W-:-:S05]  /*22290*/  IMAD R5, R3, R4, R16 ;  /* 0x0000000403057224 */ /* 0x000fca00078e0210 */
[----:B------:R-:W-:Y:S01]  /*222a0*/  ISETP.GT.AND P6, PT, R5, R0, PT ;  /* 0x000000000500720c */ /* 0x000fe20003fc4270 */
[----:B------:R-:W-:-:S12]  /*222b0*/  BRA.DIV UR4, `(.L_x_1741) ;  /* 0x0000002a04d07947 */ /* 0x000fd8000b800000 */
[----:B------:R-:W-:-:S04]  /*222c0*/  VOTE.ANY R5, PT, !P6 ;  /* 0x0000000000057806 */ /* 0x000fc800070e0100 */
[----:B------:R-:W2:Y:S02]  /*222d0*/  POPC R6, R5 ;  /* 0x0000000500067309 */ /* 0x000ea40000000000 */
[----:B--2---:R2:W3:Y:S02]  /*222e0*/  SHFL.IDX PT, R17, R2, R6, 0x1f ;  /* 0x00001f0602117589 */ /* 0x0044e400000e0000 */
.L_x_1843:
[----:B------:R-:W-:Y:S01]  /*222f0*/  ISETP.NE.AND P0, PT, R5, RZ, PT ;  /* 0x000000ff0500720c */ /* 0x000fe20003f05270 */
[----:B------:R-:W-:-:S12]  /*22300*/  IMAD.MOV.U32 R5, RZ, RZ, RZ ;  /* 0x000000ffff057224 */ /* 0x000fd800078e00ff */
[----:B------:R-:W-:Y:S05]  /*22310*/  @!P0 BRA `(.L_x_1742) ;  /* 0x0000000000108947 */ /* 0x000fea0003800000 */
[----:B------:R-:W-:Y:S01]  /*22320*/  UMOV UR4, 0xffffffff ;  /* 0xffffffff00047882 */ /* 0x000fe20000000000 */
[----:B0-----:R-:W-:Y:S02]  /*22330*/  VIADD R12, R6, 0xffffffff ;  /* 0xffffffff060c7836 */ /* 0x001fe40000000000 */
[----:B------:R-:W-:Y:S05]  /*22340*/  BRA.DIV UR4, `(.L_x_1743) ;  /* 0x0000002a04f47947 */ /* 0x000fea000b800000 */
[----:B------:R4:W0:Y:S02]  /*22350*/  SHFL.IDX PT, R5, R3, R12, 0x1f ;  /* 0x00001f0c03057589 */ /* 0x00082400000e0000 */
.L_x_1742:
[----:B-12-4-:R-:W1:Y:S01]  /*22360*/  LDC.64 R2, c[0x0][0xc90] ;  /* 0x00032400ff027b82 */ /* 0x016e620000000a00 */
[----:B------:R-:W-:-:S04]  /*22370*/  IMAD.IADD R19, R6, 0x1, R19 ;  /* 0x0000000106137824 */ /* 0x000fc800078e0213 */
[----:B-1----:R-:W-:-:S05]  /*22380*/  IMAD.WIDE R2, R19, 0x4, R2 ;  /* 0x0000000413027825 */ /* 0x002fca00078e0202 */
[----:B------:R1:W3:Y:S01]  /*22390*/  LDG.E R7, desc[UR38][R2.64] ;  /* 0x0000002602077981 */ /* 0x0002e2000c1e1900 */
[----:B0-----:R-:W-:Y:S02]  /*223a0*/  IMAD R16, R5, R4, R16 ;  /* 0x0000000405107224 */ /* 0x001fe400078e0210 */
[----:B-1----:R-:W-:Y:S02]  /*223b0*/  IMAD.MOV.U32 R2, RZ, RZ, RZ ;  /* 0x000000ffff027224 */ /* 0x002fe400078e00ff */
[----:B---3--:R-:W-:-:S05]  /*223c0*/  IMAD R6, R17, R7, RZ ;  /* 0x0000000711067224 */ /* 0x008fca00078e02ff */
[----:B------:R-:W-:-:S04]  /*223d0*/  IABS R8, R6 ;  /* 0x0000000600087213 */ /* 0x000fc80000000000 */
[----:B------:R-:W0:Y:S08]  /*223e0*/  I2F.RP R9, R8 ;  /* 0x0000000800097306 */ /* 0x000e300000209400 */
[----:B0-----:R-:W0:Y:S02]  /*223f0*/  MUFU.RCP R9, R9 ;  /* 0x0000000900097308 */ /* 0x001e240000001000 */
[----:B0-----:R-:W-:-:S06]  /*22400*/  VIADD R10, R9, 0xffffffe ;  /* 0x0ffffffe090a7836 */ /* 0x001fcc0000000000 */
[----:B------:R-:W0:Y:S02]  /*22410*/  F2I.FTZ.U32.TRUNC.NTZ R3, R10 ;  /* 0x0000000a00037305 */ /* 0x000e24000021f000 */
[----:B0-----:R-:W-:-:S04]  /*22420*/  IMAD.MOV R11, RZ, RZ, -R3 ;  /* 0x000000ffff0b7224 */ /* 0x001fc800078e0a03 */
[----:B------:R-:W-:-:S04]  /*22430*/  IMAD R5, R11, R8, RZ ;  /* 0x000000080b057224 */ /* 0x000fc800078e02ff */
[----:B------:R-:W-:-:S04]  /*22440*/  IMAD.HI.U32 R2, R3, R5, R2 ;  /* 0x0000000503027227 */ /* 0x000fc800078e0002 */
[----:B------:R-:W-:Y:S01]  /*22450*/  IMAD.IADD R5, R0, 0x1, -R16 ;  /* 0x0000000100057824 */ /* 0x000fe200078e0a10 */
[----:B------:R-:W-:-:S04]  /*22460*/  IABS R0, R6 ;  /* 0x0000000600007213 */ /* 0x000fc80000000000 */
[----:B------:R-:W-:Y:S01]  /*22470*/  IABS R3, R5 ;  /* 0x0000000500037213 */ /* 0x000fe20000000000 */
[----:B------:R-:W-:-:S04]  /*22480*/  IMAD.MOV R0, RZ, RZ, -R0 ;  /* 0x000000ffff007224 */ /* 0x000fc800078e0a00 */
        /* <DEDUP_REMOVED lines=12> */
[----:B------:R-:W-:Y:S02]  /*22550*/  IMAD R0, R7, R2, RZ ;  /* 0x0000000207007224 */ /* 0x000fe400078e02ff */
[----:B------:R-:W-:Y:S02]  /*22560*/  IMAD.MOV R2, RZ, RZ, -R2 ;  /* 0x000000ffff027224 */ /* 0x000fe400078e0a02 */
[----:B------:R-:W-:Y:S02]  /*22570*/  IMAD.MOV R3, RZ, RZ, -R0 ;  /* 0x000000ffff037224 */ /* 0x000fe400078e0a00 */
[----:B------:R-:W-:-:S03]  /*22580*/  IMAD R5, R6, R2, R5 ;  /* 0x0000000206057224 */ /* 0x000fc600078e0205 */
[----:B------:R-:W-:-:S04]  /*22590*/  VIADDMNMX R4, R3, R4, R7, PT ;  /* 0x0000000403047246 */ /* 0x000fc80003800107 */
[-C--:B------:R-:W-:Y:S02]  /*225a0*/  IABS R7, R4.reuse ;  /* 0x0000000400077213 */ /* 0x080fe40000000000 */
[----:B------:R-:W-:Y:S02]  /*225b0*/  IABS R6, R4 ;  /* 0x0000000400067213 */ /* 0x000fe40000000000 */
[----:B------:R-:W0:Y:S03]  /*225c0*/  I2F.RP R8, R7 ;  /* 0x0000000700087306 */ /* 0x000e260000209400 */
[----:B------:R-:W-:-:S05]  /*225d0*/  IMAD.MOV R6, RZ, RZ, -R6 ;  /* 0x000000ffff067224 */ /* 0x000fca00078e0a06 */
[----:B0-----:R-:W0:Y:S02]  /*225e0*/  MUFU.RCP R8, R8 ;  /* 0x0000000800087308 */ /* 0x001e240000001000 */
[----:B0-----:R-:W-:-:S06]  /*225f0*/  VIADD R3, R8, 0xffffffe ;  /* 0x0ffffffe08037836 */ /* 0x001fcc0000000000 */
[----:B------:R-:W0:Y:S02]  /*22600*/  F2I.FTZ.U32.TRUNC.NTZ R3, R3 ;  /* 0x0000000300037305 */ /* 0x000e24000021f000 */
[----:B0-----:R-:W-:-:S04]  /*22610*/  IMAD.MOV R2, RZ, RZ, -R3 ;  /* 0x000000ffff027224 */ /* 0x001fc800078e0a03 */
[----:B------:R-:W-:Y:S02]  /*22620*/  IMAD R9, R2, R7, RZ ;  /* 0x0000000702097224 */ /* 0x000fe400078e02ff */
[----:B------:R-:W-:-:S04]  /*22630*/  IMAD.MOV.U32 R2, RZ, RZ, RZ ;  /* 0x000000ffff027224 */ /* 0x000fc800078e00ff */
[----:B------:R-:W-:Y:S01]  /*22640*/  IMAD.HI.U32 R2, R3, R9, R2 ;  /* 0x0000000903027227 */ /* 0x000fe200078e0002 */
[----:B------:R-:W-:Y:S02]  /*22650*/  IABS R9, R5 ;  /* 0x0000000500097213 */ /* 0x000fe40000000000 */
[C---:B------:R-:W-:Y:S01]  /*22660*/  LOP3.LUT R3, R5.reuse, R4, RZ, 0x3c, !PT ;  /* 0x0000000405037212 */ /* 0x040fe200078e3cff */
[----:B------:R-:W-:Y:S02]  /*22670*/  IMAD.IADD R5, R5, 0x1, R0 ;  /* 0x0000000105057824 */ /* 0x000fe400078e0200 */
[----:B------:R-:W-:Y:S01]  /*22680*/  IMAD.HI.U32 R2, R2, R9, RZ ;  /* 0x0000000902027227 */ /* 0x000fe200078e00ff */
[----:B------:R-:W-:-:S03]  /*22690*/  ISETP.GE.AND P2, PT, R3, RZ, PT ;  /* 0x000000ff0300720c */ /* 0x000fc60003f46270 */
        /* <DEDUP_REMOVED lines=14> */
.L_x_1736:
[----:B------:R-:W-:Y:S01]  /*22780*/  UMOV UR4, URZ ;  /* 0x0000003f00047c82 */ /* 0x000fe20008000000 */
[----:B------:R-:W-:Y:S01]  /*22790*/  UMOV UR5, URZ ;  /* 0x0000003f00057c82 */ /* 0x000fe20008000000 */
[----:B------:R-:W-:Y:S01]  /*227a0*/  ULDC UR6, c[0x0][0xc3c] ;  /* 0x00030f0000067ab9 */ /* 0x000fe20000000800 */
[----:B------:R-:W-:Y:S02]  /*227b0*/  IMAD.MOV.U32 R16, RZ, RZ, R0 ;  /* 0x000000ffff107224 */ /* 0x000fe400078e0000 */
[----:B------:R-:W-:Y:S02]  /*227c0*/  IMAD.U32 R17, RZ, RZ, UR4 ;  /* 0x00000004ff117e24 */ /* 0x000fe4000f8e00ff */
[----:B------:R-:W-:Y:S02]  /*227d0*/  IMAD.U32 R18, RZ, RZ, UR5 ;  /* 0x00000005ff127e24 */ /* 0x000fe4000f8e00ff */
[----:B------:R-:W-:-:S07]  /*227e0*/  IMAD.U32 R19, RZ, RZ, UR6 ;  /* 0x00000006ff137e24 */ /* 0x000fce000f8e00ff */
.L_x_1744:
[----:B------:R-:W2:Y:S01]  /*227f0*/  S2R R0, SR_TID.X ;  /* 0x0000000000007919 */ /* 0x000ea20000002100 */
[----:B------:R-:W-:Y:S05]  /*22800*/  WARPSYNC.ALL ;  /* 0x0000000000007948 */ /* 0x000fea0003800000 */
[----:B------:R-:W-:Y:S01]  /*22810*/  BAR.SYNC.DEFER_BLOCKING 0x4, 0x200 ;  /* 0x0108000000007b1d */ /* 0x000fe20000010000 */
[----:B--2---:R-:W-:-:S04]  /*22820*/  LOP3.LUT R0, R0, 0x1f, RZ, 0xc0, !PT ;  /* 0x0000001f00007812 */ /* 0x004fc800078ec0ff */
[----:B------:R-:W-:-:S13]  /*22830*/  ISETP.NE.AND P0, PT, R0, RZ, PT ;  /* 0x000000ff0000720c */ /* 0x000fda0003f05270 */
[----:B-1----:R-:W1:Y:S01]  /*22840*/  @!P0 S2R R3, SR_CgaCtaId ;  /* 0x0000000000038919 */ /* 0x002e620000008800 */
[----:B------:R-:W-:-:S04]  /*22850*/  @!P0 MOV R0, 0x400 ;  /* 0x0000040000008802 */ /* 0x000fc80000000f00 */
[----:B-1----:R-:W-:-:S05]  /*22860*/  @!P0 LEA R22, R3, R0, 0x18 ;  /* 0x0000000003168211 */ /* 0x002fca00078ec0ff */
[----:B------:R3:W-:Y:S01]  /*22870*/  @!P0 STS.128 [R22+0x2d8d0], R16 ;  /* 0x02d8d01016008388 */ /* 0x0007e20000000c00 */
[----:B------:R-:W-:Y:S06]  /*22880*/  BAR.ARV 0x5, 0x200 ;  /* 0x0148000000007b1d */ /* 0x000fec0000002000 */
.L_x_1733:
[----:B------:R-:W-:Y:S02]  /*22890*/  ULDC UR4, c[0x0][0xc3c] ;  /* 0x00030f0000047ab9 */ /* 0x000fe40000000800 */
[----:B--2---:R-:W-:-:S13]  /*228a0*/  ISETP.GE.AND P0, PT, R19, UR4, PT ;  /* 0x0000000413007c0c */ /* 0x004fda000bf06270 */
[----:B------:R-:W-:Y:S05]  /*228b0*/  @!P0 BRA `(.L_x_1745) ;  /* 0xffffff8c00e08947 */ /* 0x000fea000383ffff */
[----:B------:R-:W-:Y:S05]  /*228c0*/  BSYNC B8 ;  /* 0x0000000000087941 */ /* 0x000fea0003800000 */
.L_x_1585:
[----:B--2---:R-:W2:Y:S01]  /*228d0*/  LDL.LU R0, [R1+0x24] ;  /* 0x0000240001007983 */ /* 0x004ea20000300800 */
[----:B------:R-:W-:Y:S01]  /*228e0*/  BSSY B0, `(.L_x_1746) ;  /* 0x000000b000007945 */ /* 0x000fe20003800000 */
[----:B------:R-:W4:Y:S01]  /*228f0*/  S2R R5, SR_CgaCtaId ;  /* 0x0000000000057919 */ /* 0x000f220000008800 */
[----:B--2---:R-:W-:-:S05]  /*22900*/  VIADD R0, R0, 0x1 ;  /* 0x0000000100007836 */ /* 0x004fca0000000000 */
[----:B0-----:R-:W-:-:S04]  /*22910*/  LEA.HI R2, R0, R0, RZ, 0x1 ;  /* 0x0000000000027211 */ /* 0x001fc800078f08ff */
[----:B------:R-:W-:Y:S02]  /*22920*/  LOP3.LUT R3, R2, 0xfffffffe, RZ, 0xc0, !PT ;  /* 0xfffffffe02037812 */ /* 0x000fe400078ec0ff */
[----:B------:R-:W-:-:S03]  /*22930*/  MOV R2, 0x400 ;  /* 0x0000040000027802 */ /* 0x000fc60000000f00 */
[----:B------:R-:W-:Y:S01]  /*22940*/  IMAD.IADD R0, R0, 0x1, -R3 ;  /* 0x0000000100007824 */ /* 0x000fe200078e0a03 */
[----:B----4-:R-:W-:-:S04]  /*22950*/  LEA R9, R5, R2, 0x18 ;  /* 0x0000000205097211 */ /* 0x010fc800078ec0ff */
[----:B------:R-:W-:-:S04]  /*22960*/  SHF.L.U32 R0, R0, 0x1f, RZ ;  /* 0x0000001f00007819 */ /* 0x000fc800000006ff */
[----:B------:R-:W0:Y:S02]  /*22970*/  SYNCS.PHASECHK.TRANS64.TRYWAIT P0, [R9+URZ+0x2d820], R0 ;  /* 0x02d82000090075a7 */ /* 0x000e24000800017f */
[----:B0-----:R-:W-:Y:S05]  /*22980*/  @!P0 BRA `(.L_x_1747) ;  /* 0x00000024008c8947 */ /* 0x001fea0003800000 */
.L_x_1846:
[----:B------:R-:W-:Y:S05]  /*22990*/  BSYNC B0 ;  /* 0x0000000000007941 */ /* 0x000fea0003800000 */
.L_x_1746:
[----:B------:R-:W-:-:S03]  /*229a0*/  UMOV UR4, 0xffffffff ;  /* 0xffffffff00047882 */ /* 0x000fc60000000000 */
[----:B------:R-:W-:Y:S05]  /*229b0*/  BRA.DIV UR4, `(.L_x_1748) ;  /* 0x0000002604947947 */ /* 0x000fea000b800000 */
[----:B0-----:R-:W0:Y:S02]  /*229c0*/  S2R R0, SR_TID.X ;  /* 0x0000000000007919 */ /* 0x001e240000002100 */
[----:B0-----:R-:W-:-:S04]  /*229d0*/  SHF.R.U32.HI R0, RZ, 0x5, R0 ;  /* 0x00000005ff007819 */ /* 0x001fc80000011600 */
[----:B------:R-:W-:-:S05]  /*229e0*/  LOP3.LUT R0, R0, 0x3, RZ, 0xc0, !PT ;  /* 0x0000000300007812 */ /* 0x000fca00078ec0ff */
[----:B------:R0:W2:Y:S02]  /*229f0*/  SHFL.IDX PT, R14, R0, RZ, 0x1f ;  /* 0x00001fff000e7589 */ /* 0x0000a400000e0000 */
.L_x_1849:
[----:B--2---:R-:W-:-:S13]  /*22a00*/  ISETP.NE.AND P0, PT, R14, RZ, PT ;  /* 0x000000ff0e00720c */ /* 0x004fda0003f05270 */
[----:B------:R-:W-:Y:S05]  /*22a10*/  @P0 BRA `(.L_x_1370) ;  /* 0x0000000000880947 */ /* 0x000fea0003800000 */
[----:B------:R-:W-:-:S03]  /*22a20*/  UMOV UR4, 0xffffffff ;  /* 0xffffffff00047882 */ /* 0x000fc60000000000 */
[----:B------:R-:W-:Y:S05]  /*22a30*/  BRA.DIV UR4, `(.L_x_1749) ;  /* 0x0000002604a87947 */ /* 0x000fea000b800000 */
[----:B------:R-:W-:-:S13]  /*22a40*/  ELECT P6, URZ, PT ;  /* 0x00000000003f782f */ /* 0x000fda00038c0000 */
.L_x_1852:
[----:B------:R-:W-:Y:S05]  /*22a50*/  @!P6 BRA `(.L_x_1370) ;  /* 0x000000000078e947 */ /* 0x000fea0003800000 */
[----:B------:R-:W-:-:S06]  /*22a60*/  ULOP3.LUT UR4, UR36, 0x2, URZ, 0xfc, !UPT ;  /* 0x0000000224047892 */ /* 0x000fcc000f8efc3f */
[----:B0-----:R-:W-:-:S05]  /*22a70*/  IMAD.U32 R0, RZ, RZ, UR4 ;  /* 0x00000004ff007e24 */ /* 0x001fca000f8e00ff */
[----:B------:R-:W-:-:S13]  /*22a80*/  ISETP.NE.AND P2, PT, R0, 0x3, PT ;  /* 0x000000030000780c */ /* 0x000fda0003f45270 */
[----:B------:R-:W-:Y:S05]  /*22a90*/  @!P2 BRA `(.L_x_1750) ;  /* 0x000000000004a947 */ /* 0x000fea0003800000 */
[----:B------:R-:W-:Y:S01]  /*22aa0*/  BPT.TRAP 0x1 ;  /* 0x000000040000795c */ /* 0x000fe20000300000 */
.L_x_1750:
        /* <DEDUP_REMOVED lines=12> */
.L_x_1853:
[----:B------:R-:W2:Y:S02]  /*22b70*/  SYNCS.PHASECHK.TRANS64.TRYWAIT P0, [R3+URZ], R2 ;  /* 0x00000002030075a7 */ /* 0x000ea4000800017f */
[----:B--2---:R-:W-:Y:S05]  /*22b80*/  @!P0 BRA `(.L_x_1752) ;  /* 0x0000002400888947 */ /* 0x004fea0003800000 */
.L_x_1854:
[----:B------:R-:W-:Y:S05]  /*22b90*/  @!P2 BRA `(.L_x_1753) ;  /* 0x000000000004a947 */ /* 0x000fea0003800000 */
[----:B------:R-:W-:Y:S01]  /*22ba0*/  BPT.TRAP 0x1 ;  /* 0x000000040000795c */ /* 0x000fe20000300000 */
.L_x_1753:
[----:B------:R-:W-:-:S04]  /*22bb0*/  VIADD R0, R9, 0x2d860 ;  /* 0x0002d86009007836 */ /* 0x000fc80000000000 */
[----:B------:R-:W-:-:S04]  /*22bc0*/  IMAD R23, R23, 0x8, R0 ;  /* 0x0000000817177824 */ /* 0x000fc800078e0200 */
[----:B------:R-:W4:Y:S02]  /*22bd0*/  SYNCS.PHASECHK.TRANS64.TRYWAIT P0, [R23+URZ], R4 ;  /* 0x00000004170075a7 */ /* 0x000f24000800017f */
[----:B----4-:R-:W-:Y:S05]  /*22be0*/  @!P0 BRA `(.L_x_1754) ;  /* 0x0000002400848947 */ /* 0x010fea0003800000 */
.L_x_1855:
[----:B------:R-:W-:-:S07]  /*22bf0*/  IMAD R7, R7, 0x8, R0 ;  /* 0x0000000807077824 */ /* 0x000fce00078e0200 */
.L_x_1755:
[----:B------:R0:W0:Y:S02]  /*22c00*/  SYNCS.PHASECHK.TRANS64.TRYWAIT P0, [R7+URZ], R2 ;  /* 0x00000002070075a7 */ /* 0x000024000800017f */
[----:B0-----:R-:W-:Y:S05]  /*22c10*/  @!P0 NANOSLEEP.SYNCS 0x989680 ;  /* 0x009896800000895d */ /* 0x001fea0003900000 */
[----:B------:R-:W0:Y:S02]  /*22c20*/  @!P0 SYNCS.PHASECHK.TRANS64 P0, [R7+URZ], R2 ;  /* 0x00000002070085a7 */ /* 0x000e24000800007f */
[----:B0-----:R-:W-:Y:S05]  /*22c30*/  @!P0 BRA `(.L_x_1755) ;  /* 0xfffffffc00f08947 */ /* 0x001fea000383ffff */
.L_x_1370:
[----:B------:R-:W-:Y:S05]  /*22c40*/  BSYNC B9 ;  /* 0x0000000000097941 */ /* 0x000fea0003800000 */
.L_x_1367:
[----:B------:R-:W-:Y:S05]  /*22c50*/  EXIT ;  /* 0x000000000000794d */ /* 0x000fea0003800000 */
.L_x_1394:
[----:B0-----:R0:W1:Y:S02]  /*22c60*/  SYNCS.PHASECHK.TRANS64.TRYWAIT P5, [R14+URZ+0x2d890], R85 ;  /* 0x02d890550e0075a7 */ /* 0x00106400080a017f */
[----:B-1----:R-:W-:Y:S05]  /*22c70*/  @!P5 NANOSLEEP.SYNCS 0x989680 ;  /* 0x009896800000d95d */ /* 0x002fea0003900000 */
[----:B------:R-:W1:Y:S02]  /*22c80*/  @!P5 SYNCS.PHASECHK.TRANS64 P5, [R14+URZ+0x2d890], R85 ;  /* 0x02d890550e00d5a7 */ /* 0x000e6400080a007f */
[----:B-1----:R-:W-:Y:S05]  /*22c90*/  @!P5 BRA `(.L_x_1394) ;  /* 0xfffffffc00f0d947 */ /* 0x002fea000383ffff */
[----:B------:R-:W-:Y:S05]  /*22ca0*/  BRA `(.L_x_1756) ;  /* 0xfffffe0400e47947 */ /* 0x000fea000383ffff */
.L_x_1422:
[----:B0-----:R0:W1:Y:S02]  /*22cb0*/  SYNCS.PHASECHK.TRANS64.TRYWAIT P5, [R14+URZ+0x2d890], R85 ;  /* 0x02d890550e0075a7 */ /* 0x00106400080a017f */
[----:B-1----:R-:W-:Y:S05]  /*22cc0*/  @!P5 NANOSLEEP.SYNCS 0x989680 ;  /* 0x009896800000d95d */ /* 0x002fea0003900000 */
[----:B------:R-:W1:Y:S02]  /*22cd0*/  @!P5 SYNCS.PHASECHK.TRANS64 P5, [R14+URZ+0x2d890], R85 ;  /* 0x02d890550e00d5a7 */ /* 0x000e6400080a007f */
[----:B-1----:R-:W-:Y:S05]  /*22ce0*/  @!P5 BRA `(.L_x_1422) ;  /* 0xfffffffc00f0d947 */ /* 0x002fea000383ffff */
[----:B------:R-:W-:Y:S05]  /*22cf0*/  BRA `(.L_x_1757) ;  /* 0xfffffe2000987947 */ /* 0x000fea000383ffff */
.L_x_1435:
[----:B0-----:R0:W1:Y:S02]  /*22d00*/  SYNCS.PHASECHK.TRANS64.TRYWAIT P4, [R14+URZ+0x2d890], R85 ;  /* 0x02d890550e0075a7 */ /* 0x001064000808017f */
[----:B-1----:R-:W-:Y:S05]  /*22d10*/  @!P4 NANOSLEEP.SYNCS 0x989680 ;  /* 0x009896800000c95d */ /* 0x002fea0003900000 */
[----:B------:R-:W1:Y:S02]  /*22d20*/  @!P4 SYNCS.PHASECHK.TRANS64 P4, [R14+URZ+0x2d890], R85 ;  /* 0x02d890550e00c5a7 */ /* 0x000e64000808007f */
[----:B-1----:R-:W-:Y:S05]  /*22d30*/  @!P4 BRA `(.L_x_1435) ;  /* 0xfffffffc00f0c947 */ /* 0x002fea000383ffff */
[----:B------:R-:W-:Y:S05]  /*22d40*/  BRA `(.L_x_1758) ;  /* 0xfffffe3c00407947 */ /* 0x000fea000383ffff */
.L_x_1439:
[----:B--2---:R2:W3:Y:S02]  /*22d50*/  SYNCS.PHASECHK.TRANS64.TRYWAIT P3, [R14+URZ+0x2d8b0], R85 ;  /* 0x02d8b0550e0075a7 */ /* 0x0044e4000806017f */
[----:B---3--:R-:W-:Y:S05]  /*22d60*/  @!P3 NANOSLEEP.SYNCS 0x989680 ;  /* 0x009896800000b95d */ /* 0x008fea0003900000 */
[----:B------:R-:W3:Y:S02]  /*22d70*/  @!P3 SYNCS.PHASECHK.TRANS64 P3, [R14+URZ+0x2d8b0], R85 ;  /* 0x02d8b0550e00b5a7 */ /* 0x000ee4000806007f */
[----:B---3--:R-:W-:Y:S05]  /*22d80*/  @!P3 BRA `(.L_x_1439) ;  /* 0xfffffffc00f0b947 */ /* 0x008fea000383ffff */
[----:B------:R-:W-:Y:S05]  /*22d90*/  BRA `(.L_x_1759) ;  /* 0xfffffe3c00d87947 */ /* 0x000fea000383ffff */
.L_x_1453:
[----:B------:R-:W0:Y:S01]  /*22da0*/  S2R R4, SR_TID.X ;  /* 0x0000000000047919 */ /* 0x000e220000002100 */
[----:B------:R-:W-:Y:S01]  /*22db0*/  BSSY B0, `(.L_x_1760) ;  /* 0x000000c000007945 */ /* 0x000fe20003800000 */
[----:B------:R-:W-:Y:S02]  /*22dc0*/  IMAD.MOV.U32 R12, RZ, RZ, RZ ;  /* 0x000000ffff0c7224 */ /* 0x000fe400078e00ff */
[----:B------:R-:W-:Y:S02]  /*22dd0*/  IMAD.MOV.U32 R11, RZ, RZ, 0x1f ;  /* 0x0000001fff0b7424 */ /* 0x000fe400078e00ff */
[----:B------:R-:W-:Y:S02]  /*22de0*/  IMAD.MOV.U32 R15, RZ, RZ, -0x1 ;  /* 0xffffffffff0f7424 */ /* 0x000fe400078e00ff */
[----:B0-----:R-:W-:-:S05]  /*22df0*/  VIADD R5, R4, 0xffffff80 ;  /* 0xffffff8004057836 */ /* 0x001fca0000000000 */
[----:B------:R-:W-:-:S04]  /*22e00*/  SHF.R.S32.HI R4, RZ, 0x1f, R5 ;  /* 0x0000001fff047819 */ /* 0x000fc80000011405 */
[----:B------:R-:W-:-:S04]  /*22e10*/  LEA.HI R4, R4, R5, RZ, 0x7 ;  /* 0x0000000504047211 */ /* 0x000fc800078f38ff */
[----:B------:R-:W-:-:S05]  /*22e20*/  SHF.R.S32.HI R4, RZ, 0x7, R4 ;  /* 0x00000007ff047819 */ /* 0x000fca0000011404 */
[----:B------:R-:W-:-:S07]  /*22e30*/  IMAD.MOV.U32 R13, RZ, RZ, R4 ;  /* 0x000000ffff0d7224 */ /* 0x000fce00078e0004 */
[----:B-----5:R-:W-:Y:S05]  /*22e40*/  WARPSYNC.COLLECTIVE R15, `(.L_x_1761) ;  /* 0x000000000f087348 */ /* 0x020fea0003c00000 */
[----:B------:R0:W1:Y:S02]  /*22e50*/  SHFL.IDX P6, R14, R13, R12, R11 ;  /* 0x0000000c0d0e7389 */ /* 0x00006400000c000b */
[----:B01---5:R-:W-:Y:S01]  /*22e60*/  ENDCOLLECTIVE ;  /* 0x000000000000791b */ /* 0x023fe20003800000 */
.L_x_1761:
[----:B------:R-:W-:Y:S05]  /*22e70*/  BSYNC B0 ;  /* 0x0000000000007941 */ /* 0x000fea0003800000 */
.L_x_1760:
[----:B------:R-:W-:Y:S01]  /*22e80*/  IMAD.MOV.U32 R156, RZ, RZ, R14 ;  /* 0x000000ffff9c7224 */ /* 0x000fe200078e000e */
[----:B------:R-:W-:Y:S06]  /*22e90*/  BRA `(.L_x_1762) ;  /* 0xfffffe4800347947 */ /* 0x000fec000383ffff */
.L_x_1464:
[----:B------:R-:W-:Y:S01]  /*22ea0*/  BSSY B1, `(.L_x_1763) ;  /* 0x0000007000017945 */ /* 0x000fe20003800000 */
[----:B------:R-:W-:Y:S02]  /*22eb0*/  IMAD.MOV.U32 R12, RZ, RZ, RZ ;  /* 0x000000ffff0c7224 */ /* 0x000fe400078e00ff */
[----:B------:R-:W-:Y:S02]  /*22ec0*/  IMAD.MOV.U32 R11, RZ, RZ, 0x1e1f ;  /* 0x00001e1fff0b7424 */ /* 0x000fe400078e00ff */
[----:B------:R-:W-:-:S07]  /*22ed0*/  IMAD.MOV.U32 R15, RZ, RZ, -0x1 ;  /* 0xffffffffff0f7424 */ /* 0x000fce00078e00ff */
[----:B------:R-:W-:Y:S05]  /*22ee0*/  WARPSYNC.COLLECTIVE R15, `(.L_x_1764) ;  /* 0x000000000f087348 */ /* 0x000fea0003c00000 */
[----:B------:R0:W1:Y:S02]  /*22ef0*/  SHFL.IDX P6, R14, R13, R12, R11 ;  /* 0x0000000c0d0e7389 */ /* 0x00006400000c000b */
[----:B01----:R-:W-:Y:S01]  /*22f00*/  ENDCOLLECTIVE ;  /* 0x000000000000791b */ /* 0x003fe20003800000 */
.L_x_1764:
[----:B------:R-:W-:Y:S05]  /*22f10*/  BSYNC B1 ;  /* 0x0000000000017941 */ /* 0x000fea0003800000 */
.L_x_1763:
        /* <DEDUP_REMOVED lines=8> */
.L_x_1765:
[----:B------:R-:W-:Y:S02]  /*22fa0*/  IMAD.MOV.U32 R13, RZ, RZ, R5 ;  /* 0x000000ffff0d7224 */ /* 0x000fe400078e0005 */
[----:B------:R-:W-:-:S07]  /*22fb0*/  IMAD.MOV.U32 R0, RZ, RZ, R14 ;  /* 0x000000ffff007224 */ /* 0x000fce00078e000e */
[----:B------:R-:W-:Y:S05]  /*22fc0*/  WARPSYNC.COLLECTIVE R15, `(.L_x_1766) ;  /* 0x000000000f087348 */ /* 0x000fea0003c00000 */
[----:B------:R0:W1:Y:S02]  /*22fd0*/  SHFL.IDX P6, R14, R13, R12, R11 ;  /* 0x0000000c0d0e7389 */ /* 0x00006400000c000b */
[----:B01----:R-:W-:Y:S01]  /*22fe0*/  ENDCOLLECTIVE ;  /* 0x000000000000791b */ /* 0x003fe20003800000 */
.L_x_1766:
[----:B------:R-:W-:Y:S02]  /*22ff0*/  IMAD.MOV.U32 R13, RZ, RZ, R4 ;  /* 0x000000ffff0d7224 */ /* 0x000fe400078e0004 */
[----:B------:R-:W-:-:S07]  /*23000*/  IMAD.MOV.U32 R5, RZ, RZ, R14 ;  /* 0x000000ffff057224 */ /* 0x000fce00078e000e */
[----:B------:R-:W-:Y:S05]  /*23010*/  WARPSYNC.COLLECTIVE R15, `(.L_x_1767) ;  /* 0x000000000f087348 */ /* 0x000fea0003c00000 */
[----:B------:R0:W1:Y:S02]  /*23020*/  SHFL.IDX P6, R14, R13, R12, R11 ;  /* 0x0000000c0d0e7389 */ /* 0x00006400000c000b */
[----:B01----:R-:W-:Y:S01]  /*23030*/  ENDCOLLECTIVE ;  /* 0x000000000000791b */ /* 0x003fe20003800000 */
.L_x_1767:
[----:B------:R-:W-:Y:S05]  /*23040*/  BRA `(.L_x_1768) ;  /* 0xfffffe4c00b07947 */ /* 0x000fea000383ffff */
.L_x_1468:
[----:B0-----:R0:W1:Y:S02]  /*23050*/  SYNCS.PHASECHK.TRANS64.TRYWAIT P1, [R2+URZ+0x2d800], R3 ;  /* 0x02d80003020075a7 */ /* 0x001064000802017f */
[----:B-1----:R-:W-:Y:S05]  /*23060*/  @!P1 NANOSLEEP.SYNCS 0x989680 ;  /* 0x009896800000995d */ /* 0x002fea0003900000 */
[----:B------:R-:W1:Y:S02]  /*23070*/  @!P1 SYNCS.PHASECHK.TRANS64 P1, [R2+URZ+0x2d800], R3 ;  /* 0x02d80003020095a7 */ /* 0x000e64000802007f */
[----:B-1----:R-:W-:Y:S05]  /*23080*/  @!P1 BRA `(.L_x_1468) ;  /* 0xfffffffc00f09947 */ /* 0x002fea000383ffff */
[----:B------:R-:W-:Y:S05]  /*23090*/  BRA `(.L_x_1769) ;  /* 0xfffffe5400f47947 */ /* 0x000fea000383ffff */
.L_x_1480:
[----:B------:R-:W-:Y:S01]  /*230a0*/  BSSY B1, `(.L_x_1770) ;  /* 0x0000007000017945 */ /* 0x000fe20003800000 */
[----:B------:R-:W-:Y:S02]  /*230b0*/  IMAD.MOV.U32 R12, RZ, RZ, RZ ;  /* 0x000000ffff0c7224 */ /* 0x000fe400078e00ff */
[----:B------:R-:W-:Y:S02]  /*230c0*/  IMAD.MOV.U32 R11, RZ, RZ, 0x1e1f ;  /* 0x00001e1fff0b7424 */ /* 0x000fe400078e00ff */
[----:B------:R-:W-:-:S07]  /*230d0*/  IMAD.MOV.U32 R15, RZ, RZ, -0x1 ;  /* 0xffffffffff0f7424 */ /* 0x000fce00078e00ff */
[----:B------:R-:W-:Y:S05]  /*230e0*/  WARPSYNC.COLLECTIVE R15, `(.L_x_1771) ;  /* 0x000000000f087348 */ /* 0x000fea0003c00000 */
[----:B------:R0:W1:Y:S02]  /*230f0*/  SHFL.IDX P6, R14, R13, R12, R11 ;  /* 0x0000000c0d0e7389 */ /* 0x00006400000c000b */
[----:B01----:R-:W-:Y:S01]  /*23100*/  ENDCOLLECTIVE ;  /* 0x000000000000791b */ /* 0x003fe20003800000 */
.L_x_1771:
[----:B------:R-:W-:Y:S05]  /*23110*/  BSYNC B1 ;  /* 0x0000000000017941 */ /* 0x000fea0003800000 */
.L_x_1770:
        /* <DEDUP_REMOVED lines=8> */
.L_x_1772:
[----:B------:R-:W-:Y:S02]  /*231a0*/  IMAD.MOV.U32 R37, RZ, RZ, R3 ;  /* 0x000000ffff257224 */ /* 0x000fe400078e0003 */
[----:B------:R-:W-:Y:S02]  /*231b0*/  IMAD.MOV.U32 R13, RZ, RZ, R5 ;  /* 0x000000ffff0d7224 */ /* 0x000fe400078e0005 */
[----:B------:R-:W-:-:S07]  /*231c0*/  IMAD.MOV.U32 R0, RZ, RZ, R14 ;  /* 0x000000ffff007224 */ /* 0x000fce00078e000e */
[----:B------:R-:W-:Y:S05]  /*231d0*/  WARPSYNC.COLLECTIVE R15, `(.L_x_1773) ;  /* 0x000000000f087348 */ /* 0x000fea0003c00000 */
[----:B------:R0:W1:Y:S02]  /*231e0*/  SHFL.IDX P6, R14, R13, R12, R11 ;  /* 0x0000000c0d0e7389 */ /* 0x00006400000c000b */
[----:B01----:R-:W-:Y:S01]  /*231f0*/  ENDCOLLECTIVE ;  /* 0x000000000000791b */ /* 0x003fe20003800000 */
.L_x_1773:
[----:B------:R-:W-:Y:S02]  /*23200*/  IMAD.MOV.U32 R36, RZ, RZ, R0 ;  /* 0x000000ffff247224 */ /* 0x000fe400078e0000 */
[----:B------:R-:W-:Y:S02]  /*23210*/  IMAD.MOV.U32 R13, RZ, RZ, R4 ;  /* 0x000000ffff0d7224 */ /* 0x000fe400078e0004 */
[----:B------:R-:W-:-:S07]  /*23220*/  IMAD.MOV.U32 R5, RZ, RZ, R14 ;  /* 0x000000ffff057224 */ /* 0x000fce00078e000e */
[----:B------:R-:W-:Y:S05]  /*23230*/  WARPSYNC.COLLECTIVE R15, `(.L_x_1774) ;  /* 0x000000000f087348 */ /* 0x000fea0003c00000 */
[----:B------:R0:W1:Y:S02]  /*23240*/  SHFL.IDX P6, R14, R13, R12, R11 ;  /* 0x0000000c0d0e7389 */ /* 0x00006400000c000b */
[----:B01----:R-:W-:Y:S01]  /*23250*/  ENDCOLLECTIVE ;  /* 0x000000000000791b */ /* 0x003fe20003800000 */
.L_x_1774:
[----:B------:R-:W-:Y:S05]  /*23260*/  BRA `(.L_x_1775) ;  /* 0xfffffe6c004c7947 */ /* 0x000fea000383ffff */
.L_x_1484:
[----:B0-----:R0:W1:Y:S02]  /*23270*/  SYNCS.PHASECHK.TRANS64.TRYWAIT P1, [R2+URZ+0x2d800], R3 ;  /* 0x02d80003020075a7 */ /* 0x001064000802017f */
[----:B-1----:R-:W-:Y:S05]  /*23280*/  @!P1 NANOSLEEP.SYNCS 0x989680 ;  /* 0x009896800000995d */ /* 0x002fea0003900000 */
[----:B------:R-:W1:Y:S02]  /*23290*/  @!P1 SYNCS.PHASECHK.TRANS64 P1, [R2+URZ+0x2d800], R3 ;  /* 0x02d80003020095a7 */ /* 0x000e64000802007f */
[----:B-1----:R-:W-:Y:S05]  /*232a0*/  @!P1 BRA `(.L_x_1484) ;  /* 0xfffffffc00f09947 */ /* 0x002fea000383ffff */
[----:B------:R-:W-:Y:S05]  /*232b0*/  BRA `(.L_x_1776) ;  /* 0xfffffe7000e87947 */ /* 0x000fea000383ffff */
.L_x_1492:
[----:B-1----:R1:W2:Y:S02]  /*232c0*/  SYNCS.PHASECHK.TRANS64.TRYWAIT P2, [R11+URZ+0x2d830], R0 ;  /* 0x02d830000b0075a7 */ /* 0x0022a4000804017f */
[----:B--2---:R-:W-:Y:S05]  /*232d0*/  @!P2 NANOSLEEP.SYNCS 0x989680 ;  /* 0x009896800000a95d */ /* 0x004fea0003900000 */
[----:B------:R-:W2:Y:S02]  /*232e0*/  @!P2 SYNCS.PHASECHK.TRANS64 P2, [R11+URZ+0x2d830], R0 ;  /* 0x02d830000b00a5a7 */ /* 0x000ea4000804007f */
[----:B--2---:R-:W-:Y:S05]  /*232f0*/  @!P2 BRA `(.L_x_1492) ;  /* 0xfffffffc00f0a947 */ /* 0x004fea000383ffff */
[----:B------:R-:W-:Y:S05]  /*23300*/  BRA `(.L_x_1491) ;  /* 0xfffffe8800a87947 */ /* 0x000fea000383ffff */
.L_x_1510:
[----:B-1----:R1:W2:Y:S02]  /*23310*/  SYNCS.PHASECHK.TRANS64.TRYWAIT P4, [R9+URZ+0x2d830], R8 ;  /* 0x02d83008090075a7 */ /* 0x0022a4000808017f */
[----:B--2---:R-:W-:Y:S05]  /*23320*/  @!P4 NANOSLEEP.SYNCS 0x989680 ;  /* 0x009896800000c95d */ /* 0x004fea0003900000 */
[----:B------:R-:W2:Y:S02]  /*23330*/  @!P4 SYNCS.PHASECHK.TRANS64 P4, [R9+URZ+0x2d830], R8 ;  /* 0x02d830080900c5a7 */ /* 0x000ea4000808007f */
[----:B--2---:R-:W-:Y:S05]  /*23340*/  @!P4 BRA `(.L_x_1510) ;  /* 0xfffffffc00f0c947 */ /* 0x004fea000383ffff */
[----:B------:R-:W-:Y:S05]  /*23350*/  BRA `(.L_x_1509) ;  /* 0xfffffec000307947 */ /* 0x000fea000383ffff */
.L_x_1514:
[----:B-1----:R1:W2:Y:S02]  /*23360*/  SYNCS.PHASECHK.TRANS64.TRYWAIT P3, [R9+URZ+0x2d850], R8 ;  /* 0x02d85008090075a7 */ /* 0x0022a4000806017f */
[----:B--2---:R-:W-:Y:S05]  /*23370*/  @!P3 NANOSLEEP.SYNCS 0x989680 ;  /* 0x009896800000b95d */ /* 0x004fea0003900000 */
[----:B------:R-:W2:Y:S02]  /*23380*/  @!P3 SYNCS.PHASECHK.TRANS64 P3, [R9+URZ+0x2d850], R8 ;  /* 0x02d850080900b5a7 */ /* 0x000ea4000806007f */
[----:B--2---:R-:W-:Y:S05]  /*23390*/  @!P3 BRA `(.L_x_1514) ;  /* 0xfffffffc00f0b947 */ /* 0x004fea000383ffff */
[----:B------:R-:W-:Y:S05]  /*233a0*/  BRA `(.L_x_1511) ;  /* 0xfffffec400307947 */ /* 0x000fea000383ffff */
.L_x_1533:
[----:B-1----:R1:W2:Y:S02]  /*233b0*/  SYNCS.PHASECHK.TRANS64.TRYWAIT P3, [R0+URZ+0x2d830], R11 ;  /* 0x02d8300b000075a7 */ /* 0x0022a4000806017f */
[----:B--2---:R-:W-:Y:S05]  /*233c0*/  @!P3 NANOSLEEP.SYNCS 0x989680 ;  /* 0x009896800000b95d */ /* 0x004fea0003900000 */
[----:B------:R-:W2:Y:S02]  /*233d0*/  @!P3 SYNCS.PHASECHK.TRANS64 P3, [R0+URZ+0x2d830], R11 ;  /* 0x02d8300b0000b5a7 */ /* 0x000ea4000806007f */
[----:B--2---:R-:W-:Y:S05]  /*233e0*/  @!P3 BRA `(.L_x_1533) ;  /* 0xfffffffc00f0b947 */ /* 0x004fea000383ffff */
[----:B------:R-:W-:Y:S05]  /*233f0*/  BRA `(.L_x_1532) ;  /* 0xfffffef400b47947 */ /* 0x000fea000383ffff */
.L_x_1537:
[----:B-1----:R1:W2:Y:S02]  /*23400*/  SYNCS.PHASECHK.TRANS64.TRYWAIT P2, [R6+URZ+0x2d850], R0 ;  /* 0x02d85000060075a7 */ /* 0x0022a4000804017f */
[----:B--2---:R-:W-:Y:S05]  /*23410*/  @!P2 NANOSLEEP.SYNCS 0x989680 ;  /* 0x009896800000a95d */ /* 0x004fea0003900000 */
[----:B------:R-:W2:Y:S02]  /*23420*/  @!P2 SYNCS.PHASECHK.TRANS64 P2, [R6+URZ+0x2d850], R0 ;  /* 0x02d850000600a5a7 */ /* 0x000ea4000804007f */
[----:B--2---:R-:W-:Y:S05]  /*23430*/  @!P2 BRA `(.L_x_1537) ;  /* 0xfffffffc00f0a947 */ /* 0x004fea000383ffff */
[----:B------:R-:W-:Y:S05]  /*23440*/  BRA `(.L_x_1534) ;  /* 0xfffffef800b47947 */ /* 0x000fea000383ffff */
.L_x_1544:
[----:B-1----:R1:W2:Y:S02]  /*23450*/  SYNCS.PHASECHK.TRANS64.TRYWAIT P3, [R0+URZ+0x2d830], R11 ;  /* 0x02d8300b000075a7 */ /* 0x0022a4000806017f */
[----:B--2---:R-:W-:Y:S05]  /*23460*/  @!P3 NANOSLEEP.SYNCS 0x989680 ;  /* 0x009896800000b95d */ /* 0x004fea0003900000 */
[----:B------:R-:W2:Y:S02]  /*23470*/  @!P3 SYNCS.PHASECHK.TRANS64 P3, [R0+URZ+0x2d830], R11 ;  /* 0x02d8300b0000b5a7 */ /* 0x000ea4000806007f */
[----:B--2---:R-:W-:Y:S05]  /*23480*/  @!P3 BRA `(.L_x_1544) ;  /* 0xfffffffc00f0b947 */ /* 0x004fea000383ffff */
[----:B------:R-:W-:Y:S05]  /*23490*/  BRA `(.L_x_1543) ;  /* 0xffffff1800847947 */ /* 0x000fea000383ffff */
.L_x_1548:
[----:B-1----:R1:W2:Y:S02]  /*234a0*/  SYNCS.PHASECHK.TRANS64.TRYWAIT P2, [R6+URZ+0x2d850], R0 ;  /* 0x02d85000060075a7 */ /* 0x0022a4000804017f */
[----:B--2---:R-:W-:Y:S05]  /*234b0*/  @!P2 NANOSLEEP.SYNCS 0x989680 ;  /* 0x009896800000a95d */ /* 0x004fea0003900000 */
[----:B------:R-:W2:Y:S02]  /*234c0*/  @!P2 SYNCS.PHASECHK.TRANS64 P2, [R6+URZ+0x2d850], R0 ;  /* 0x02d850000600a5a7 */ /* 0x000ea4000804007f */
[----:B--2---:R-:W-:Y:S05]  /*234d0*/  @!P2 BRA `(.L_x_1548) ;  /* 0xfffffffc00f0a947 */ /* 0x004fea000383ffff */
[----:B------:R-:W-:Y:S05]  /*234e0*/  BRA `(.L_x_1545) ;  /* 0xffffff1c00847947 */ /* 0x000fea000383ffff */
.L_x_1561:
[----:B-1----:R1:W2:Y:S02]  /*234f0*/  SYNCS.PHASECHK.TRANS64.TRYWAIT P0, [R10+URZ+0x2d850], R7 ;  /* 0x02d850070a0075a7 */ /* 0x0022a4000800017f */
[----:B--2---:R-:W-:Y:S05]  /*23500*/  @!P0 NANOSLEEP.SYNCS 0x989680 ;  /* 0x009896800000895d */ /* 0x004fea0003900000 */
[----:B------:R-:W2:Y:S02]  /*23510*/  @!P0 SYNCS.PHASECHK.TRANS64 P0, [R10+URZ+0x2d850], R7 ;  /* 0x02d850070a0085a7 */ /* 0x000ea4000800007f */
[----:B--2---:R-:W-:Y:S05]  /*23520*/  @!P0 BRA `(.L_x_1561) ;  /* 0xfffffffc00f08947 */ /* 0x004fea000383ffff */
[----:B------:R-:W-:Y:S05]  /*23530*/  BRA `(.L_x_1560) ;  /* 0xffffff4c00507947 */ /* 0x000fea000383ffff */
.L_x_1571:
[----:B------:R-:W-:Y:S02]  /*23540*/  IMAD.MOV.U32 R13, RZ, RZ, R4 ;  /* 0x000000ffff0d7224 */ /* 0x000fe400078e0004 */
[----:B------:R-:W-:Y:S02]  /*23550*/  IMAD.MOV.U32 R12, RZ, RZ, RZ ;  /* 0x000000ffff0c7224 */ /* 0x000fe400078e00ff */
[----:B------:R-:W-:Y:S02]  /*23560*/  IMAD.MOV.U32 R11, RZ, RZ, 0x1c1f ;  /* 0x00001c1fff0b7424 */ /* 0x000fe400078e00ff */
[----:B------:R-:W-:-:S07]  /*23570*/  IMAD.MOV.U32 R15, RZ, RZ, -0x1 ;  /* 0xffffffffff0f7424 */ /* 0x000fce00078e00ff */
[----:B-1----:R-:W-:Y:S05]  /*23580*/  WARPSYNC.COLLECTIVE R15, `(.L_x_1777) ;  /* 0x000000000f087348 */ /* 0x002fea0003c00000 */
[----:B------:R0:W2:Y:S02]  /*23590*/  SHFL.IDX P6, R14, R13, R12, R11 ;  /* 0x0000000c0d0e7389 */ /* 0x0000a400000c000b */
[----:B012---:R-:W-:Y:S01]  /*235a0*/  ENDCOLLECTIVE ;  /* 0x000000000000791b */ /* 0x007fe20003800000 */
.L_x_1777:
[----:B------:R-:W-:Y:S02]  /*235b0*/  IMAD.MOV.U32 R13, RZ, RZ, R0 ;  /* 0x000000ffff0d7224 */ /* 0x000fe400078e0000 */
[----:B------:R-:W-:-:S07]  /*235c0*/  IMAD.MOV.U32 R3, RZ, RZ, R14 ;  /* 0x000000ffff037224 */ /* 0x000fce00078e000e */
[----:B------:R-:W-:Y:S05]  /*235d0*/  WARPSYNC.COLLECTIVE R15, `(.L_x_1778) ;  /* 0x000000000f087348 */ /* 0x000fea0003c00000 */
[----:B------:R0:W1:Y:S02]  /*235e0*/  SHFL.IDX P6, R14, R13, R12, R11 ;  /* 0x0000000c0d0e7389 */ /* 0x00006400000c000b */
[----:B01----:R-:W-:Y:S01]  /*235f0*/  ENDCOLLECTIVE ;  /* 0x000000000000791b */ /* 0x003fe20003800000 */
.L_x_1778:
[----:B------:R-:W-:Y:S05]  /*23600*/  BRA `(.L_x_1779) ;  /* 0xffffff7000787947 */ /* 0x000fea000383ffff */
.L_x_1574:
[----:B------:R-:W-:Y:S01]  /*23610*/  BSSY B1, `(.L_x_1780) ;  /* 0x0000008000017945 */ /* 0x000fe20003800000 */
[----:B----4-:R-:W-:Y:S02]  /*23620*/  IMAD.MOV.U32 R13, RZ, RZ, R4 ;  /* 0x000000ffff0d7224 */ /* 0x010fe400078e0004 */
[----:B------:R-:W-:Y:S02]  /*23630*/  IMAD.MOV.U32 R12, RZ, RZ, 0x1 ;  /* 0x00000001ff0c7424 */ /* 0x000fe400078e00ff */
[----:B------:R-:W-:Y:S02]  /*23640*/  IMAD.MOV.U32 R11, RZ, RZ, 0x1c1f ;  /* 0x00001c1fff0b7424 */ /* 0x000fe400078e00ff */
[----:B------:R-:W-:-:S07]  /*23650*/  IMAD.MOV.U32 R15, RZ, RZ, -0x1 ;  /* 0xffffffffff0f7424 */ /* 0x000fce00078e00ff */
[----:B0123--:R-:W-:Y:S05]  /*23660*/  WARPSYNC.COLLECTIVE R15, `(.L_x_1781) ;  /* 0x000000000f087348 */ /* 0x00ffea0003c00000 */
[----:B---3--:R3:W4:Y:S02]  /*23670*/  SHFL.IDX P6, R14, R13, R12, R11 ;  /* 0x0000000c0d0e7389 */ /* 0x00872400000c000b */
[----:B01234-:R-:W-:Y:S01]  /*23680*/  ENDCOLLECTIVE ;  /* 0x000000000000791b */ /* 0x01ffe20003800000 */
.L_x_1781:
[----:B------:R-:W-:Y:S05]  /*23690*/  BSYNC B1 ;  /* 0x0000000000017941 */ /* 0x000fea0003800000 */
.L_x_1780:
        /* <DEDUP_REMOVED lines=8> */
.L_x_1782:
[----:B------:R-:W-:Y:S05]  /*23720*/  BRA `(.L_x_1783) ;  /* 0xffffff70008c7947 */ /* 0x000fea000383ffff */
.L_x_1599:
[----:B------:R-:W1:Y:S01]  /*23730*/  S2R R11, SR_TID.X ;  /* 0x00000000000b7919 */ /* 0x000e620000002100 */
[----:B------:R-:W-:Y:S01]  /*23740*/  BSSY B1, `(.L_x_1784) ;  /* 0x000000a000017945 */ /* 0x000fe20003800000 */
[----:B0-----:R-:W-:Y:S02]  /*23750*/  IMAD.MOV.U32 R12, RZ, RZ, RZ ;  /* 0x000000ffff0c7224 */ /* 0x001fe400078e00ff */
[----:B------:R-:W-:Y:S01]  /*23760*/  IMAD.MOV.U32 R15, RZ, RZ, -0x1 ;  /* 0xffffffffff0f7424 */ /* 0x000fe200078e00ff */
[----:B-1----:R-:W-:-:S04]  /*23770*/  SHF.R.U32.HI R11, RZ, 0x5, R11 ;  /* 0x00000005ff0b7819 */ /* 0x002fc8000001160b */
[----:B------:R-:W-:-:S05]  /*23780*/  LOP3.LUT R11, R11, 0x3, RZ, 0xc0, !PT ;  /* 0x000000030b0b7812 */ /* 0x000fca00078ec0ff */
[----:B------:R-:W-:Y:S02]  /*23790*/  IMAD.MOV.U32 R13, RZ, RZ, R11 ;  /* 0x000000ffff0d7224 */ /* 0x000fe400078e000b */
[----:B------:R-:W-:-:S07]  /*237a0*/  IMAD.MOV.U32 R11, RZ, RZ, 0x1f ;  /* 0x0000001fff0b7424 */ /* 0x000fce00078e00ff */
[----:B------:R-:W-:Y:S05]  /*237b0*/  WARPSYNC.COLLECTIVE R15, `(.L_x_1785) ;  /* 0x000000000f087348 */ /* 0x000fea0003c00000 */
[----:B------:R0:W1:Y:S02]  /*237c0*/  SHFL.IDX P6, R14, R13, R12, R11 ;  /* 0x0000000c0d0e7389 */ /* 0x00006400000c000b */
[----:B01----:R-:W-:Y:S01]  /*237d0*/  ENDCOLLECTIVE ;  /* 0x000000000000791b */ /* 0x003fe20003800000 */
.L_x_1785:
[----:B------:R-:W-:Y:S05]  /*237e0*/  BSYNC B1 ;  /* 0x0000000000017941 */ /* 0x000fea0003800000 */
.L_x_1784:
[----:B------:R-:W-:Y:S05]  /*237f0*/  BRA `(.L_x_1786) ;  /* 0xffffff8800b07947 */ /* 0x000fea000383ffff */
.L_x_1601:
[----:B------:R-:W-:Y:S01]  /*23800*/  BSSY B1, `(.L_x_1787) ;  /* 0x0000006000017945 */ /* 0x000fe20003800000 */
[----:B------:R-:W-:-:S07]  /*23810*/  IMAD.MOV.U32 R15, RZ, RZ, -0x1 ;  /* 0xffffffffff0f7424 */ /* 0x000fce00078e00ff */
[----:B01----:R-:W-:Y:S05]  /*23820*/  WARPSYNC.COLLECTIVE R15, `(.L_x_1788) ;  /* 0x000000000f0c7348 */ /* 0x003fea0003c00000 */
[----:B------:R-:W-:Y:S02]  /*23830*/  ELECT P6, UR62, PT ;  /* 0x00000000003e782f */ /* 0x000fe400038c0000 */
[----:B------:R-:W-:Y:S01]  /*23840*/  MOV R14, UR62 ;  /* 0x0000003e000e7c02 */ /* 0x000fe20008000f00 */
[----:B01----:R-:W-:Y:S10]  /*23850*/  ENDCOLLECTIVE ;  /* 0x000000000000791b */ /* 0x003ff40003800000 */
.L_x_1788:
[----:B------:R-:W-:Y:S05]  /*23860*/  BSYNC B1 ;  /* 0x0000000000017941 */ /* 0x000fea0003800000 */
.L_x_1787:
[----:B------:R-:W-:Y:S05]  /*23870*/  BRA `(.L_x_1600) ;  /* 0xffffff8800a87947 */ /* 0x000fea000383ffff */
.L_x_1603:
[----:B-1----:R1:W2:Y:S02]  /*23880*/  SYNCS.PHASECHK.TRANS64.TRYWAIT P0, [R22+URZ+0x2d820], R3 ;  /* 0x02d82003160075a7 */ /* 0x0022a4000800017f */
[----:B--2---:R-:W-:Y:S05]  /*23890*/  @!P0 NANOSLEEP.SYNCS 0x989680 ;  /* 0x009896800000895d */ /* 0x004fea0003900000 */
[----:B------:R-:W2:Y:S02]  /*238a0*/  @!P0 SYNCS.PHASECHK.TRANS64 P0, [R22+URZ+0x2d820], R3 ;  /* 0x02d82003160085a7 */ /* 0x000ea4000800007f */
[----:B--2---:R-:W-:Y:S05]  /*238b0*/  @!P0 BRA `(.L_x_1603) ;  /* 0xfffffffc00f08947 */ /* 0x004fea000383ffff */
[----:B------:R-:W-:Y:S05]  /*238c0*/  BRA `(.L_x_1789) ;  /* 0xffffff8800b87947 */ /* 0x000fea000383ffff */
.L_x_1607:
[----:B--2---:R2:W3:Y:S02]  /*238d0*/  SYNCS.PHASECHK.TRANS64.TRYWAIT P0, [R11+URZ+0x2d8a0], R10 ;  /* 0x02d8a00a0b0075a7 */ /* 0x0044e4000800017f */
[----:B---3--:R-:W-:Y:S05]  /*238e0*/  @!P0 NANOSLEEP.SYNCS 0x989680 ;  /* 0x009896800000895d */ /* 0x008fea0003900000 */
[----:B------:R-:W3:Y:S02]  /*238f0*/  @!P0 SYNCS.PHASECHK.TRANS64 P0, [R11+URZ+0x2d8a0], R10 ;  /* 0x02d8a00a0b0085a7 */ /* 0x000ee4000800007f */
[----:B---3--:R-:W-:Y:S05]  /*23900*/  @!P0 BRA `(.L_x_1607) ;  /* 0xfffffffc00f08947 */ /* 0x008fea000383ffff */
[----:B------:R-:W-:Y:S05]  /*23910*/  BRA `(.L_x_1790) ;  /* 0xffffff8800d07947 */ /* 0x000fea000383ffff */
.L_x_1614:
[----:B0-----:R0:W1:Y:S02]  /*23920*/  SYNCS.PHASECHK.TRANS64.TRYWAIT P0, [R11+URZ+0x2d8c0], R10 ;  /* 0x02d8c00a0b0075a7 */ /* 0x001064000800017f */
[----:B-1----:R-:W-:Y:S05]  /*23930*/  @!P0 NANOSLEEP.SYNCS 0x989680 ;  /* 0x009896800000895d */ /* 0x002fea0003900000 */
[----:B------:R-:W1:Y:S02]  /*23940*/  @!P0 SYNCS.PHASECHK.TRANS64 P0, [R11+URZ+0x2d8c0], R10 ;  /* 0x02d8c00a0b0085a7 */ /* 0x000e64000800007f */
[----:B-1----:R-:W-:Y:S05]  /*23950*/  @!P0 BRA `(.L_x_1614) ;  /* 0xfffffffc00f08947 */ /* 0x002fea000383ffff */
[----:B------:R-:W-:Y:S05]  /*23960*/  BRA `(.L_x_1791) ;  /* 0xffffff8c00cc7947 */ /* 0x000fea000383ffff */
.L_x_1623:
[----:B-1----:R1:W2:Y:S02]  /*23970*/  SYNCS.PHASECHK.TRANS64.TRYWAIT P1, [R6+URZ+0x2d8a0], R3 ;  /* 0x02d8a003060075a7 */ /* 0x0022a4000802017f */
[----:B--2---:R-:W-:Y:S05]  /*23980*/  @!P1 NANOSLEEP.SYNCS 0x989680 ;  /* 0x009896800000995d */ /* 0x004fea0003900000 */
[----:B------:R-:W2:Y:S02]  /*23990*/  @!P1 SYNCS.PHASECHK.TRANS64 P1, [R6+URZ+0x2d8a0], R3 ;  /* 0x02d8a003060095a7 */ /* 0x000ea4000802007f */
[----:B--2---:R-:W-:Y:S05]  /*239a0*/  @!P1 BRA `(.L_x_1623) ;  /* 0xfffffffc00f09947 */ /* 0x004fea000383ffff */
[----:B------:R-:W-:Y:S05]  /*239b0*/  BRA `(.L_x_1792) ;  /* 0xffffff9400007947 */ /* 0x000fea000383ffff */
.L_x_1630:
[----:B0-----:R0:W2:Y:S02]  /*239c0*/  SYNCS.PHASECHK.TRANS64.TRYWAIT P1, [R6+URZ+0x2d8c0], R3 ;  /* 0x02d8c003060075a7 */ /* 0x0010a4000802017f */
[----:B--2---:R-:W-:Y:S05]  /*239d0*/  @!P1 NANOSLEEP.SYNCS 0x989680 ;  /* 0x009896800000995d */ /* 0x004fea0003900000 */
[----:B------:R-:W2:Y:S02]  /*239e0*/  @!P1 SYNCS.PHASECHK.TRANS64 P1, [R6+URZ+0x2d8c0], R3 ;  /* 0x02d8c003060095a7 */ /* 0x000ea4000802007f */
[----:B--2---:R-:W-:Y:S05]  /*239f0*/  @!P1 BRA `(.L_x_1630) ;  /* 0xfffffffc00f09947 */ /* 0x004fea000383ffff */
[----:B------:R-:W-:Y:S05]  /*23a00*/  BRA `(.L_x_1793) ;  /* 0xffffff9400f87947 */ /* 0x000fea000383ffff */
.L_x_1653:
[----:B------:R-:W2:Y:S01]  /*23a10*/  S2R R20, SR_TID.X ;  /* 0x0000000000147919 */ /* 0x000ea20000002100 */
[----:B------:R-:W-:Y:S01]  /*23a20*/  BSSY B0, `(.L_x_1794) ;  /* 0x000000a000007945 */ /* 0x000fe20003800000 */
[----:B0-----:R-:W-:Y:S02]  /*23a30*/  IMAD.MOV.U32 R12, RZ, RZ, RZ ;  /* 0x000000ffff0c7224 */ /* 0x001fe400078e00ff */
[----:B------:R-:W-:Y:S02]  /*23a40*/  IMAD.MOV.U32 R11, RZ, RZ, 0x1f ;  /* 0x0000001fff0b7424 */ /* 0x000fe400078e00ff */
[----:B------:R-:W-:Y:S01]  /*23a50*/  IMAD.MOV.U32 R15, RZ, RZ, -0x1 ;  /* 0xffffffffff0f7424 */ /* 0x000fe200078e00ff */
[----:B--2---:R-:W-:-:S04]  /*23a60*/  SHF.R.U32.HI R20, RZ, 0x5, R20 ;  /* 0x00000005ff147819 */ /* 0x004fc80000011614 */
[----:B------:R-:W-:-:S05]  /*23a70*/  LOP3.LUT R20, R20, 0x3, RZ, 0xc0, !PT ;  /* 0x0000000314147812 */ /* 0x000fca00078ec0ff */
[----:B------:R-:W-:-:S07]  /*23a80*/  IMAD.MOV.U32 R13, RZ, RZ, R20 ;  /* 0x000000ffff0d7224 */ /* 0x000fce00078e0014 */
[----:B-1----:R-:W-:Y:S05]  /*23a90*/  WARPSYNC.COLLECTIVE R15, `(.L_x_1795) ;  /* 0x000000000f087348 */ /* 0x002fea0003c00000 */
[----:B------:R0:W2:Y:S02]  /*23aa0*/  SHFL.IDX P6, R14, R13, R12, R11 ;  /* 0x0000000c0d0e7389 */ /* 0x0000a400000c000b */
[----:B012---:R-:W-:Y:S01]  /*23ab0*/  ENDCOLLECTIVE ;  /* 0x000000000000791b */ /* 0x007fe20003800000 */
.L_x_1795:
[----:B------:R-:W-:Y:S05]  /*23ac0*/  BSYNC B0 ;  /* 0x0000000000007941 */ /* 0x000fea0003800000 */
.L_x_1794:
[----:B------:R-:W-:Y:S05]  /*23ad0*/  BRA `(.L_x_1796) ;  /* 0xffffffa400807947 */ /* 0x000fea000383ffff */
.L_x_1655:
[----:B------:R-:W-:Y:S01]  /*23ae0*/  BSSY B0, `(.L_x_1797) ;  /* 0x0000006000007945 */ /* 0x000fe20003800000 */
[----:B------:R-:W-:-:S07]  /*23af0*/  IMAD.MOV.U32 R15, RZ, RZ, -0x1 ;  /* 0xffffffffff0f7424 */ /* 0x000fce00078e00ff */
[----:B012---:R-:W-:Y:S05]  /*23b00*/  WARPSYNC.COLLECTIVE R15, `(.L_x_1798) ;  /* 0x000000000f0c7348 */ /* 0x007fea0003c00000 */
[----:B------:R-:W-:Y:S02]  /*23b10*/  ELECT P6, UR62, PT ;  /* 0x00000000003e782f */ /* 0x000fe400038c0000 */
[----:B------:R-:W-:Y:S01]  /*23b20*/  MOV R14, UR62 ;  /* 0x0000003e000e7c02 */ /* 0x000fe20008000f00 */
[----:B012---:R-:W-:Y:S10]  /*23b30*/  ENDCOLLECTIVE ;  /* 0x000000000000791b */ /* 0x007ff40003800000 */
.L_x_1798:
[----:B------:R-:W-:Y:S05]  /*23b40*/  BSYNC B0 ;  /* 0x0000000000007941 */ /* 0x000fea0003800000 */
.L_x_1797:
[----:B------:R-:W-:Y:S05]  /*23b50*/  BRA `(.L_x_1799) ;  /* 0xffffffa400887947 */ /* 0x000fea000383ffff */
.L_x_1657:
[----:B--2---:R2:W3:Y:S02]  /*23b60*/  SYNCS.PHASECHK.TRANS64.TRYWAIT P0, [R0+URZ+0x2d840], R2 ;  /* 0x02d84002000075a7 */ /* 0x0044e4000800017f */
[----:B---3--:R-:W-:Y:S05]  /*23b70*/  @!P0 NANOSLEEP.SYNCS 0x989680 ;  /* 0x009896800000895d */ /* 0x008fea0003900000 */
[----:B------:R-:W3:Y:S02]  /*23b80*/  @!P0 SYNCS.PHASECHK.TRANS64 P0, [R0+URZ+0x2d840], R2 ;  /* 0x02d84002000085a7 */ /* 0x000ee4000800007f */
[----:B---3--:R-:W-:Y:S05]  /*23b90*/  @!P0 BRA `(.L_x_1657) ;  /* 0xfffffffc00f08947 */ /* 0x008fea000383ffff */
[----:B------:R-:W-:Y:S05]  /*23ba0*/  BRA `(.L_x_1800) ;  /* 0xffffffa400d87947 */ /* 0x000fea000383ffff */
.L_x_1661:
        /* <DEDUP_REMOVED lines=13> */
.L_x_1801:
[----:B------:R-:W-:Y:S02]  /*23c80*/  IMAD.MOV.U32 R13, RZ, RZ, R4 ;  /* 0x000000ffff0d7224 */ /* 0x000fe400078e0004 */
[----:B------:R-:W-:-:S07]  /*23c90*/  IMAD.MOV.U32 R2, RZ, RZ, R14 ;  /* 0x000000ffff027224 */ /* 0x000fce00078e000e */
[----:B------:R-:W-:Y:S05]  /*23ca0*/  WARPSYNC.COLLECTIVE R15, `(.L_x_1802) ;  /* 0x000000000f087348 */ /* 0x000fea0003c00000 */
[----:B------:R0:W1:Y:S02]  /*23cb0*/  SHFL.IDX P6, R14, R13, R12, R11 ;  /* 0x0000000c0d0e7389 */ /* 0x00006400000c000b */
[----:B01----:R-:W-:Y:S01]  /*23cc0*/  ENDCOLLECTIVE ;  /* 0x000000000000791b */ /* 0x003fe20003800000 */
.L_x_1802:
[----:B------:R-:W-:Y:S02]  /*23cd0*/  IMAD.MOV.U32 R13, RZ, RZ, R0 ;  /* 0x000000ffff0d7224 */ /* 0x000fe400078e0000 */
[----:B------:R-:W-:Y:S02]  /*23ce0*/  IMAD.MOV.U32 R12, RZ, RZ, 0x1 ;  /* 0x00000001ff0c7424 */ /* 0x000fe400078e00ff */
[----:B------:R-:W-:-:S07]  /*23cf0*/  IMAD.MOV.U32 R3, RZ, RZ, R14 ;  /* 0x000000ffff037224 */ /* 0x000fce00078e000e */
[----:B------:R-:W-:Y:S05]  /*23d00*/  WARPSYNC.COLLECTIVE R15, `(.L_x_1803) ;  /* 0x000000000f087348 */ /* 0x000fea0003c00000 */
[----:B------:R0:W1:Y:S02]  /*23d10*/  SHFL.IDX P6, R14, R13, R12, R11 ;  /* 0x0000000c0d0e7389 */ /* 0x00006400000c000b */
[----:B01----:R-:W-:Y:S01]  /*23d20*/  ENDCOLLECTIVE ;  /* 0x000000000000791b */ /* 0x003fe20003800000 */
.L_x_1803:
        /* <DEDUP_REMOVED lines=17> */
.L_x_1804:
[----:B------:R-:W-:Y:S02]  /*23e40*/  IMAD.MOV.U32 R13, RZ, RZ, R0 ;  /* 0x000000ffff0d7224 */ /* 0x000fe400078e0000 */
[----:B------:R-:W-:Y:S02]  /*23e50*/  IMAD.MOV.U32 R12, RZ, RZ, 0x2 ;  /* 0x00000002ff0c7424 */ /* 0x000fe400078e00ff */
[----:B------:R-:W-:-:S07]  /*23e60*/  IMAD.MOV.U32 R3, RZ, RZ, R14 ;  /* 0x000000ffff037224 */ /* 0x000fce00078e000e */
[----:B------:R-:W-:Y:S05]  /*23e70*/  WARPSYNC.COLLECTIVE R15, `(.L_x_1805) ;  /* 0x000000000f087348 */ /* 0x000fea0003c00000 */
[----:B------:R0:W1:Y:S02]  /*23e80*/  SHFL.IDX P6, R14, R13, R12, R11 ;  /* 0x0000000c0d0e7389 */ /* 0x00006400000c000b */
[----:B01----:R-:W-:Y:S01]  /*23e90*/  ENDCOLLECTIVE ;  /* 0x000000000000791b */ /* 0x003fe20003800000 */
.L_x_1805:
        /* <DEDUP_REMOVED lines=18> */
.L_x_1806:
[----:B------:R-:W-:Y:S02]  /*23fc0*/  IMAD.MOV.U32 R13, RZ, RZ, R0 ;  /* 0x000000ffff0d7224 */ /* 0x000fe400078e0000 */
[----:B------:R-:W-:Y:S02]  /*23fd0*/  IMAD.MOV.U32 R12, RZ, RZ, 0x3 ;  /* 0x00000003ff0c7424 */ /* 0x000fe400078e00ff */
[----:B------:R-:W-:-:S07]  /*23fe0*/  IMAD.MOV.U32 R3, RZ, RZ, R14 ;  /* 0x000000ffff037224 */ /* 0x000fce00078e000e */
[----:B------:R-:W-:Y:S05]  /*23ff0*/  WARPSYNC.COLLECTIVE R15, `(.L_x_1807) ;  /* 0x000000000f087348 */ /* 0x000fea0003c00000 */
[----:B------:R0:W1:Y:S02]  /*24000*/  SHFL.IDX P6, R14, R13, R12, R11 ;  /* 0x0000000c0d0e7389 */ /* 0x00006400000c000b */
[----:B01----:R-:W-:Y:S01]  /*24010*/  ENDCOLLECTIVE ;  /* 0x000000000000791b */ /* 0x003fe20003800000 */
.L_x_1807:
        /* <DEDUP_REMOVED lines=10> */
.L_x_1808:
        /* <DEDUP_REMOVED lines=13> */
.L_x_1809:
        /* <DEDUP_REMOVED lines=8> */
.L_x_1810:
        /* <DEDUP_REMOVED lines=12> */
.L_x_1811:
        /* <DEDUP_REMOVED lines=8> */
.L_x_1812:
        /* <DEDUP_REMOVED lines=11> */
.L_x_1664:
[----:B0-----:R0:W1:Y:S02]  /*24400*/  SYNCS.PHASECHK.TRANS64.TRYWAIT P0, [R22+URZ+0x2d820], R3 ;  /* 0x02d82003160075a7 */ /* 0x001064000800017f */
[----:B-1----:R-:W-:Y:S05]  /*24410*/  @!P0 NANOSLEEP.SYNCS 0x989680 ;  /* 0x009896800000895d */ /* 0x002fea0003900000 */
[----:B------:R-:W1:Y:S02]  /*24420*/  @!P0 SYNCS.PHASECHK.TRANS64 P0, [R22+URZ+0x2d820], R3 ;  /* 0x02d82003160085a7 */ /* 0x000e64000800007f */
[----:B-1----:R-:W-:Y:S05]  /*24430*/  @!P0 BRA `(.L_x_1664) ;  /* 0xfffffffc00f08947 */ /* 0x002fea000383ffff */
[----:B------:R-:W-:Y:S05]  /*24440*/  BRA `(.L_x_1814) ;  /* 0xffffffac00d07947 */ /* 0x000fea000383ffff */
.L_x_1673:
[----:B0-----:R0:W2:Y:S02]  /*24450*/  SYNCS.PHASECHK.TRANS64.TRYWAIT P0, [R3+URZ+0x2d840], R2 ;  /* 0x02d84002030075a7 */ /* 0x0010a4000800017f */
[----:B--2---:R-:W-:Y:S05]  /*24460*/  @!P0 NANOSLEEP.SYNCS 0x989680 ;  /* 0x009896800000895d */ /* 0x004fea0003900000 */
[----:B------:R-:W2:Y:S02]  /*24470*/  @!P0 SYNCS.PHASECHK.TRANS64 P0, [R3+URZ+0x2d840], R2 ;  /* 0x02d84002030085a7 */ /* 0x000ea4000800007f */
[----:B--2---:R-:W-:Y:S05]  /*24480*/  @!P0 BRA `(.L_x_1673) ;  /* 0xfffffffc00f08947 */ /* 0x004fea000383ffff */
[----:B------:R-:W-:Y:S05]  /*24490*/  BRA `(.L_x_1815) ;  /* 0xffffffb0008c7947 */ /* 0x000fea000383ffff */
.L_x_1680:
[----:B0-----:R0:W1:Y:S02]  /*244a0*/  SYNCS.PHASECHK.TRANS64.TRYWAIT P0, [R3+URZ+0x60], R2 ;  /* 0x00006002030075a7 */ /* 0x001064000800017f */
[----:B-1----:R-:W-:Y:S05]  /*244b0*/  @!P0 NANOSLEEP.SYNCS 0x989680 ;  /* 0x009896800000895d */ /* 0x002fea0003900000 */
[----:B------:R-:W1:Y:S02]  /*244c0*/  @!P0 SYNCS.PHASECHK.TRANS64 P0, [R3+URZ+0x60], R2 ;  /* 0x00006002030085a7 */ /* 0x000e64000800007f */
[----:B-1----:R-:W-:Y:S05]  /*244d0*/  @!P0 BRA `(.L_x_1680) ;  /* 0xfffffffc00f08947 */ /* 0x002fea000383ffff */
[----:B------:R-:W-:Y:S05]  /*244e0*/  BRA `(.L_x_1816) ;  /* 0xffffffb400987947 */ /* 0x000fea000383ffff */
.L_x_1690:
[----:B0-----:R0:W2:Y:S02]  /*244f0*/  SYNCS.PHASECHK.TRANS64.TRYWAIT P0, [R3+URZ+0x2d840], R2 ;  /* 0x02d84002030075a7 */ /* 0x0010a4000800017f */
[----:B--2---:R-:W-:Y:S05]  /*24500*/  @!P0 NANOSLEEP.SYNCS 0x989680 ;  /* 0x009896800000895d */ /* 0x004fea0003900000 */
[----:B------:R-:W2:Y:S02]  /*24510*/  @!P0 SYNCS.PHASECHK.TRANS64 P0, [R3+URZ+0x2d840], R2 ;  /* 0x02d84002030085a7 */ /* 0x000ea4000800007f */
[----:B--2---:R-:W-:Y:S05]  /*24520*/  @!P0 BRA `(.L_x_1690) ;  /* 0xfffffffc00f08947 */ /* 0x004fea000383ffff */
[----:B------:R-:W-:Y:S05]  /*24530*/  BRA `(.L_x_1817) ;  /* 0xffffffbc00587947 */ /* 0x000fea000383ffff */
.L_x_1697:
[----:B0-----:R0:W1:Y:S02]  /*24540*/  SYNCS.PHASECHK.TRANS64.TRYWAIT P0, [R11+URZ+0x60], R26 ;  /* 0x0000601a0b0075a7 */ /* 0x001064000800017f */
[----:B-1----:R-:W-:Y:S05]  /*24550*/  @!P0 NANOSLEEP.SYNCS 0x989680 ;  /* 0x009896800000895d */ /* 0x002fea0003900000 */
[----:B------:R-:W1:Y:S02]  /*24560*/  @!P0 SYNCS.PHASECHK.TRANS64 P0, [R11+URZ+0x60], R26 ;  /* 0x0000601a0b0085a7 */ /* 0x000e64000800007f */
[----:B-1----:R-:W-:Y:S05]  /*24570*/  @!P0 BRA `(.L_x_1697) ;  /* 0xfffffffc00f08947 */ /* 0x002fea000383ffff */
[----:B------:R-:W-:Y:S05]  /*24580*/  BRA `(.L_x_1818) ;  /* 0xffffffc000647947 */ /* 0x000fea000383ffff */
.L_x_1707:
[----:B0-----:R0:W2:Y:S02]  /*24590*/  SYNCS.PHASECHK.TRANS64.TRYWAIT P0, [R2+URZ+0x2d840], R3 ;  /* 0x02d84003020075a7 */ /* 0x0010a4000800017f */
[----:B--2---:R-:W-:Y:S05]  /*245a0*/  @!P0 NANOSLEEP.SYNCS 0x989680 ;  /* 0x009896800000895d */ /* 0x004fea0003900000 */
[----:B------:R-:W2:Y:S02]  /*245b0*/  @!P0 SYNCS.PHASECHK.TRANS64 P0, [R2+URZ+0x2d840], R3 ;  /* 0x02d84003020085a7 */ /* 0x000ea4000800007f */
[----:B--2---:R-:W-:Y:S05]  /*245c0*/  @!P0 BRA `(.L_x_1707) ;  /* 0xfffffffc00f08947 */ /* 0x004fea000383ffff */
[----:B------:R-:W-:Y:S05]  /*245d0*/  BRA `(.L_x_1819) ;  /* 0xffffffc400f07947 */ /* 0x000fea000383ffff */
.L_x_1714:
[----:B0-----:R0:W1:Y:S02]  /*245e0*/  SYNCS.PHASECHK.TRANS64.TRYWAIT P0, [R7+URZ+0x60], R2 ;  /* 0x00006002070075a7 */ /* 0x001064000800017f */
[----:B-1----:R-:W-:Y:S05]  /*245f0*/  @!P0 NANOSLEEP.SYNCS 0x989680 ;  /* 0x009896800000895d */ /* 0x002fea0003900000 */
[----:B------:R-:W1:Y:S02]  /*24600*/  @!P0 SYNCS.PHASECHK.TRANS64 P0, [R7+URZ+0x60], R2 ;  /* 0x00006002070085a7 */ /* 0x000e64000800007f */
[----:B-1----:R-:W-:Y:S05]  /*24610*/  @!P0 BRA `(.L_x_1714) ;  /* 0xfffffffc00f08947 */ /* 0x002fea000383ffff */
[----:B------:R-:W-:Y:S05]  /*24620*/  BRA `(.L_x_1820) ;  /* 0xffffffcc00007947 */ /* 0x000fea000383ffff */
.L_x_1726:
[----:B0-----:R0:W1:Y:S02]  /*24630*/  SYNCS.PHASECHK.TRANS64.TRYWAIT P0, [R3+URZ+0x2d860], R0 ;  /* 0x02d86000030075a7 */ /* 0x001064000800017f */
[----:B-1----:R-:W-:Y:S05]  /*24640*/  @!P0 NANOSLEEP.SYNCS 0x989680 ;  /* 0x009896800000895d */ /* 0x002fea0003900000 */
[----:B------:R-:W1:Y:S02]  /*24650*/  @!P0 SYNCS.PHASECHK.TRANS64 P0, [R3+URZ+0x2d860], R0 ;  /* 0x02d86000030085a7 */ /* 0x000e64000800007f */
[----:B-1----:R-:W-:Y:S05]  /*24660*/  @!P0 BRA `(.L_x_1726) ;  /* 0xfffffffc00f08947 */ /* 0x002fea000383ffff */
[----:B------:R-:W-:Y:S05]  /*24670*/  BRA `(.L_x_1821) ;  /* 0xffffffd000787947 */ /* 0x000fea000383ffff */
.L_x_1734:
[----:B------:R-:W-:Y:S01]  /*24680*/  BSSY B0, `(.L_x_1822) ;  /* 0x0000008000007945 */ /* 0x000fe20003800000 */
[----:B------:R-:W-:Y:S02]  /*24690*/  IMAD.MOV.U32 R13, RZ, RZ, R16 ;  /* 0x000000ffff0d7224 */ /* 0x000fe400078e0010 */
[----:B0-----:R-:W-:Y:S02]  /*246a0*/  IMAD.MOV.U32 R12, RZ, RZ, RZ ;  /* 0x000000ffff0c7224 */ /* 0x001fe400078e00ff */
[----:B------:R-:W-:Y:S02]  /*246b0*/  IMAD.MOV.U32 R11, RZ, RZ, 0x1f ;  /* 0x0000001fff0b7424 */ /* 0x000fe400078e00ff */
[----:B------:R-:W-:-:S07]  /*246c0*/  IMAD.MOV.U32 R15, RZ, RZ, -0x1 ;  /* 0xffffffffff0f7424 */ /* 0x000fce00078e00ff */
[----:B------:R-:W-:Y:S05]  /*246d0*/  WARPSYNC.COLLECTIVE R15, `(.L_x_1823) ;  /* 0x000000000f087348 */ /* 0x000fea0003c00000 */
[----:B------:R0:W1:Y:S02]  /*246e0*/  SHFL.IDX P6, R14, R13, R12, R11 ;  /* 0x0000000c0d0e7389 */ /* 0x00006400000c000b */
[----:B01----:R-:W-:Y:S01]  /*246f0*/  ENDCOLLECTIVE ;  /* 0x000000000000791b */ /* 0x003fe20003800000 */
.L_x_1823:
[----:B------:R-:W-:Y:S05]  /*24700*/  BSYNC B0 ;  /* 0x0000000000007941 */ /* 0x000fea0003800000 */
.L_x_1822:
        /* <DEDUP_REMOVED lines=9> */
.L_x_1824:
        /* <DEDUP_REMOVED lines=18> */
.L_x_1825:
[----:B------:R-:W-:Y:S01]  /*248c0*/  IMAD.MOV.U32 R12, RZ, RZ, 0x2 ;  /* 0x00000002ff0c7424 */ /* 0x000fe200078e00ff */
[----:B------:R-:W-:-:S05]  /*248d0*/  SEL R5, R14, RZ, P1 ;  /* 0x000000ff0e057207 */ /* 0x000fca0000800000 */
[----:B------:R-:W-:-:S04]  /*248e0*/  IMAD.IADD R4, R2, 0x1, R5 ;  /* 0x0000000102047824 */ /* 0x000fc800078e0205 */
[----:B------:R-:W-:-:S07]  /*248f0*/  IMAD.MOV.U32 R13, RZ, RZ, R4 ;  /* 0x000000ffff0d7224 */ /* 0x000fce00078e0004 */
[----:B------:R-:W-:Y:S05]  /*24900*/  WARPSYNC.COLLECTIVE R15, `(.L_x_1826) ;  /* 0x000000000f087348 */ /* 0x000fea0003c00000 */
[----:B------:R0:W1:Y:S02]  /*24910*/  SHFL.UP P6, R14, R13, R12, R11 ;  /* 0x0400000c0d0e7389 */ /* 0x00006400000c000b */
[----:B01----:R-:W-:Y:S01]  /*24920*/  ENDCOLLECTIVE ;  /* 0x000000000000791b */ /* 0x003fe20003800000 */
.L_x_1826:
[----:B------:R-:W-:Y:S01]  /*24930*/  IMAD.MOV.U32 R12, RZ, RZ, 0x4 ;  /* 0x00000004ff0c7424 */ /* 0x000fe200078e00ff */
[----:B------:R-:W-:-:S05]  /*24940*/  SEL R5, R14, RZ, P2 ;  /* 0x000000ff0e057207 */ /* 0x000fca0001000000 */
[----:B------:R-:W-:-:S04]  /*24950*/  IMAD.IADD R5, R4, 0x1, R5 ;  /* 0x0000000104057824 */ /* 0x000fc800078e0205 */
[----:B------:R-:W-:-:S07]  /*24960*/  IMAD.MOV.U32 R13, RZ, RZ, R5 ;  /* 0x000000ffff0d7224 */ /* 0x000fce00078e0005 */
[----:B------:R-:W-:Y:S05]  /*24970*/  WARPSYNC.COLLECTIVE R15, `(.L_x_1827) ;  /* 0x000000000f087348 */ /* 0x000fea0003c00000 */
[----:B------:R0:W1:Y:S02]  /*24980*/  SHFL.UP P6, R14, R13, R12, R11 ;  /* 0x0400000c0d0e7389 */ /* 0x00006400000c000b */
[----:B01----:R-:W-:Y:S01]  /*24990*/  ENDCOLLECTIVE ;  /* 0x000000000000791b */ /* 0x003fe20003800000 */
.L_x_1827:
[----:B------:R-:W-:Y:S01]  /*249a0*/  IMAD.MOV.U32 R12, RZ, RZ, 0x8 ;  /* 0x00000008ff0c7424 */ /* 0x000fe200078e00ff */
[----:B------:R-:W-:-:S05]  /*249b0*/  SEL R6, R14, RZ, P3 ;  /* 0x000000ff0e067207 */ /* 0x000fca0001800000 */
[----:B------:R-:W-:-:S04]  /*249c0*/  IMAD.IADD R6, R5, 0x1, R6 ;  /* 0x0000000105067824 */ /* 0x000fc800078e0206 */
[----:B------:R-:W-:-:S07]  /*249d0*/  IMAD.MOV.U32 R13, RZ, RZ, R6 ;  /* 0x000000ffff0d7224 */ /* 0x000fce00078e0006 */
[----:B------:R-:W-:Y:S05]  /*249e0*/  WARPSYNC.COLLECTIVE R15, `(.L_x_1828) ;  /* 0x000000000f087348 */ /* 0x000fea0003c00000 */
[----:B------:R0:W1:Y:S02]  /*249f0*/  SHFL.UP P6, R14, R13, R12, R11 ;  /* 0x0400000c0d0e7389 */ /* 0x00006400000c000b */
[----:B01----:R-:W-:Y:S01]  /*24a00*/  ENDCOLLECTIVE ;  /* 0x000000000000791b */ /* 0x003fe20003800000 */
.L_x_1828:
[----:B------:R-:W-:Y:S01]  /*24a10*/  IMAD.MOV.U32 R12, RZ, RZ, 0x10 ;  /* 0x00000010ff0c7424 */ /* 0x000fe200078e00ff */
[----:B------:R-:W-:-:S05]  /*24a20*/  SEL R3, R14, RZ, P4 ;  /* 0x000000ff0e037207 */ /* 0x000fca0002000000 */
[----:B------:R-:W-:-:S04]  /*24a30*/  IMAD.IADD R4, R6, 0x1, R3 ;  /* 0x0000000106047824 */ /* 0x000fc800078e0203 */
[----:B------:R-:W-:-:S07]  /*24a40*/  IMAD.MOV.U32 R13, RZ, RZ, R4 ;  /* 0x000000ffff0d7224 */ /* 0x000fce00078e0004 */
[----:B------:R-:W-:Y:S05]  /*24a50*/  WARPSYNC.COLLECTIVE R15, `(.L_x_1829) ;  /* 0x000000000f087348 */ /* 0x000fea0003c00000 */
[----:B------:R0:W1:Y:S02]  /*24a60*/  SHFL.UP P6, R14, R13, R12, R11 ;  /* 0x0400000c0d0e7389 */ /* 0x00006400000c000b */
[----:B01----:R-:W-:Y:S01]  /*24a70*/  ENDCOLLECTIVE ;  /* 0x000000000000791b */ /* 0x003fe20003800000 */
.L_x_1829:
        /* <DEDUP_REMOVED lines=8> */
.L_x_1830:
[----:B------:R-:W-:Y:S05]  /*24b00*/  BRA `(.L_x_1831) ;  /* 0xffffffd400247947 */ /* 0x000fea000383ffff */
.L_x_1739:
[----:B------:R-:W-:Y:S01]  /*24b10*/  BSSY B0, `(.L_x_1832) ;  /* 0x0000008000007945 */ /* 0x000fe20003800000 */
[----:B-----5:R-:W-:Y:S02]  /*24b20*/  IMAD.MOV.U32 R13, RZ, RZ, R2 ;  /* 0x000000ffff0d7224 */ /* 0x020fe400078e0002 */
[----:B0-----:R-:W-:Y:S02]  /*24b30*/  IMAD.MOV.U32 R12, RZ, RZ, 0x1 ;  /* 0x00000001ff0c7424 */ /* 0x001fe400078e00ff */
[----:B------:R-:W-:Y:S02]  /*24b40*/  IMAD.MOV.U32 R11, RZ, RZ, RZ ;  /* 0x000000ffff0b7224 */ /* 0x000fe400078e00ff */
[----:B------:R-:W-:-:S07]  /*24b50*/  IMAD.MOV.U32 R15, RZ, RZ, -0x1 ;  /* 0xffffffffff0f7424 */ /* 0x000fce00078e00ff */
[----:B-12---:R-:W-:Y:S05]  /*24b60*/  WARPSYNC.COLLECTIVE R15, `(.L_x_1833) ;  /* 0x000000000f087348 */ /* 0x006fea0003c00000 */
[----:B------:R0:W3:Y:S02]  /*24b70*/  SHFL.UP P6, R14, R13, R12, R11 ;  /* 0x0400000c0d0e7389 */ /* 0x0000e400000c000b */
[----:B0123--:R-:W-:Y:S01]  /*24b80*/  ENDCOLLECTIVE ;  /* 0x000000000000791b */ /* 0x00ffe20003800000 */
.L_x_1833:
[----:B------:R-:W-:Y:S05]  /*24b90*/  BSYNC B0 ;  /* 0x0000000000007941 */ /* 0x000fea0003800000 */
.L_x_1832:
        /* <DEDUP_REMOVED lines=8> */
.L_x_1834:
[----:B------:R-:W-:Y:S01]  /*24c20*/  IMAD.MOV.U32 R12, RZ, RZ, 0x4 ;  /* 0x00000004ff0c7424 */ /* 0x000fe200078e00ff */
[----:B------:R-:W-:-:S05]  /*24c30*/  SEL R14, R14, RZ, P2 ;  /* 0x000000ff0e0e7207 */ /* 0x000fca0001000000 */
[----:B------:R-:W-:-:S04]  /*24c40*/  IMAD.IADD R3, R13, 0x1, R14 ;  /* 0x000000010d037824 */ /* 0x000fc800078e020e */
[----:B------:R-:W-:-:S07]  /*24c50*/  IMAD.MOV.U32 R13, RZ, RZ, R3 ;  /* 0x000000ffff0d7224 */ /* 0x000fce00078e0003 */
[----:B------:R-:W-:Y:S05]  /*24c60*/  WARPSYNC.COLLECTIVE R15, `(.L_x_1835) ;  /* 0x000000000f087348 */ /* 0x000fea0003c00000 */
[----:B------:R0:W1:Y:S02]  /*24c70*/  SHFL.UP P6, R14, R13, R12, R11 ;  /* 0x0400000c0d0e7389 */ /* 0x00006400000c000b */
[----:B01----:R-:W-:Y:S01]  /*24c80*/  ENDCOLLECTIVE ;  /* 0x000000000000791b */ /* 0x003fe20003800000 */
.L_x_1835:
[----:B------:R-:W-:Y:S01]  /*24c90*/  IMAD.MOV.U32 R12, RZ, RZ, 0x8 ;  /* 0x00000008ff0c7424 */ /* 0x000fe200078e00ff */
[----:B------:R-:W-:-:S05]  /*24ca0*/  SEL R4, R14, RZ, P3 ;  /* 0x000000ff0e047207 */ /* 0x000fca0001800000 */
[----:B------:R-:W-:-:S04]  /*24cb0*/  IMAD.IADD R4, R3, 0x1, R4 ;  /* 0x0000000103047824 */ /* 0x000fc800078e0204 */
[----:B------:R-:W-:-:S07]  /*24cc0*/  IMAD.MOV.U32 R13, RZ, RZ, R4 ;  /* 0x000000ffff0d7224 */ /* 0x000fce00078e0004 */
[----:B------:R-:W-:Y:S05]  /*24cd0*/  WARPSYNC.COLLECTIVE R15, `(.L_x_1836) ;  /* 0x000000000f087348 */ /* 0x000fea0003c00000 */
[----:B------:R0:W1:Y:S02]  /*24ce0*/  SHFL.UP P6, R14, R13, R12, R11 ;  /* 0x0400000c0d0e7389 */ /* 0x00006400000c000b */
[----:B01----:R-:W-:Y:S01]  /*24cf0*/  ENDCOLLECTIVE ;  /* 0x000000000000791b */ /* 0x003fe20003800000 */
.L_x_1836:
[----:B------:R-:W-:Y:S01]  /*24d00*/  IMAD.MOV.U32 R12, RZ, RZ, 0x10 ;  /* 0x00000010ff0c7424 */ /* 0x000fe200078e00ff */
[----:B------:R-:W-:-:S05]  /*24d10*/  SEL R5, R14, RZ, P4 ;  /* 0x000000ff0e057207 */ /* 0x000fca0002000000 */
[----:B------:R-:W-:-:S04]  /*24d20*/  IMAD.IADD R5, R4, 0x1, R5 ;  /* 0x0000000104057824 */ /* 0x000fc800078e0205 */
[----:B------:R-:W-:-:S07]  /*24d30*/  IMAD.MOV.U32 R13, RZ, RZ, R5 ;  /* 0x000000ffff0d7224 */ /* 0x000fce00078e0005 */
[----:B------:R-:W-:Y:S05]  /*24d40*/  WARPSYNC.COLLECTIVE R15, `(.L_x_1837) ;  /* 0x000000000f087348 */ /* 0x000fea0003c00000 */
[----:B------:R0:W1:Y:S02]  /*24d50*/  SHFL.UP P6, R14, R13, R12, R11 ;  /* 0x0400000c0d0e7389 */ /* 0x00006400000c000b */
[----:B01----:R-:W-:Y:S01]  /*24d60*/  ENDCOLLECTIVE ;  /* 0x000000000000791b */ /* 0x003fe20003800000 */
.L_x_1837:
        /* <DEDUP_REMOVED lines=8> */
.L_x_1838:
[----:B------:R-:W-:Y:S05]  /*24df0*/  BRA `(.L_x_1839) ;  /* 0xffffffd400047947 */ /* 0x000fea000383ffff */
.L_x_1741:
[----:B------:R-:W-:Y:S01]  /*24e00*/  BSSY B0, `(.L_x_1840) ;  /* 0x0000006000007945 */ /* 0x000fe20003800000 */
[----:B------:R-:W-:Y:S01]  /*24e10*/  PLOP3.LUT P6, PT, P6, PT, PT, 0x8, 0x0 ;  /* 0x000000000000781c */ /* 0x000fe200037ce170 */
[----:B------:R-:W-:-:S12]  /*24e20*/  IMAD.MOV.U32 R15, RZ, RZ, -0x1 ;  /* 0xffffffffff0f7424 */ /* 0x000fd800078e00ff */
[----:B01----:R-:W-:Y:S05]  /*24e30*/  WARPSYNC.COLLECTIVE R15, `(.L_x_1841) ;  /* 0x000000000f087348 */ /* 0x003fea0003c00000 */
[----:B------:R-:W-:Y:S01]  /*24e40*/  VOTE.ANY R14, PT, P6 ;  /* 0x00000000000e7806 */ /* 0x000fe200030e0100 */
[----:B01----:R-:W-:Y:S06]  /*24e50*/  ENDCOLLECTIVE ;  /* 0x000000000000791b */ /* 0x003fec0003800000 */
.L_x_1841:
[----:B------:R-:W-:Y:S05]  /*24e60*/  BSYNC B0 ;  /* 0x0000000000007941 */ /* 0x000fea0003800000 */
.L_x_1840:
        /* <DEDUP_REMOVED lines=9> */
.L_x_1842:
[----:B------:R-:W-:Y:S01]  /*24f00*/  IMAD.MOV.U32 R17, RZ, RZ, R14 ;  /* 0x000000ffff117224 */ /* 0x000fe200078e000e */
[----:B------:R-:W-:Y:S06]  /*24f10*/  BRA `(.L_x_1843) ;  /* 0xffffffd000f47947 */ /* 0x000fec000383ffff */
.L_x_1743:
[----:B------:R-:W-:Y:S01]  /*24f20*/  BSSY B0, `(.L_x_1844) ;  /* 0x0000007000007945 */ /* 0x000fe20003800000 */
[----:B------:R-:W-:Y:S02]  /*24f30*/  IMAD.MOV.U32 R13, RZ, RZ, R3 ;  /* 0x000000ffff0d7224 */ /* 0x000fe400078e0003 */
[----:B------:R-:W-:Y:S02]  /*24f40*/  IMAD.MOV.U32 R11, RZ, RZ, 0x1f ;  /* 0x0000001fff0b7424 */ /* 0x000fe400078e00ff */
[----:B------:R-:W-:-:S07]  /*24f50*/  IMAD.MOV.U32 R15, RZ, RZ, -0x1 ;  /* 0xffffffffff0f7424 */ /* 0x000fce00078e00ff */
[----:B-123--:R-:W-:Y:S05]  /*24f60*/  WARPSYNC.COLLECTIVE R15, `(.L_x_1845) ;  /* 0x000000000f087348 */ /* 0x00efea0003c00000 */
[----:B------:R0:W4:Y:S02]  /*24f70*/  SHFL.IDX P6, R14, R13, R12, R11 ;  /* 0x0000000c0d0e7389 */ /* 0x00012400000c000b */
[----:B01234-:R-:W-:Y:S01]  /*24f80*/  ENDCOLLECTIVE ;  /* 0x000000000000791b */ /* 0x01ffe20003800000 */
.L_x_1845:
[----:B------:R-:W-:Y:S05]  /*24f90*/  BSYNC B0 ;  /* 0x0000000000007941 */ /* 0x000fea0003800000 */
.L_x_1844:
[----:B------:R-:W-:Y:S01]  /*24fa0*/  IMAD.MOV.U32 R5, RZ, RZ, R14 ;  /* 0x000000ffff057224 */ /* 0x000fe200078e000e */
[----:B------:R-:W-:Y:S06]  /*24fb0*/  BRA `(.L_x_1742) ;  /* 0xffffffd000e87947 */ /* 0x000fec000383ffff */
.L_x_1747:
[----:B0-----:R0:W2:Y:S02]  /*24fc0*/  SYNCS.PHASECHK.TRANS64.TRYWAIT P0, [R9+URZ+0x2d820], R0 ;  /* 0x02d82000090075a7 */ /* 0x0010a4000800017f */
[----:B--2---:R-:W-:Y:S05]  /*24fd0*/  @!P0 NANOSLEEP.SYNCS 0x989680 ;  /* 0x009896800000895d */ /* 0x004fea0003900000 */
[----:B------:R-:W2:Y:S02]  /*24fe0*/  @!P0 SYNCS.PHASECHK.TRANS64 P0, [R9+URZ+0x2d820], R0 ;  /* 0x02d82000090085a7 */ /* 0x000ea4000800007f */
[----:B--2---:R-:W-:Y:S05]  /*24ff0*/  @!P0 BRA `(.L_x_1747) ;  /* 0xfffffffc00f08947 */ /* 0x004fea000383ffff */
[----:B------:R-:W-:Y:S05]  /*25000*/  BRA `(.L_x_1846) ;  /* 0xffffffd800607947 */ /* 0x000fea000383ffff */
.L_x_1748:
        /* <DEDUP_REMOVED lines=8> */
[----:B01-3--:R-:W-:Y:S05]  /*25090*/  WARPSYNC.COLLECTIVE R15, `(.L_x_1848) ;  /* 0x000000000f087348 */ /* 0x00bfea0003c00000 */
[----:B------:R2:W4:Y:S02]  /*250a0*/  SHFL.IDX P6, R14, R13, R12, R11 ;  /* 0x0000000c0d0e7389 */ /* 0x00052400000c000b */
[----:B01234-:R-:W-:Y:S01]  /*250b0*/  ENDCOLLECTIVE ;  /* 0x000000000000791b */ /* 0x01ffe20003800000 */
.L_x_1848:
[----:B------:R-:W-:Y:S05]  /*250c0*/  BSYNC B0 ;  /* 0x0000000000007941 */ /* 0x000fea0003800000 */
.L_x_1847:
[----:B------:R-:W-:Y:S05]  /*250d0*/  BRA `(.L_x_1849) ;  /* 0xffffffd800487947 */ /* 0x000fea000383ffff */
.L_x_1749:
[----:B------:R-:W-:Y:S01]  /*250e0*/  BSSY B0, `(.L_x_1850) ;  /* 0x0000006000007945 */ /* 0x000fe20003800000 */
[----:B------:R-:W-:-:S07]  /*250f0*/  IMAD.MOV.U32 R15, RZ, RZ, -0x1 ;  /* 0xffffffffff0f7424 */ /* 0x000fce00078e00ff */
[----:B01-3--:R-:W-:Y:S05]  /*25100*/  WARPSYNC.COLLECTIVE R15, `(.L_x_1851) ;  /* 0x000000000f0c7348 */ /* 0x00bfea0003c00000 */
[----:B------:R-:W-:Y:S02]  /*25110*/  ELECT P6, UR62, PT ;  /* 0x00000000003e782f */ /* 0x000fe400038c0000 */
[----:B------:R-:W-:Y:S01]  /*25120*/  MOV R14, UR62 ;  /* 0x0000003e000e7c02 */ /* 0x000fe20008000f00 */
[----:B01-3--:R-:W-:Y:S10]  /*25130*/  ENDCOLLECTIVE ;  /* 0x000000000000791b */ /* 0x00bff40003800000 */
.L_x_1851:
[----:B------:R-:W-:Y:S05]  /*25140*/  BSYNC B0 ;  /* 0x0000000000007941 */ /* 0x000fea0003800000 */
.L_x_1850:
[----:B------:R-:W-:Y:S05]  /*25150*/  BRA `(.L_x_1852) ;  /* 0xffffffd8003c7947 */ /* 0x000fea000383ffff */
.L_x_1751:
[----:B0-----:R0:W2:Y:S02]  /*25160*/  SYNCS.PHASECHK.TRANS64.TRYWAIT P0, [R5+URZ], R4 ;  /* 0x00000004050075a7 */ /* 0x0010a4000800017f */
[----:B--2---:R-:W-:Y:S05]  /*25170*/  @!P0 NANOSLEEP.SYNCS 0x989680 ;  /* 0x009896800000895d */ /* 0x004fea0003900000 */
[----:B------:R-:W2:Y:S02]  /*25180*/  @!P0 SYNCS.PHASECHK.TRANS64 P0, [R5+URZ], R4 ;  /* 0x00000004050085a7 */ /* 0x000ea4000800007f */
[----:B--2---:R-:W-:Y:S05]  /*25190*/  @!P0 BRA `(.L_x_1751) ;  /* 0xfffffffc00f08947 */ /* 0x004fea000383ffff */
[----:B------:R-:W-:Y:S05]  /*251a0*/  BRA `(.L_x_1853) ;  /* 0xffffffd800707947 */ /* 0x000fea000383ffff */
.L_x_1752:
[----:B--2---:R2:W4:Y:S02]  /*251b0*/  SYNCS.PHASECHK.TRANS64.TRYWAIT P0, [R3+URZ], R2 ;  /* 0x00000002030075a7 */ /* 0x004524000800017f */
[----:B----4-:R-:W-:Y:S05]  /*251c0*/  @!P0 NANOSLEEP.SYNCS 0x989680 ;  /* 0x009896800000895d */ /* 0x010fea0003900000 */
[----:B------:R-:W4:Y:S02]  /*251d0*/  @!P0 SYNCS.PHASECHK.TRANS64 P0, [R3+URZ], R2 ;  /* 0x00000002030085a7 */ /* 0x000f24000800007f */
[----:B----4-:R-:W-:Y:S05]  /*251e0*/  @!P0 BRA `(.L_x_1752) ;  /* 0xfffffffc00f08947 */ /* 0x010fea000383ffff */
[----:B------:R-:W-:Y:S05]  /*251f0*/  BRA `(.L_x_1854) ;  /* 0xffffffd800647947 */ /* 0x000fea000383ffff */
.L_x_1754:
[----:B----4-:R4:W0:Y:S02]  /*25200*/  SYNCS.PHASECHK.TRANS64.TRYWAIT P0, [R23+URZ], R4 ;  /* 0x00000004170075a7 */ /* 0x010824000800017f */
[----:B0-----:R-:W-:Y:S05]  /*25210*/  @!P0 NANOSLEEP.SYNCS 0x989680 ;  /* 0x009896800000895d */ /* 0x001fea0003900000 */
[----:B------:R-:W0:Y:S02]  /*25220*/  @!P0 SYNCS.PHASECHK.TRANS64 P0, [R23+URZ], R4 ;  /* 0x00000004170085a7 */ /* 0x000e24000800007f */
[----:B0-----:R-:W-:Y:S05]  /*25230*/  @!P0 BRA `(.L_x_1754) ;  /* 0xfffffffc00f08947 */ /* 0x001fea000383ffff */
[----:B------:R-:W-:Y:S05]  /*25240*/  BRA `(.L_x_1855) ;  /* 0xffffffd800687947 */ /* 0x000fea000383ffff */
.L_x_1856:
        /* <DEDUP_REMOVED lines=11> */
.L_x_2729:


//--------------------- .text._ZN7cutlass13device_kernelIN5flash11enable_sm90INS1_16FlashAttnFwdSm90INS1_25CollectiveMainloopFwdSm90ILi2EN4cute5tupleIJNS5_1CILi1EEES8_S8_EEENS6_IJNS7_ILi192EEENS7_ILi144EEENS7_ILi96EEEEEELi96ENS_10bfloat16_tEfNS_4arch4Sm90ELb1ELb0ELb0ELb0ELb0ELb0ELb0ELb0ELb1ELb1ELb0ELb0EEENS1_21CollectiveEpilogueFwdINS6_IJSA_SC_SB_EEES9_SE_SG_Li384ELb0ELb1ELb0ELb0EEENS1_30DynamicPersistentTileSchedulerILi384ELi128ELb0ELb1ELb1EEEEEEEEEvNT_6ParamsE --------------------------
	.section	.text._ZN7cutlass13device_kernelIN5flash11enable_sm90INS1_16FlashAttnFwdSm90INS1_25CollectiveMainloopFwdSm90ILi2EN4cute5tupleIJNS5_1CILi1EEES8_S8_EEENS6_IJNS7_ILi192EEENS7_ILi144EEENS7_ILi96EEEEEELi96ENS_10bfloat16_tEfNS_4arch4Sm90ELb1ELb0ELb0ELb0ELb0ELb0ELb0ELb0ELb1ELb1ELb0ELb0EEENS1_21CollectiveEpilogueFwdINS6_IJSA_SC_SB_EEES9_SE_SG_Li384ELb0ELb1ELb0ELb0EEENS1_30DynamicPersistentTileSchedulerILi384ELi128ELb0ELb1ELb1EEEEEEEEEvNT_6ParamsE,"ax",@progbits
	.align	128
.text._ZN7cutlass13device_kernelIN5flash11enable_sm90INS1_16FlashAttnFwdSm90INS1_25CollectiveMainloopFwdSm90ILi2EN4cute5tupleIJNS5_1CILi1EEES8_S8_EEENS6_IJNS7_ILi192EEENS7_ILi144EEENS7_ILi96EEEEEELi96ENS_10bfloat16_tEfNS_4arch4Sm90ELb1ELb0ELb0ELb0ELb0ELb0ELb0ELb0ELb1ELb1ELb0ELb0EEENS1_21CollectiveEpilogueFwdINS6_IJSA_SC_SB_EEES9_SE_SG_Li384ELb0ELb1ELb0ELb0EEENS1_30DynamicPersistentTileSchedulerILi384ELi128ELb0ELb1ELb1EEEEEEEEEvNT_6ParamsE:
        .type           _ZN7cutlass13device_kernelIN5flash11enable_sm90INS1_16FlashAttnFwdSm90INS1_25CollectiveMainloopFwdSm90ILi2EN4cute5tupleIJNS5_1CILi1EEES8_S8_EEENS6_IJNS7_ILi192EEENS7_ILi144EEENS7_ILi96EEEEEELi96ENS_10bfloat16_tEfNS_4arch4Sm90ELb1ELb0ELb0ELb0ELb0ELb0ELb0ELb0ELb1ELb1ELb0ELb0EEENS1_21CollectiveEpilogueFwdINS6_IJSA_SC_SB_EEES9_SE_SG_Li384ELb0ELb1ELb0ELb0EEENS1_30DynamicPersistentTileSchedulerILi384ELi128ELb0ELb1ELb1EEEEEEEEEvNT_6ParamsE,@function
        .size           _ZN7cutlass13device_kernelIN5flash11enable_sm90INS1_16FlashAttnFwdSm90INS1_25CollectiveMainloopFwdSm90ILi2EN4cute5tupleIJNS5_1CILi1EEES8_S8_EEENS6_IJNS7_ILi192EEENS7_ILi144EEENS7_ILi96EEEEEELi96ENS_10bfloat16_tEfNS_4arch4Sm90ELb1ELb0ELb0ELb0ELb0ELb0ELb0ELb0ELb1ELb1ELb0ELb0EEENS1_21CollectiveEpilogueFwdINS6_IJSA_SC_SB_EEES9_SE_SG_Li384ELb0ELb1ELb0ELb0EEENS1_30DynamicPersistentTileSchedulerILi384ELi128ELb0ELb1ELb1EEEEEEEEEvNT_6ParamsE,(.L_x_2730 - _ZN7cutlass13device_kernelIN5flash11enable_sm90INS1_16FlashAttnFwdSm90INS1_25CollectiveMainloopFwdSm90ILi2EN4cute5tupleIJNS5_1CILi1EEES8_S8_EEENS6_IJNS7_ILi192EEENS7_ILi144EEENS7_ILi96EEEEEELi96ENS_10bfloat16_tEfNS_4arch4Sm90ELb1ELb0ELb0ELb0ELb0ELb0ELb0ELb0ELb1ELb1ELb0ELb0EEENS1_21CollectiveEpilogueFwdINS6_IJSA_SC_SB_EEES9_SE_SG_Li384ELb0ELb1ELb0ELb0EEENS1_30DynamicPersistentTileSchedulerILi384ELi128ELb0ELb1ELb1EEEEEEEEEvNT_6ParamsE)
        .other          _ZN7cutlass13device_kernelIN5flash11enable_sm90INS1_16FlashAttnFwdSm90INS1_25CollectiveMainloopFwdSm90ILi2EN4cute5tupleIJNS5_1CILi1EEES8_S8_EEENS6_IJNS7_ILi192EEENS7_ILi144EEENS7_ILi96EEEEEELi96ENS_10bfloat16_tEfNS_4arch4Sm90ELb1ELb0ELb0ELb0ELb0ELb0ELb0ELb0ELb1ELb1ELb0ELb0EEENS1_21CollectiveEpilogueFwdINS6_IJSA_SC_SB_EEES9_SE_SG_Li384ELb0ELb1ELb0ELb0EEENS1_30DynamicPersistentTileSchedulerILi384ELi128ELb0ELb1ELb1EEEEEEEEEvNT_6ParamsE,@"STO_CUDA_ENTRY STV_DEFAULT"
_ZN7cutlass13device_kernelIN5flash11enable_sm90INS1_16FlashAttnFwdSm90INS1_25CollectiveMainloopFwdSm90ILi2EN4cute5tupleIJNS5_1CILi1EEES8_S8_EEENS6_IJNS7_ILi192EEENS7_ILi144EEENS7_ILi96EEEEEELi96ENS_10bfloat16_tEfNS_4arch4Sm90ELb1ELb0ELb0ELb0ELb0ELb0ELb0ELb0ELb1ELb1ELb0ELb0EEENS1_21CollectiveEpilogueFwdINS6_IJSA_SC_SB_EEES9_SE_SG_Li384ELb0ELb1ELb0ELb0EEENS1_30DynamicPersistentTileSchedulerILi384ELi128ELb0ELb1ELb1EEEEEEEEEvNT_6ParamsE:
        /* <DEDUP_REMOVED lines=18> */
.L_x_1858:
[----:B------:R-:W-:Y:S05]  /*0120*/  BSYNC B0 ;  /* 0x0000000000007941 */ /* 0x000fea0003800000 */
.L_x_1857:
        /* <DEDUP_REMOVED lines=41> */
.L_x_1859:
        /* <DEDUP_REMOVED lines=22> */
.L_x_1860:
        /* <DEDUP_REMOVED lines=18> */
.L_x_1861:
        /* <DEDUP_REMOVED lines=22> */
.L_x_1862:
        /* <DEDUP_REMOVED lines=22> */
.L_x_1863:
[----:B0-----:R-:W-:Y:S01]  /*0900*/  UMOV UR4, 0x1 ;  /* 0x0000000100047882 */ /* 0x001fe20000000000 */
[----:B------:R-:W-:Y:S01]  /*0910*/  PLOP3.LUT P0, PT, PT, PT, UP0, 0x80, 0x0 ;  /* 0x000000000000781c */ /* 0x000fe20003f0f008 */
[----:B------:R-:W-:Y:S01]  /*0920*/  USEL UR4, UR4, 0x2, !UP0 ;  /* 0x0000000204047887 */ /* 0x000fe2000c000000 */
[----:B------:R-:W-:-:S05]  /*0930*/  NOP ;  /* 0x0000000000007918 */ /* 0x000fca0000000000 */
[----:B------:R-:W-:-:S05]  /*0940*/  IMAD.U32 R2, RZ, RZ, UR4 ;  /* 0x00000004ff027e24 */ /* 0x000fca000f8e00ff */
[----:B------:R0:W-:Y:S01]  /*0950*/  STL [R1+0x8], R2 ;  /* 0x0000080201007387 */ /* 0x0001e20000100800 */
[----:B-12-4-:R-:W-:Y:S06]  /*0960*/  BAR.SYNC.DEFER_BLOCKING 0x0 ;  /* 0x0000000000007b1d */ /* 0x016fec0000010000 */
[----:B------:R-:W-:Y:S05]  /*0970*/  @!P0 BRA `(.L_x_1864) ;  /* 0x000000e400248947 */ /* 0x000fea0003800000 */
.L_x_1865:
[----:B------:R-:W-:-:S08]  /*0980*/  NOP ;  /* 0x0000000000007918 */ /* 0x000fd00000000000 */
[----:B------:R-:W1:Y:S02]  /*0990*/  USETMAXREG.TRY_ALLOC.CTAPOOL UP0, 0xa0 ;  /* 0x000000a0000079c8 */ /* 0x000e640008000600 */
[----:B-1----:R-:W-:-:S13]  /*09a0*/  PLOP3.LUT P0, PT, PT, PT, UP0, 0x80, 0x0 ;  /* 0x000000000000781c */ /* 0x002fda0003f0f008 */
[----:B------:R-:W-:Y:S05]  /*09b0*/  @!P0 BRA `(.L_x_1865) ;  /* 0xfffffffc00f08947 */ /* 0x000fea000383ffff */
[----:B------:R-:W1:Y:S01]  /*09c0*/  S2R R0, SR_TID.X ;  /* 0x0000000000007919 */ /* 0x000e620000002100 */
[----:B------:R-:W2:Y:S08]  /*09d0*/  S2UR UR4, SR_CTAID.X ;  /* 0x00000000000479c3 */ /* 0x000eb00000002500 */
[----:B------:R-:W-:Y:S08]  /*09e0*/  BAR.ARV 0x4, 0x200 ;  /* 0x0108000000007b1d */ /* 0x000ff00000002000 */
[----:B------:R-:W-:Y:S06]  /*09f0*/  BAR.ARV 0x8, 0x200 ;  /* 0x0208000000007b1d */ /* 0x000fec0000002000 */
[----:B-1----:R-:W-:-:S04]  /*0a00*/  SHF.R.U32.HI R0, RZ, 0x7, R0 ;  /* 0x00000007ff007819 */ /* 0x002fc80000011600 */
[----:B------:R-:W-:Y:S02]  /*0a10*/  ISETP.NE.AND P0, PT, R0, 0x1, PT ;  /* 0x000000010000780c */ /* 0x000fe40003f05270 */
[----:B------:R-:W2:Y:S11]  /*0a20*/  LDC R0, c[0x0][0xc38] ;  /* 0x00030e00ff007b82 */ /* 0x000eb60000000800 */
[----:B------:R-:W-:Y:S06]  /*0a30*/  @!P0 BAR.ARV 0x9, 0x100 ;  /* 0x0244000000008b1d */ /* 0x000fec0000002000 */
[----:B--2---:R-:W-:-:S13]  /*0a40*/  ISETP.LE.AND P0, PT, R0, UR4, PT ;  /* 0x0000000400007c0c */ /* 0x004fda000bf03270 */
[----:B------:R-:W-:Y:S05]  /*0a50*/  @P0 EXIT ;  /* 0x000000000000094d */ /* 0x000fea0003800000 */
[----:B------:R-:W2:Y:S01]  /*0a60*/  LDL R3, [R1+0x8] ;  /* 0x0000080001037983 */ /* 0x000ea20000100800 */
[----:B------:R-:W1:Y:S01]  /*0a70*/  S2UR UR5, SR_CgaCtaId ;  /* 0x00000000000579c3 */ /* 0x000e620000008800 */
[----:B------:R-:W-:Y:S01]  /*0a80*/  UMOV UR37, 0x400 ;  /* 0x0000040000257882 */ /* 0x000fe20000000000 */
[----:B------:R-:W-:Y:S01]  /*0a90*/  UMOV UR38, URZ ;  /* 0x0000003f00267c82 */ /* 0x000fe20008000000 */
[----:B0-----:R-:W0:Y:S01]  /*0aa0*/  S2R R2, SR_TID.X ;  /* 0x0000000000027919 */ /* 0x001e220000002100 */
[----:B------:R-:W-:Y:S01]  /*0ab0*/  UMOV UR36, URZ ;  /* 0x0000003f00247c82 */ /* 0x000fe20008000000 */
[----:B-1----:R-:W-:Y:S01]  /*0ac0*/  ULEA UR37, UR5, UR37, 0x18 ;  /* 0x0000002505257291 */ /* 0x002fe2000f8ec03f */
[----:B0-----:R-:W-:-:S05]  /*0ad0*/  VIADD R157, R2, 0xffffff80 ;  /* 0xffffff80029d7836 */ /* 0x001fca0000000000 */
[----:B------:R-:W-:-:S04]  /*0ae0*/  SHF.R.S32.HI R0, RZ, 0x1f, R157 ;  /* 0x0000001fff007819 */ /* 0x000fc8000001149d */
[CC--:B------:R-:W-:Y:S02]  /*0af0*/  LEA.HI R2, R0.reuse, R157.reuse, RZ, 0x4 ;  /* 0x0000009d00027211 */ /* 0x0c0fe400078f20ff */
[-C--:B------:R-:W-:Y:S02]  /*0b00*/  LEA.HI R151, R0, R157.reuse, RZ, 0x7 ;  /* 0x0000009d00977211 */ /* 0x080fe400078f38ff */
[----:B------:R-:W-:Y:S02]  /*0b10*/  LOP3.LUT R4, R2, 0xfffffff0, RZ, 0xc0, !PT ;  /* 0xfffffff002047812 */ /* 0x000fe400078ec0ff */
[----:B------:R-:W-:Y:S02]  /*0b20*/  LEA.HI R5, R0, R157, RZ, 0x5 ;  /* 0x0000009d00057211 */ /* 0x000fe400078f28ff */
[----:B------:R-:W-:Y:S01]  /*0b30*/  LOP3.LUT R150, R151, 0xffffff80, RZ, 0xc0, !PT ;  /* 0xffffff8097967812 */ /* 0x000fe200078ec0ff */
[----:B------:R-:W-:Y:S01]  /*0b40*/  IMAD.IADD R4, R157, 0x1, -R4 ;  /* 0x000000019d047824 */ /* 0x000fe200078e0a04 */
[----:B------:R-:W-:-:S02]  /*0b50*/  SHF.R.S32.HI R9, RZ, 0x5, R5 ;  /* 0x00000005ff097819 */ /* 0x000fc40000011405 */
[----:B------:R-:W-:Y:S01]  /*0b60*/  SHF.R.S32.HI R5, RZ, 0x4, R2 ;  /* 0x00000004ff057819 */ /* 0x000fe20000011402 */
[----:B------:R-:W-:Y:S01]  /*0b70*/  IMAD.IADD R150, R157, 0x1, -R150 ;  /* 0x000000019d967824 */ /* 0x000fe200078e0a96 */
[----:B------:R-:W-:Y:S01]  /*0b80*/  LEA.HI R0, R0, R157, RZ, 0x2 ;  /* 0x0000009d00007211 */ /* 0x000fe200078f10ff */
[----:B------:R-:W-:Y:S01]  /*0b90*/  IMAD R153, R9, 0x10, R4 ;  /* 0x0000001009997824 */ /* 0x000fe200078e0204 */
[----:B------:R-:W-:Y:S02]  /*0ba0*/  LEA.HI R2, R2, R5, RZ, 0x1 ;  /* 0x0000000502027211 */ /* 0x000fe400078f08ff */
[----:B------:R-:W-:Y:S02]  /*0bb0*/  SHF.R.S32.HI R11, RZ, 0x1f, R150 ;  /* 0x0000001fff0b7819 */ /* 0x000fe40000011496 */
[----:B------:R-:W-:Y:S02]  /*0bc0*/  LOP3.LUT R2, R2, 0x1ffffffe, RZ, 0xc0, !PT ;  /* 0x1ffffffe02027812 */ /* 0x000fe400078ec0ff */
[----:B------:R-:W-:-:S02]  /*0bd0*/  SHF.R.S32.HI R151, RZ, 0x7, R151 ;  /* 0x00000007ff977819 */ /* 0x000fc40000011497 */
[----:B------:R-:W-:Y:S01]  /*0be0*/  SHF.R.S32.HI R148, RZ, 0x2, R0 ;  /* 0x00000002ff947819 */ /* 0x000fe20000011400 */
[----:B------:R-:W-:Y:S02]  /*0bf0*/  IMAD.IADD R2, R5, 0x1, -R2 ;  /* 0x0000000105027824 */ /* 0x000fe400078e0a02 */
[----:B------:R-:W-:-:S04]  /*0c00*/  IMAD.HI R5, R151, 0x55555556, RZ ;  /* 0x5555555697057827 */ /* 0x000fc800078e02ff */
[----:B------:R-:W-:Y:S01]  /*0c10*/  IMAD.SHL.U32 R2, R2, 0x8, RZ ;  /* 0x0000000802027824 */ /* 0x000fe200078e00ff */
[----:B------:R-:W-:-:S03]  /*0c20*/  LEA.HI R8, R5, R5, RZ, 0x1 ;  /* 0x0000000505087211 */ /* 0x000fc600078f08ff */
[----:B------:R-:W-:Y:S02]  /*0c30*/  IMAD.U32 R153, R153, 0x20, R2 ;  /* 0x0000002099997824 */ /* 0x000fe400078e0002 */
[----:B------:R-:W-:Y:S01]  /*0c40*/  IMAD R8, R8, -0x3, R151 ;  /* 0xfffffffd08087824 */ /* 0x000fe200078e0297 */
[----:B--2---:R-:W-:Y:S02]  /*0c50*/  R2UR UR6, R3 ;  /* 0x00000000030672ca */ /* 0x004fe400000e0000 */
[----:B------:R-:W-:-:S04]  /*0c60*/  SHF.R.S32.HI R3, RZ, 0x1f, R4 ;  /* 0x0000001fff037819 */ /* 0x000fc80000011404 */
[CC--:B------:R-:W-:Y:S02]  /*0c70*/  LEA.HI R6, R3.reuse, R4.reuse, RZ, 0x3 ;  /* 0x0000000403067211 */ /* 0x0c0fe400078f18ff */
[----:B------:R-:W-:-:S03]  /*0c80*/  LEA.HI R3, R3, R4, RZ, 0x2 ;  /* 0x0000000403037211 */ /* 0x000fc600078f10ff */
[----:B------:R-:W-:Y:S01]  /*0c90*/  IMAD.SHL.U32 R6, R6, 0x10, RZ ;  /* 0x0000001006067824 */ /* 0x000fe200078e00ff */
[----:B------:R-:W-:Y:S01]  /*0ca0*/  LOP3.LUT R7, R3, 0x7fffffc, RZ, 0xc0, !PT ;  /* 0x07fffffc03077812 */ /* 0x000fe200078ec0ff */
[----:B------:R-:W-:Y:S01]  /*0cb0*/  ULOP3.LUT UR7, UR6, 0x1, URZ, 0xfc, !UPT ;  /* 0x0000000106077892 */ /* 0x000fe2000f8efc3f */
[----:B------:R-:W-:Y:S02]  /*0cc0*/  SHF.R.S32.HI R3, RZ, 0x2, R3 ;  /* 0x00000002ff037819 */ /* 0x000fe40000011403 */
[----:B------:R-:W-:Y:S01]  /*0cd0*/  LOP3.LUT R6, R6, 0x7fffff80, RZ, 0xc0, !PT ;  /* 0x7fffff8006067812 */ /* 0x000fe200078ec0ff */
[----:B------:R-:W-:Y:S01]  /*0ce0*/  IMAD.IADD R7, R4, 0x1, -R7 ;  /* 0x0000000104077824 */ /* 0x000fe200078e0a07 */
[----:B------:R-:W-:Y:S01]  /*0cf0*/  UMOV UR6, URZ ;  /* 0x0000003f00067c82 */ /* 0x000fe20008000000 */
[----:B------:R-:W-:Y:S02]  /*0d00*/  IMAD.SHL.U32 R3, R3, 0x40, RZ ;  /* 0x0000004003037824 */ /* 0x000fe400078e00ff */
[----:B------:R-:W-:Y:S01]  /*0d10*/  IMAD R6, R9, 0x100, R6 ;  /* 0x0000010009067824 */ /* 0x000fe200078e0206 */
[----:B------:R-:W-:Y:S01]  /*0d20*/  LEA.HI R9, R11, R150, RZ, 0x2 ;  /* 0x000000960b097211 */ /* 0x000fe200078f10ff */
[----:B------:R-:W-:Y:S01]  /*0d30*/  IMAD.U32 R154, RZ, RZ, UR7 ;  /* 0x00000007ff9a7e24 */ /* 0x000fe2000f8e00ff */
[----:B------:R-:W-:Y:S01]  /*0d40*/  LOP3.LUT R3, R3, 0x40, RZ, 0xc0, !PT ;  /* 0x0000004003037812 */ /* 0x000fe200078ec0ff */
[----:B------:R-:W-:Y:S01]  /*0d50*/  IMAD R6, R7, 0x10, R6 ;  /* 0x0000001007067824 */ /* 0x000fe200078e0206 */
[--C-:B------:R-:W-:Y:S01]  /*0d60*/  SHF.R.S32.HI R7, RZ, 0x2, R9.reuse ;  /* 0x00000002ff077819 */ /* 0x100fe20000011409 */
[----:B------:R-:W-:Y:S01]  /*0d70*/  IMAD.U32 R149, RZ, RZ, UR6 ;  /* 0x00000006ff957e24 */ /* 0x000fe2000f8e00ff */
[----:B------:R-:W-:-:S02]  /*0d80*/  SHF.R.S32.HI R4, RZ, 0x1f, R9 ;  /* 0x0000001fff047819 */ /* 0x000fc40000011409 */
[----:B------:R-:W-:Y:S02]  /*0d90*/  LEA.HI R11, R11, R150, RZ, 0x5 ;  /* 0x000000960b0b7211 */ /* 0x000fe400078f28ff */
[----:B------:R-:W-:Y:S02]  /*0da0*/  LEA.HI R4, R4, R7, RZ, 0x3 ;  /* 0x0000000704047211 */ /* 0x000fe400078f18ff */
[----:B------:R-:W-:Y:S02]  /*0db0*/  SHF.R.S32.HI R11, RZ, 0x5, R11 ;  /* 0x00000005ff0b7819 */ /* 0x000fe4000001140b */
[----:B------:R-:W-:Y:S02]  /*0dc0*/  LOP3.LUT R10, R4, 0xfffffff8, RZ, 0xc0, !PT ;  /* 0xfffffff8040a7812 */ /* 0x000fe400078ec0ff */
[----:B------:R-:W-:Y:S02]  /*0dd0*/  LOP3.LUT R4, R3, 0x8, R2, 0xf8, !PT ;  /* 0x0000000803047812 */ /* 0x000fe400078ef802 */
[----:B------:R-:W-:Y:S01]  /*0de0*/  SHF.R.U32.HI R3, RZ, 0x3, R3 ;  /* 0x00000003ff037819 */ /* 0x000fe20000011603 */
[----:B------:R-:W-:Y:S01]  /*0df0*/  IMAD.IADD R10, R7, 0x1, -R10 ;  /* 0x00000001070a7824 */ /* 0x000fe200078e0a0a */
[----:B------:R-:W-:-:S02]  /*0e00*/  LOP3.LUT R9, R9, 0x7ffffffc, RZ, 0xc0, !PT ;  /* 0x7ffffffc09097812 */ /* 0x000fc400078ec0ff */
[----:B------:R-:W-:Y:S01]  /*0e10*/  LOP3.LUT R3, R4, R3, RZ, 0x3c, !PT ;  /* 0x0000000304037212 */ /* 0x000fe200078e3cff */
[----:B------:R-:W-:Y:S01]  /*0e20*/  IMAD R11, R11, 0x10, R10 ;  /* 0x000000100b0b7824 */ /* 0x000fe200078e020a */
[----:B------:R-:W-:Y:S01]  /*0e30*/  LOP3.LUT R4, R0, 0xfffffffc, RZ, 0xc0, !PT ;  /* 0xfffffffc00047812 */ /* 0x000fe200078ec0ff */
[----:B------:R-:W-:Y:S02]  /*0e40*/  IMAD.IADD R18, R150, 0x1, -R9 ;  /* 0x0000000196127824 */ /* 0x000fe400078e0a09 */
[----:B------:R-:W-:Y:S02]  /*0e50*/  IMAD.IADD R2, R3, 0x1, R6 ;  /* 0x0000000103027824 */ /* 0x000fe400078e0206 */
[----:B------:R-:W-:Y:S02]  /*0e60*/  IMAD.IADD R147, R157, 0x1, -R4 ;  /* 0x000000019d937824 */ /* 0x000fe400078e0a04 */
[----:B------:R-:W-:Y:S01]  /*0e70*/  IMAD R152, R8, 0x40, R11 ;  /* 0x0000004008987824 */ /* 0x000fe200078e020b */
[----:B------:R-:W-:Y:S01]  /*0e80*/  LEA R2, R2, UR37, 0x1 ;  /* 0x0000002502027c11 */ /* 0x000fe2000f8e08ff */
[C---:B------:R-:W-:Y:S01]  /*0e90*/  IMAD.SHL.U32 R22, R147.reuse, 0x8, RZ ;  /* 0x0000000893167824 */ /* 0x040fe200078e00ff */
[----:B------:R-:W-:-:S03]  /*0ea0*/  LEA.HI R3, R147, R147, RZ, 0x1 ;  /* 0x0000009393037211 */ /* 0x000fc600078f08ff */
[C---:B------:R-:W-:Y:S01]  /*0eb0*/  VIADD R23, R22.reuse, 0x20 ;  /* 0x0000002016177836 */ /* 0x040fe20000000000 */
[----:B------:R-:W-:Y:S01]  /*0ec0*/  LOP3.LUT R0, R3, 0x1ffffffe, RZ, 0xc0, !PT ;  /* 0x1ffffffe03007812 */ /* 0x000fe200078ec0ff */
[----:B------:R-:W-:-:S03]  /*0ed0*/  VIADD R146, R22, 0x40 ;  /* 0x0000004016927836 */ /* 0x000fc60000000000 */
[----:B------:R-:W-:Y:S01]  /*0ee0*/  SHF.R.S32.HI R156, RZ, 0x1f, R23 ;  /* 0x0000001fff9c7819 */ /* 0x000fe20000011417 */
[----:B------:R-:W-:Y:S01]  /*0ef0*/  IMAD.IADD R19, R147, 0x1, -R0 ;  /* 0x0000000193137824 */ /* 0x000fe200078e0a00 */
[----:B------:R-:W-:-:S03]  /*0f00*/  SHF.R.S32.HI R155, RZ, 0x1f, R146 ;  /* 0x0000001fff9b7819 */ /* 0x000fc60000011492 */
[----:B------:R-:W-:-:S07]  /*0f10*/  IMAD R19, R19, 0x8, R152 ;  /* 0x0000000813137824 */ /* 0x000fce00078e0298 */
.L_x_1908:
        /* <DEDUP_REMOVED lines=21> */
.L_x_1866:
[----:B------:R-:W-:Y:S01]  /*1070*/  ULDC UR8, c[0x0][0xc54] ;  /* 0x0003150000087ab9 */ /* 0x000fe20000000800 */
[----:B------:R-:W-:Y:S01]  /*1080*/  UMOV UR4, UR9 ;  /* 0x0000000900047c82 */ /* 0x000fe20008000000 */
[----:B------:R-:W-:-:S11]  /*1090*/  UISETP.NE.AND UP0, UPT, UR8, 0x1, UPT ;  /* 0x000000010800788c */ /* 0x000fd6000bf05270 */
[----:B------:R-:W-:Y:S02]  /*10a0*/  @UP0 ULDC.64 UR10, c[0x0][0xc58] ;  /* 0x00031600000a0ab9 */ /* 0x000fe40000000a00 */
[----:B------:R-:W-:-:S04]  /*10b0*/  UIMAD.WIDE.U32 UR6, UR9, UR10, URZ ;  /* 0x0000000a090672a5 */ /* 0x000fc8000f8e003f */
[----:B------:R-:W-:-:S04]  /*10c0*/  @UP0 USHF.R.U32.HI UR4, URZ, UR11, UR7 ;  /* 0x0000000b3f040299 */ /* 0x000fc80008011607 */
[----:B------:R-:W-:-:S12]  /*10d0*/  UIMAD UR6, UR4, UR8, URZ ;  /* 0x00000008040672a4 */ /* 0x000fd8000f8e023f */
.L_x_1867:
[----:B------:R-:W-:Y:S01]  /*10e0*/  ULDC.64 UR10, c[0x0][0x418] ;  /* 0x00010600000a7ab9 */ /* 0x000fe20000000a00 */
[----:B------:R-:W-:Y:S01]  /*10f0*/  ULOP3.LUT UR4, URZ, UR4, URZ, 0x33, !UPT ;  /* 0x000000043f047292 */ /* 0x000fe2000f8e333f */
[----:B------:R-:W-:Y:S01]  /*1100*/  PLOP3.LUT P0, PT, PT, PT, PT, 0x80, 0x0 ;  /* 0x000000000000781c */ /* 0x000fe20003f0f070 */
[----:B------:R-:W-:Y:S01]  /*1110*/  UISETP.NE.U32.AND UP0, UPT, UR10, URZ, UPT ;  /* 0x0000003f0a00728c */ /* 0x000fe2000bf05070 */
[----:B------:R-:W-:Y:S01]  /*1120*/  CS2R R72, SRZ ;  /* 0x0000000000487805 */ /* 0x000fe2000001ff00 */
[----:B------:R-:W-:Y:S01]  /*1130*/  UIADD3 UR10, UR9, -UR6, URZ ;  /* 0x80000006090a7290 */ /* 0x000fe2000fffe03f */
[----:B------:R-:W-:Y:S01]  /*1140*/  IMAD.MOV.U32 R3, RZ, RZ, RZ ;  /* 0x000000ffff037224 */ /* 0x000fe200078e00ff */
[----:B------:R-:W-:Y:S01]  /*1150*/  ULDC UR7, c[0x0][0x448] ;  /* 0x0001120000077ab9 */ /* 0x000fe20000000800 */
[----:B------:R-:W-:Y:S01]  /*1160*/  ULDC UR6, c[0x0][0xc3c] ;  /* 0x00030f0000067ab9 */ /* 0x000fe20000000800 */
[----:B------:R-:W-:Y:S01]  /*1170*/  UISETP.NE.AND UP2, UPT, UR7, 0x1, UPT ;  /* 0x000000010700788c */ /* 0x000fe2000bf45270 */
[----:B------:R-:W-:Y:S01]  /*1180*/  IMAD.MOV.U32 R66, RZ, RZ, RZ ;  /* 0x000000ffff427224 */ /* 0x000fe200078e00ff */
[----:B------:R-:W-:Y:S01]  /*1190*/  UIADD3 UR4, UR4, UR6, URZ ;  /* 0x0000000604047290 */ /* 0x000fe2000fffe03f */
[----:B------:R-:W-:Y:S01]  /*11a0*/  CS2R R38, SRZ ;  /* 0x0000000000267805 */ /* 0x000fe2000001ff00 */
[----:B------:R-:W-:Y:S01]  /*11b0*/  UISETP.NE.AND.EX UP0, UPT, UR11, URZ, UPT, UP0 ;  /* 0x0000003f0b00728c */ /* 0x000fe2000bf05300 */
[----:B------:R-:W-:Y:S01]  /*11c0*/  CS2R R68, SRZ ;  /* 0x0000000000447805 */ /* 0x000fe2000001ff00 */
[----:B------:R-:W-:Y:S01]  /*11d0*/  UIMAD UR61, UR4, 0xc0, URZ ;  /* 0x000000c0043d78a4 */ /* 0x000fe2000f8e023f */
[----:B------:R-:W-:Y:S01]  /*11e0*/  CS2R R36, SRZ ;  /* 0x0000000000247805 */ /* 0x000fe2000001ff00 */
[----:B------:R-:W-:Y:S01]  /*11f0*/  ULDC UR9, c[0x0][0x424] ;  /* 0x0001090000097ab9 */ /* 0x000fe20000000800 */
[----:B------:R-:W-:Y:S01]  /*1200*/  ULDC UR8, c[0x0][0x288] ;  /* 0x0000a20000087ab9 */ /* 0x000fe20000000800 */
[----:B------:R-:W-:Y:S01]  /*1210*/  UIADD3 UR4, UR61, 0xbf, URZ ;  /* 0x000000bf3d047890 */ /* 0x000fe2000fffe03f */
[----:B------:R-:W-:Y:S01]  /*1220*/  CS2R R64, SRZ ;  /* 0x0000000000407805 */ /* 0x000fe2000001ff00 */
[----:B------:R-:W-:Y:S01]  /*1230*/  @UP2 ULDC UR6, c[0x0][0x44c] ;  /* 0x0001130000062ab9 */ /* 0x000fe20000000800 */
[----:B------:R-:W-:Y:S01]  /*1240*/  UIADD3 UR8, -UR8, 0x90, URZ ;  /* 0x0000009008087890 */ /* 0x000fe2000fffe13f */
[----:B------:R-:W-:Y:S01]  /*1250*/  CS2R R26, SRZ ;  /* 0x00000000001a7805 */ /* 0x000fe2000001ff00 */
[----:B------:R-:W-:Y:S01]  /*1260*/  UIMAD.WIDE.U32 UR6, UR4, UR6, URZ ;  /* 0x00000006040672a5 */ /* 0x000fe2000f8e003f */
[----:B------:R-:W-:Y:S01]  /*1270*/  CS2R R60, SRZ ;  /* 0x00000000003c7805 */ /* 0x000fe2000001ff00 */
[----:B------:R-:W-:Y:S01]  /*1280*/  USEL UR14, UR9, 0x1, UP0 ;  /* 0x00000001090e7887 */ /* 0x000fe20008000000 */
[----:B------:R-:W-:Y:S01]  /*1290*/  IMAD.MOV.U32 R59, RZ, RZ, RZ ;  /* 0x000000ffff3b7224 */ /* 0x000fe200078e00ff */
[----:B------:R-:W-:Y:S01]  /*12a0*/  ULDC UR12, c[0x0][0x2f0] ;  /* 0x0000bc00000c7ab9 */ /* 0x000fe20000000800 */
[----:B------:R-:W-:Y:S01]  /*12b0*/  @UP2 ULDC UR9, c[0x0][0x450] ;  /* 0x0001140000092ab9 */ /* 0x000fe20000000800 */
[----:B------:R-:W-:Y:S01]  /*12c0*/  UIMAD UR8, UR14, UR12, UR8 ;  /* 0x0000000c0e0872a4 */ /* 0x000fe2000f8e0208 */
[----:B------:R-:W-:Y:S01]  /*12d0*/  CS2R R56, SRZ ;  /* 0x0000000000387805 */ /* 0x000fe2000001ff00 */
[----:B------:R-:W-:Y:S01]  /*12e0*/  @UP2 USHF.R.U32.HI UR4, URZ, UR9, UR7 ;  /* 0x000000093f042299 */ /* 0x000fe20008011607 */
[----:B------:R-:W-:Y:S01]  /*12f0*/  IMAD.U32 R17, RZ, RZ, UR14 ;  /* 0x0000000eff117e24 */ /* 0x000fe2000f8e00ff */
[----:B------:R-:W-:Y:S01]  /*1300*/  UIMAD UR6, UR14, UR12, 0x8f ;  /* 0x0000008f0e0674a4 */ /* 0x000fe2000f8e020c */
[----:B------:R-:W-:Y:S01]  /*1310*/  CS2R R54, SRZ ;  /* 0x0000000000367805 */ /* 0x000fe2000001ff00 */
[----:B------:R-:W-:Y:S01]  /*1320*/  UIADD3 UR8, UR8, UR4, URZ ;  /* 0x0000000408087290 */ /* 0x000fe2000fffe03f */
[----:B------:R-:W-:Y:S01]  /*1330*/  CS2R R52, SRZ ;  /* 0x0000000000347805 */ /* 0x000fe2000001ff00 */
[----:B------:R-:W-:Y:S01]  /*1340*/  UIMAD.WIDE UR6, UR6, 0x38e38e39, URZ ;  /* 0x38e38e39060678a5 */ /* 0x000fe2000f8e023f */
[----:B------:R-:W-:Y:S01]  /*1350*/  CS2R R50, SRZ ;  /* 0x0000000000327805 */ /* 0x000fe2000001ff00 */
[----:B------:R-:W-:Y:S01]  /*1360*/  UIMAD.WIDE UR8, UR8, 0x38e38e39, URZ ;  /* 0x38e38e39080878a5 */ /* 0x000fe2000f8e023f */
[----:B------:R-:W-:Y:S01]  /*1370*/  CS2R R48, SRZ ;  /* 0x0000000000307805 */ /* 0x000fe2000001ff00 */
[----:B------:R-:W-:Y:S01]  /*1380*/  ULDC UR13, c[0x0][0xc54] ;  /* 0x00031500000d7ab9 */ /* 0x000fe20000000800 */
[----:B------:R-:W-:Y:S01]  /*1390*/  USHF.R.U32.HI UR4, URZ, 0x1f, UR7 ;  /* 0x0000001f3f047899 */ /* 0x000fe20008011607 */
[----:B------:R-:W-:Y:S01]  /*13a0*/  CS2R R46, SRZ ;  /* 0x00000000002e7805 */ /* 0x000fe2000001ff00 */
[----:B------:R-:W-:Y:S01]  /*13b0*/  UIMAD UR12, UR5, UR13, UR10 ;  /* 0x0000000d050c72a4 */ /* 0x000fe2000f8e020a */
[----:B------:R-:W-:Y:S01]  /*13c0*/  CS2R R44, SRZ ;  /* 0x00000000002c7805 */ /* 0x000fe2000001ff00 */
[----:B------:R-:W-:Y:S01]  /*13d0*/  USHF.R.U32.HI UR5, URZ, 0x1f, UR9 ;  /* 0x0000001f3f057899 */ /* 0x000fe20008011609 */
[----:B------:R-:W-:Y:S01]  /*13e0*/  CS2R R42, SRZ ;  /* 0x00000000002a7805 */ /* 0x000fe2000001ff00 */
[----:B------:R-:W-:Y:S01]  /*13f0*/  ULDC UR11, c[0x0][0xc48] ;  /* 0x00031200000b7ab9 */ /* 0x000fe20000000800 */
[----:B------:R-:W-:Y:S01]  /*1400*/  ULEA.HI.SX32 UR7, UR7, UR4, 0x1b ;  /* 0x0000000407077291 */ /* 0x000fe2000f8fda3f */
[----:B------:R-:W-:Y:S01]  /*1410*/  CS2R R40, SRZ ;  /* 0x0000000000287805 */ /* 0x000fe2000001ff00 */
[----:B------:R-:W-:Y:S01]  /*1420*/  UISETP.NE.AND UP1, UPT, UR11, 0x1, UPT ;  /* 0x000000010b00788c */ /* 0x000fe2000bf25270 */
[----:B------:R-:W-:Y:S01]  /*1430*/  CS2R R82, SRZ ;  /* 0x0000000000527805 */ /* 0x000fe2000001ff00 */
[----:B------:R-:W-:Y:S01]  /*1440*/  ULEA.HI.SX32 UR9, UR9, UR5, 0x1b ;  /* 0x0000000509097291 */ /* 0x000fe2000f8fda3f */
[----:B------:R-:W-:Y:S01]  /*1450*/  CS2R R78, SRZ ;  /* 0x00000000004e7805 */ /* 0x000fe2000001ff00 */
[----:B------:R-:W-:Y:S01]  /*1460*/  UMOV UR14, UR12 ;  /* 0x0000000c000e7c82 */ /* 0x000fe20008000000 */
[----:B------:R-:W-:Y:S01]  /*1470*/  CS2R R76, SRZ ;  /* 0x00000000004c7805 */ /* 0x000fe2000001ff00 */
[----:B------:R-:W-:Y:S01]  /*1480*/  UISETP.LT.AND UP0, UPT, UR7, UR9, UPT ;  /* 0x000000090700728c */ /* 0x000fe2000bf01270 */
[----:B------:R-:W-:-:S02]  /*1490*/  CS2R R80, SRZ ;  /* 0x0000000000507805 */ /* 0x000fc4000001ff00 */
[----:B------:R-:W-:Y:S02]  /*14a0*/  CS2R R74, SRZ ;  /* 0x00000000004a7805 */ /* 0x000fe4000001ff00 */
[----:B------:R-:W-:Y:S01]  /*14b0*/  CS2R R84, SRZ ;  /* 0x0000000000547805 */ /* 0x000fe2000001ff00 */
[----:B------:R-:W-:Y:S01]  /*14c0*/  USEL UR39, UR7, UR9, UP0 ;  /* 0x0000000907277287 */ /* 0x000fe20008000000 */
[----:B------:R-:W-:Y:S01]  /*14d0*/  CS2R R6, SRZ ;  /* 0x0000000000067805 */ /* 0x000fe2000001ff00 */
[----:B------:R-:W-:Y:S01]  /*14e0*/  @UP1 ULDC UR10, c[0x0][0xc4c] ;  /* 0x00031300000a1ab9 */ /* 0x000fe20000000800 */
[----:B------:R-:W-:Y:S01]  /*14f0*/  @UP1 ULDC UR6, c[0x0][0xc50] ;  /* 0x0003140000061ab9 */ /* 0x000fe20000000800 */
[----:B------:R-:W-:Y:S01]  /*1500*/  UIMAD.WIDE.U32 UR4, UR12, UR10, URZ ;  /* 0x0000000a0c0472a5 */ /* 0x000fe2000f8e003f */
[----:B------:R-:W-:Y:S01]  /*1510*/  IMAD.MOV.U32 R86, RZ, RZ, RZ ;  /* 0x000000ffff567224 */ /* 0x000fe200078e00ff */
[----:B------:R-:W-:Y:S02]  /*1520*/  UISETP.GE.AND UP0, UPT, UR39, 0x1, UPT ;  /* 0x000000012700788c */ /* 0x000fe4000bf06270 */
[----:B------:R-:W-:-:S04]  /*1530*/  @UP1 USHF.R.U32.HI UR14, URZ, UR6, UR5 ;  /* 0x000000063f0e1299 */ /* 0x000fc80008011605 */
[----:B------:R-:W-:Y:S01]  /*1540*/  PLOP3.LUT P1, PT, PT, PT, UP0, 0x80, 0x0 ;  /* 0x000000000000781c */ /* 0x000fe20003f2f008 */
[----:B------:R-:W-:Y:S02]  /*1550*/  UIADD3 UR4, -UR14, URZ, URZ ;  /* 0x0000003f0e047290 */ /* 0x000fe4000fffe13f */
[----:B------:R-:W-:Y:S02]  /*1560*/  IMAD.U32 R145, RZ, RZ, UR14 ;  /* 0x0000000eff917e24 */ /* 0x000fe4000f8e00ff */
[----:B------:R-:W-:-:S06]  /*1570*/  UIMAD UR4, UR11, UR4, UR12 ;  /* 0x000000040b0472a4 */ /* 0x000fcc000f8e020c */
[----:B------:R-:W-:Y:S02]  /*1580*/  IMAD.U32 R144, RZ, RZ, UR4 ;  /* 0x00000004ff907e24 */ /* 0x000fe4000f8e00ff */
[----:B------:R-:W-:Y:S05]  /*1590*/  @!P1 BRA `(.L_x_1868) ;  /* 0x000000bc00fc9947 */ /* 0x000fea0003800000 */
[----:B------:R-:W0:Y:S01]  /*15a0*/  SHFL.IDX PT, R0, R151, RZ, 0x1f ;  /* 0x00001fff97007589 */ /* 0x000e2200000e0000 */
[----:B------:R-:W-:-:S04]  /*15b0*/  UIADD3 UR6, UR37, 0x24300, URZ ;  /* 0x0002430025067890 */ /* 0x000fc8000fffe03f */
[----:B------:R-:W-:-:S06]  /*15c0*/  ULOP3.LUT UP0, URZ, UR6, 0x9f, URZ, 0xc0, !UPT ;  /* 0x0000009f063f7892 */ /* 0x000fcc000f80c03f */
[----:B------:R-:W-:Y:S02]  /*15d0*/  PLOP3.LUT P0, PT, PT, PT, UP0, 0x80, 0x0 ;  /* 0x000000000000781c */ /* 0x000fe40003f0f008 */
[----:B0-----:R-:W-:-:S13]  /*15e0*/  R2UR UR7, R0 ;  /* 0x00000000000772ca */ /* 0x001fda00000e0000 */
[----:B------:R-:W-:Y:S02]  /*15f0*/  UIMAD.WIDE UR4, UR7, 0x55555556, URZ ;  /* 0x55555556070478a5 */ /* 0x000fe4000f8e023f */
[----:B------:R-:W-:Y:S02]  /*1600*/  IMAD.U32 R16, RZ, RZ, UR7 ;  /* 0x00000007ff107e24 */ /* 0x000fe4000f8e00ff */
[----:B------:R-:W-:-:S04]  /*1610*/  ULEA.HI UR5, UR5, UR5, URZ, 0x1 ;  /* 0x0000000505057291 */ /* 0x000fc8000f8f083f */
[----:B------:R-:W-:-:S04]  /*1620*/  UIMAD UR5, UR5, -0x3, UR7 ;  /* 0xfffffffd050578a4 */ /* 0x000fc8000f8e0207 */
[----:B------:R-:W-:Y:S02]  /*1630*/  ULEA UR4, UR5, UR37, 0xc ;  /* 0x0000002505047291 */ /* 0x000fe4000f8e603f */
[----:B------:R-:W-:Y:S02]  /*1640*/  ULEA UR5, UR5, UR6, 0xb ;  /* 0x0000000605057291 */ /* 0x000fe4000f8e583f */
[----:B------:R-:W-:Y:S02]  /*1650*/  UIADD3 UR4, UR4, 0xda00, URZ ;  /* 0x0000da0004047890 */ /* 0x000fe4000fffe03f */
[----:B------:R-:W-:Y:S02]  /*1660*/  USHF.R.U32.HI UR5, URZ, 0x4, UR5 ;  /* 0x000000043f057899 */ /* 0x000fe40008011605 */
[----:B------:R-:W-:Y:S02]  /*1670*/  USHF.R.U32.HI UR4, URZ, 0x4, UR4 ;  /* 0x000000043f047899 */ /* 0x000fe40008011604 */
[----:B------:R-:W-:-:S02]  /*1680*/  ULOP3.LUT UR60, UR5, 0x3fff, URZ, 0xc0, !UPT ;  /* 0x00003fff053c7892 */ /* 0x000fc4000f8ec03f */
        /* <DEDUP_REMOVED lines=18> */
.L_x_1869:
[----:B------:R-:W-:Y:S02]  /*17b0*/  R2UR UR6, R149 ;  /* 0x00000000950672ca */ /* 0x000fe400000e0000 */
[----:B------:R-:W-:-:S11]  /*17c0*/  R2UR UR5, R154 ;  /* 0x000000009a0572ca */ /* 0x000fd600000e0000 */
[----:B------:R-:W-:Y:S02]  /*17d0*/  ULEA.HI UR4, UR6, UR6, URZ, 0x1 ;  /* 0x0000000606047291 */ /* 0x000fe4000f8f083f */
[----:B------:R-:W-:Y:S02]  /*17e0*/  IMAD.U32 R3, RZ, RZ, UR5 ;  /* 0x00000005ff037e24 */ /* 0x000fe4000f8e00ff */
[----:B------:R-:W-:-:S03]  /*17f0*/  ULOP3.LUT UR4, UR4, 0xfffffffe, URZ, 0xc0, !UPT ;  /* 0xfffffffe04047892 */ /* 0x000fc6000f8ec03f */
[----:B------:R-:W-:Y:S01]  /*1800*/  ISETP.NE.AND P0, PT, R3, 0x3, PT ;  /* 0x000000030300780c */ /* 0x000fe20003f05270 */
[----:B------:R-:W-:-:S06]  /*1810*/  UIADD3 UR4, UR6, -UR4, URZ ;  /* 0x8000000406047290 */ /* 0x000fcc000fffe03f */
[----:B------:R-:W-:-:S05]  /*1820*/  IMAD.U32 R0, RZ, RZ, UR4 ;  /* 0x00000004ff007e24 */ /* 0x000fca000f8e00ff */
[----:B------:R-:W-:-:S04]  /*1830*/  SHF.L.U32 R0, R0, 0x1f, RZ ;  /* 0x0000001f00007819 */ /* 0x000fc800000006ff */
[----:B------:R-:W0:Y:S02]  /*1840*/  SYNCS.PHASECHK.TRANS64.TRYWAIT P1, [UR37+0x31c00], R0 ;  /* 0x031c0000ff0075a7 */ /* 0x000e240008020165 */
[----:B0-----:R-:W-:Y:S05]  /*1850*/  @!P1 BRA `(.L_x_1870) ;  /* 0x0000012000449947 */ /* 0x001fea0003800000 */
.L_x_2014:
[----:B------:R-:W-:Y:S05]  /*1860*/  @!P0 BRA `(.L_x_1871) ;  /* 0x0000000000048947 */ /* 0x000fea0003800000 */
[----:B------:R-:W-:Y:S01]  /*1870*/  BPT.TRAP 0x1 ;  /* 0x000000040000795c */ /* 0x000fe20000300000 */
.L_x_1871:
[----:B0-----:R-:W-:Y:S02]  /*1880*/  IMAD.U32 R3, RZ, RZ, UR36 ;  /* 0x00000024ff037e24 */ /* 0x001fe4000f8e00ff */
[----:B------:R-:W-:-:S03]  /*1890*/  IMAD.U32 R0, RZ, RZ, UR38 ;  /* 0x00000026ff007e24 */ /* 0x000fc6000f8e00ff */
[----:B------:R-:W-:Y:S02]  /*18a0*/  LEA R3, R3, UR37, 0x3 ;  /* 0x0000002503037c11 */ /* 0x000fe4000f8e18ff */
[----:B------:R-:W-:-:S04]  /*18b0*/  SHF.L.U32 R0, R0, 0x1f, RZ ;  /* 0x0000001f00007819 */ /* 0x000fc800000006ff */
[----:B------:R0:W1:Y:S01]  /*18c0*/  SYNCS.PHASECHK.TRANS64.TRYWAIT P2, [R3+URZ+0x31c30], R0 ;  /* 0x031c3000030075a7 */ /* 0x000062000804017f */
[----:B------:R-:W-:Y:S05]  /*18d0*/  @!P0 BRA `(.L_x_1872) ;  /* 0x0000000000048947 */ /* 0x000fea0003800000 */
[----:B------:R-:W-:Y:S01]  /*18e0*/  BPT.TRAP 0x1 ;  /* 0x000000040000795c */ /* 0x000fe20000300000 */
.L_x_1872:
[----:B------:R-:W2:Y:S02]  /*18f0*/  S2R R4, SR_TID.X ;  /* 0x0000000000047919 */ /* 0x000ea40000002100 */
[----:B--2---:R-:W-:Y:S01]  /*1900*/  LOP3.LUT P1, RZ, R4, 0x7f, RZ, 0xc0, !PT ;  /* 0x0000007f04ff7812 */ /* 0x004fe2000782c0ff */
[----:B-1----:R-:W-:-:S12]  /*1910*/  @P2 BRA `(.L_x_1873) ;  /* 0x0000000000082947 */ /* 0x002fd80003800000 */
[----:B------:R-:W1:Y:S02]  /*1920*/  SYNCS.PHASECHK.TRANS64.TRYWAIT P2, [R3+URZ+0x31c30], R0 ;  /* 0x031c3000030075a7 */ /* 0x000e64000804017f */
[----:B-1----:R-:W-:Y:S05]  /*1930*/  @!P2 BRA `(.L_x_1874) ;  /* 0x000001200024a947 */ /* 0x002fea0003800000 */
.L_x_1873:
[----:B------:R-:W-:Y:S05]  /*1940*/  WARPSYNC.ALL ;  /* 0x0000000000007948 */ /* 0x000fea0003800000 */
[----:B------:R-:W-:Y:S01]  /*1950*/  UIADD3 UR4, UR37, 0x16a00, URZ ;  /* 0x00016a0025047890 */ /* 0x000fe2000fffe03f */
[----:B------:R-:W-:Y:S01]  /*1960*/  WARPGROUP.ARRIVE ;  /* 0x00000000000079c5 */ /* 0x000fe20000000000 */
[----:B------:R-:W-:Y:S01]  /*1970*/  ULOP3.LUT UR6, UR40, 0x10000, URZ, 0xfc, !UPT ;  /* 0x0001000028067892 */ /* 0x000fe2000f8efc3f */
[----:B------:R-:W-:Y:S01]  /*1980*/  VIADD R12, R19, UR61 ;  /* 0x0000003d130c7c36 */ /* 0x000fe20008000000 */
[----:B------:R-:W-:Y:S01]  /*1990*/  USHF.R.U32.HI UR4, URZ, 0x4, UR4 ;  /* 0x000000043f047899 */ /* 0x000fe20008011604 */
[----:B------:R-:W-:Y:S01]  /*19a0*/  R2UR UR32, R17 ;  /* 0x00000000112072ca */ /* 0x000fe200000e0000 */
[----:B------:R-:W-:Y:S01]  /*19b0*/  UMOV UR29, 0x80000020 ;  /* 0x80000020001d7882 */ /* 0x000fe20000000000 */
[----:B------:R-:W-:Y:S01]  /*19c0*/  UMOV UR31, 0x80000020 ;  /* 0x80000020001f7882 */ /* 0x000fe20000000000 */
[----:B------:R-:W-:Y:S01]  /*19d0*/  ULOP3.LUT UR4, UR4, 0x3fff, URZ, 0xc0, !UPT ;  /* 0x00003fff04047892 */ /* 0x000fe2000f8ec03f */
[----:B01----:R-:W-:Y:S01]  /*19e0*/  @!P1 VIADD R3, R3, 0x31c40 ;  /* 0x00031c4003039836 */ /* 0x003fe20000000000 */
[----:B------:R-:W-:Y:S01]  /*19f0*/  UMOV UR28, UR6 ;  /* 0x00000006001c7c82 */ /* 0x000fe20008000000 */
[----:B------:R-:W-:Y:S01]  /*1a00*/  UMOV UR9, UR29 ;  /* 0x0000001d00097c82 */ /* 0x000fe20008000000 */
[----:B------:R-:W-:Y:S01]  /*1a10*/  ULOP3.LUT UR5, UR4, 0x10000, URZ, 0xfc, !UPT ;  /* 0x0001000004057892 */ /* 0x000fe2000f8efc3f */
[----:B------:R-:W-:Y:S01]  /*1a20*/  UMOV UR8, UR28 ;  /* 0x0000001c00087c82 */ /* 0x000fe20008000000 */
[----:B------:R-:W-:-:S02]  /*1a30*/  UMOV UR11, 0x80000020 ;  /* 0x80000020000b7882 */ /* 0x000fc40000000000 */
[----:B------:R-:W-:Y:S02]  /*1a40*/  UIMAD UR4, UR36, 0x6c0, UR5 ;  /* 0x000006c0240478a4 */ /* 0x000fe4000f8e0205 */
[----:B------:R-:W-:Y:S02]  /*1a50*/  UIADD3 UR13, UR6, 0x2, URZ ;  /* 0x00000002060d7890 */ /* 0x000fe4000fffe03f */
[----:B------:R-:W-:Y:S02]  /*1a60*/  UIADD3 UR10, UR4, 0x40, URZ ;  /* 0x00000040040a7890 */ /* 0x000fe4000fffe03f */
[----:B------:R-:W-:Y:S02]  /*1a70*/  UIADD3 UR7, UR4, 0xc0, URZ ;  /* 0x000000c004077890 */ /* 0x000fe4000fffe03f */
[----:B------:R-:W-:Y:S01]  /*1a80*/  UMOV UR30, UR4 ;  /* 0x00000004001e7c82 */ /* 0x000fe20008000000 */
[----:B------:R-:W-:Y:S01]  /*1a90*/  UIADD3 UR12, UR4, 0x100, URZ ;  /* 0x00000100040c7890 */ /* 0x000fe2000fffe03f */
[----:B------:R-:W-:Y:S01]  /*1aa0*/  HGMMA.64x16x16.F32.BF16 R88, gdesc[UR28], RZ, !UPT, gsb0 ;  /* 0x002000001c5879f0 */ /* 0x000fe2000c0018ff */
[----:B------:R-:W-:Y:S01]  /*1ab0*/  UIADD3 UR14, UR4, 0x240, URZ ;  /* 0x00000240040e7890 */ /* 0x000fe2000fffe03f */
        /* <DEDUP_REMOVED lines=67> */
[----:B------:R-:W-:Y:S02]  /*1ef0*/  UIADD3 UR12, UR6, 0x300, URZ ;  /* 0x00000300060c7890 */ /* 0x000fe4000fffe03f */
        /* <DEDUP_REMOVED lines=59> */
[----:B------:R-:W-:Y:S01]  /*22b0*/  UIADD3 UR10, UR4, 0x340, URZ ;  /* 0x00000340040a7890 */ /* 0x000fe2000fffe03f */
[----:B------:R-:W-:Y:S01]  /*22c0*/  UMOV UR11, UR61 ;  /* 0x0000003d000b7c82 */ /* 0x000fe20008000000 */
        /* <DEDUP_REMOVED lines=88> */
[----:B------:R-:W-:Y:S02]  /*2850*/  ULDC UR7, c[0x0][0x448] ;  /* 0x0001120000077ab9 */ /* 0x000fe40000000800 */
[----:B------:R-:W-:Y:S02]  /*2860*/  UISETP.NE.AND UP0, UPT, UR7, 0x1, UPT ;  /* 0x000000010700788c */ /* 0x000fe4000bf05270 */
[----:B------:R-:W-:-:S04]  /*2870*/  UIADD3 UR7, UR4, 0x580, URZ ;  /* 0x0000058004077890 */ /* 0x000fc8000fffe03f */
[----:B------:R-:W-:-:S05]  /*2880*/  PLOP3.LUT P2, PT, PT, PT, UP0, 0x80, 0x0 ;  /* 0x000000000000781c */ /* 0x000fca0003f4f008 */
[----:B------:R-:W-:Y:S02]  /*2890*/  @UP0 ULDC UR14, c[0x0][0x44c] ;  /* 0x00011300000e0ab9 */ /* 0x000fe40000000800 */
[----:B------:R-:W-:Y:S01]  /*28a0*/  UIMAD.WIDE.U32 UR14, UR61, UR14, URZ ;  /* 0x0000000e3d0e72a5 */ /* 0x000fe2000f8e003f */
        /* <DEDUP_REMOVED lines=47> */
[----:B------:R-:W-:Y:S02]  /*2ba0*/  @UP0 ULDC UR6, c[0x0][0x44c] ;  /* 0x0001130000060ab9 */ /* 0x000fe40000000800 */
[----:B------:R-:W-:Y:S01]  /*2bb0*/  @P2 IMAD.HI.U32 R0, R12, UR6, RZ ;  /* 0x000000060c002c27 */ /* 0x000fe2000f8e00ff */
[----:B------:R-:W-:-:S04]  /*2bc0*/  @UP0 ULDC UR6, c[0x0][0x450] ;  /* 0x0001140000060ab9 */ /* 0x000fc80000000800 */
[----:B------:R-:W-:Y:S01]  /*2bd0*/  @P2 SHF.R.U32.HI R12, RZ, UR6, R0 ;  /* 0x00000006ff0c2c19 */ /* 0x000fe20008011600 */
[----:B------:R-:W-:Y:S02]  /*2be0*/  ULDC UR6, c[0x0][0x2f0] ;  /* 0x0000bc0000067ab9 */ /* 0x000fe40000000800 */
[----:B------:R-:W-:Y:S02]  /*2bf0*/  IMAD.U32 R4, RZ, RZ, UR6 ;  /* 0x00000006ff047e24 */ /* 0x000fe4000f8e00ff */
[----:B------:R-:W-:Y:S04]  /*2c00*/  SHFL.IDX PT, R0, R12, RZ, 0x1c1f ;  /* 0x001c1fff0c007589 */ /* 0x000fe800000e0000 */
[----:B------:R-:W0:Y:S01]  /*2c10*/  SHFL.IDX PT, R12, R12, 0x1, 0x1c1f ;  /* 0x003c1f000c0c7f89 */ /* 0x000e2200000e0000 */
[----:B------:R-:W-:-:S02]  /*2c20*/  WARPGROUP.DEPBAR.LE gsb0, 0x0 ;  /* 0x00008000000079c5 */ /* 0x000fc40000010000 */
[----:B------:R-:W-:-:S06]  /*2c30*/  WARPGROUP.ARRIVE ;  /* 0x00000000000079c5 */ /* 0x000fcc0000000000 */
[----:B------:R-:W-:Y:S01]  /*2c40*/  HGMMA.64x16x16.F32.BF16 R32, gdesc[UR20], R32, gsb0 ;  /* 0x00200000142079f0 */ /* 0x000fe20008001820 */
[----:B------:R-:W-:Y:S01]  /*2c50*/  UMOV UR22, UR7 ;  /* 0x0000000700167c82 */ /* 0x000fe20008000000 */
[----:B------:R-:W-:Y:S01]  /*2c60*/  UMOV UR23, 0x80000020 ;  /* 0x8000002000177882 */ /* 0x000fe20000000000 */
[----:B------:R-:W-:-:S04]  /*2c70*/  UIMAD UR7, UR39, -0x90, URZ ;  /* 0xffffff70270778a4 */ /* 0x000fc8000f8e023f */
[----:B------:R-:W-:Y:S02]  /*2c80*/  UIADD3 UR10, UR7, 0x91, URZ ;  /* 0x00000091070a7890 */ /* 0x000fe4000fffe03f */
[----:B------:R-:W-:-:S04]  /*2c90*/  UIMAD UR7, UR32, UR6, UR7 ;  /* 0x00000006200772a4 */ /* 0x000fc8000f8e0207 */
[----:B------:R-:W-:Y:S01]  /*2ca0*/  IMAD.U32 R9, RZ, RZ, UR10 ;  /* 0x0000000aff097e24 */ /* 0x000fe2000f8e00ff */
[----:B------:R-:W-:Y:S01]  /*2cb0*/  UIADD3 UR7, UR7, 0x90, URZ ;  /* 0x0000009007077890 */ /* 0x000fe2000fffe03f */
[----:B------:R-:W-:Y:S02]  /*2cc0*/  ULDC UR10, c[0x0][0x288] ;  /* 0x0000a200000a7ab9 */ /* 0x000fe40000000800 */
[----:B------:R-:W-:Y:S01]  /*2cd0*/  IMAD R9, R18, -0x2, R9 ;  /* 0xfffffffe12097824 */ /* 0x000fe200078e0209 */
[----:B------:R-:W-:Y:S02]  /*2ce0*/  UIMAD UR6, UR32, UR6, -UR10 ;  /* 0x00000006200672a4 */ /* 0x000fe4000f8e0a0a */
[----:B------:R-:W-:Y:S01]  /*2cf0*/  IMAD.U32 R5, RZ, RZ, UR7 ;  /* 0x00000007ff057e24 */ /* 0x000fe2000f8e00ff */
[----:B------:R-:W-:Y:S01]  /*2d00*/  UIADD3 UR7, UR39, -0x2, URZ ;  /* 0xfffffffe27077890 */ /* 0x000fe2000fffe03f */
[----:B------:R-:W-:Y:S02]  /*2d10*/  IMAD R9, R4, UR32, R9 ;  /* 0x0000002004097c24 */ /* 0x000fe4000f8e0209 */
[----:B------:R-:W-:-:S02]  /*2d20*/  IMAD R6, R18, -0x2, R5 ;  /* 0xfffffffe12067824 */ /* 0x000fc400078e0205 */
[----:B------:R-:W-:Y:S01]  /*2d30*/  VIADD R5, R9, -UR10 ;  /* 0x8000000a09057c36 */ /* 0x000fe20008000000 */
[----:B0-----:R-:W-:Y:S01]  /*2d40*/  IADD3 R9, R12, -UR10, R9 ;  /* 0x8000000a0c097c10 */ /* 0x001fe2000fffe009 */
[----:B------:R-:W-:Y:S02]  /*2d50*/  @UP0 ULDC UR10, c[0x0][0x450] ;  /* 0x00011400000a0ab9 */ /* 0x000fe40000000800 */
[----:B------:R-:W-:Y:S01]  /*2d60*/  @UP0 USHF.R.U32.HI UR11, URZ, UR10, UR15 ;  /* 0x0000000a3f0b0299 */ /* 0x000fe2000801160f */
[----:B------:R-:W-:-:S03]  /*2d70*/  VIADDMNMX R0, R0, R5, R6, PT ;  /* 0x0000000500007246 */ /* 0x000fc60003800106 */
[----:B------:R-:W-:Y:S01]  /*2d80*/  UIADD3 UR6, UR6, UR11, URZ ;  /* 0x0000000b06067290 */ /* 0x000fe2000fffe03f */
[C---:B------:R-:W-:Y:S02]  /*2d90*/  ISETP.GT.AND P3, PT, R0.reuse, RZ, PT ;  /* 0x000000ff0000720c */ /* 0x040fe40003f64270 */
[C---:B------:R-:W-:Y:S01]  /*2da0*/  ISETP.GT.AND P4, PT, R0.reuse, 0x1, PT ;  /* 0x000000010000780c */ /* 0x040fe20003f84270 */
[----:B------:R-:W-:Y:S01]  /*2db0*/  UIMAD.WIDE UR10, UR6, 0x38e38e39, URZ ;  /* 0x38e38e39060a78a5 */ /* 0x000fe2000f8e023f */
[----:B------:R-:W-:-:S03]  /*2dc0*/  ISETP.GT.AND P5, PT, R0, 0x8, PT ;  /* 0x000000080000780c */ /* 0x000fc60003fa4270 */
[----:B------:R-:W-:-:S04]  /*2dd0*/  USHF.R.U32.HI UR6, URZ, 0x1f, UR11 ;  /* 0x0000001f3f067899 */ /* 0x000fc8000801160b */
[----:B------:R-:W-:-:S04]  /*2de0*/  ULEA.HI.SX32 UR6, UR11, UR6, 0x1b ;  /* 0x000000060b067291 */ /* 0x000fc8000f8fda3f */
[----:B------:R-:W-:Y:S01]  /*2df0*/  UISETP.LT.AND UP1, UPT, URZ, UR6, UPT ;  /* 0x000000063f00728c */ /* 0x000fe2000bf21270 */
[----:B------:R-:W-:Y:S02]  /*2e00*/  WARPGROUP.DEPBAR.LE gsb0, 0x0 ;  /* 0x00008000000079c5 */ /* 0x000fe40000010000 */
[----:B------:R-:W-:Y:S01]  /*2e10*/  WARPGROUP.ARRIVE ;  /* 0x00000000000079c5 */ /* 0x000fe20000000000 */
[----:B------:R-:W-:-:S04]  /*2e20*/  USEL UR18, URZ, UR6, !UP1 ;  /* 0x000000063f127287 */ /* 0x000fc8000c800000 */
[----:B------:R-:W-:Y:S01]  /*2e30*/  UISETP.GE.AND UP1, UPT, UR7, UR18, UPT ;  /* 0x000000120700728c */ /* 0x000fe2000bf26270 */
        /* <DEDUP_REMOVED lines=10> */
[----:B------:R-:W-:Y:S01]  /*2ee0*/  ISETP.GT.AND P3, PT, R0, 0x9, PT ;  /* 0x000000090000780c */ /* 0x000fe20003f64270 */
[----:B------:R-:W-:Y:S01]  /*2ef0*/  HGMMA.64x16x16.F32.BF16 R80, gdesc[UR24], R80, gsb0 ;  /* 0x00200000185079f0 */ /* 0x000fe20008001850 */
[----:B------:R-:W-:Y:S01]  /*2f00*/  UIADD3 UR26, UR4, 0x502, URZ ;  /* 0x00000502041a7890 */ /* 0x000fe2000fffe03f */
[----:B------:R-:W-:Y:S01]  /*2f10*/  FSEL R97, R92, -INF , P5 ;  /* 0xff8000005c617808 */ /* 0x000fe20002800000 */
[----:B------:R-:W-:Y:S01]  /*2f20*/  UMOV UR27, 0x80000020 ;  /* 0x80000020001b7882 */ /* 0x000fe20000000000 */
[----:B------:R-:W-:-:S02]  /*2f30*/  FMNMX.FTZ R4, R7, R99, !PT ;  /* 0x0000006307047209 */ /* 0x000fc40007810000 */
[C---:B------:R-:W-:Y:S02]  /*2f40*/  ISETP.GT.AND P4, PT, R0.reuse, 0x10, PT ;  /* 0x000000100000780c */ /* 0x040fe40003f84270 */
[----:B------:R-:W-:Y:S02]  /*2f50*/  FSEL R93, R93, -INF , P3 ;  /* 0xff8000005d5d7808 */ /* 0x000fe40001800000 */
[----:B------:R-:W-:Y:S02]  /*2f60*/  FMNMX.FTZ R4, R97, R4, !PT ;  /* 0x0000000461047209 */ /* 0x000fe40007810000 */
[----:B------:R-:W-:Y:S02]  /*2f70*/  ISETP.GT.AND P3, PT, R0, 0x11, PT ;  /* 0x000000110000780c */ /* 0x000fe40003f64270 */
[----:B------:R-:W-:Y:S01]  /*2f80*/  FMNMX.FTZ R4, R93, R4, !PT ;  /* 0x000000045d047209 */ /* 0x000fe20007810000 */
[----:B------:R-:W-:Y:S02]  /*2f90*/  WARPGROUP.DEPBAR.LE gsb0, 0x0 ;  /* 0x00008000000079c5 */ /* 0x000fe40000010000 */
[----:B------:R-:W-:Y:S01]  /*2fa0*/  WARPGROUP.ARRIVE ;  /* 0x00000000000079c5 */ /* 0x000fe20000000000 */
[----:B------:R-:W-:-:S02]  /*2fb0*/  FSEL R89, R80, -INF , P4 ;  /* 0xff80000050597808 */ /* 0x000fc40002000000 */
[C---:B------:R-:W-:Y:S02]  /*2fc0*/  ISETP.GT.AND P4, PT, R0.reuse, 0x18, PT ;  /* 0x000000180000780c */ /* 0x040fe40003f84270 */
[----:B------:R-:W-:Y:S01]  /*2fd0*/  FSEL R13, R81, -INF , P3 ;  /* 0xff800000510d7808 */ /* 0x000fe20001800000 */
[----:B------:R-:W-:Y:S01]  /*2fe0*/  HGMMA.64x16x16.F32.BF16 R72, gdesc[UR24], R72, gsb0 ;  /* 0x00200000184879f0 */ /* 0x000fe20008001848 */
[----:B------:R-:W-:Y:S01]  /*2ff0*/  UIADD3 UR26, UR4, 0x542, URZ ;  /* 0x00000542041a7890 */ /* 0x000fe2000fffe03f */
[----:B------:R-:W-:Y:S01]  /*3000*/  FMNMX.FTZ R4, R89, R4, !PT ;  /* 0x0000000459047209 */ /* 0x000fe20007810000 */
[----:B------:R-:W-:Y:S01]  /*3010*/  UMOV UR27, 0x80000020 ;  /* 0x80000020001b7882 */ /* 0x000fe20000000000 */
[----:B------:R-:W-:Y:S02]  /*3020*/  ISETP.GT.AND P3, PT, R0, 0x19, PT ;  /* 0x000000190000780c */ /* 0x000fe40003f64270 */
[----:B------:R-:W-:Y:S02]  /*3030*/  FSEL R15, R84, -INF , P4 ;  /* 0xff800000540f7808 */ /* 0x000fe40002000000 */
        /* <DEDUP_REMOVED lines=39> */
[----:B------:R-:W-:Y:S02]  /*32b0*/  FMNMX.FTZ R101, R69, R4, !PT ;  /* 0x0000000445657209 */ /* 0x000fe40007810000 */
[----:B------:R-:W-:-:S04]  /*32c0*/  VIMNMX R64, R6, R9, PT ;  /* 0x0000000906407248 */ /* 0x000fc80003fe0100 */
[----:B------:R-:W-:-:S04]  /*32d0*/  ISETP.GT.AND P5, PT, R64, 0x8, PT ;  /* 0x000000084000780c */ /* 0x000fc80003fa4270 */
[----:B------:R-:W-:Y:S01]  /*32e0*/  FSEL R94, R94, -INF , P5 ;  /* 0xff8000005e5e7808 */ /* 0x000fe20002800000 */
[----:B------:R-:W-:Y:S02]  /*32f0*/  WARPGROUP.DEPBAR.LE gsb0, 0x0 ;  /* 0x00008000000079c5 */ /* 0x000fe40000010000 */
[----:B------:R-:W-:Y:S01]  /*3300*/  WARPGROUP.ARRIVE ;  /* 0x00000000000079c5 */ /* 0x000fe20000000000 */
[----:B------:R-:W-:Y:S02]  /*3310*/  FSEL R56, R56, -INF , P4 ;  /* 0xff80000038387808 */ /* 0x000fe40002000000 */
[----:B------:R-:W-:Y:S02]  /*3320*/  ISETP.GT.AND P4, PT, R0, 0x48, PT ;  /* 0x000000480000780c */ /* 0x000fe40003f84270 */
[----:B------:R-:W-:Y:S01]  /*3330*/  FSEL R57, R57, -INF , P3 ;  /* 0xff80000039397808 */ /* 0x000fe20001800000 */
[----:B------:R-:W-:Y:S01]  /*3340*/  HGMMA.64x16x16.F32.BF16 R48, gdesc[UR24], R48, gsb0 ;  /* 0x00200000183079f0 */ /* 0x000fe20008001830 */
[----:B------:R-:W-:Y:S01]  /*3350*/  UIADD3 UR26, UR4, 0x602, URZ ;  /* 0x00000602041a7890 */ /* 0x000fe2000fffe03f */
[----:B------:R-:W-:Y:S01]  /*3360*/  FMNMX.FTZ R4, R56, R101, !PT ;  /* 0x0000006538047209 */ /* 0x000fe20007810000 */
[----:B------:R-:W-:Y:S01]  /*3370*/  UMOV UR27, 0x80000020 ;  /* 0x80000020001b7882 */ /* 0x000fe20000000000 */
[----:B------:R-:W-:-:S02]  /*3380*/  ISETP.GT.AND P3, PT, R0, 0x49, PT ;  /* 0x000000490000780c */ /* 0x000fc40003f64270 */
[----:B------:R-:W-:Y:S02]  /*3390*/  FSEL R60, R60, -INF , P4 ;  /* 0xff8000003c3c7808 */ /* 0x000fe40002000000 */
[----:B------:R-:W-:Y:S02]  /*33a0*/  FMNMX.FTZ R101, R57, R4, !PT ;  /* 0x0000000439657209 */ /* 0x000fe40007810000 */
[----:B------:R-:W-:Y:S02]  /*33b0*/  ISETP.GT.AND P4, PT, R0, 0x50, PT ;  /* 0x000000500000780c */ /* 0x000fe40003f84270 */
[----:B------:R-:W-:Y:S02]  /*33c0*/  FSEL R61, R61, -INF , P3 ;  /* 0xff8000003d3d7808 */ /* 0x000fe40001800000 */
[----:B------:R-:W-:Y:S02]  /*33d0*/  FMNMX.FTZ R4, R60, R101, !PT ;  /* 0x000000653c047209 */ /* 0x000fe40007810000 */
[----:B------:R-:W-:-:S02]  /*33e0*/  ISETP.GT.AND P3, PT, R0, 0x51, PT ;  /* 0x000000510000780c */ /* 0x000fc40003f64270 */
[----:B------:R-:W-:Y:S01]  /*33f0*/  FMNMX.FTZ R101, R61, R4, !PT ;  /* 0x000000043d657209 */ /* 0x000fe20007810000 */
        /* <DEDUP_REMOVED lines=26> */
[----:B------:R-:W-:Y:S01]  /*35a0*/  ISETP.GT.AND P3, PT, R0, 0x69, PT ;  /* 0x000000690000780c */ /* 0x000fe20003f64270 */
[----:B------:R-:W-:Y:S01]  /*35b0*/  ULDC UR4, c[0x0][0x988] ;  /* 0x0002620000047ab9 */ /* 0x000fe20000000800 */
[----:B------:R-:W-:-:S02]  /*35c0*/  FSEL R44, R44, -INF , P4 ;  /* 0xff8000002c2c7808 */ /* 0x000fc40002000000 */
[----:B------:R-:W-:Y:S02]  /*35d0*/  FMNMX.FTZ R101, R41, R4, !PT ;  /* 0x0000000429657209 */ /* 0x000fe40007810000 */
[----:B------:R-:W-:Y:S02]  /*35e0*/  ISETP.GT.AND P4, PT, R0, 0x70, PT ;  /* 0x000000700000780c */ /* 0x000fe40003f84270 */
[----:B------:R-:W-:Y:S02]  /*35f0*/  FSEL R45, R45, -INF , P3 ;  /* 0xff8000002d2d7808 */ /* 0x000fe40001800000 */
[----:B------:R-:W-:Y:S02]  /*3600*/  FMNMX.FTZ R4, R44, R101, !PT ;  /* 0x000000652c047209 */ /* 0x000fe40007810000 */
[----:B------:R-:W-:Y:S02]  /*3610*/  ISETP.GT.AND P3, PT, R0, 0x71, PT ;  /* 0x000000710000780c */ /* 0x000fe40003f64270 */
[----:B------:R-:W-:Y:S01]  /*3620*/  FMNMX.FTZ R101, R45, R4, !PT ;  /* 0x000000042d657209 */ /* 0x000fe20007810000 */
[----:B------:R-:W-:-:S02]  /*3630*/  WARPGROUP.DEPBAR.LE gsb0, 0x0 ;  /* 0x00008000000079c5 */ /* 0x000fc40000010000 */
[----:B------:R-:W-:Y:S01]  /*3640*/  WARPGROUP.ARRIVE ;  /* 0x00000000000079c5 */ /* 0x000fe20000000000 */
[----:B------:R-:W-:Y:S02]  /*3650*/  FSEL R32, R32, -INF , P4 ;  /* 0xff80000020207808 */ /* 0x000fe40002000000 */
[----:B------:R-:W-:Y:S02]  /*3660*/  ISETP.GT.AND P4, PT, R0, 0x78, PT ;  /* 0x000000780000780c */ /* 0x000fe40003f84270 */
[----:B------:R-:W-:Y:S01]  /*3670*/  FSEL R33, R33, -INF , P3 ;  /* 0xff80000021217808 */ /* 0x000fe20001800000 */
[----:B------:R-:W-:Y:S01]  /*3680*/  HGMMA.64x16x16.F32.BF16 R24, gdesc[UR24], R24, gsb0 ;  /* 0x00200000181879f0 */ /* 0x000fe20008001818 */
        /* <DEDUP_REMOVED lines=10> */
[----:B------:R-:W-:Y:S02]  /*3730*/  FSEL R24, R24, -INF , P4 ;  /* 0xff80000018187808 */ /* 0x000fe40002000000 */
[----:B------:R-:W-:Y:S02]  /*3740*/  ISETP.GT.AND P4, PT, R0, 0x88, PT ;  /* 0x000000880000780c */ /* 0x000fe40003f84270 */
[----:B------:R-:W-:Y:S02]  /*3750*/  FSEL R25, R25, -INF , P3 ;  /* 0xff80000019197808 */ /* 0x000fe40001800000 */
[----:B------:R-:W-:Y:S02]  /*3760*/  FMNMX.FTZ R4, R24, R101, !PT ;  /* 0x0000006518047209 */ /* 0x000fe40007810000 */
[----:B------:R-:W-:Y:S02]  /*3770*/  ISETP.GT.AND P3, PT, R0, 0x89, PT ;  /* 0x000000890000780c */ /* 0x000fe40003f64270 */
[----:B------:R-:W-:-:S02]  /*3780*/  FSEL R28, R28, -INF , P4 ;  /* 0xff8000001c1c7808 */ /* 0x000fc40002000000 */
[----:B------:R-:W-:Y:S02]  /*3790*/  FMNMX.FTZ R101, R25, R4, !PT ;  /* 0x0000000419657209 */ /* 0x000fe40007810000 */
[----:B------:R-:W-:Y:S02]  /*37a0*/  FSEL R29, R29, -INF , P3 ;  /* 0xff8000001d1d7808 */ /* 0x000fe40001800000 */
[----:B------:R-:W-:Y:S02]  /*37b0*/  FMNMX.FTZ R0, R28, R101, !PT ;  /* 0x000000651c007209 */ /* 0x000fe40007810000 */
[----:B------:R-:W-:Y:S02]  /*37c0*/  ISETP.GT.AND P4, PT, R64, 0x1, PT ;  /* 0x000000014000780c */ /* 0x000fe40003f84270 */
[----:B------:R-:W-:Y:S02]  /*37d0*/  FMNMX.FTZ R10, R29, R0, !PT ;  /* 0x000000001d0a7209 */ /* 0x000fe40007810000 */
[----:B------:R-:W-:-:S02]  /*37e0*/  FSEL R91, R91, -INF , P4 ;  /* 0xff8000005b5b7808 */ /* 0x000fc40002000000 */
[C---:B------:R-:W-:Y:S01]  /*37f0*/  ISETP.GT.AND P4, PT, R64.reuse, 0x11, PT ;  /* 0x000000114000780c */ /* 0x040fe20003f84270 */
[----:B------:R-:W0:Y:S03]  /*3800*/  SHFL.BFLY PT, R101, R10, 0x2, 0x1f ;  /* 0x0c401f000a657f89 */ /* 0x000e2600000e0000 */
[----:B------:R-:W-:Y:S02]  /*3810*/  FSEL R83, R83, -INF , P4 ;  /* 0xff80000053537808 */ /* 0x000fe40002000000 */
[----:B------:R-:W-:-:S04]  /*3820*/  ISETP.GT.AND P4, PT, R64, 0x19, PT ;  /* 0x000000194000780c */ /* 0x000fc80003f84270 */
[----:B------:R-:W-:Y:S02]  /*3830*/  FSEL R87, R87, -INF , P4 ;  /* 0xff80000057577808 */ /* 0x000fe40002000000 */
[----:B------:R-:W-:-:S04]  /*3840*/  ISETP.GT.AND P4, PT, R64, 0x21, PT ;  /* 0x000000214000780c */ /* 0x000fc80003f84270 */
[----:B------:R-:W-:Y:S02]  /*3850*/  FSEL R75, R75, -INF , P4 ;  /* 0xff8000004b4b7808 */ /* 0x000fe40002000000 */
[----:B------:R-:W-:-:S04]  /*3860*/  ISETP.GT.AND P4, PT, R64, 0x29, PT ;  /* 0x000000294000780c */ /* 0x000fc80003f84270 */
[----:B------:R-:W-:Y:S02]  /*3870*/  FSEL R79, R79, -INF , P4 ;  /* 0xff8000004f4f7808 */ /* 0x000fe40002000000 */
[----:B------:R-:W-:Y:S02]  /*3880*/  ISETP.GT.AND P4, PT, R64, 0x31, PT ;  /* 0x000000314000780c */ /* 0x000fe40003f84270 */
[----:B0-----:R-:W-:-:S05]  /*3890*/  FMNMX.FTZ R101, R10, R101, !PT ;  /* 0x000000650a657209 */ /* 0x001fca0007810000 */
[----:B------:R-:W0:Y:S02]  /*38a0*/  SHFL.BFLY PT, R0, R101, 0x1, 0x1f ;  /* 0x0c201f0065007f89 */ /* 0x000e2400000e0000 */
[----:B0-----:R-:W-:-:S04]  /*38b0*/  FMNMX.FTZ R0, R101, R0, !PT ;  /* 0x0000000065007209 */ /* 0x001fc80007810000 */
[C---:B------:R-:W-:Y:S01]  /*38c0*/  FSETP.NEU.FTZ.AND P3, PT, R0.reuse, -INF , PT ;  /* 0xff8000000000780b */ /* 0x040fe20003f7d000 */
[----:B------:R-:W-:-:S05]  /*38d0*/  FMUL.FTZ R4, R0, UR4 ;  /* 0x0000000400047c20 */ /* 0x000fca0008410000 */
[----:B------:R-:W-:Y:S02]  /*38e0*/  FSEL R4, R4, RZ, P3 ;  /* 0x000000ff04047208 */ /* 0x000fe40001800000 */
[----:B------:R-:W-:-:S03]  /*38f0*/  ISETP.GT.AND P3, PT, R64, RZ, PT ;  /* 0x000000ff4000720c */ /* 0x000fc60003f64270 */
[--C-:B------:R-:W-:Y:S01]  /*3900*/  FFMA.FTZ R12, R89, UR4, -R4.reuse ;  /* 0x00000004590c7c23 */ /* 0x100fe20008010804 */
[----:B------:R-:W-:Y:S01]  /*3910*/  FSEL R90, R90, -INF , P3 ;  /* 0xff8000005a5a7808 */ /* 0x000fe20001800000 */
[--C-:B------:R-:W-:Y:S01]  /*3920*/  FFMA.FTZ R14, R15, UR4, -R4.reuse ;  /* 0x000000040f0e7c23 */ /* 0x100fe20008010804 */
[----:B------:R-:W-:Y:S01]  /*3930*/  ISETP.GT.AND P3, PT, R64, 0x9, PT ;  /* 0x000000094000780c */ /* 0x000fe20003f64270 */
[--C-:B------:R-:W-:Y:S01]  /*3940*/  FFMA.FTZ R68, R81, UR4, -R4.reuse ;  /* 0x0000000451447c23 */ /* 0x100fe20008010804 */
[----:B------:R-:W-:Y:S01]  /*3950*/  FMNMX.FTZ R89, R90, R91, !PT ;  /* 0x0000005b5a597209 */ /* 0x000fe20007810000 */
        /* <DEDUP_REMOVED lines=9> */
[----:B------:R-:W-:Y:S01]  /*39f0*/  FMNMX.FTZ R15, R95, R6, !PT ;  /* 0x000000065f0f7209 */ /* 0x000fe20007810000 */
        /* <DEDUP_REMOVED lines=12> */
[----:B------:R-:W-:Y:S01]  /*3ac0*/  FFMA.FTZ R45, R45, UR4, -R4 ;  /* 0x000000042d2d7c23 */ /* 0x000fe20008010804 */
[----:B------:R-:W-:Y:S01]  /*3ad0*/  FSEL R74, R74, -INF , P3 ;  /* 0xff8000004a4a7808 */ /* 0x000fe20001800000 */
[----:B------:R-:W-:Y:S01]  /*3ae0*/  MUFU.EX2 R8, R8 ;  /* 0x0000000800087308 */ /* 0x000fe20000000800 */
[----:B------:R-:W-:-:S02]  /*3af0*/  FMNMX.FTZ R81, R87, R6, !PT ;  /* 0x0000000657517209 */ /* 0x000fc40007810000 */
[----:B------:R-:W-:Y:S02]  /*3b00*/  ISETP.GT.AND P3, PT, R64, 0x28, PT ;  /* 0x000000284000780c */ /* 0x000fe40003f64270 */
[----:B------:R-:W-:Y:S02]  /*3b10*/  FMNMX.FTZ R20, R74, R81, !PT ;  /* 0x000000514a147209 */ /* 0x000fe40007810000 */
[----:B------:R-:W-:Y:S01]  /*3b20*/  FSEL R78, R78, -INF , P3 ;  /* 0xff8000004e4e7808 */ /* 0x000fe20001800000 */
[----:B------:R0:W-:Y:S01]  /*3b30*/  MUFU.EX2 R6, R68 ;  /* 0x0000004400067308 */ /* 0x0001e20000000800 */
[----:B------:R-:W-:Y:S02]  /*3b40*/  FMNMX.FTZ R81, R75, R20, !PT ;  /* 0x000000144b517209 */ /* 0x000fe40007810000 */
[----:B------:R-:W-:Y:S02]  /*3b50*/  ISETP.GT.AND P3, PT, R64, 0x30, PT ;  /* 0x000000304000780c */ /* 0x000fe40003f64270 */
[----:B------:R-:W-:-:S02]  /*3b60*/  FMNMX.FTZ R20, R78, R81, !PT ;  /* 0x000000514e147209 */ /* 0x000fc40007810000 */
[----:B------:R-:W-:Y:S01]  /*3b70*/  FSEL R66, R66, -INF , P3 ;  /* 0xff80000042427808 */ /* 0x000fe20001800000 */
[----:B------:R-:W1:Y:S01]  /*3b80*/  MUFU.EX2 R7, R7 ;  /* 0x0000000700077308 */ /* 0x000e620000000800 */
[----:B------:R-:W-:Y:S02]  /*3b90*/  FMNMX.FTZ R81, R79, R20, !PT ;  /* 0x000000144f517209 */ /* 0x000fe40007810000 */
[----:B------:R-:W-:Y:S02]  /*3ba0*/  ISETP.GT.AND P3, PT, R64, 0x38, PT ;  /* 0x000000384000780c */ /* 0x000fe40003f64270 */
[----:B------:R-:W-:Y:S01]  /*3bb0*/  FSEL R11, R67, -INF , P4 ;  /* 0xff800000430b7808 */ /* 0x000fe20002000000 */
[----:B------:R-:W-:Y:S01]  /*3bc0*/  FFMA.FTZ R67, R77, UR4, -R4 ;  /* 0x000000044d437c23 */ /* 0x000fe20008010804 */
[----:B0-----:R-:W-:Y:S01]  /*3bd0*/  FMNMX.FTZ R68, R66, R81, !PT ;  /* 0x0000005142447209 */ /* 0x001fe20007810000 */
[----:B------:R0:W-:Y:S01]  /*3be0*/  MUFU.EX2 R20, R76 ;  /* 0x0000004c00147308 */ /* 0x0001e20000000800 */
[----:B------:R-:W-:-:S02]  /*3bf0*/  ISETP.GT.AND P4, PT, R64, 0x39, PT ;  /* 0x000000394000780c */ /* 0x000fc40003f84270 */
[----:B------:R-:W-:Y:S02]  /*3c00*/  FSEL R70, R70, -INF , P3 ;  /* 0xff80000046467808 */ /* 0x000fe40001800000 */
[----:B------:R-:W-:Y:S02]  /*3c10*/  FMNMX.FTZ R77, R11, R68, !PT ;  /* 0x000000440b4d7209 */ /* 0x000fe40007810000 */
[----:B------:R-:W-:Y:S01]  /*3c20*/  ISETP.GT.AND P3, PT, R64, 0x40, PT ;  /* 0x000000404000780c */ /* 0x000fe20003f64270 */
[----:B------:R-:W2:Y:S01]  /*3c30*/  MUFU.EX2 R10, R10 ;  /* 0x0000000a000a7308 */ /* 0x000ea20000000800 */
[----:B------:R-:W-:Y:S01]  /*3c40*/  FSEL R71, R71, -INF , P4 ;  /* 0xff80000047477808 */ /* 0x000fe20002000000 */
[----:B-1----:R-:W-:Y:S01]  /*3c50*/  FADD.FTZ R85, R8, R7 ;  /* 0x0000000708557221 */ /* 0x002fe20000010000 */
[----:B------:R-:W-:Y:S02]  /*3c60*/  FMNMX.FTZ R72, R70, R77, !PT ;  /* 0x0000004d46487209 */ /* 0x000fe40007810000 */
[----:B------:R-:W-:Y:S01]  /*3c70*/  FSEL R68, R58, -INF , P3 ;  /* 0xff8000003a447808 */ /* 0x000fe20001800000 */
[----:B------:R-:W-:Y:S01]  /*3c80*/  FFMA.FTZ R58, R73, UR4, -R4 ;  /* 0x00000004493a7c23 */ /* 0x000fe20008010804 */
[----:B------:R-:W-:Y:S01]  /*3c90*/  ISETP.GT.AND P4, PT, R64, 0x41, PT ;  /* 0x000000414000780c */ /* 0x000fe20003f84270 */
[----:B------:R-:W1:Y:S01]  /*3ca0*/  MUFU.EX2 R9, R93 ;  /* 0x0000005d00097308 */ /* 0x000e620000000800 */
[----:B------:R-:W-:-:S02]  /*3cb0*/  FMNMX.FTZ R73, R71, R72, !PT ;  /* 0x0000004847497209 */ /* 0x000fc40007810000 */
[----:B------:R-:W-:Y:S02]  /*3cc0*/  ISETP.GT.AND P3, PT, R64, 0x48, PT ;  /* 0x000000484000780c */ /* 0x000fe40003f64270 */
[----:B------:R-:W-:Y:S01]  /*3cd0*/  FSEL R72, R59, -INF , P4 ;  /* 0xff8000003b487808 */ /* 0x000fe20002000000 */
[----:B------:R-:W-:Y:S01]  /*3ce0*/  FFMA.FTZ R59, R65, UR4, -R4 ;  /* 0x00000004413b7c23 */ /* 0x000fe20008010804 */
[----:B------:R-:W-:Y:S01]  /*3cf0*/  FMNMX.FTZ R73, R68, R73, !PT ;  /* 0x0000004944497209 */ /* 0x000fe20007810000 */
[----:B------:R-:W3:Y:S01]  /*3d00*/  MUFU.EX2 R12, R12 ;  /* 0x0000000c000c7308 */ /* 0x000ee20000000800 */
[----:B------:R-:W-:Y:S02]  /*3d10*/  ISETP.GT.AND P4, PT, R64, 0x49, PT ;  /* 0x000000494000780c */ /* 0x000fe40003f84270 */
[----:B------:R-:W-:Y:S02]  /*3d20*/  FSEL R62, R62, -INF , P3 ;  /* 0xff8000003e3e7808 */ /* 0x000fe40001800000 */
[----:B------:R-:W-:-:S02]  /*3d30*/  FMNMX.FTZ R73, R72, R73, !PT ;  /* 0x0000004948497209 */ /* 0x000fc40007810000 */
[----:B------:R-:W-:Y:S01]  /*3d40*/  FSEL R65, R63, -INF , P4 ;  /* 0xff8000003f417808 */ /* 0x000fe20002000000 */
[----:B------:R-:W4:Y:S01]  /*3d50*/  MUFU.EX2 R13, R13 ;  /* 0x0000000d000d7308 */ /* 0x000f220000000800 */
[----:B------:R-:W-:Y:S02]  /*3d60*/  ISETP.GT.AND P3, PT, R64, 0x50, PT ;  /* 0x000000504000780c */ /* 0x000fe40003f64270 */
[----:B0-----:R-:W-:Y:S02]  /*3d70*/  FMNMX.FTZ R76, R62, R73, !PT ;  /* 0x000000493e4c7209 */ /* 0x001fe40007810000 */
[----:B------:R-:W-:Y:S02]  /*3d80*/  ISETP.GT.AND P4, PT, R64, 0x51, PT ;  /* 0x000000514000780c */ /* 0x000fe40003f84270 */
[----:B------:R-:W-:Y:S01]  /*3d90*/  FSEL R63, R50, -INF , P3 ;  /* 0xff800000323f7808 */ /* 0x000fe20001800000 */
[----:B------:R-:W-:Y:S01]  /*3da0*/  FFMA.FTZ R50, R5, UR4, -R4 ;  /* 0x0000000405327c23 */ /* 0x000fe20008010804 */
[----:B------:R-:W-:Y:S01]  /*3db0*/  FMNMX.FTZ R76, R65, R76, !PT ;  /* 0x0000004c414c7209 */ /* 0x000fe20007810000 */
[----:B------:R-:W-:Y:S01]  /*3dc0*/  MUFU.EX2 R14, R14 ;  /* 0x0000000e000e7308 */ /* 0x000fe20000000800 */
[----:B------:R-:W-:-:S02]  /*3dd0*/  ISETP.GT.AND P3, PT, R64, 0x58, PT ;  /* 0x000000584000780c */ /* 0x000fc40003f64270 */
[----:B------:R-:W-:Y:S01]  /*3de0*/  FSEL R73, R51, -INF , P4 ;  /* 0xff80000033497808 */ /* 0x000fe20002000000 */
[----:B------:R-:W-:Y:S01]  /*3df0*/  FFMA.FTZ R51, R69, UR4, -R4 ;  /* 0x0000000445337c23 */ /* 0x000fe20008010804 */
[----:B------:R-:W-:Y:S02]  /*3e00*/  FMNMX.FTZ R76, R63, R76, !PT ;  /* 0x0000004c3f4c7209 */ /* 0x000fe40007810000 */
[----:B------:R-:W-:Y:S01]  /*3e10*/  ISETP.GT.AND P4, PT, R64, 0x59, PT ;  /* 0x000000594000780c */ /* 0x000fe20003f84270 */
[----:B------:R-:W-:Y:S01]  /*3e20*/  MUFU.EX2 R15, R15 ;  /* 0x0000000f000f7308 */ /* 0x000fe20000000800 */
[----:B------:R-:W-:Y:S02]  /*3e30*/  FSEL R54, R54, -INF , P3 ;  /* 0xff80000036367808 */ /* 0x000fe40001800000 */
[----:B------:R-:W-:Y:S02]  /*3e40*/  FMNMX.FTZ R5, R73, R76, !PT ;  /* 0x0000004c49057209 */ /* 0x000fe40007810000 */
[----:B------:R-:W-:-:S02]  /*3e50*/  FSEL R55, R55, -INF , P4 ;  /* 0xff80000037377808 */ /* 0x000fc40002000000 */
[----:B------:R-:W-:Y:S01]  /*3e60*/  ISETP.GT.AND P3, PT, R64, 0x60, PT ;  /* 0x000000604000780c */ /* 0x000fe20003f64270 */
[----:B------:R-:W-:Y:S01]  /*3e70*/  MUFU.EX2 R21, R21 ;  /* 0x0000001500157308 */ /* 0x000fe20000000800 */
[----:B------:R-:W-:Y:S02]  /*3e80*/  FMNMX.FTZ R76, R54, R5, !PT ;  /* 0x00000005364c7209 */ /* 0x000fe40007810000 */
[----:B------:R-:W-:Y:S02]  /*3e90*/  ISETP.GT.AND P4, PT, R64, 0x61, PT ;  /* 0x000000614000780c */ /* 0x000fe40003f84270 */
[----:B------:R-:W-:Y:S01]  /*3ea0*/  FSEL R69, R42, -INF , P3 ;  /* 0xff8000002a457808 */ /* 0x000fe20001800000 */
[----:B------:R-:W-:Y:S01]  /*3eb0*/  FFMA.FTZ R42, R56, UR4, -R4 ;  /* 0x00000004382a7c23 */ /* 0x000fe20008010804 */
[----:B------:R-:W-:Y:S01]  /*3ec0*/  FMNMX.FTZ R76, R55, R76, !PT ;  /* 0x0000004c374c7209 */ /* 0x000fe20007810000 */
[----:B------:R-:W-:Y:S01]  /*3ed0*/  MUFU.EX2 R67, R67 ;  /* 0x0000004300437308 */ /* 0x000fe20000000800 */
[----:B------:R-:W-:-:S02]  /*3ee0*/  ISETP.GT.AND P3, PT, R64, 0x68, PT ;  /* 0x000000684000780c */ /* 0x000fc40003f64270 */
[----:B------:R-:W-:Y:S01]  /*3ef0*/  FSEL R56, R43, -INF , P4 ;  /* 0xff8000002b387808 */ /* 0x000fe20002000000 */
[--C-:B------:R-:W-:Y:S01]  /*3f00*/  FFMA.FTZ R43, R57, UR4, -R4.reuse ;  /* 0x00000004392b7c23 */ /* 0x100fe20008010804 */
[----:B------:R-:W-:Y:S02]  /*3f10*/  FMNMX.FTZ R5, R69, R76, !PT ;  /* 0x0000004c45057209 */ /* 0x000fe40007810000 */
[----:B------:R-:W-:Y:S01]  /*3f20*/  ISETP.GT.AND P4, PT, R64, 0x69, PT ;  /* 0x000000694000780c */ /* 0x000fe20003f84270 */
[----:B------:R-:W-:Y:S01]  /*3f30*/  MUFU.EX2 R58, R58 ;  /* 0x0000003a003a7308 */ /* 0x000fe20000000800 */
[----:B------:R-:W-:Y:S02]  /*3f40*/  FSEL R76, R46, -INF , P3 ;  /* 0xff8000002e4c7808 */ /* 0x000fe40001800000 */
[----:B------:R-:W-:Y:S02]  /*3f50*/  FMNMX.FTZ R5, R56, R5, !PT ;  /* 0x0000000538057209 */ /* 0x000fe40007810000 */
[----:B------:R-:W-:Y:S01]  /*3f60*/  FSEL R57, R47, -INF , P4 ;  /* 0xff8000002f397808 */ /* 0x000fe20002000000 */
[----:B------:R-:W-:Y:S01]  /*3f70*/  FFMA.FTZ R47, R52, UR4, -R4 ;  /* 0x00000004342f7c23 */ /* 0x000fe20008010804 */
[----:B------:R-:W-:Y:S01]  /*3f80*/  ISETP.GT.AND P3, PT, R64, 0x70, PT ;  /* 0x000000704000780c */ /* 0x000fe20003f64270 */
[----:B------:R-:W-:Y:S01]  /*3f90*/  MUFU.EX2 R59, R59 ;  /* 0x0000003b003b7308 */ /* 0x000fe20000000800 */
[----:B------:R-:W-:-:S02]  /*3fa0*/  FMNMX.FTZ R46, R76, R5, !PT ;  /* 0x000000054c2e7209 */ /* 0x000fc40007810000 */
[----:B------:R-:W-:Y:S02]  /*3fb0*/  ISETP.GT.AND P4, PT, R64, 0x71, PT ;  /* 0x000000714000780c */ /* 0x000fe40003f84270 */
[----:B------:R-:W-:Y:S01]  /*3fc0*/  FSEL R77, R34, -INF , P3 ;  /* 0xff800000224d7808 */ /* 0x000fe20001800000 */
[--C-:B------:R-:W-:Y:S01]  /*3fd0*/  FFMA.FTZ R34, R60, UR4, -R4.reuse ;  /* 0x000000043c227c23 */ /* 0x100fe20008010804 */
[----:B------:R-:W-:Y:S01]  /*3fe0*/  FMNMX.FTZ R46, R57, R46, !PT ;  /* 0x0000002e392e7209 */ /* 0x000fe20007810000 */
[----:B------:R-:W-:Y:S01]  /*3ff0*/  MUFU.EX2 R50, R50 ;  /* 0x0000003200327308 */ /* 0x000fe20000000800 */
[----:B------:R-:W-:Y:S02]  /*4000*/  ISETP.GT.AND P3, PT, R64, 0x78, PT ;  /* 0x000000784000780c */ /* 0x000fe40003f64270 */
[----:B------:R-:W-:Y:S01]  /*4010*/  FSEL R60, R35, -INF , P4 ;  /* 0xff800000233c7808 */ /* 0x000fe20002000000 */
[----:B------:R-:W-:Y:S01]  /*4020*/  FFMA.FTZ R35, R61, UR4, -R4 ;  /* 0x000000043d237c23 */ /* 0x000fe20008010804 */
[----:B------:R-:W-:-:S02]  /*4030*/  FMNMX.FTZ R5, R77, R46, !PT ;  /* 0x0000002e4d057209 */ /* 0x000fc40007810000 */
[----:B------:R-:W-:Y:S01]  /*4040*/  ISETP.GT.AND P4, PT, R64, 0x79, PT ;  /* 0x000000794000780c */ /* 0x000fe20003f84270 */
[----:B------:R-:W-:Y:S01]  /*4050*/  MUFU.EX2 R51, R51 ;  /* 0x0000003300337308 */ /* 0x000fe20000000800 */
[----:B------:R-:W-:Y:S02]  /*4060*/  FSEL R80, R38, -INF , P3 ;  /* 0xff80000026507808 */ /* 0x000fe40001800000 */
[----:B------:R-:W-:Y:S02]  /*4070*/  FMNMX.FTZ R5, R60, R5, !PT ;  /* 0x000000053c057209 */ /* 0x000fe40007810000 */
[----:B------:R-:W-:Y:S01]  /*4080*/  FSEL R61, R39, -INF , P4 ;  /* 0xff800000273d7808 */ /* 0x000fe20002000000 */
[--C-:B------:R-:W-:Y:S01]  /*4090*/  FFMA.FTZ R39, R32, UR4, -R4.reuse ;  /* 0x0000000420277c23 */ /* 0x100fe20008010804 */
[----:B------:R-:W-:Y:S01]  /*40a0*/  ISETP.GT.AND P3, PT, R64, 0x80, PT ;  /* 0x000000804000780c */ /* 0x000fe20003f64270 */
[----:B------:R-:W-:Y:S01]  /*40b0*/  FFMA.FTZ R32, R24, UR4, -R4 ;  /* 0x0000000418207c23 */ /* 0x000fe20008010804 */
[----:B------:R-:W-:Y:S01]  /*40c0*/  FMNMX.FTZ R38, R80, R5, !PT ;  /* 0x0000000550267209 */ /* 0x000fe20007810000 */
[----:B------:R-:W-:Y:S01]  /*40d0*/  MUFU.EX2 R42, R42 ;  /* 0x0000002a002a7308 */ /* 0x000fe20000000800 */
[----:B------:R-:W-:-:S02]  /*40e0*/  ISETP.GT.AND P4, PT, R64, 0x81, PT ;  /* 0x000000814000780c */ /* 0x000fc40003f84270 */
[----:B------:R-:W-:Y:S02]  /*40f0*/  FSEL R26, R26, -INF , P3 ;  /* 0xff8000001a1a7808 */ /* 0x000fe40001800000 */
[----:B------:R-:W-:Y:S02]  /*4100*/  FMNMX.FTZ R5, R61, R38, !PT ;  /* 0x000000263d057209 */ /* 0x000fe40007810000 */
[----:B------:R-:W-:Y:S01]  /*4110*/  ISETP.GT.AND P3, PT, R64, 0x88, PT ;  /* 0x000000884000780c */ /* 0x000fe20003f64270 */
[----:B------:R0:W-:Y:S01]  /*4120*/  MUFU.EX2 R38, R48 ;  /* 0x0000003000267308 */ /* 0x0001e20000000800 */
[----:B------:R-:W-:Y:S02]  /*4130*/  FSEL R27, R27, -INF , P4 ;  /* 0xff8000001b1b7808 */ /* 0x000fe40002000000 */
[----:B------:R-:W-:Y:S02]  /*4140*/  FMNMX.FTZ R46, R26, R5, !PT ;  /* 0x000000051a2e7209 */ /* 0x000fe40007810000 */
[----:B------:R-:W-:-:S02]  /*4150*/  ISETP.GT.AND P4, PT, R64, 0x89, PT ;  /* 0x000000894000780c */ /* 0x000fc40003f84270 */
[----:B------:R-:W-:Y:S01]  /*4160*/  FSEL R30, R30, -INF , P3 ;  /* 0xff8000001e1e7808 */ /* 0x000fe20001800000 */
[----:B------:R-:W-:Y:S01]  /*4170*/  MUFU.EX2 R43, R43 ;  /* 0x0000002b002b7308 */ /* 0x000fe20000000800 */
[----:B------:R-:W-:Y:S01]  /*4180*/  FMNMX.FTZ R5, R27, R46, !PT ;  /* 0x0000002e1b057209 */ /* 0x000fe20007810000 */
[--C-:B0-----:R-:W-:Y:S01]  /*4190*/  FFMA.FTZ R48, R53, UR4, -R4.reuse ;  /* 0x0000000435307c23 */ /* 0x101fe20008010804 */
[----:B------:R-:W-:Y:S01]  /*41a0*/  FSEL R31, R31, -INF , P4 ;  /* 0xff8000001f1f7808 */ /* 0x000fe20002000000 */
[--C-:B------:R-:W-:Y:S01]  /*41b0*/  FFMA.FTZ R53, R29, UR4, -R4.reuse ;  /* 0x000000041d357c23 */ /* 0x100fe20008010804 */
[----:B------:R-:W-:Y:S02]  /*41c0*/  FMNMX.FTZ R46, R30, R5, !PT ;  /* 0x000000051e2e7209 */ /* 0x000fe40007810000 */
[----:B------:R-:W-:Y:S01]  /*41d0*/  F2FP.BF16.F32.PACK_AB R8, R7, R8 ;  /* 0x000000080708723e */ /* 0x000fe200000010ff */
[----:B------:R-:W-:Y:S01]  /*41e0*/  MUFU.EX2 R34, R34 ;  /* 0x0000002200227308 */ /* 0x000fe20000000800 */
[----:B------:R-:W-:Y:S01]  /*41f0*/  FMNMX.FTZ R5, R31, R46, !PT ;  /* 0x0000002e1f057209 */ /* 0x000fe20007810000 */
[--C-:B------:R-:W-:Y:S01]  /*4200*/  FFMA.FTZ R46, R40, UR4, -R4.reuse ;  /* 0x00000004282e7c23 */ /* 0x100fe20008010804 */
[--C-:B------:R-:W-:Y:S01]  /*4210*/  FFMA.FTZ R40, R44, UR4, -R4.reuse ;  /* 0x000000042c287c23 */ /* 0x100fe20008010804 */
[--C-:B------:R-:W-:Y:S01]  /*4220*/  FFMA.FTZ R44, R33, UR4, -R4.reuse ;  /* 0x00000004212c7c23 */ /* 0x100fe20008010804 */
[--C-:B------:R-:W-:Y:S01]  /*4230*/  FFMA.FTZ R33, R36, UR4, -R4.reuse ;  /* 0x0000000424217c23 */ /* 0x100fe20008010804 */
[----:B------:R-:W0:Y:S01]  /*4240*/  SHFL.BFLY PT, R52, R5, 0x2, 0x1f ;  /* 0x0c401f0005347f89 */ /* 0x000e2200000e0000 */
[--C-:B------:R-:W-:Y:S01]  /*4250*/  FFMA.FTZ R36, R37, UR4, -R4.reuse ;  /* 0x0000000425247c23 */ /* 0x100fe20008010804 */
[----:B------:R-:W-:Y:S01]  /*4260*/  FFMA.FTZ R37, R25, UR4, -R4 ;  /* 0x0000000419257c23 */ /* 0x000fe20008010804 */
[----:B------:R-:W-:Y:S08]  /*4270*/  MUFU.EX2 R35, R35 ;  /* 0x0000002300237308 */ /* 0x000ff00000000800 */
[----:B------:R-:W-:Y:S08]  /*4280*/  MUFU.EX2 R49, R49 ;  /* 0x0000003100317308 */ /* 0x000ff00000000800 */
[----:B------:R-:W-:Y:S01]  /*4290*/  MUFU.EX2 R47, R47 ;  /* 0x0000002f002f7308 */ /* 0x000fe20000000800 */
[----:B0-----:R-:W-:-:S07]  /*42a0*/  FMNMX.FTZ R52, R5, R52, !PT ;  /* 0x0000003405347209 */ /* 0x001fce0007810000 */
[----:B------:R-:W-:Y:S01]  /*42b0*/  MUFU.EX2 R48, R48 ;  /* 0x0000003000307308 */ /* 0x000fe20000000800 */
[----:B------:R-:W0:Y:S07]  /*42c0*/  SHFL.BFLY PT, R5, R52, 0x1, 0x1f ;  /* 0x0c201f0034057f89 */ /* 0x000e2e00000e0000 */
[----:B------:R-:W-:Y:S08]  /*42d0*/  MUFU.EX2 R46, R46 ;  /* 0x0000002e002e7308 */ /* 0x000ff00000000800 */
[----:B------:R-:W-:Y:S08]  /*42e0*/  MUFU.EX2 R41, R41 ;  /* 0x0000002900297308 */ /* 0x000ff00000000800 */
[----:B------:R-:W-:Y:S01]  /*42f0*/  MUFU.EX2 R40, R40 ;  /* 0x0000002800287308 */ /* 0x000fe20000000800 */
[----:B0-----:R-:W-:Y:S01]  /*4300*/  FMNMX.FTZ R5, R52, R5, !PT ;  /* 0x0000000534057209 */ /* 0x001fe20007810000 */
[----:B------:R-:W-:-:S03]  /*4310*/  FFMA.FTZ R52, R28, UR4, -R4 ;  /* 0x000000041c347c23 */ /* 0x000fc60008010804 */
[C---:B------:R-:W-:Y:S01]  /*4320*/  FSETP.NEU.FTZ.AND P3, PT, R5.reuse, -INF , PT ;  /* 0xff8000000500780b */ /* 0x040fe20003f7d000 */
[----:B------:R-:W-:Y:S02]  /*4330*/  FMUL.FTZ R24, R5, UR4 ;  /* 0x0000000405187c20 */ /* 0x000fe40008410000 */
[----:B------:R-:W-:Y:S03]  /*4340*/  MUFU.EX2 R45, R45 ;  /* 0x0000002d002d7308 */ /* 0x000fe60000000800 */
[----:B------:R-:W-:Y:S02]  /*4350*/  FSEL R4, R24, RZ, P3 ;  /* 0x000000ff18047208 */ /* 0x000fe40001800000 */
[----:B------:R-:W-:-:S03]  /*4360*/  PLOP3.LUT P3, PT, PT, PT, UP1, 0x80, 0x0 ;  /* 0x000000000000781c */ /* 0x000fc60003f6f018 */
        /* <DEDUP_REMOVED lines=9> */
[----:B------:R-:W-:Y:S01]  /*4400*/  @!P1 PRMT R11, RZ, 0x654, R3 ;  /* 0x00000654ff0b9816 */ /* 0x000fe20000000003 */
[--C-:B------:R-:W-:Y:S01]  /*4410*/  FFMA.FTZ R25, R86, UR4, -R4.reuse ;  /* 0x0000000456197c23 */ /* 0x100fe20008010804 */
[--C-:B------:R-:W-:Y:S01]  /*4420*/  FFMA.FTZ R64, R74, UR4, -R4.reuse ;  /* 0x000000044a407c23 */ /* 0x100fe20008010804 */
[--C-:B------:R-:W-:Y:S01]  /*4430*/  FFMA.FTZ R74, R78, UR4, -R4.reuse ;  /* 0x000000044e4a7c23 */ /* 0x100fe20008010804 */
[----:B------:R0:W-:Y:S01]  /*4440*/  @!P1 SYNCS.ARRIVE.TRANS64.RED.A1T0 RZ, [R11+URZ], RZ ;  /* 0x000000ff0bff99a7 */ /* 0x0001e2000810043f */
[--C-:B------:R-:W-:Y:S01]  /*4450*/  FFMA.FTZ R28, R87, UR4, -R4.reuse ;  /* 0x00000004571c7c23 */ /* 0x100fe20008010804 */
[----:B--2---:R-:W-:Y:S01]  /*4460*/  FADD.FTZ R78, R10, R85 ;  /* 0x000000550a4e7221 */ /* 0x004fe20000010000 */
[----:B------:R-:W0:Y:S01]  /*4470*/  MUFU.EX2 R91, R91 ;  /* 0x0000005b005b7308 */ /* 0x000e220000000800 */
[--C-:B------:R-:W-:Y:S01]  /*4480*/  FFMA.FTZ R83, R72, UR4, -R4.reuse ;  /* 0x0000000448537c23 */ /* 0x100fe20008010804 */
[--C-:B------:R-:W-:Y:S01]  /*4490*/  FFMA.FTZ R63, R63, UR4, -R4.reuse ;  /* 0x000000043f3f7c23 */ /* 0x100fe20008010804 */
[----:B------:R-:W-:Y:S01]  /*44a0*/  FFMA.FTZ R72, R73, UR4, -R4 ;  /* 0x0000000449487c23 */ /* 0x000fe20008010804 */
[----:B-1----:R-:W-:Y:S01]  /*44b0*/  FADD.FTZ R73, R9, R78 ;  /* 0x0000004e09497221 */ /* 0x002fe20000010000 */
[--C-:B------:R-:W-:Y:S01]  /*44c0*/  FFMA.FTZ R75, R75, UR4, -R4.reuse ;  /* 0x000000044b4b7c23 */ /* 0x100fe20008010804 */
[--C-:B------:R-:W-:Y:S01]  /*44d0*/  FFMA.FTZ R7, R54, UR4, -R4.reuse ;  /* 0x0000000436077c23 */ /* 0x100fe20008010804 */
[--C-:B------:R-:W-:Y:S01]  /*44e0*/  FFMA.FTZ R54, R55, UR4, -R4.reuse ;  /* 0x0000000437367c23 */ /* 0x100fe20008010804 */
[----:B------:R-:W1:Y:S01]  /*44f0*/  MUFU.EX2 R94, R94 ;  /* 0x0000005e005e7308 */ /* 0x000e620000000800 */
[----:B---3--:R-:W-:Y:S01]  /*4500*/  FADD.FTZ R78, R12, R73 ;  /* 0x000000490c4e7221 */ /* 0x008fe20000010000 */
[--C-:B------:R-:W-:Y:S01]  /*4510*/  FFMA.FTZ R55, R69, UR4, -R4.reuse ;  /* 0x0000000445377c23 */ /* 0x100fe20008010804 */
[--C-:B------:R-:W-:Y:S01]  /*4520*/  FFMA.FTZ R79, R79, UR4, -R4.reuse ;  /* 0x000000044f4f7c23 */ /* 0x100fe20008010804 */
[----:B------:R-:W-:Y:S01]  /*4530*/  FFMA.FTZ R66, R66, UR4, -R4 ;  /* 0x0000000442427c23 */ /* 0x000fe20008010804 */
[----:B----4-:R-:W-:Y:S01]  /*4540*/  FADD.FTZ R69, R13, R78 ;  /* 0x0000004e0d457221 */ /* 0x010fe20000010000 */
[--C-:B------:R-:W-:Y:S01]  /*4550*/  FFMA.FTZ R70, R70, UR4, -R4.reuse ;  /* 0x0000000446467c23 */ /* 0x100fe20008010804 */
[--C-:B------:R-:W-:Y:S01]  /*4560*/  FFMA.FTZ R71, R71, UR4, -R4.reuse ;  /* 0x0000000447477c23 */ /* 0x100fe20008010804 */
[----:B------:R-:W2:Y:S01]  /*4570*/  MUFU.EX2 R95, R95 ;  /* 0x0000005f005f7308 */ /* 0x000ea20000000800 */
[----:B0-----:R-:W-:Y:S01]  /*4580*/  FADD.FTZ R11, R90, R91 ;  /* 0x0000005b5a0b7221 */ /* 0x001fe20000010000 */
[----:B------:R-:W-:Y:S01]  /*4590*/  FADD.FTZ R78, R14, R69 ;  /* 0x000000450e4e7221 */ /* 0x000fe20000010000 */
[--C-:B------:R-:W-:Y:S01]  /*45a0*/  FFMA.FTZ R69, R60, UR4, -R4.reuse ;  /* 0x000000043c457c23 */ /* 0x100fe20008010804 */
[--C-:B------:R-:W-:Y:S01]  /*45b0*/  FFMA.FTZ R68, R68, UR4, -R4.reuse ;  /* 0x0000000444447c23 */ /* 0x100fe20008010804 */
[----:B------:R-:W-:Y:S01]  /*45c0*/  FFMA.FTZ R62, R62, UR4, -R4 ;  /* 0x000000043e3e7c23 */ /* 0x000fe20008010804 */
[----:B------:R-:W-:Y:S01]  /*45d0*/  FADD.FTZ R73, R15, R78 ;  /* 0x0000004e0f497221 */ /* 0x000fe20000010000 */
[--C-:B------:R-:W-:Y:S01]  /*45e0*/  FFMA.FTZ R65, R65, UR4, -R4.reuse ;  /* 0x0000000441417c23 */ /* 0x100fe20008010804 */
[----:B------:R-:W-:Y:S01]  /*45f0*/  MUFU.EX2 R24, R24 ;  /* 0x0000001800187308 */ /* 0x000fe20000000800 */
[----:B-1----:R-:W-:Y:S01]  /*4600*/  FADD.FTZ R82, R94, R11 ;  /* 0x0000000b5e527221 */ /* 0x002fe20000010000 */
[----:B------:R-:W-:Y:S01]  /*4610*/  FADD.FTZ R60, R6, R73 ;  /* 0x00000049063c7221 */ /* 0x000fe20000010000 */
[--C-:B------:R-:W-:Y:S01]  /*4620*/  FFMA.FTZ R73, R61, UR4, -R4.reuse ;  /* 0x000000043d497c23 */ /* 0x100fe20008010804 */
[--C-:B------:R-:W-:Y:S01]  /*4630*/  FFMA.FTZ R56, R56, UR4, -R4.reuse ;  /* 0x0000000438387c23 */ /* 0x100fe20008010804 */
[----:B------:R-:W-:Y:S01]  /*4640*/  FFMA.FTZ R76, R76, UR4, -R4 ;  /* 0x000000044c4c7c23 */ /* 0x000fe20008010804 */
[----:B------:R-:W-:Y:S01]  /*4650*/  FADD.FTZ R61, R21, R60 ;  /* 0x0000003c153d7221 */ /* 0x000fe20000010000 */
[--C-:B------:R-:W-:Y:S01]  /*4660*/  FFMA.FTZ R60, R30, UR4, -R4.reuse ;  /* 0x000000041e3c7c23 */ /* 0x100fe20008010804 */
[----:B------:R-:W0:Y:S01]  /*4670*/  MUFU.EX2 R29, R29 ;  /* 0x0000001d001d7308 */ /* 0x000e220000000800 */
[--C-:B------:R-:W-:Y:S01]  /*4680*/  FFMA.FTZ R77, R77, UR4, -R4.reuse ;  /* 0x000000044d4d7c23 */ /* 0x100fe20008010804 */
[----:B------:R-:W-:Y:S01]  /*4690*/  FFMA.FTZ R80, R80, UR4, -R4 ;  /* 0x0000000450507c23 */ /* 0x000fe20008010804 */
[----:B------:R-:W-:-:S02]  /*46a0*/  F2FP.BF16.F32.PACK_AB R10, R9, R10 ;  /* 0x0000000a090a723e */ /* 0x000fc400000010ff */
[----:B------:R-:W-:Y:S02]  /*46b0*/  F2FP.BF16.F32.PACK_AB R9, R91, R90 ;  /* 0x0000005a5b09723e */ /* 0x000fe400000010ff */
[----:B--2---:R-:W-:Y:S01]  /*46c0*/  F2FP.BF16.F32.PACK_AB R11, R95, R94 ;  /* 0x0000005e5f0b723e */ /* 0x004fe200000010ff */
[----:B------:R-:W-:Y:S01]  /*46d0*/  MUFU.EX2 R25, R25 ;  /* 0x0000001900197308 */ /* 0x000fe20000000800 */
[----:B------:R-:W-:Y:S02]  /*46e0*/  F2FP.BF16.F32.PACK_AB R12, R13, R12 ;  /* 0x0000000c0d0c723e */ /* 0x000fe400000010ff */
[----:B------:R-:W-:Y:S01]  /*46f0*/  F2FP.BF16.F32.PACK_AB R14, R15, R14 ;  /* 0x0000000e0f0e723e */ /* 0x000fe200000010ff */
[----:B------:R1:W-:Y:S04]  /*4700*/  STSM.16.M88.4 [R2+0x24300], R8 ;  /* 0x0243000802007844 */ /* 0x0003e80000000200 */
[----:B------:R-:W2:Y:S01]  /*4710*/  MUFU.EX2 R28, R28 ;  /* 0x0000001c001c7308 */ /* 0x000ea20000000800 */
[----:B0-----:R-:W-:-:S07]  /*4720*/  F2FP.BF16.F32.PACK_AB R13, R29, R24 ;  /* 0x000000181d0d723e */ /* 0x001fce00000010ff */
[----:B------:R0:W-:Y:S01]  /*4730*/  MUFU.EX2 R3, R63 ;  /* 0x0000003f00037308 */ /* 0x0001e20000000800 */
[----:B-1----:R-:W-:-:S07]  /*4740*/  F2FP.BF16.F32.PACK_AB R8, R21, R6 ;  /* 0x000000061508723e */ /* 0x002fce00000010ff */
[----:B------:R-:W1:Y:S01]  /*4750*/  MUFU.EX2 R64, R64 ;  /* 0x0000004000407308 */ /* 0x000e620000000800 */
[----:B0-----:R-:W-:Y:S01]  /*4760*/  FADD.FTZ R63, R95, R82 ;  /* 0x000000525f3f7221 */ /* 0x001fe20000010000 */
[----:B--2---:R-:W-:-:S03]  /*4770*/  F2FP.BF16.F32.PACK_AB R15, R28, R25 ;  /* 0x000000191c0f723e */ /* 0x004fc600000010ff */
[----:B------:R-:W-:Y:S01]  /*4780*/  FADD.FTZ R82, R24, R63 ;  /* 0x0000003f18527221 */ /* 0x000fe20000010000 */
[----:B------:R-:W-:Y:S01]  /*4790*/  FFMA.FTZ R63, R57, UR4, -R4 ;  /* 0x00000004393f7c23 */ /* 0x000fe20008010804 */
[----:B------:R-:W-:Y:S01]  /*47a0*/  STSM.16.M88.4 [R2+0x25b00], R12 ;  /* 0x025b000c02007844 */ /* 0x000fe20000000200 */
[----:B------:R-:W0:Y:S01]  /*47b0*/  MUFU.EX2 R75, R75 ;  /* 0x0000004b004b7308 */ /* 0x000e220000000800 */
[----:B------:R-:W-:-:S04]  /*47c0*/  FADD.FTZ R82, R29, R82 ;  /* 0x000000521d527221 */ /* 0x000fc80000010000 */
[----:B------:R-:W-:Y:S01]  /*47d0*/  FADD.FTZ R57, R25, R82 ;  /* 0x0000005219397221 */ /* 0x000fe20000010000 */
[----:B------:R-:W-:Y:S01]  /*47e0*/  FFMA.FTZ R82, R26, UR4, -R4 ;  /* 0x000000041a527c23 */ /* 0x000fe20008010804 */
[----:B------:R-:W-:Y:S01]  /*47f0*/  FADD.FTZ R26, R20, R61 ;  /* 0x0000003d141a7221 */ /* 0x000fe20000010000 */
[----:B------:R-:W2:Y:S01]  /*4800*/  MUFU.EX2 R74, R74 ;  /* 0x0000004a004a7308 */ /* 0x000ea20000000800 */
[----:B------:R-:W-:-:S04]  /*4810*/  FADD.FTZ R57, R28, R57 ;  /* 0x000000391c397221 */ /* 0x000fc80000010000 */
[----:B-1----:R-:W-:Y:S01]  /*4820*/  FADD.FTZ R78, R64, R57 ;  /* 0x00000039404e7221 */ /* 0x002fe20000010000 */
[--C-:B------:R-:W-:Y:S01]  /*4830*/  FFMA.FTZ R57, R27, UR4, -R4.reuse ;  /* 0x000000041b397c23 */ /* 0x100fe20008010804 */
[----:B------:R-:W-:Y:S01]  /*4840*/  FFMA.FTZ R4, R31, UR4, -R4 ;  /* 0x000000041f047c23 */ /* 0x000fe20008010804 */
[----:B------:R-:W1:Y:S01]  /*4850*/  MUFU.EX2 R79, R79 ;  /* 0x0000004f004f7308 */ /* 0x000e620000000800 */
[C---:B0-----:R-:W-:Y:S01]  /*4860*/  FADD.FTZ R27, R75.reuse, R78 ;  /* 0x0000004e4b1b7221 */ /* 0x041fe20000010000 */
[----:B------:R-:W-:-:S06]  /*4870*/  F2FP.BF16.F32.PACK_AB R9, R75, R64 ;  /* 0x000000404b09723e */ /* 0x000fcc00000010ff */
[----:B------:R-:W0:Y:S01]  /*4880*/  MUFU.EX2 R66, R66 ;  /* 0x0000004200427308 */ /* 0x000e220000000800 */
[----:B--2---:R-:W-:Y:S01]  /*4890*/  FADD.FTZ R30, R74, R27 ;  /* 0x0000001b4a1e7221 */ /* 0x004fe20000010000 */
[----:B------:R-:W-:-:S04]  /*48a0*/  FADD.FTZ R27, R67, R26 ;  /* 0x0000001a431b7221 */ /* 0x000fc80000010000 */
[----:B------:R-:W-:Y:S02]  /*48b0*/  FADD.FTZ R26, R58, R27 ;  /* 0x0000001b3a1a7221 */ /* 0x000fe40000010000 */
[----:B------:R-:W2:Y:S01]  /*48c0*/  MUFU.EX2 R81, R81 ;  /* 0x0000005100517308 */ /* 0x000ea20000000800 */
[----:B-1----:R-:W-:Y:S01]  /*48d0*/  FADD.FTZ R31, R79, R30 ;  /* 0x0000001e4f1f7221 */ /* 0x002fe20000010000 */
[----:B------:R-:W-:Y:S01]  /*48e0*/  FADD.FTZ R27, R59, R26 ;  /* 0x0000001a3b1b7221 */ /* 0x000fe20000010000 */
[----:B------:R-:W-:-:S03]  /*48f0*/  F2FP.BF16.F32.PACK_AB R26, R51, R50 ;  /* 0x00000032331a723e */ /* 0x000fc600000010ff */
[----:B------:R-:W-:Y:S02]  /*4900*/  FADD.FTZ R10, R50, R27 ;  /* 0x0000001b320a7221 */ /* 0x000fe40000010000 */
[----:B------:R-:W1:Y:S01]  /*4910*/  MUFU.EX2 R70, R70 ;  /* 0x0000004600467308 */ /* 0x000e620000000800 */
[----:B0-----:R-:W-:Y:S01]  /*4920*/  FADD.FTZ R30, R66, R31 ;  /* 0x0000001f421e7221 */ /* 0x001fe20000010000 */
[----:B------:R-:W-:Y:S01]  /*4930*/  FADD.FTZ R11, R51, R10 ;  /* 0x0000000a330b7221 */ /* 0x000fe20000010000 */
[----:B------:R-:W-:Y:S02]  /*4940*/  F2FP.BF16.F32.PACK_AB R10, R67, R20 ;  /* 0x00000014430a723e */ /* 0x000fe400000010ff */
[----:B------:R-:W-:Y:S01]  /*4950*/  CS2R R50, SRZ ;  /* 0x0000000000327805 */ /* 0x000fe2000001ff00 */
[----:B------:R-:W-:Y:S01]  /*4960*/  FADD.FTZ R6, R42, R11 ;  /* 0x0000000b2a067221 */ /* 0x000fe20000010000 */
[----:B------:R-:W-:Y:S01]  /*4970*/  F2FP.BF16.F32.PACK_AB R11, R79, R74 ;  /* 0x0000004a4f0b723e */ /* 0x000fe200000010ff */
[----:B------:R-:W0:Y:S01]  /*4980*/  MUFU.EX2 R71, R71 ;  /* 0x0000004700477308 */ /* 0x000e220000000800 */
[C---:B--2---:R-:W-:Y:S01]  /*4990*/  FADD.FTZ R29, R81.reuse, R30 ;  /* 0x0000001e511d7221 */ /* 0x044fe20000010000 */
[----:B------:R-:W-:-:S02]  /*49a0*/  F2FP.BF16.F32.PACK_AB R25, R81, R66 ;  /* 0x000000425119723e */ /* 0x000fc400000010ff */
[----:B------:R-:W-:Y:S01]  /*49b0*/  CS2R R66, SRZ ;  /* 0x0000000000427805 */ /* 0x000fe2000001ff00 */
[----:B------:R2:W-:Y:S03]  /*49c0*/  STSM.16.M88.4 [R2+0x27300], R8 ;  /* 0x0273000802007844 */ /* 0x0005e60000000200 */
[----:B------:R-:W3:Y:S01]  /*49d0*/  MUFU.EX2 R68, R68 ;  /* 0x0000004400447308 */ /* 0x000ee20000000800 */
[----:B-1----:R-:W-:-:S07]  /*49e0*/  FADD.FTZ R24, R70, R29 ;  /* 0x0000001d46187221 */ /* 0x002fce0000010000 */
[----:B------:R-:W1:Y:S01]  /*49f0*/  MUFU.EX2 R83, R83 ;  /* 0x0000005300537308 */ /* 0x000e620000000800 */
[----:B0-----:R-:W-:Y:S01]  /*4a00*/  FADD.FTZ R21, R71, R24 ;  /* 0x0000001847157221 */ /* 0x001fe20000010000 */
[----:B------:R-:W-:Y:S02]  /*4a10*/  F2FP.BF16.F32.PACK_AB R24, R59, R58 ;  /* 0x0000003a3b18723e */ /* 0x000fe400000010ff */
[----:B------:R-:W-:-:S04]  /*4a20*/  CS2R R58, SRZ ;  /* 0x00000000003a7805 */ /* 0x000fc8000001ff00 */
[----:B------:R-:W0:Y:S01]  /*4a30*/  MUFU.EX2 R62, R62 ;  /* 0x0000003e003e7308 */ /* 0x000e220000000800 */
[----:B---3--:R-:W-:Y:S01]  /*4a40*/  FADD.FTZ R20, R68, R21 ;  /* 0x0000001544147221 */ /* 0x008fe20000010000 */
[----:B------:R-:W-:-:S06]  /*4a50*/  FADD.FTZ R21, R43, R6 ;  /* 0x000000062b157221 */ /* 0x000fcc0000010000 */
[----:B------:R-:W3:Y:S01]  /*4a60*/  MUFU.EX2 R65, R65 ;  /* 0x0000004100417308 */ /* 0x000ee20000000800 */
[C---:B-1----:R-:W-:Y:S01]  /*4a70*/  FADD.FTZ R27, R83.reuse, R20 ;  /* 0x00000014531b7221 */ /* 0x042fe20000010000 */
        /* <DEDUP_REMOVED lines=8> */
[----:B------:R-:W-:Y:S02]  /*4b00*/  FADD.FTZ R20, R49, R20 ;  /* 0x0000001431147221 */ /* 0x000fe40000010000 */
[----:B------:R-:W0:Y:S01]  /*4b10*/  MUFU.EX2 R7, R7 ;  /* 0x0000000700077308 */ /* 0x000e220000000800 */
[----:B---3--:R-:W-:Y:S01]  /*4b20*/  FADD.FTZ R28, R65, R28 ;  /* 0x0000001c411c7221 */ /* 0x008fe20000010000 */
[----:B------:R3:W-:Y:S03]  /*4b30*/  STSM.16.M88.4 [R2+0x28b00], R24 ;  /* 0x028b001802007844 */ /* 0x0007e60000000200 */
[----:B------:R-:W-:Y:S01]  /*4b40*/  FADD.FTZ R21, R3, R28 ;  /* 0x0000001c03157221 */ /* 0x000fe20000010000 */
[----:B------:R-:W-:-:S02]  /*4b50*/  F2FP.BF16.F32.PACK_AB R28, R43, R42 ;  /* 0x0000002a2b1c723e */ /* 0x000fc400000010ff */
[----:B------:R-:W-:Y:S01]  /*4b60*/  CS2R R42, SRZ ;  /* 0x00000000002a7805 */ /* 0x000fe2000001ff00 */
[----:B------:R-:W4:Y:S01]  /*4b70*/  MUFU.EX2 R54, R54 ;  /* 0x0000003600367308 */ /* 0x000f220000000800 */
[C---:B-1----:R-:W-:Y:S01]  /*4b80*/  FADD.FTZ R30, R72.reuse, R21 ;  /* 0x00000015481e7221 */ /* 0x042fe20000010000 */
[----:B------:R-:W-:Y:S01]  /*4b90*/  FADD.FTZ R21, R47, R20 ;  /* 0x000000142f157221 */ /* 0x000fe20000010000 */
[----:B--2---:R-:W-:-:S03]  /*4ba0*/  F2FP.BF16.F32.PACK_AB R9, R72, R3 ;  /* 0x000000034809723e */ /* 0x004fc600000010ff */
[----:B------:R-:W-:Y:S02]  /*4bb0*/  FADD.FTZ R21, R48, R21 ;  /* 0x0000001530157221 */ /* 0x000fe40000010000 */
[----:B------:R-:W1:Y:S01]  /*4bc0*/  MUFU.EX2 R55, R55 ;  /* 0x0000003700377308 */ /* 0x000e620000000800 */
[----:B0-----:R-:W-:Y:S01]  /*4bd0*/  FADD.FTZ R31, R7, R30 ;  /* 0x0000001e071f7221 */ /* 0x001fe20000010000 */
[----:B------:R-:W-:Y:S01]  /*4be0*/  FADD.FTZ R10, R46, R21 ;  /* 0x000000152e0a7221 */ /* 0x000fe20000010000 */
[----:B------:R-:W-:Y:S02]  /*4bf0*/  F2FP.BF16.F32.PACK_AB R30, R35, R34 ;  /* 0x00000022231e723e */ /* 0x000fe400000010ff */
[----:B---3--:R-:W-:Y:S02]  /*4c00*/  CS2R R26, SRZ ;  /* 0x00000000001a7805 */ /* 0x008fe4000001ff00 */
[----:B------:R-:W-:Y:S01]  /*4c10*/  CS2R R24, SRZ ;  /* 0x0000000000187805 */ /* 0x000fe2000001ff00 */
[----:B------:R-:W-:Y:S01]  /*4c20*/  FADD.FTZ R13, R41, R10 ;  /* 0x0000000a290d7221 */ /* 0x000fe20000010000 */
[----:B------:R-:W-:Y:S01]  /*4c30*/  F2FP.BF16.F32.PACK_AB R10, R48, R47 ;  /* 0x0000002f300a723e */ /* 0x000fe200000010ff */
[----:B------:R-:W0:Y:S01]  /*4c40*/  MUFU.EX2 R56, R56 ;  /* 0x0000003800387308 */ /* 0x000e220000000800 */
[----:B----4-:R-:W-:Y:S01]  /*4c50*/  FADD.FTZ R8, R54, R31 ;  /* 0x0000001f36087221 */ /* 0x010fe20000010000 */
[----:B------:R-:W-:Y:S01]  /*4c60*/  FADD.FTZ R14, R40, R13 ;  /* 0x0000000d280e7221 */ /* 0x000fe20000010000 */
[----:B------:R-:W-:-:S02]  /*4c70*/  F2FP.BF16.F32.PACK_AB R31, R65, R62 ;  /* 0x0000003e411f723e */ /* 0x000fc400000010ff */
[----:B------:R-:W-:Y:S01]  /*4c80*/  CS2R R64, SRZ ;  /* 0x0000000000407805 */ /* 0x000fe2000001ff00 */
[----:B------:R-:W-:Y:S02]  /*4c90*/  FADD.FTZ R14, R45, R14 ;  /* 0x0000000e2d0e7221 */ /* 0x000fe40000010000 */
[----:B------:R-:W2:Y:S01]  /*4ca0*/  MUFU.EX2 R61, R76 ;  /* 0x0000004c003d7308 */ /* 0x000ea20000000800 */
[----:B-1----:R-:W-:Y:S01]  /*4cb0*/  FADD.FTZ R11, R55, R8 ;  /* 0x00000008370b7221 */ /* 0x002fe20000010000 */
[----:B------:R-:W-:Y:S01]  /*4cc0*/  F2FP.BF16.F32.PACK_AB R8, R49, R38 ;  /* 0x000000263108723e */ /* 0x000fe200000010ff */
[----:B------:R1:W-:Y:S01]  /*4cd0*/  STSM.16.M88.4 [R2+0x2a300], R28 ;  /* 0x02a3001c02007844 */ /* 0x0003e20000000200 */
[----:B------:R-:W-:-:S04]  /*4ce0*/  CS2R R48, SRZ ;  /* 0x0000000000307805 */ /* 0x000fc8000001ff00 */
[----:B------:R3:W4:Y:S01]  /*4cf0*/  MUFU.EX2 R78, R63 ;  /* 0x0000003f004e7308 */ /* 0x0007220000000800 */
[----:B0-----:R-:W-:Y:S01]  /*4d00*/  FADD.FTZ R12, R56, R11 ;  /* 0x0000000b380c7221 */ /* 0x001fe20000010000 */
[----:B------:R-:W-:Y:S02]  /*4d10*/  F2FP.BF16.F32.PACK_AB R11, R54, R7 ;  /* 0x00000007360b723e */ /* 0x000fe400000010ff */
[----:B------:R-:W-:Y:S02]  /*4d20*/  F2FP.BF16.F32.PACK_AB R13, R56, R55 ;  /* 0x00000037380d723e */ /* 0x000fe400000010ff */
[----:B------:R-:W-:Y:S01]  /*4d30*/  CS2R R54, SRZ ;  /* 0x0000000000367805 */ /* 0x000fe2000001ff00 */
[----:B------:R0:W-:Y:S01]  /*4d40*/  STSM.16.M88.4 [R2+0x2bb00], R8 ;  /* 0x02bb000802007844 */ /* 0x0001e20000000200 */
[----:B------:R-:W5:Y:S01]  /*4d50*/  MUFU.EX2 R44, R44 ;  /* 0x0000002c002c7308 */ /* 0x000f620000000800 */
[----:B--2---:R-:W-:Y:S01]  /*4d60*/  FADD.FTZ R3, R61, R12 ;  /* 0x0000000c3d037221 */ /* 0x004fe20000010000 */
[----:B---3--:R-:W-:-:S02]  /*4d70*/  CS2R R62, SRZ ;  /* 0x00000000003e7805 */ /* 0x008fc4000001ff00 */
[----:B-1----:R-:W-:Y:S02]  /*4d80*/  CS2R R30, SRZ ;  /* 0x00000000001e7805 */ /* 0x002fe4000001ff00 */
[----:B------:R-:W-:Y:S02]  /*4d90*/  CS2R R28, SRZ ;  /* 0x00000000001c7805 */ /* 0x000fe4000001ff00 */
[----:B------:R-:W1:Y:S01]  /*4da0*/  MUFU.EX2 R33, R33 ;  /* 0x0000002100217308 */ /* 0x000e620000000800 */
[C---:B----4-:R-:W-:Y:S01]  /*4db0*/  FADD.FTZ R12, R78.reuse, R3 ;  /* 0x000000034e0c7221 */ /* 0x050fe20000010000 */
[----:B------:R-:W-:Y:S01]  /*4dc0*/  FADD.FTZ R3, R39, R14 ;  /* 0x0000000e27037221 */ /* 0x000fe20000010000 */
[----:B------:R-:W-:Y:S01]  /*4dd0*/  F2FP.BF16.F32.PACK_AB R15, R78, R61 ;  /* 0x0000003d4e0f723e */ /* 0x000fe200000010ff */
[----:B0-----:R-:W-:-:S04]  /*4de0*/  IMAD.U32 R8, RZ, RZ, UR18 ;  /* 0x00000012ff087e24 */ /* 0x001fc8000f8e00ff */
[----:B------:R-:W0:Y:S01]  /*4df0*/  MUFU.EX2 R77, R77 ;  /* 0x0000004d004d7308 */ /* 0x000e220000000800 */
[C---:B-----5:R-:W-:Y:S01]  /*4e00*/  FADD.FTZ R14, R44.reuse, R3 ;  /* 0x000000032c0e7221 */ /* 0x060fe20000010000 */
[----:B------:R-:W-:Y:S02]  /*4e10*/  F2FP.BF16.F32.PACK_AB R44, R44, R39 ;  /* 0x000000272c2c723e */ /* 0x000fe400000010ff */
[----:B------:R-:W-:-:S04]  /*4e20*/  CS2R R38, SRZ ;  /* 0x0000000000267805 */ /* 0x000fc8000001ff00 */
[----:B------:R-:W2:Y:S01]  /*4e30*/  MUFU.EX2 R36, R36 ;  /* 0x0000002400247308 */ /* 0x000ea20000000800 */
[----:B-1----:R-:W-:Y:S01]  /*4e40*/  FADD.FTZ R21, R33, R14 ;  /* 0x0000000e21157221 */ /* 0x002fe20000010000 */
[----:B------:R-:W-:-:S06]  /*4e50*/  F2FP.BF16.F32.PACK_AB R14, R45, R40 ;  /* 0x000000282d0e723e */ /* 0x000fcc00000010ff */
[----:B------:R1:W3:Y:S01]  /*4e60*/  MUFU.EX2 R6, R69 ;  /* 0x0000004500067308 */ /* 0x0002e20000000800 */
[----:B0-----:R-:W-:Y:S01]  /*4e70*/  FADD.FTZ R7, R77, R12 ;  /* 0x0000000c4d077221 */ /* 0x001fe20000010000 */
[----:B------:R-:W-:Y:S02]  /*4e80*/  F2FP.BF16.F32.PACK_AB R12, R41, R46 ;  /* 0x0000002e290c723e */ /* 0x000fe400000010ff */
[----:B------:R-:W-:-:S03]  /*4e90*/  CS2R R40, SRZ ;  /* 0x0000000000287805 */ /* 0x000fc6000001ff00 */
[----:B------:R-:W-:Y:S01]  /*4ea0*/  STSM.16.M88.4 [R2+0x2d300], R12 ;  /* 0x02d3000c02007844 */ /* 0x000fe20000000200 */
[----:B------:R-:W0:Y:S01]  /*4eb0*/  MUFU.EX2 R32, R32 ;  /* 0x0000002000207308 */ /* 0x000e220000000800 */
[C---:B--2---:R-:W-:Y:S01]  /*4ec0*/  FADD.FTZ R21, R36.reuse, R21 ;  /* 0x0000001524157221 */ /* 0x044fe20000010000 */
[----:B------:R-:W-:Y:S02]  /*4ed0*/  F2FP.BF16.F32.PACK_AB R46, R36, R33 ;  /* 0x00000021242e723e */ /* 0x000fe400000010ff */
[----:B-1----:R-:W-:-:S04]  /*4ee0*/  CS2R R68, SRZ ;  /* 0x0000000000447805 */ /* 0x002fc8000001ff00 */
[----:B------:R-:W1:Y:S01]  /*4ef0*/  MUFU.EX2 R80, R80 ;  /* 0x0000005000507308 */ /* 0x000e620000000800 */
[C---:B---3--:R-:W-:Y:S01]  /*4f00*/  FADD.FTZ R7, R6.reuse, R7 ;  /* 0x0000000706077221 */ /* 0x048fe20000010000 */
[----:B------:R-:W-:-:S06]  /*4f10*/  F2FP.BF16.F32.PACK_AB R45, R6, R77 ;  /* 0x0000004d062d723e */ /* 0x000fcc00000010ff */
[----:B------:R-:W2:Y:S01]  /*4f20*/  MUFU.EX2 R73, R73 ;  /* 0x0000004900497308 */ /* 0x000ea20000000800 */
[----:B0-----:R-:W-:-:S07]  /*4f30*/  FADD.FTZ R6, R32, R21 ;  /* 0x0000001520067221 */ /* 0x001fce0000010000 */
[----:B------:R-:W0:Y:S01]  /*4f40*/  MUFU.EX2 R37, R37 ;  /* 0x0000002500257308 */ /* 0x000e220000000800 */
[----:B-1----:R-:W-:-:S07]  /*4f50*/  FADD.FTZ R20, R80, R7 ;  /* 0x0000000750147221 */ /* 0x002fce0000010000 */
[----:B------:R-:W-:Y:S01]  /*4f60*/  MUFU.EX2 R52, R52 ;  /* 0x0000003400347308 */ /* 0x000fe20000000800 */
[C---:B--2---:R-:W-:Y:S01]  /*4f70*/  F2FP.BF16.F32.PACK_AB R47, R73.reuse, R80 ;  /* 0x00000050492f723e */ /* 0x044fe200000010ff */
[----:B------:R-:W-:-:S04]  /*4f80*/  FADD.FTZ R7, R73, R20 ;  /* 0x0000001449077221 */ /* 0x000fc80000010000 */
[----:B------:R1:W-:Y:S02]  /*4f90*/  STSM.16.M88.4 [R2+0x2eb00], R44 ;  /* 0x02eb002c02007844 */ /* 0x0003e40000000200 */
[----:B------:R-:W2:Y:S01]  /*4fa0*/  MUFU.EX2 R53, R53 ;  /* 0x0000003500357308 */ /* 0x000ea20000000800 */
[----:B0-----:R-:W-:-:S07]  /*4fb0*/  F2FP.BF16.F32.PACK_AB R32, R37, R32 ;  /* 0x000000202520723e */ /* 0x001fce00000010ff */
[----:B------:R-:W-:Y:S01]  /*4fc0*/  MUFU.EX2 R82, R82 ;  /* 0x0000005200527308 */ /* 0x000fe20000000800 */
[----:B-1----:R-:W-:Y:S02]  /*4fd0*/  CS2R R46, SRZ ;  /* 0x00000000002e7805 */ /* 0x002fe4000001ff00 */
[----:B------:R-:W-:-:S05]  /*4fe0*/  CS2R R44, SRZ ;  /* 0x00000000002c7805 */ /* 0x000fca000001ff00 */
[----:B------:R-:W0:Y:S01]  /*4ff0*/  MUFU.EX2 R57, R57 ;  /* 0x0000003900397308 */ /* 0x000e220000000800 */
[----:B--2---:R-:W-:-:S07]  /*5000*/  F2FP.BF16.F32.PACK_AB R34, R53, R52 ;  /* 0x000000343522723e */ /* 0x004fce00000010ff */
[----:B------:R-:W-:Y:S08]  /*5010*/  MUFU.EX2 R60, R60 ;  /* 0x0000003c003c7308 */ /* 0x000ff00000000800 */
[----:B------:R1:W2:Y:S01]  /*5020*/  MUFU.EX2 R3, R4 ;  /* 0x0000000400037308 */ /* 0x0002a20000000800 */
[----:B0-----:R-:W-:Y:S01]  /*5030*/  F2FP.BF16.F32.PACK_AB R33, R57, R82 ;  /* 0x000000523921723e */ /* 0x001fe200000010ff */
[----:B-1----:R-:W-:Y:S01]  /*5040*/  FADD.FTZ R4, R82, R7 ;  /* 0x0000000752047221 */ /* 0x002fe20000010000 */
[----:B------:R-:W-:Y:S01]  /*5050*/  FADD.FTZ R7, R37, R6 ;  /* 0x0000000625077221 */ /* 0x000fe20000010000 */
[----:B------:R-:W-:-:S02]  /*5060*/  CS2R R36, SRZ ;  /* 0x0000000000247805 */ /* 0x000fc4000001ff00 */
[----:B------:R-:W-:Y:S01]  /*5070*/  FADD.FTZ R9, R57, R4 ;  /* 0x0000000439097221 */ /* 0x000fe20000010000 */
[----:B------:R-:W-:Y:S01]  /*5080*/  FADD.FTZ R4, R52, R7 ;  /* 0x0000000734047221 */ /* 0x000fe20000010000 */
[----:B------:R-:W-:Y:S02]  /*5090*/  CS2R R56, SRZ ;  /* 0x0000000000387805 */ /* 0x000fe4000001ff00 */
[----:B--2---:R-:W-:Y:S01]  /*50a0*/  F2FP.BF16.F32.PACK_AB R35, R3, R60 ;  /* 0x0000003c0323723e */ /* 0x004fe200000010ff */
[----:B------:R-:W-:Y:S01]  /*50b0*/  FADD.FTZ R60, R60, R9 ;  /* 0x000000093c3c7221 */ /* 0x000fe20000010000 */
[----:B------:R-:W-:Y:S01]  /*50c0*/  FADD.FTZ R4, R53, R4 ;  /* 0x0000000435047221 */ /* 0x000fe20000010000 */
[----:B------:R-:W-:Y:S02]  /*50d0*/  CS2R R52, SRZ ;  /* 0x0000000000347805 */ /* 0x000fe4000001ff00 */
[----:B------:R0:W-:Y:S01]  /*50e0*/  STSM.16.M88.4 [R2+0x30300], R32 ;  /* 0x0303002002007844 */ /* 0x0001e20000000200 */
[----:B------:R-:W-:Y:S01]  /*50f0*/  FADD.FTZ R3, R3, R60 ;  /* 0x0000003c03037221 */ /* 0x000fe20000010000 */
[----:B------:R-:W-:Y:S01]  /*5100*/  CS2R R60, SRZ ;  /* 0x00000000003c7805 */ /* 0x000fe2000001ff00 */
[----:B------:R1:W-:Y:S06]  /*5110*/  MEMBAR.ALL.CTA ;  /* 0x0000000000007992 */ /* 0x0003ec0000008000 */
[----:B-1----:R-:W1:Y:S01]  /*5120*/  FENCE.VIEW.ASYNC.S ;  /* 0x00000000000073c6 */ /* 0x002e620000000000 */
[----:B0-----:R-:W-:-:S02]  /*5130*/  CS2R R34, SRZ ;  /* 0x0000000000227805 */ /* 0x001fc4000001ff00 */
[----:B------:R-:W-:Y:S01]  /*5140*/  CS2R R32, SRZ ;  /* 0x0000000000207805 */ /* 0x000fe2000001ff00 */
[----:B-1----:R-:W-:Y:S01]  /*5150*/  NOP ;  /* 0x0000000000007918 */ /* 0x002fe20000000000 */
[----:B------:R-:W-:Y:S05]  /*5160*/  @!P3 BRA `(.L_x_1875) ;  /* 0x000000400084b947 */ /* 0x000fea0003800000 */
[----:B------:R-:W-:Y:S01]  /*5170*/  IMAD.MOV.U32 R7, RZ, RZ, R5 ;  /* 0x000000ffff077224 */ /* 0x000fe200078e0005 */
[----:B------:R-:W-:Y:S01]  /*5180*/  UMOV UR39, UR38 ;  /* 0x0000002600277c82 */ /* 0x000fe20008000000 */
[----:B------:R-:W-:Y:S01]  /*5190*/  IMAD.MOV.U32 R6, RZ, RZ, R0 ;  /* 0x000000ffff067224 */ /* 0x000fe200078e0000 */
[----:B------:R-:W-:Y:S01]  /*51a0*/  UMOV UR6, UR36 ;  /* 0x0000002400067c82 */ /* 0x000fe20008000000 */
[----:B------:R-:W-:-:S07]  /*51b0*/  IMAD.MOV.U32 R71, RZ, RZ, RZ ;  /* 0x000000ffff477224 */ /* 0x000fce00078e00ff */
.L_x_1884:
[----:B------:R-:W-:Y:S01]  /*51c0*/  R2UR UR4, R16 ;  /* 0x00000000100472ca */ /* 0x000fe200000e0000 */
[----:B------:R-:W-:-:S04]  /*51d0*/  UIADD3 UR36, UR6, 0x1, URZ ;  /* 0x0000000106247890 */ /* 0x000fc8000fffe03f */
[----:B------:R-:W-:-:S04]  /*51e0*/  UISETP.NE.AND UP1, UPT, UR36, 0x2, UPT ;  /* 0x000000022400788c */ /* 0x000fc8000bf25270 */
[----:B------:R-:W-:Y:S02]  /*51f0*/  USEL UR38, URZ, 0x1, UP1 ;  /* 0x000000013f267887 */ /* 0x000fe40008800000 */
[----:B------:R-:W-:Y:S02]  /*5200*/  USEL UR36, UR36, URZ, UP1 ;  /* 0x0000003f24247287 */ /* 0x000fe40008800000 */
[----:B------:R-:W-:Y:S01]  /*5210*/  ISETP.NE.AND P4, PT, RZ, UR4, PT ;  /* 0x00000004ff007c0c */ /* 0x000fe2000bf85270 */
[----:B------:R-:W-:-:S12]  /*5220*/  ULOP3.LUT UR38, UR39, UR38, URZ, 0x3c, !UPT ;  /* 0x0000002627267292 */ /* 0x000fd8000f8e3c3f */
[----:B------:R-:W-:Y:S05]  /*5230*/  @P4 BRA `(.L_x_1876) ;  /* 0x00000000002c4947 */ /* 0x000fea0003800000 */
[----:B------:R-:W-:Y:S05]  /*5240*/  @!P0 BRA `(.L_x_1877) ;  /* 0x0000000000048947 */ /* 0x000fea0003800000 */
[----:B------:R-:W-:Y:S01]  /*5250*/  BPT.TRAP 0x1 ;  /* 0x000000040000795c */ /* 0x000fe20000300000 */
.L_x_1877:
[----:B------:R-:W-:Y:S01]  /*5260*/  ULEA UR4, UR36, UR37, 0x3 ;  /* 0x0000002524047291 */ /* 0x000fe2000f8e183f */
[----:B------:R-:W-:-:S05]  /*5270*/  IMAD.U32 R0, RZ, RZ, UR38 ;  /* 0x00000026ff007e24 */ /* 0x000fca000f8e00ff */
[----:B------:R-:W-:-:S04]  /*5280*/  SHF.L.U32 R0, R0, 0x1f, RZ ;  /* 0x0000001f00007819 */ /* 0x000fc800000006ff */
[----:B------:R0:W1:Y:S01]  /*5290*/  SYNCS.PHASECHK.TRANS64.TRYWAIT P3, [UR4+0x31c30], R0 ;  /* 0x031c3000ff0075a7 */ /* 0x0000620008060144 */
[----:B------:R-:W-:Y:S05]  /*52a0*/  @!P0 BRA `(.L_x_1878) ;  /* 0x0000000000048947 */ /* 0x000fea0003800000 */
[----:B------:R-:W-:Y:S01]  /*52b0*/  BPT.TRAP 0x1 ;  /* 0x000000040000795c */ /* 0x000fe20000300000 */
.L_x_1878:
[----:B-1----:R-:W-:Y:S05]  /*52c0*/  @P3 BRA `(.L_x_1876) ;  /* 0x0000000000083947 */ /* 0x002fea0003800000 */
[----:B------:R-:W1:Y:S02]  /*52d0*/  SYNCS.PHASECHK.TRANS64.TRYWAIT P3, [UR4+0x31c30], R0 ;  /* 0x031c3000ff0075a7 */ /* 0x000e640008060144 */
[----:B-1----:R-:W-:Y:S05]  /*52e0*/  @!P3 BRA `(.L_x_1879) ;  /* 0x000000e400ccb947 */ /* 0x002fea0003800000 */
.L_x_1876:
        /* <DEDUP_REMOVED lines=31> */
[----:B------:R-:W-:Y:S01]  /*54e0*/  UMOV UR11, 0x80000020 ;  /* 0x80000020000b7882 */ /* 0x000fe20000000000 */
[----:B------:R-:W-:Y:S01]  /*54f0*/  UIADD3 UR14, UR4, 0x202, URZ ;  /* 0x00000202040e7890 */ /* 0x000fe2000fffe03f */
[----:B------:R-:W-:-:S02]  /*5500*/  UMOV UR15, 0x80000020 ;  /* 0x80000020000f7882 */ /* 0x000fc40000000000 */
        /* <DEDUP_REMOVED lines=322> */
.L_x_1881:
[----:B------:R-:W-:Y:S01]  /*6930*/  ULEA UR4, UR6, UR37, 0x3 ;  /* 0x0000002506047291 */ /* 0x000fe2000f8e183f */
[----:B------:R-:W-:-:S05]  /*6940*/  IMAD.U32 R0, RZ, RZ, UR39 ;  /* 0x00000027ff007e24 */ /* 0x000fca000f8e00ff */
[----:B------:R-:W-:-:S04]  /*6950*/  SHF.L.U32 R0, R0, 0x1f, RZ ;  /* 0x0000001f00007819 */ /* 0x000fc800000006ff */
[----:B------:R0:W1:Y:S01]  /*6960*/  SYNCS.PHASECHK.TRANS64.TRYWAIT P3, [UR4+0x31c50], R0 ;  /* 0x031c5000ff0075a7 */ /* 0x0000620008060144 */
[----:B------:R-:W-:Y:S05]  /*6970*/  @!P0 BRA `(.L_x_1882) ;  /* 0x0000000000048947 */ /* 0x000fea0003800000 */
[----:B------:R-:W-:Y:S01]  /*6980*/  BPT.TRAP 0x1 ;  /* 0x000000040000795c */ /* 0x000fe20000300000 */
.L_x_1882:
[----:B-1----:R-:W-:Y:S05]  /*6990*/  @P3 BRA `(.L_x_1880) ;  /* 0x0000000000083947 */ /* 0x002fea0003800000 */
[----:B------:R-:W1:Y:S02]  /*69a0*/  SYNCS.PHASECHK.TRANS64.TRYWAIT P3, [UR4+0x31c50], R0 ;  /* 0x031c5000ff0075a7 */ /* 0x000e640008060144 */
[----:B-1----:R-:W-:Y:S05]  /*69b0*/  @!P3 BRA `(.L_x_1883) ;  /* 0x000000d00030b947 */ /* 0x002fea0003800000 */
.L_x_1880:
[----:B------:R-:W-:Y:S01]  /*69c0*/  UIADD3 UR4, UR37, 0x200, URZ ;  /* 0x0000020025047890 */ /* 0x000fe2000fffe03f */
[----:B------:R-:W-:Y:S01]  /*69d0*/  WARPGROUP.ARRIVE ;  /* 0x00000000000079c5 */ /* 0x000fe20000000000 */
[----:B------:R-:W-:Y:S01]  /*69e0*/  ULOP3.LUT UR10, UR60, 0x10000, URZ, 0xfc, !UPT ;  /* 0x000100003c0a7892 */ /* 0x000fe2000f8efc3f */
[----:B01----:R-:W-:Y:S01]  /*69f0*/  VIADD R0, R19, UR61 ;  /* 0x0000003d13007c36 */ /* 0x003fe20008000000 */
[----:B------:R-:W-:Y:S01]  /*6a00*/  USHF.R.U32.HI UR4, URZ, 0x4, UR4 ;  /* 0x000000043f047899 */ /* 0x000fe20008011604 */
[----:B------:R-:W0:Y:S01]  /*6a10*/  LDC R12, c[0x0][0x2f0] ;  /* 0x0000bc00ff0c7b82 */ /* 0x000e220000000800 */
[----:B------:R-:W-:Y:S01]  /*6a20*/  UMOV UR33, 0xc0000010 ;  /* 0xc000001000217882 */ /* 0x000fe20000000000 */
[----:B------:R-:W-:Y:S01]  /*6a30*/  UMOV UR35, 0x80000020 ;  /* 0x8000002000237882 */ /* 0x000fe20000000000 */
[----:B------:R-:W-:Y:S01]  /*6a40*/  ULOP3.LUT UR4, UR4, 0x3fff, URZ, 0xc0, !UPT ;  /* 0x00003fff04047892 */ /* 0x000fe2000f8ec03f */
[----:B------:R-:W-:Y:S01]  /*6a50*/  R2UR UR15, R17 ;  /* 0x00000000110f72ca */ /* 0x000fe200000e0000 */
[----:B------:R-:W-:Y:S01]  /*6a60*/  UMOV UR32, UR10 ;  /* 0x0000000a00207c82 */ /* 0x000fe20008000000 */
[----:B------:R-:W-:Y:S01]  /*6a70*/  IMAD.MOV.U32 R9, RZ, RZ, -0x2 ;  /* 0xfffffffeff097424 */ /* 0x000fe200078e00ff */
[----:B------:R-:W-:Y:S01]  /*6a80*/  ULOP3.LUT UR4, UR4, 0x2400000, URZ, 0xfc, !UPT ;  /* 0x0240000004047892 */ /* 0x000fe2000f8efc3f */
[----:B------:R-:W-:Y:S01]  /*6a90*/  ULDC UR14, c[0x0][0x288] ;  /* 0x0000a200000e7ab9 */ /* 0x000fe20000000800 */
[----:B------:R-:W-:-:S02]  /*6aa0*/  UMOV UR39, UR38 ;  /* 0x0000002600277c82 */ /* 0x000fc40008000000 */
[----:B------:R-:W-:-:S03]  /*6ab0*/  UIMAD UR11, UR6, 0x6c0, UR4 ;  /* 0x000006c0060b78a4 */ /* 0x000fc6000f8e0204 */
[----:B------:R-:W-:Y:S02]  /*6ac0*/  @UP0 ULDC UR4, c[0x0][0x44c] ;  /* 0x0001130000040ab9 */ /* 0x000fe40000000800 */
[----:B------:R-:W-:Y:S01]  /*6ad0*/  @P2 IMAD.HI.U32 R5, R0, UR4, RZ ;  /* 0x0000000400052c27 */ /* 0x000fe2000f8e00ff */
[----:B------:R-:W-:Y:S01]  /*6ae0*/  @UP0 ULDC UR4, c[0x0][0x450] ;  /* 0x0001140000040ab9 */ /* 0x000fe20000000800 */
[----:B------:R-:W-:Y:S02]  /*6af0*/  UMOV UR34, UR11 ;  /* 0x0000000b00227c82 */ /* 0x000fe40008000000 */
[----:B------:R-:W-:Y:S01]  /*6b00*/  HGMMA.64x96x16.F32.BF16 R24, gdesc[UR32].tnspB, R24, gsb0 ;  /* 0x41600000201879f0 */ /* 0x000fe20008001818 */
[----:B------:R-:W-:Y:S01]  /*6b10*/  UIADD3 UR32, UR10, 0x180, URZ ;  /* 0x000001800a207890 */ /* 0x000fe2000fffe03f */
[----:B------:R-:W-:Y:S01]  /*6b20*/  @P2 SHF.R.U32.HI R0, RZ, UR4, R5 ;  /* 0x00000004ff002c19 */ /* 0x000fe20008011605 */
[----:B------:R-:W-:Y:S01]  /*6b30*/  UIADD3 UR34, UR11, 0x40, URZ ;  /* 0x000000400b227890 */ /* 0x000fe2000fffe03f */
[----:B------:R-:W-:Y:S01]  /*6b40*/  UMOV UR33, 0xc0000010 ;  /* 0xc000001000217882 */ /* 0x000fe20000000000 */
[----:B------:R-:W-:-:S02]  /*6b50*/  UMOV UR35, 0x80000020 ;  /* 0x8000002000237882 */ /* 0x000fc40000000000 */
[----:B------:R-:W1:Y:S01]  /*6b60*/  SHFL.IDX PT, R10, R0, 0x1, 0x1c1f ;  /* 0x003c1f00000a7f89 */ /* 0x000e6200000e0000 */
[----:B------:R-:W-:Y:S02]  /*6b70*/  UMOV UR4, 0x1 ;  /* 0x0000000100047882 */ /* 0x000fe40000000000 */
[----:B------:R-:W-:Y:S01]  /*6b80*/  UIMAD UR4, UR7, -0x90, UR4 ;  /* 0xffffff70070478a4 */ /* 0x000fe2000f8e0204 */
[----:B------:R-:W2:Y:S05]  /*6b90*/  SHFL.IDX PT, R0, R0, RZ, 0x1c1f ;  /* 0x001c1fff00007589 */ /* 0x000eaa00000e0000 */
[----:B------:R-:W-:Y:S01]  /*6ba0*/  IMAD R9, R18, R9, UR4 ;  /* 0x0000000412097e24 */ /* 0x000fe2000f8e0209 */
[----:B------:R-:W-:-:S03]  /*6bb0*/  ULDC UR4, c[0x0][0x988] ;  /* 0x0002620000047ab9 */ /* 0x000fc60000000800 */
[----:B0-----:R-:W-:-:S05]  /*6bc0*/  IMAD R9, R12, UR15, R9 ;  /* 0x0000000f0c097c24 */ /* 0x001fca000f8e0209 */
[----:B-1----:R-:W-:-:S04]  /*6bd0*/  IADD3 R5, R10, -UR14, R9 ;  /* 0x8000000e0a057c10 */ /* 0x002fc8000fffe009 */
[C---:B------:R-:W-:Y:S02]  /*6be0*/  ISETP.GT.AND P3, PT, R5.reuse, RZ, PT ;  /* 0x000000ff0500720c */ /* 0x040fe40003f64270 */
[C---:B------:R-:W-:Y:S02]  /*6bf0*/  ISETP.GT.AND P4, PT, R5.reuse, 0x1, PT ;  /* 0x000000010500780c */ /* 0x040fe40003f84270 */
[----:B------:R-:W-:Y:S02]  /*6c00*/  FSEL R138, R138, -INF , P3 ;  /* 0xff8000008a8a7808 */ /* 0x000fe40001800000 */
[----:B------:R-:W-:Y:S02]  /*6c10*/  ISETP.GT.AND P3, PT, R5, 0x8, PT ;  /* 0x000000080500780c */ /* 0x000fe40003f64270 */
[----:B------:R-:W-:Y:S02]  /*6c20*/  FSEL R139, R139, -INF , P4 ;  /* 0xff8000008b8b7808 */ /* 0x000fe40002000000 */
[----:B------:R-:W-:-:S02]  /*6c30*/  FMNMX.FTZ R10, R138, R7, !PT ;  /* 0x000000078a0a7209 */ /* 0x000fc40007810000 */
[----:B------:R-:W-:Y:S02]  /*6c40*/  ISETP.GT.AND P4, PT, R5, 0x9, PT ;  /* 0x000000090500780c */ /* 0x000fe40003f84270 */
[----:B------:R-:W-:Y:S02]  /*6c50*/  FSEL R142, R142, -INF , P3 ;  /* 0xff8000008e8e7808 */ /* 0x000fe40001800000 */
[----:B------:R-:W-:Y:S02]  /*6c60*/  FMNMX.FTZ R11, R139, R10, !PT ;  /* 0x0000000a8b0b7209 */ /* 0x000fe40007810000 */
        /* <DEDUP_REMOVED lines=24> */
[----:B------:R-:W-:Y:S01]  /*6df0*/  ISETP.GT.AND P3, PT, R5, 0x30, PT ;  /* 0x000000300500780c */ /* 0x000fe20003f64270 */
[----:B------:R-:W-:Y:S02]  /*6e00*/  WARPGROUP.DEPBAR.LE gsb0, 0x0 ;  /* 0x00008000000079c5 */ /* 0x000fe40000010000 */
[----:B------:R-:W-:Y:S01]  /*6e10*/  WARPGROUP.ARRIVE ;  /* 0x00000000000079c5 */ /* 0x000fe20000000000 */
[----:B------:R-:W-:-:S02]  /*6e20*/  FSEL R127, R127, -INF , P4 ;  /* 0xff8000007f7f7808 */ /* 0x000fc40002000000 */
[----:B------:R-:W-:Y:S02]  /*6e30*/  FMNMX.FTZ R10, R126, R11, !PT ;  /* 0x0000000b7e0a7209 */ /* 0x000fe40007810000 */
[----:B------:R-:W-:Y:S01]  /*6e40*/  ISETP.GT.AND P4, PT, R5, 0x31, PT ;  /* 0x000000310500780c */ /* 0x000fe20003f84270 */
[----:B------:R-:W-:Y:S01]  /*6e50*/  HGMMA.64x96x16.F32.BF16 R24, gdesc[UR32].tnspB, R24, gsb0 ;  /* 0x41600000201879f0 */ /* 0x000fe20008001818 */
[----:B------:R-:W-:Y:S01]  /*6e60*/  UIADD3 UR32, UR10, 0x300, URZ ;  /* 0x000003000a207890 */ /* 0x000fe2000fffe03f */
[----:B------:R-:W-:Y:S01]  /*6e70*/  FSEL R114, R114, -INF , P3 ;  /* 0xff80000072727808 */ /* 0x000fe20001800000 */
[----:B------:R-:W-:Y:S01]  /*6e80*/  UIADD3 UR34, UR11, 0x80, URZ ;  /* 0x000000800b227890 */ /* 0x000fe2000fffe03f */
[----:B------:R-:W-:Y:S01]  /*6e90*/  FMNMX.FTZ R11, R127, R10, !PT ;  /* 0x0000000a7f0b7209 */ /* 0x000fe20007810000 */
[----:B------:R-:W-:Y:S01]  /*6ea0*/  UMOV UR33, 0xc0000010 ;  /* 0xc000001000217882 */ /* 0x000fe20000000000 */
        /* <DEDUP_REMOVED lines=48> */
[----:B------:R-:W-:Y:S01]  /*71b0*/  FMNMX.FTZ R11, R95, R10, !PT ;  /* 0x0000000a5f0b7209 */ /* 0x000fe20007810000 */
[----:B------:R-:W-:Y:S02]  /*71c0*/  WARPGROUP.DEPBAR.LE gsb0, 0x0 ;  /* 0x00008000000079c5 */ /* 0x000fe40000010000 */
[----:B------:R-:W-:Y:S01]  /*71d0*/  WARPGROUP.ARRIVE ;  /* 0x00000000000079c5 */ /* 0x000fe20000000000 */
[----:B------:R-:W-:-:S02]  /*71e0*/  ISETP.GT.AND P3, PT, R5, 0x78, PT ;  /* 0x000000780500780c */ /* 0x000fc40003f64270 */
[----:B------:R-:W-:Y:S02]  /*71f0*/  FSEL R83, R83, -INF , P4 ;  /* 0xff80000053537808 */ /* 0x000fe40002000000 */
[----:B------:R-:W-:Y:S01]  /*7200*/  FMNMX.FTZ R10, R82, R11, !PT ;  /* 0x0000000b520a7209 */ /* 0x000fe20007810000 */
[----:B------:R-:W-:Y:S01]  /*7210*/  HGMMA.64x96x16.F32.BF16 R24, gdesc[UR32].tnspB, R24, gsb0 ;  /* 0x41600000201879f0 */ /* 0x000fe20008001818 */
[----:B------:R-:W-:Y:S01]  /*7220*/  UIADD3 UR32, UR10, 0x480, URZ ;  /* 0x000004800a207890 */ /* 0x000fe2000fffe03f */
[----:B------:R-:W-:Y:S01]  /*7230*/  ISETP.GT.AND P4, PT, R5, 0x79, PT ;  /* 0x000000790500780c */ /* 0x000fe20003f84270 */
[----:B------:R-:W-:Y:S01]  /*7240*/  UIADD3 UR34, UR11, 0xc0, URZ ;  /* 0x000000c00b227890 */ /* 0x000fe2000fffe03f */
[----:B------:R-:W-:Y:S01]  /*7250*/  FSEL R86, R86, -INF , P3 ;  /* 0xff80000056567808 */ /* 0x000fe20001800000 */
[----:B------:R-:W-:Y:S01]  /*7260*/  UMOV UR33, 0xc0000010 ;  /* 0xc000001000217882 */ /* 0x000fe20000000000 */
[----:B------:R-:W-:Y:S01]  /*7270*/  UMOV UR35, 0x80000020 ;  /* 0x8000002000237882 */ /* 0x000fe20000000000 */
        /* <DEDUP_REMOVED lines=13> */
[----:B------:R-:W-:Y:S02]  /*7350*/  FSEL R79, R79, -INF , P4 ;  /* 0xff8000004f4f7808 */ /* 0x000fe40002000000 */
[----:B------:R-:W-:Y:S02]  /*7360*/  FMNMX.FTZ R10, R78, R5, !PT ;  /* 0x000000054e0a7209 */ /* 0x000fe40007810000 */
[----:B--2---:R-:W-:Y:S02]  /*7370*/  IADD3 R9, R0, -UR14, R9 ;  /* 0x8000000e00097c10 */ /* 0x004fe4000fffe009 */
[----:B------:R-:W-:Y:S02]  /*7380*/  FMNMX.FTZ R10, R79, R10, !PT ;  /* 0x0000000a4f0a7209 */ /* 0x000fe40007810000 */
[C---:B------:R-:W-:Y:S02]  /*7390*/  ISETP.GT.AND P6, PT, R9.reuse, RZ, PT ;  /* 0x000000ff0900720c */ /* 0x040fe40003fc4270 */
[----:B------:R-:W-:Y:S01]  /*73a0*/  ISETP.GT.AND P5, PT, R9, 0x1, PT ;  /* 0x000000010900780c */ /* 0x000fe20003fa4270 */
[----:B------:R-:W0:Y:S01]  /*73b0*/  SHFL.BFLY PT, R5, R10, 0x2, 0x1f ;  /* 0x0c401f000a057f89 */ /* 0x000e2200000e0000 */
[----:B------:R-:W-:-:S02]  /*73c0*/  FSEL R136, R136, -INF , P6 ;  /* 0xff80000088887808 */ /* 0x000fc40003000000 */
[----:B------:R-:W-:Y:S02]  /*73d0*/  ISETP.GT.AND P4, PT, R9, 0x8, PT ;  /* 0x000000080900780c */ /* 0x000fe40003f84270 */
[----:B------:R-:W-:Y:S02]  /*73e0*/  FSEL R137, R137, -INF , P5 ;  /* 0xff80000089897808 */ /* 0x000fe40002800000 */
[----:B------:R-:W-:Y:S02]  /*73f0*/  FMNMX.FTZ R0, R136, R6, !PT ;  /* 0x0000000688007209 */ /* 0x000fe40007810000 */
[----:B------:R-:W-:Y:S02]  /*7400*/  ISETP.GT.AND P6, PT, R9, 0x9, PT ;  /* 0x000000090900780c */ /* 0x000fe40003fc4270 */
[----:B------:R-:W-:Y:S02]  /*7410*/  FSEL R140, R140, -INF , P4 ;  /* 0xff8000008c8c7808 */ /* 0x000fe40002000000 */
[----:B------:R-:W-:-:S02]  /*7420*/  FSEL R141, R141, -INF , P6 ;  /* 0xff8000008d8d7808 */ /* 0x000fc40003000000 */
[C---:B------:R-:W-:Y:S02]  /*7430*/  ISETP.GT.AND P6, PT, R9.reuse, 0x10, PT ;  /* 0x000000100900780c */ /* 0x040fe40003fc4270 */
[C---:B------:R-:W-:Y:S02]  /*7440*/  ISETP.GT.AND P5, PT, R9.reuse, 0x11, PT ;  /* 0x000000110900780c */ /* 0x040fe40003fa4270 */
[----:B------:R-:W-:Y:S02]  /*7450*/  FSEL R128, R128, -INF , P6 ;  /* 0xff80000080807808 */ /* 0x000fe40003000000 */
[----:B------:R-:W-:Y:S02]  /*7460*/  ISETP.GT.AND P4, PT, R9, 0x18, PT ;  /* 0x000000180900780c */ /* 0x000fe40003f84270 */
[----:B------:R-:W-:Y:S02]  /*7470*/  FSEL R129, R129, -INF , P5 ;  /* 0xff80000081817808 */ /* 0x000fe40002800000 */
[----:B0-----:R-:W-:-:S02]  /*7480*/  FMNMX.FTZ R11, R10, R5, !PT ;  /* 0x000000050a0b7209 */ /* 0x001fc40007810000 */
[----:B------:R-:W-:Y:S02]  /*7490*/  ISETP.GT.AND P6, PT, R9, 0x19, PT ;  /* 0x000000190900780c */ /* 0x000fe40003fc4270 */
[----:B------:R-:W-:Y:S01]  /*74a0*/  FSEL R132, R132, -INF , P4 ;  /* 0xff80000084847808 */ /* 0x000fe20002000000 */
[----:B------:R-:W0:Y:S01]  /*74b0*/  SHFL.BFLY PT, R12, R11, 0x1, 0x1f ;  /* 0x0c201f000b0c7f89 */ /* 0x000e2200000e0000 */
[----:B------:R-:W-:Y:S02]  /*74c0*/  FSEL R133, R133, -INF , P6 ;  /* 0xff80000085857808 */ /* 0x000fe40003000000 */
[C---:B------:R-:W-:Y:S02]  /*74d0*/  ISETP.GT.AND P6, PT, R9.reuse, 0x20, PT ;  /* 0x000000200900780c */ /* 0x040fe40003fc4270 */
[C---:B------:R-:W-:Y:S02]  /*74e0*/  ISETP.GT.AND P5, PT, R9.reuse, 0x21, PT ;  /* 0x000000210900780c */ /* 0x040fe40003fa4270 */
[----:B------:R-:W-:-:S02]  /*74f0*/  ISETP.GT.AND P4, PT, R9, 0x28, PT ;  /* 0x000000280900780c */ /* 0x000fc40003f84270 */
[----:B------:R-:W-:Y:S02]  /*7500*/  FSEL R121, R121, -INF , P5 ;  /* 0xff80000079797808 */ /* 0x000fe40002800000 */
[----:B------:R-:W-:Y:S02]  /*7510*/  FSEL R124, R124, -INF , P4 ;  /* 0xff8000007c7c7808 */ /* 0x000fe40002000000 */
[C---:B------:R-:W-:Y:S02]  /*7520*/  ISETP.GT.AND P5, PT, R9.reuse, 0x31, PT ;  /* 0x000000310900780c */ /* 0x040fe40003fa4270 */
[----:B------:R-:W-:Y:S02]  /*7530*/  ISETP.GT.AND P4, PT, R9, 0x38, PT ;  /* 0x000000380900780c */ /* 0x000fe40003f84270 */
[----:B------:R-:W-:Y:S02]  /*7540*/  R2UR UR14, R8 ;  /* 0x00000000080e72ca */ /* 0x000fe400000e0000 */
[----:B------:R-:W-:-:S02]  /*7550*/  FSEL R116, R116, -INF , P4 ;  /* 0xff80000074747808 */ /* 0x000fc40002000000 */
[----:B------:R-:W-:Y:S02]  /*7560*/  ISETP.GT.AND P4, PT, R9, 0x48, PT ;  /* 0x000000480900780c */ /* 0x000fe40003f84270 */
[----:B0-----:R-:W-:Y:S02]  /*7570*/  FMNMX.FTZ R5, R11, R12, !PT ;  /* 0x0000000c0b057209 */ /* 0x001fe40007810000 */
[----:B------:R-:W-:Y:S01]  /*7580*/  FSEL R108, R108, -INF , P4 ;  /* 0xff8000006c6c7808 */ /* 0x000fe20002000000 */
[----:B------:R-:W-:Y:S02]  /*7590*/  WARPGROUP.DEPBAR.LE gsb0, 0x0 ;  /* 0x00008000000079c5 */ /* 0x000fe40000010000 */
[----:B------:R-:W-:Y:S01]  /*75a0*/  WARPGROUP.ARRIVE ;  /* 0x00000000000079c5 */ /* 0x000fe20000000000 */
[C---:B------:R-:W-:Y:S01]  /*75b0*/  FMUL.FTZ R10, R5.reuse, UR4 ;  /* 0x00000004050a7c20 */ /* 0x040fe20008410000 */
[----:B------:R-:W-:Y:S01]  /*75c0*/  FSETP.NEU.FTZ.AND P3, PT, R5, -INF , PT ;  /* 0xff8000000500780b */ /* 0x000fe20003f7d000 */
[----:B------:R-:W-:Y:S01]  /*75d0*/  UISETP.GT.AND UP1, UPT, UR7, UR14, UPT ;  /* 0x0000000e0700728c */ /* 0x000fe2000bf24270 */
[----:B------:R-:W-:-:S02]  /*75e0*/  ISETP.GT.AND P4, PT, R9, 0x58, PT ;  /* 0x000000580900780c */ /* 0x000fc40003f84270 */
[----:B------:R-:W-:Y:S01]  /*75f0*/  HGMMA.64x96x16.F32.BF16 R24, gdesc[UR32].tnspB, R24, gsb0 ;  /* 0x41600000201879f0 */ /* 0x000fe20008001818 */
[----:B------:R-:W-:Y:S01]  /*7600*/  UIADD3 UR32, UR10, 0x600, URZ ;  /* 0x000006000a207890 */ /* 0x000fe2000fffe03f */
[----:B------:R-:W-:Y:S01]  /*7610*/  FSEL R10, R10, RZ, P3 ;  /* 0x000000ff0a0a7208 */ /* 0x000fe20001800000 */
[----:B------:R-:W-:Y:S01]  /*7620*/  UIADD3 UR34, UR11, 0x100, URZ ;  /* 0x000001000b227890 */ /* 0x000fe2000fffe03f */
[----:B------:R-:W-:Y:S01]  /*7630*/  FSEL R100, R100, -INF , P4 ;  /* 0xff80000064647808 */ /* 0x000fe20002000000 */
[----:B------:R-:W-:Y:S01]  /*7640*/  UMOV UR33, 0xc0000010 ;  /* 0xc000001000217882 */ /* 0x000fe20000000000 */
[----:B------:R-:W-:Y:S01]  /*7650*/  UMOV UR35, 0x80000020 ;  /* 0x8000002000237882 */ /* 0x000fe20000000000 */
        /* <DEDUP_REMOVED lines=10> */
[----:B------:R-:W-:Y:S01]  /*7700*/  MUFU.EX2 R120, R135 ;  /* 0x0000008700787308 */ /* 0x000fe20000000800 */
[----:B------:R-:W-:Y:S01]  /*7710*/  FSEL R125, R125, -INF , P6 ;  /* 0xff8000007d7d7808 */ /* 0x000fe20003000000 */
[--C-:B------:R-:W-:Y:S01]  /*7720*/  FFMA.FTZ R138, R138, UR4, -R10.reuse ;  /* 0x000000048a8a7c23 */ /* 0x100fe2000801080a */
[----:B------:R-:W-:Y:S01]  /*7730*/  FMNMX.FTZ R0, R128, R131, !PT ;  /* 0x0000008380007209 */ /* 0x000fe20007810000 */
[--C-:B------:R-:W-:Y:S01]  /*7740*/  FFMA.FTZ R14, R143, UR4, -R10.reuse ;  /* 0x000000048f0e7c23 */ /* 0x100fe2000801080a */
[----:B------:R-:W-:Y:S01]  /*7750*/  ISETP.GT.AND P6, PT, R9, 0x30, PT ;  /* 0x000000300900780c */ /* 0x000fe20003fc4270 */
[----:B------:R-:W0:Y:S01]  /*7760*/  S2R R143, SR_TID.X ;  /* 0x00000000008f7919 */ /* 0x000e220000002100 */
[----:B------:R-:W-:Y:S01]  /*7770*/  FMNMX.FTZ R131, R129, R0, !PT ;  /* 0x0000000081837209 */ /* 0x000fe20007810000 */
[----:B------:R1:W-:Y:S01]  /*7780*/  MUFU.EX2 R11, R138 ;  /* 0x0000008a000b7308 */ /* 0x0003e20000000800 */
[----:B------:R-:W-:Y:S01]  /*7790*/  FSEL R112, R112, -INF , P6 ;  /* 0xff80000070707808 */ /* 0x000fe20003000000 */
[--C-:B------:R-:W-:Y:S01]  /*77a0*/  FFMA.FTZ R12, R139, UR4, -R10.reuse ;  /* 0x000000048b0c7c23 */ /* 0x100fe2000801080a */
[----:B------:R-:W-:Y:S01]  /*77b0*/  FMNMX.FTZ R0, R132, R131, !PT ;  /* 0x0000008384007209 */ /* 0x000fe20007810000 */
[--C-:B------:R-:W-:Y:S01]  /*77c0*/  FFMA.FTZ R13, R142, UR4, -R10.reuse ;  /* 0x000000048e0d7c23 */ /* 0x100fe2000801080a */
[----:B------:R-:W-:Y:S01]  /*77d0*/  FSEL R126, R113, -INF , P5 ;  /* 0xff800000717e7808 */ /* 0x000fe20002800000 */
[--C-:B------:R-:W-:Y:S01]  /*77e0*/  FFMA.FTZ R122, R122, UR4, -R10.reuse ;  /* 0x000000047a7a7c23 */ /* 0x100fe2000801080a */
[----:B------:R-:W-:Y:S01]  /*77f0*/  FMNMX.FTZ R131, R133, R0, !PT ;  /* 0x0000000085837209 */ /* 0x000fe20007810000 */
[----:B------:R2:W-:Y:S01]  /*7800*/  MUFU.EX2 R113, R134 ;  /* 0x0000008600717308 */ /* 0x0005e20000000800 */
[----:B------:R-:W-:Y:S01]  /*7810*/  ISETP.GT.AND P6, PT, R9, 0x39, PT ;  /* 0x000000390900780c */ /* 0x000fe20003fc4270 */
[--C-:B-1----:R-:W-:Y:S01]  /*7820*/  FFMA.FTZ R138, R106, UR4, -R10.reuse ;  /* 0x000000046a8a7c23 */ /* 0x102fe2000801080a */
[----:B------:R-:W-:Y:S01]  /*7830*/  FMNMX.FTZ R0, R130, R131, !PT ;  /* 0x0000008382007209 */ /* 0x000fe20007810000 */
[--C-:B------:R-:W-:Y:S01]  /*7840*/  FFMA.FTZ R123, R123, UR4, -R10.reuse ;  /* 0x000000047b7b7c23 */ /* 0x100fe2000801080a */
[----:B------:R-:W-:Y:S01]  /*7850*/  FSEL R117, R117, -INF , P6 ;  /* 0xff80000075757808 */ /* 0x000fe20003000000 */
[--C-:B------:R-:W-:Y:S01]  /*7860*/  FFMA.FTZ R127, R127, UR4, -R10.reuse ;  /* 0x000000047f7f7c23 */ /* 0x100fe2000801080a */
[----:B------:R-:W-:Y:S01]  /*7870*/  FMNMX.FTZ R131, R121, R0, !PT ;  /* 0x0000000079837209 */ /* 0x000fe20007810000 */
[--C-:B------:R-:W-:Y:S01]  /*7880*/  FFMA.FTZ R82, R82, UR4, -R10.reuse ;  /* 0x0000000452527c23 */ /* 0x100fe2000801080a */
[----:B------:R-:W-:Y:S01]  /*7890*/  ISETP.GT.AND P6, PT, R9, 0x40, PT ;  /* 0x000000400900780c */ /* 0x000fe20003fc4270 */
[--C-:B--2---:R-:W-:Y:S01]  /*78a0*/  FFMA.FTZ R134, R114, UR4, -R10.reuse ;  /* 0x0000000472867c23 */ /* 0x104fe2000801080a */
[----:B------:R-:W-:Y:S01]  /*78b0*/  FMNMX.FTZ R0, R124, R131, !PT ;  /* 0x000000837c007209 */ /* 0x000fe20007810000 */
[--C-:B------:R-:W-:Y:S01]  /*78c0*/  FFMA.FTZ R83, R83, UR4, -R10.reuse ;  /* 0x0000000453537c23 */ /* 0x100fe2000801080a */
[----:B------:R-:W-:Y:S01]  /*78d0*/  ISETP.GT.AND P5, PT, R9, 0x41, PT ;  /* 0x000000410900780c */ /* 0x000fe20003fa4270 */
[--C-:B------:R-:W-:Y:S01]  /*78e0*/  FFMA.FTZ R86, R86, UR4, -R10.reuse ;  /* 0x0000000456567c23 */ /* 0x100fe2000801080a */
[----:B------:R-:W-:Y:S01]  /*78f0*/  FMNMX.FTZ R131, R125, R0, !PT ;  /* 0x000000007d837209 */ /* 0x000fe20007810000 */
[--C-:B------:R-:W-:Y:S01]  /*7900*/  FFMA.FTZ R87, R87, UR4, -R10.reuse ;  /* 0x0000000457577c23 */ /* 0x100fe2000801080a */
[----:B------:R-:W-:Y:S01]  /*7910*/  FSEL R104, R104, -INF , P6 ;  /* 0xff80000068687808 */ /* 0x000fe20003000000 */
[----:B------:R-:W-:Y:S01]  /*7920*/  FFMA.FTZ R78, R78, UR4, -R10 ;  /* 0x000000044e4e7c23 */ /* 0x000fe2000801080a */
[----:B------:R-:W-:Y:S01]  /*7930*/  FMNMX.FTZ R131, R112, R131, !PT ;  /* 0x0000008370837209 */ /* 0x000fe20007810000 */
[----:B------:R-:W-:Y:S01]  /*7940*/  MUFU.EX2 R12, R12 ;  /* 0x0000000c000c7308 */ /* 0x000fe20000000800 */
[----:B------:R-:W-:-:S02]  /*7950*/  FSEL R114, R105, -INF , P5 ;  /* 0xff80000069727808 */ /* 0x000fc40002800000 */
[----:B------:R-:W-:Y:S02]  /*7960*/  FMNMX.FTZ R135, R126, R131, !PT ;  /* 0x000000837e877209 */ /* 0x000fe40007810000 */
[----:B------:R-:W-:Y:S02]  /*7970*/  ISETP.GT.AND P6, PT, R9, 0x49, PT ;  /* 0x000000490900780c */ /* 0x000fe40003fc4270 */
[----:B------:R-:W-:Y:S01]  /*7980*/  FMNMX.FTZ R0, R116, R135, !PT ;  /* 0x0000008774007209 */ /* 0x000fe20007810000 */
[----:B------:R1:W-:Y:S01]  /*7990*/  MUFU.EX2 R105, R134 ;  /* 0x0000008600697308 */ /* 0x0003e20000000800 */
[----:B------:R-:W-:Y:S01]  /*79a0*/  FSEL R131, R109, -INF , P6 ;  /* 0xff8000006d837808 */ /* 0x000fe20003000000 */
[----:B------:R-:W-:Y:S01]  /*79b0*/  FFMA.FTZ R109, R115, UR4, -R10 ;  /* 0x00000004736d7c23 */ /* 0x000fe2000801080a */
[----:B------:R-:W-:Y:S02]  /*79c0*/  FMNMX.FTZ R135, R117, R0, !PT ;  /* 0x0000000075877209 */ /* 0x000fe40007810000 */
[----:B------:R-:W-:-:S02]  /*79d0*/  ISETP.GT.AND P6, PT, R9, 0x50, PT ;  /* 0x000000500900780c */ /* 0x000fc40003fc4270 */
[----:B------:R-:W-:Y:S01]  /*79e0*/  FMNMX.FTZ R135, R104, R135, !PT ;  /* 0x0000008768877209 */ /* 0x000fe20007810000 */
[----:B------:R-:W-:Y:S01]  /*79f0*/  MUFU.EX2 R13, R13 ;  /* 0x0000000d000d7308 */ /* 0x000fe20000000800 */
[----:B------:R-:W-:Y:S02]  /*7a00*/  ISETP.GT.AND P5, PT, R9, 0x51, PT ;  /* 0x000000510900780c */ /* 0x000fe40003fa4270 */
[----:B------:R-:W-:Y:S02]  /*7a10*/  FMNMX.FTZ R135, R114, R135, !PT ;  /* 0x0000008772877209 */ /* 0x000fe40007810000 */
[----:B------:R-:W-:Y:S01]  /*7a20*/  FSEL R115, R96, -INF , P6 ;  /* 0xff80000060737808 */ /* 0x000fe20003000000 */
[--C-:B------:R-:W-:Y:S01]  /*7a30*/  FFMA.FTZ R96, R118, UR4, -R10.reuse ;  /* 0x0000000476607c23 */ /* 0x100fe2000801080a */
[----:B------:R-:W-:Y:S01]  /*7a40*/  FMNMX.FTZ R0, R108, R135, !PT ;  /* 0x000000876c007209 */ /* 0x000fe20007810000 */
[----:B------:R-:W-:Y:S01]  /*7a50*/  MUFU.EX2 R14, R14 ;  /* 0x0000000e000e7308 */ /* 0x000fe20000000800 */
[----:B------:R-:W-:Y:S01]  /*7a60*/  FSEL R118, R97, -INF , P5 ;  /* 0xff80000061767808 */ /* 0x000fe20002800000 */
[----:B------:R-:W-:Y:S01]  /*7a70*/  FFMA.FTZ R97, R119, UR4, -R10 ;  /* 0x0000000477617c23 */ /* 0x000fe2000801080a */
[----:B------:R-:W-:-:S02]  /*7a80*/  FMNMX.FTZ R0, R131, R0, !PT ;  /* 0x0000000083007209 */ /* 0x000fc40007810000 */
[----:B------:R-:W-:Y:S02]  /*7a90*/  ISETP.GT.AND P6, PT, R9, 0x59, PT ;  /* 0x000000590900780c */ /* 0x000fe40003fc4270 */
[----:B------:R-:W-:Y:S01]  /*7aa0*/  FMNMX.FTZ R119, R115, R0, !PT ;  /* 0x0000000073777209 */ /* 0x000fe20007810000 */
[----:B------:R-:W-:Y:S01]  /*7ab0*/  MUFU.EX2 R15, R15 ;  /* 0x0000000f000f7308 */ /* 0x000fe20000000800 */
[----:B------:R-:W-:Y:S02]  /*7ac0*/  ISETP.GT.AND P5, PT, R9, 0x61, PT ;  /* 0x000000610900780c */ /* 0x000fe40003fa4270 */
[----:B------:R-:W-:Y:S02]  /*7ad0*/  FMNMX.FTZ R135, R118, R119, !PT ;  /* 0x0000007776877209 */ /* 0x000fe40007810000 */
[----:B------:R-:W-:Y:S02]  /*7ae0*/  FSEL R101, R101, -INF , P6 ;  /* 0xff80000065657808 */ /* 0x000fe40003000000 */
[----:B------:R-:W-:Y:S01]  /*7af0*/  ISETP.GT.AND P6, PT, R9, 0x60, PT ;  /* 0x000000600900780c */ /* 0x000fe20003fc4270 */
[----:B------:R-:W-:Y:S01]  /*7b00*/  MUFU.EX2 R20, R20 ;  /* 0x0000001400147308 */ /* 0x000fe20000000800 */
[----:B------:R-:W-:-:S02]  /*7b10*/  FMNMX.FTZ R0, R100, R135, !PT ;  /* 0x0000008764007209 */ /* 0x000fc40007810000 */
[----:B------:R-:W-:Y:S01]  /*7b20*/  FSEL R119, R89, -INF , P5 ;  /* 0xff80000059777808 */ /* 0x000fe20002800000 */
[----:B------:R-:W-:Y:S01]  /*7b30*/  FFMA.FTZ R89, R107, UR4, -R10 ;  /* 0x000000046b597c23 */ /* 0x000fe2000801080a */
[----:B------:R-:W-:Y:S02]  /*7b40*/  FSEL R106, R88, -INF , P6 ;  /* 0xff800000586a7808 */ /* 0x000fe40003000000 */
[----:B------:R-:W-:Y:S01]  /*7b50*/  FMNMX.FTZ R107, R101, R0, !PT ;  /* 0x00000000656b7209 */ /* 0x000fe20007810000 */
[----:B------:R2:W-:Y:S01]  /*7b60*/  MUFU.EX2 R88, R138 ;  /* 0x0000008a00587308 */ /* 0x0005e20000000800 */
[----:B------:R-:W-:Y:S02]  /*7b70*/  WARPGROUP.DEPBAR.LE gsb0, 0x0 ;  /* 0x00008000000079c5 */ /* 0x000fe40000010000 */
[----:B------:R-:W-:Y:S01]  /*7b80*/  WARPGROUP.ARRIVE ;  /* 0x00000000000079c5 */ /* 0x000fe20000000000 */
[----:B------:R-:W-:Y:S02]  /*7b90*/  ISETP.GT.AND P4, PT, R9, 0x68, PT ;  /* 0x000000680900780c */ /* 0x000fe40003f84270 */
[----:B------:R-:W-:-:S02]  /*7ba0*/  FMNMX.FTZ R0, R106, R107, !PT ;  /* 0x0000006b6a007209 */ /* 0x000fc40007810000 */
[----:B------:R-:W-:Y:S01]  /*7bb0*/  ISETP.GT.AND P6, PT, R9, 0x69, PT ;  /* 0x000000690900780c */ /* 0x000fe20003fc4270 */
[----:B------:R-:W-:Y:S01]  /*7bc0*/  HGMMA.64x96x16.F32.BF16 R24, gdesc[UR32].tnspB, R24, gsb0 ;  /* 0x41600000201879f0 */ /* 0x000fe20008001818 */
[----:B------:R-:W-:Y:S01]  /*7bd0*/  UIADD3 UR32, UR10, 0x780, URZ ;  /* 0x000007800a207890 */ /* 0x000fe2000fffe03f */
[----:B-1----:R-:W-:Y:S01]  /*7be0*/  FSEL R134, R92, -INF , P4 ;  /* 0xff8000005c867808 */ /* 0x002fe20002000000 */
[----:B------:R-:W-:Y:S01]  /*7bf0*/  UIADD3 UR34, UR11, 0x140, URZ ;  /* 0x000001400b227890 */ /* 0x000fe2000fffe03f */
[----:B------:R-:W-:Y:S01]  /*7c00*/  FMNMX.FTZ R135, R119, R0, !PT ;  /* 0x0000000077877209 */ /* 0x000fe20007810000 */
[----:B------:R-:W-:Y:S01]  /*7c10*/  UMOV UR33, 0xc0000010 ;  /* 0xc000001000217882 */ /* 0x000fe20000000000 */
[----:B------:R-:W-:Y:S01]  /*7c20*/  UMOV UR35, 0x80000020 ;  /* 0x8000002000237882 */ /* 0x000fe20000000000 */
        /* <DEDUP_REMOVED lines=16> */
[----:B------:R-:W-:Y:S01]  /*7d30*/  FSEL R111, R84, -INF , P4 ;  /* 0xff800000546f7808 */ /* 0x000fe20002000000 */
[----:B------:R-:W-:Y:S01]  /*7d40*/  FFMA.FTZ R84, R99, UR4, -R10 ;  /* 0x0000000463547c23 */ /* 0x000fe2000801080a */
[----:B------:R-:W-:Y:S02]  /*7d50*/  FMNMX.FTZ R0, R110, R135, !PT ;  /* 0x000000876e007209 */ /* 0x000fe40007810000 */
[----:B------:R-:W-:Y:S02]  /*7d60*/  FSEL R98, R85, -INF , P6 ;  /* 0xff80000055627808 */ /* 0x000fe40003000000 */
[----:B------:R-:W-:Y:S01]  /*7d70*/  ISETP.GT.AND P6, PT, R9, 0x80, PT ;  /* 0x000000800900780c */ /* 0x000fe20003fc4270 */
[----:B------:R-:W-:Y:S01]  /*7d80*/  MUFU.EX2 R127, R127 ;  /* 0x0000007f007f7308 */ /* 0x000fe20000000800 */
[----:B------:R-:W-:-:S02]  /*7d90*/  FMNMX.FTZ R85, R111, R0, !PT ;  /* 0x000000006f557209 */ /* 0x000fc40007810000 */
[----:B------:R-:W-:Y:S02]  /*7da0*/  ISETP.GT.AND P5, PT, R9, 0x81, PT ;  /* 0x000000810900780c */ /* 0x000fe40003fa4270 */
[----:B------:R-:W-:Y:S01]  /*7db0*/  FSEL R99, R72, -INF , P6 ;  /* 0xff80000048637808 */ /* 0x000fe20003000000 */
[--C-:B------:R-:W-:Y:S01]  /*7dc0*/  FFMA.FTZ R72, R102, UR4, -R10.reuse ;  /* 0x0000000466487c23 */ /* 0x100fe2000801080a */
[----:B------:R-:W-:Y:S01]  /*7dd0*/  FMNMX.FTZ R0, R98, R85, !PT ;  /* 0x0000005562007209 */ /* 0x000fe20007810000 */
[--C-:B------:R-:W-:Y:S01]  /*7de0*/  FFMA.FTZ R85, R91, UR4, -R10.reuse ;  /* 0x000000045b557c23 */ /* 0x100fe2000801080a */
[----:B------:R-:W-:Y:S01]  /*7df0*/  ISETP.GT.AND P4, PT, R9, 0x88, PT ;  /* 0x000000880900780c */ /* 0x000fe20003f84270 */
[--C-:B------:R-:W-:Y:S01]  /*7e00*/  FFMA.FTZ R91, R95, UR4, -R10.reuse ;  /* 0x000000045f5b7c23 */ /* 0x100fe2000801080a */
[----:B------:R-:W-:Y:S01]  /*7e10*/  FSEL R135, R73, -INF , P5 ;  /* 0xff80000049877808 */ /* 0x000fe20002800000 */
[----:B------:R-:W-:Y:S01]  /*7e20*/  FFMA.FTZ R95, R75, UR4, -R10 ;  /* 0x000000044b5f7c23 */ /* 0x000fe2000801080a */
[----:B------:R-:W-:Y:S01]  /*7e30*/  FMNMX.FTZ R0, R99, R0, !PT ;  /* 0x0000000063007209 */ /* 0x000fe20007810000 */
[----:B------:R-:W-:Y:S01]  /*7e40*/  MUFU.EX2 R109, R109 ;  /* 0x0000006d006d7308 */ /* 0x000fe20000000800 */
[----:B------:R-:W-:-:S02]  /*7e50*/  ISETP.GT.AND P6, PT, R9, 0x89, PT ;  /* 0x000000890900780c */ /* 0x000fc40003fc4270 */
[----:B------:R-:W-:Y:S02]  /*7e60*/  FSEL R102, R76, -INF , P4 ;  /* 0xff8000004c667808 */ /* 0x000fe40002000000 */
[----:B------:R-:W-:Y:S02]  /*7e70*/  FMNMX.FTZ R73, R135, R0, !PT ;  /* 0x0000000087497209 */ /* 0x000fe40007810000 */
[----:B--2---:R-:W-:Y:S01]  /*7e80*/  FSEL R138, R77, -INF , P6 ;  /* 0xff8000004d8a7808 */ /* 0x004fe20003000000 */
[----:B------:R-:W-:Y:S01]  /*7e90*/  MUFU.EX2 R76, R72 ;  /* 0x00000048004c7308 */ /* 0x000fe20000000800 */
[----:B------:R-:W-:Y:S01]  /*7ea0*/  FMNMX.FTZ R73, R102, R73, !PT ;  /* 0x0000004966497209 */ /* 0x000fe20007810000 */
[----:B------:R-:W-:Y:S01]  /*7eb0*/  FFMA.FTZ R77, R103, UR4, -R10 ;  /* 0x00000004674d7c23 */ /* 0x000fe2000801080a */
[----:B0-----:R-:W-:Y:S02]  /*7ec0*/  SHF.R.U32.HI R142, RZ, 0x7, R143 ;  /* 0x00000007ff8e7819 */ /* 0x001fe4000001168f */
[----:B------:R-:W-:-:S02]  /*7ed0*/  FMNMX.FTZ R0, R138, R73, !PT ;  /* 0x000000498a007209 */ /* 0x000fc40007810000 */
[----:B------:R-:W-:Y:S01]  /*7ee0*/  ISETP.GE.U32.AND P4, PT, R143, 0x180, PT ;  /* 0x000001808f00780c */ /* 0x000fe20003f86070 */
[----:B------:R0:W-:Y:S02]  /*7ef0*/  MUFU.EX2 R9, R84 ;  /* 0x0000005400097308 */ /* 0x0001e40000000800 */
[----:B------:R-:W1:Y:S06]  /*7f00*/  SHFL.BFLY PT, R73, R0, 0x2, 0x1f ;  /* 0x0c401f0000497f89 */ /* 0x000e6c00000e0000 */
[----:B------:R-:W-:Y:S01]  /*7f10*/  MUFU.EX2 R96, R96 ;  /* 0x0000006000607308 */ /* 0x000fe20000000800 */
[--C-:B0-----:R-:W-:Y:S01]  /*7f20*/  FFMA.FTZ R84, R90, UR4, -R10.reuse ;  /* 0x000000045a547c23 */ /* 0x101fe2000801080a */
[--C-:B------:R-:W-:Y:S01]  /*7f30*/  FFMA.FTZ R90, R94, UR4, -R10.reuse ;  /* 0x000000045e5a7c23 */ /* 0x100fe2000801080a */
[--C-:B------:R-:W-:Y:S01]  /*7f40*/  FFMA.FTZ R94, R74, UR4, -R10.reuse ;  /* 0x000000044a5e7c23 */ /* 0x100fe2000801080a */
[----:B------:R-:W-:-:S04]  /*7f50*/  FFMA.FTZ R10, R79, UR4, -R10 ;  /* 0x000000044f0a7c23 */ /* 0x000fc8000801080a */
[----:B------:R-:W-:Y:S08]  /*7f60*/  MUFU.EX2 R97, R97 ;  /* 0x0000006100617308 */ /* 0x000ff00000000800 */
[----:B------:R-:W-:Y:S01]  /*7f70*/  MUFU.EX2 R89, R89 ;  /* 0x0000005900597308 */ /* 0x000fe20000000800 */
[----:B-1----:R-:W-:-:S05]  /*7f80*/  FMNMX.FTZ R73, R0, R73, !PT ;  /* 0x0000004900497209 */ /* 0x002fca0007810000 */
[----:B------:R-:W0:Y:S02]  /*7f90*/  SHFL.BFLY PT, R0, R73, 0x1, 0x1f ;  /* 0x0c201f0049007f89 */ /* 0x000e2400000e0000 */
[----:B------:R-:W-:Y:S01]  /*7fa0*/  MUFU.EX2 R92, R92 ;  /* 0x0000005c005c7308 */ /* 0x000fe20000000800 */
[----:B------:R-:W-:Y:S02]  /*7fb0*/  WARPGROUP.DEPBAR.LE gsb0, 0x0 ;  /* 0x00008000000079c5 */ /* 0x000fe40000010000 */
[----:B------:R-:W-:-:S05]  /*7fc0*/  WARPGROUP.ARRIVE ;  /* 0x00000000000079c5 */ /* 0x000fca0000000000 */
[----:B------:R-:W-:Y:S01]  /*7fd0*/  MUFU.EX2 R80, R80 ;  /* 0x0000005000507308 */ /* 0x000fe20000000800 */
[----:B------:R-:W-:Y:S01]  /*7fe0*/  HGMMA.64x96x16.F32.BF16 R24, gdesc[UR32].tnspB, R24, gsb0 ;  /* 0x41600000201879f0 */ /* 0x000fe20008001818 */
[----:B------:R-:W-:Y:S02]  /*7ff0*/  UIADD3 UR32, UR10, 0x900, URZ ;  /* 0x000009000a207890 */ /* 0x000fe4000fffe03f */
[----:B------:R-:W-:-:S04]  /*8000*/  UIADD3 UR34, UR11, 0x180, URZ ;  /* 0x000001800b227890 */ /* 0x000fc8000fffe03f */
[----:B------:R-:W-:Y:S01]  /*8010*/  MUFU.EX2 R81, R81 ;  /* 0x0000005100517308 */ /* 0x000fe20000000800 */
[----:B------:R-:W-:Y:S01]  /*8020*/  UMOV UR33, 0xc0000010 ;  /* 0xc000001000217882 */ /* 0x000fe20000000000 */
[----:B------:R-:W-:Y:S01]  /*8030*/  UMOV UR35, 0x80000020 ;  /* 0x8000002000237882 */ /* 0x000fe20000000000 */
[----:B0-----:R-:W-:Y:S01]  /*8040*/  FMNMX.FTZ R0, R73, R0, !PT ;  /* 0x0000000049007209 */ /* 0x001fe20007810000 */
[----:B------:R-:W-:-:S04]  /*8050*/  VIADD R73, R142, 0x9 ;  /* 0x000000098e497836 */ /* 0x000fc80000000000 */
[----:B------:R-:W-:Y:S01]  /*8060*/  MUFU.EX2 R77, R77 ;  /* 0x0000004d004d7308 */ /* 0x000fe20000000800 */
[C---:B------:R-:W-:Y:S01]  /*8070*/  FSETP.NEU.FTZ.AND P5, PT, R0.reuse, -INF , PT ;  /* 0xff8000000000780b */ /* 0x040fe20003fbd000 */
[C---:B------:R-:W-:Y:S01]  /*8080*/  FMUL.FTZ R72, R0.reuse, UR4 ;  /* 0x0000000400487c20 */ /* 0x040fe20008410000 */
[----:B------:R-:W-:Y:S02]  /*8090*/  SEL R73, R73, 0x9, !P4 ;  /* 0x0000000949497807 */ /* 0x000fe40006000000 */
[----:B------:R-:W-:Y:S02]  /*80a0*/  FSEL R75, R0, RZ, P5 ;  /* 0x000000ff004b7208 */ /* 0x000fe40002800000 */
[----:B------:R-:W-:Y:S01]  /*80b0*/  FSEL R79, R72, RZ, P5 ;  /* 0x000000ff484f7208 */ /* 0x000fe20002800000 */
[----:B------:R-:W-:Y:S02]  /*80c0*/  MUFU.EX2 R84, R84 ;  /* 0x0000005400547308 */ /* 0x000fe40000000800 */
[----:B------:R-:W-:-:S02]  /*80d0*/  FADD.FTZ R75, -R75, R6 ;  /* 0x000000064b4b7221 */ /* 0x000fc40000010100 */
[--C-:B------:R-:W-:Y:S01]  /*80e0*/  FFMA.FTZ R103, R140, UR4, -R79.reuse ;  /* 0x000000048c677c23 */ /* 0x100fe2000801084f */
[--C-:B------:R-:W-:Y:S01]  /*80f0*/  FFMA.FTZ R140, R121, UR4, -R79.reuse ;  /* 0x00000004798c7c23 */ /* 0x100fe2000801084f */
[--C-:B------:R-:W-:Y:S01]  /*8100*/  FFMA.FTZ R121, R112, UR4, -R79.reuse ;  /* 0x0000000470797c23 */ /* 0x100fe2000801084f */
[--C-:B------:R-:W-:Y:S01]  /*8110*/  FFMA.FTZ R112, R104, UR4, -R79.reuse ;  /* 0x0000000468707c23 */ /* 0x100fe2000801084f */
[----:B------:R-:W-:Y:S01]  /*8120*/  FSEL R104, R5, RZ, P3 ;  /* 0x000000ff05687208 */ /* 0x000fe20001800000 */
[--C-:B------:R-:W-:Y:S01]  /*8130*/  FFMA.FTZ R72, R136, UR4, -R79.reuse ;  /* 0x0000000488487c23 */ /* 0x100fe2000801084f */
[----:B------:R-:W-:Y:S01]  /*8140*/  FMUL.FTZ R75, R75, UR4 ;  /* 0x000000044b4b7c20 */ /* 0x000fe20008410000 */
[--C-:B------:R-:W-:Y:S01]  /*8150*/  FFMA.FTZ R74, R137, UR4, -R79.reuse ;  /* 0x00000004894a7c23 */ /* 0x100fe2000801084f */
[----:B------:R-:W-:Y:S01]  /*8160*/  FFMA.FTZ R136, R141, UR4, -R79 ;  /* 0x000000048d887c23 */ /* 0x000fe2000801084f */
[----:B------:R-:W-:Y:S01]  /*8170*/  FADD.FTZ R7, -R104, R7 ;  /* 0x0000000768077221 */ /* 0x000fe20000010100 */
[----:B------:R-:W-:Y:S01]  /*8180*/  IMAD.U32 R104, RZ, RZ, UR36 ;  /* 0x00000024ff687e24 */ /* 0x000fe2000f8e00ff */
[----:B------:R-:W-:Y:S01]  /*8190*/  MUFU.EX2 R72, R72 ;  /* 0x0000004800487308 */ /* 0x000fe20000000800 */
[--C-:B------:R-:W-:Y:S01]  /*81a0*/  FFMA.FTZ R137, R128, UR4, -R79.reuse ;  /* 0x0000000480897c23 */ /* 0x100fe2000801084f */
[----:B------:R-:W-:Y:S01]  /*81b0*/  FMUL.FTZ R6, R7, UR4 ;  /* 0x0000000407067c20 */ /* 0x000fe20008410000 */
[--C-:B------:R-:W-:Y:S01]  /*81c0*/  FFMA.FTZ R141, R129, UR4, -R79.reuse ;  /* 0x00000004818d7c23 */ /* 0x100fe2000801084f */
[----:B------:R-:W-:Y:S01]  /*81d0*/  @!P1 LEA R104, R104, UR37, 0x3 ;  /* 0x0000002568689c11 */ /* 0x000fe2000f8e18ff */
[--C-:B------:R-:W-:Y:S01]  /*81e0*/  FFMA.FTZ R132, R132, UR4, -R79.reuse ;  /* 0x0000000484847c23 */ /* 0x100fe2000801084f */
[--C-:B------:R-:W-:Y:S01]  /*81f0*/  FFMA.FTZ R128, R124, UR4, -R79.reuse ;  /* 0x000000047c807c23 */ /* 0x100fe2000801084f */
[----:B------:R-:W-:Y:S01]  /*8200*/  FFMA.FTZ R133, R133, UR4, -R79 ;  /* 0x0000000485857c23 */ /* 0x000fe2000801084f */
[----:B------:R-:W-:Y:S01]  /*8210*/  MUFU.EX2 R6, R6 ;  /* 0x0000000600067308 */ /* 0x000fe20000000800 */
[----:B------:R-:W-:-:S02]  /*8220*/  @!P1 VIADD R7, R104, 0x31c40 ;  /* 0x00031c4068079836 */ /* 0x000fc40000000000 */
[--C-:B------:R-:W-:Y:S01]  /*8230*/  FFMA.FTZ R139, R125, UR4, -R79.reuse ;  /* 0x000000047d8b7c23 */ /* 0x100fe2000801084f */
[--C-:B------:R-:W-:Y:S01]  /*8240*/  FFMA.FTZ R129, R130, UR4, -R79.reuse ;  /* 0x0000000482817c23 */ /* 0x100fe2000801084f */
[--C-:B------:R-:W-:Y:S01]  /*8250*/  FFMA.FTZ R115, R115, UR4, -R79.reuse ;  /* 0x0000000473737c23 */ /* 0x100fe2000801084f */
[----:B------:R-:W-:Y:S01]  /*8260*/  FFMA.FTZ R130, R126, UR4, -R79 ;  /* 0x000000047e827c23 */ /* 0x000fe2000801084f */
[----:B------:R-:W-:Y:S01]  /*8270*/  @!P1 PRMT R7, RZ, 0x654, R7 ;  /* 0x00000654ff079816 */ /* 0x000fe20000000007 */
        /* <DEDUP_REMOVED lines=13> */
[----:B------:R-:W-:Y:S01]  /*8350*/  FFMA.FTZ R102, R102, UR4, -R79 ;  /* 0x0000000466667c23 */ /* 0x000fe2000801084f */
[----:B------:R-:W-:-:S03]  /*8360*/  PLOP3.LUT P3, PT, PT, PT, UP1, 0x80, 0x0 ;  /* 0x000000000000781c */ /* 0x000fc60003f6f018 */
        /* <DEDUP_REMOVED lines=15> */
[----:B------:R-:W0:Y:S08]  /*8460*/  MUFU.EX2 R139, R139 ;  /* 0x0000008b008b7308 */ /* 0x000e300000000800 */
[----:B------:R-:W-:Y:S08]  /*8470*/  MUFU.EX2 R121, R121 ;  /* 0x0000007900797308 */ /* 0x000ff00000000800 */
[----:B------:R-:W-:Y:S01]  /*8480*/  MUFU.EX2 R130, R130 ;  /* 0x0000008200827308 */ /* 0x000fe20000000800 */
[----:B0-----:R-:W-:-:S07]  /*8490*/  F2FP.BF16.F32.PACK_AB R126, R139, R128 ;  /* 0x000000808b7e723e */ /* 0x001fce00000010ff */
        /* <DEDUP_REMOVED lines=16> */
[----:B------:R-:W-:-:S05]  /*85a0*/  UIADD3 UR10, UR7, -0x1, URZ ;  /* 0xffffffff070a7890 */ /* 0x000fca000fffe03f */
[----:B------:R-:W-:Y:S02]  /*85b0*/  MUFU.EX2 R82, R82 ;  /* 0x0000005200527308 */ /* 0x000fe40000000800 */
[----:B------:R-:W-:-:S06]  /*85c0*/  UMOV UR7, UR10 ;  /* 0x0000000a00077c82 */ /* 0x000fcc0008000000 */
        /* <DEDUP_REMOVED lines=13> */
[----:B------:R-:W-:Y:S03]  /*86a0*/  HGMMA.64x96x16.F32.BF16 R24, gdesc[UR32].tnspB, R24, gsb0 ;  /* 0x41600000201879f0 */ /* 0x000fe60008001818 */
[----:B------:R-:W-:Y:S02]  /*86b0*/  WARPGROUP.DEPBAR.LE gsb0, 0x0 ;  /* 0x00008000000079c5 */ /* 0x000fe40000010000 */
[----:B------:R0:W-:Y:S06]  /*86c0*/  BAR.ARV R73, 0x100 ;  /* 0x000400490000751d */ /* 0x0001ec0000002000 */
[----:B------:R1:W-:Y:S01]  /*86d0*/  @!P1 SYNCS.ARRIVE.TRANS64.RED.A1T0 RZ, [R7+URZ], RZ ;  /* 0x000000ff07ff99a7 */ /* 0x0003e2000810043f */
[-C--:B------:R-:W-:Y:S01]  /*86e0*/  FMUL.FTZ R26, R26, R6.reuse ;  /* 0x000000061a1a7220 */ /* 0x080fe20000410000 */
[----:B0-----:R-:W-:Y:S01]  /*86f0*/  IMAD.U32 R73, RZ, RZ, UR6 ;  /* 0x00000006ff497e24 */ /* 0x001fe2000f8e00ff */
[----:B------:R-:W-:Y:S01]  /*8700*/  UMOV UR6, UR36 ;  /* 0x0000002400067c82 */ /* 0x000fe20008000000 */
[-C--:B------:R-:W-:Y:S01]  /*8710*/  FMUL.FTZ R27, R27, R6.reuse ;  /* 0x000000061b1b7220 */ /* 0x080fe20000410000 */
[-C--:B------:R-:W-:Y:S01]  /*8720*/  FMUL.FTZ R30, R30, R6.reuse ;  /* 0x000000061e1e7220 */ /* 0x080fe20000410000 */
[-C--:B------:R-:W-:Y:S01]  /*8730*/  FMUL.FTZ R31, R31, R6.reuse ;  /* 0x000000061f1f7220 */ /* 0x080fe20000410000 */
[----:B------:R-:W-:Y:S01]  /*8740*/  @!P1 LEA R73, R73, UR37, 0x3 ;  /* 0x0000002549499c11 */ /* 0x000fe2000f8e18ff */
[----:B-1----:R0:W1:Y:S01]  /*8750*/  MUFU.EX2 R7, R75 ;  /* 0x0000004b00077308 */ /* 0x0020620000000800 */
        /* <DEDUP_REMOVED lines=9> */
[----:B0-----:R-:W-:Y:S01]  /*87f0*/  FFMA.FTZ R75, R6, R3, R11 ;  /* 0x00000003064b7223 */ /* 0x001fe2000001000b */
[-C--:B------:R-:W-:Y:S01]  /*8800*/  FMUL.FTZ R47, R47, R6.reuse ;  /* 0x000000062f2f7220 */ /* 0x080fe20000410000 */
[----:B------:R0:W2:Y:S01]  /*8810*/  MUFU.EX2 R3, R115 ;  /* 0x0000007300037308 */ /* 0x0000a20000000800 */
[----:B------:R3:W-:Y:S01]  /*8820*/  @!P1 SYNCS.ARRIVE.TRANS64.RED.A1T0 RZ, [R73+URZ], RZ ;  /* 0x000000ff49ff99a7 */ /* 0x0007e2000810043f */
[----:B------:R-:W-:Y:S01]  /*8830*/  FADD.FTZ R124, R12, R75 ;  /* 0x0000004b0c7c7221 */ /* 0x000fe20000010000 */
[-C--:B------:R-:W-:Y:S01]  /*8840*/  FMUL.FTZ R50, R50, R6.reuse ;  /* 0x0000000632327220 */ /* 0x080fe20000410000 */
[----:B------:R-:W-:Y:S01]  /*8850*/  FMUL.FTZ R51, R51, R6 ;  /* 0x0000000633337220 */ /* 0x000fe20000410000 */
[----:B-1----:R-:W-:Y:S01]  /*8860*/  FMUL.FTZ R24, R24, R7 ;  /* 0x0000000718187220 */ /* 0x002fe20000410000 */
[----:B------:R-:W-:Y:S01]  /*8870*/  FADD.FTZ R75, R13, R124 ;  /* 0x0000007c0d4b7221 */ /* 0x000fe20000010000 */
[----:B------:R-:W-:Y:S01]  /*8880*/  F2FP.BF16.F32.PACK_AB R124, R140, R129 ;  /* 0x000000818c7c723e */ /* 0x000fe200000010ff */
[-C--:B------:R-:W-:Y:S01]  /*8890*/  FMUL.FTZ R25, R25, R7.reuse ;  /* 0x0000000719197220 */ /* 0x080fe20000410000 */
[----:B---3--:R-:W-:Y:S01]  /*88a0*/  FFMA.FTZ R73, R7, R4, R72 ;  /* 0x0000000407497223 */ /* 0x008fe20000010048 */
[----:B------:R-:W-:Y:S01]  /*88b0*/  F2FP.BF16.F32.PACK_AB R72, R74, R72 ;  /* 0x000000484a48723e */ /* 0x000fe200000010ff */
[----:B------:R-:W-:Y:S01]  /*88c0*/  FFMA.FTZ R4, R118, UR4, -R79 ;  /* 0x0000000476047c23 */ /* 0x000fe2000801084f */
[----:B------:R-:W-:Y:S01]  /*88d0*/  FMUL.FTZ R28, R28, R7 ;  /* 0x000000071c1c7220 */ /* 0x000fe20000410000 */
[----:B------:R-:W-:Y:S01]  /*88e0*/  FADD.FTZ R104, R74, R73 ;  /* 0x000000494a687221 */ /* 0x000fe20000010000 */
[----:B------:R-:W-:Y:S01]  /*88f0*/  F2FP.BF16.F32.PACK_AB R73, R12, R11 ;  /* 0x0000000b0c49723e */ /* 0x000fe200000010ff */
[C---:B------:R-:W-:Y:S01]  /*8900*/  FADD.FTZ R12, R14.reuse, R75 ;  /* 0x0000004b0e0c7221 */ /* 0x040fe20000010000 */
[----:B------:R-:W-:Y:S01]  /*8910*/  F2FP.BF16.F32.PACK_AB R75, R14, R13 ;  /* 0x0000000d0e4b723e */ /* 0x000fe200000010ff */
[----:B------:R-:W-:Y:S01]  /*8920*/  FADD.FTZ R125, R103, R104 ;  /* 0x00000068677d7221 */ /* 0x000fe20000010000 */
[----:B------:R-:W-:Y:S01]  /*8930*/  F2FP.BF16.F32.PACK_AB R74, R136, R103 ;  /* 0x00000067884a723e */ /* 0x000fe200000010ff */
[----:B------:R-:W-:Y:S01]  /*8940*/  FADD.FTZ R103, R15, R12 ;  /* 0x0000000c0f677221 */ /* 0x000fe20000010000 */
[----:B------:R-:W-:Y:S01]  /*8950*/  FFMA.FTZ R11, R100, UR4, -R79 ;  /* 0x00000004640b7c23 */ /* 0x000fe2000801084f */
[----:B------:R-:W-:Y:S01]  /*8960*/  FADD.FTZ R14, R136, R125 ;  /* 0x0000007d880e7221 */ /* 0x000fe20000010000 */
[----:B------:R-:W-:Y:S01]  /*8970*/  FFMA.FTZ R100, R106, UR4, -R79 ;  /* 0x000000046a647c23 */ /* 0x000fe2000801084f */
[----:B------:R-:W-:Y:S01]  /*8980*/  FADD.FTZ R12, R20, R103 ;  /* 0x00000067140c7221 */ /* 0x000fe20000010000 */
[----:B------:R1:W-:Y:S01]  /*8990*/  STSM.16.M88.4 [R2+0x24300], R72 ;  /* 0x0243004802007844 */ /* 0x0003e20000000200 */
[----:B------:R-:W-:Y:S01]  /*89a0*/  FADD.FTZ R14, R137, R14 ;  /* 0x0000000e890e7221 */ /* 0x000fe20000010000 */
[----:B------:R-:W3:Y:S01]  /*89b0*/  MUFU.EX2 R4, R4 ;  /* 0x0000000400047308 */ /* 0x000ee20000000800 */
[----:B------:R-:W-:Y:S01]  /*89c0*/  FADD.FTZ R103, R21, R12 ;  /* 0x0000000c15677221 */ /* 0x000fe20000010000 */
[--C-:B------:R-:W-:Y:S01]  /*89d0*/  FFMA.FTZ R13, R101, UR4, -R79.reuse ;  /* 0x00000004650d7c23 */ /* 0x100fe2000801084f */
[----:B0-----:R-:W-:Y:S01]  /*89e0*/  FADD.FTZ R115, R141, R14 ;  /* 0x0000000e8d737221 */ /* 0x001fe20000010000 */
[--C-:B------:R-:W-:Y:S01]  /*89f0*/  FFMA.FTZ R104, R93, UR4, -R79.reuse ;  /* 0x000000045d687c23 */ /* 0x100fe2000801084f */
[----:B------:R-:W-:Y:S01]  /*8a00*/  FFMA.FTZ R101, R134, UR4, -R79 ;  /* 0x0000000486657c23 */ /* 0x000fe2000801084f */
[-C--:B------:R-:W-:Y:S01]  /*8a10*/  FMUL.FTZ R29, R29, R7.reuse ;  /* 0x000000071d1d7220 */ /* 0x080fe20000410000 */
[----:B------:R-:W-:Y:S01]  /*8a20*/  FADD.FTZ R14, R132, R115 ;  /* 0x00000073840e7221 */ /* 0x000fe20000010000 */
[----:B------:R-:W-:Y:S01]  /*8a30*/  FADD.FTZ R115, R120, R103 ;  /* 0x0000006778737221 */ /* 0x000fe20000010000 */
[----:B------:R-:W-:Y:S01]  /*8a40*/  FFMA.FTZ R103, R98, UR4, -R79 ;  /* 0x0000000462677c23 */ /* 0x000fe2000801084f */
[----:B------:R-:W0:Y:S01]  /*8a50*/  MUFU.EX2 R11, R11 ;  /* 0x0000000b000b7308 */ /* 0x000e220000000800 */
[----:B------:R-:W-:Y:S01]  /*8a60*/  FADD.FTZ R14, R133, R14 ;  /* 0x0000000e850e7221 */ /* 0x000fe20000010000 */
[----:B------:R-:W-:Y:S01]  /*8a70*/  FADD.FTZ R12, R122, R115 ;  /* 0x000000737a0c7221 */ /* 0x000fe20000010000 */
[----:B------:R-:W-:Y:S01]  /*8a80*/  FFMA.FTZ R79, R138, UR4, -R79 ;  /* 0x000000048a4f7c23 */ /* 0x000fe2000801084f */
[-C--:B------:R-:W-:Y:S01]  /*8a90*/  FMUL.FTZ R32, R32, R7.reuse ;  /* 0x0000000720207220 */ /* 0x080fe20000410000 */
[----:B------:R-:W-:Y:S01]  /*8aa0*/  FADD.FTZ R125, R129, R14 ;  /* 0x0000000e817d7221 */ /* 0x000fe20000010000 */
[----:B------:R-:W-:Y:S01]  /*8ab0*/  FADD.FTZ R12, R123, R12 ;  /* 0x0000000c7b0c7221 */ /* 0x000fe20000010000 */
[-C--:B------:R-:W-:Y:S01]  /*8ac0*/  FMUL.FTZ R33, R33, R7.reuse ;  /* 0x0000000721217220 */ /* 0x080fe20000410000 */
[----:B------:R4:W-:Y:S01]  /*8ad0*/  MUFU.EX2 R98, R119 ;  /* 0x0000007700627308 */ /* 0x0009e20000000800 */
[----:B------:R-:W-:Y:S01]  /*8ae0*/  FADD.FTZ R125, R140, R125 ;  /* 0x0000007d8c7d7221 */ /* 0x000fe20000010000 */
[----:B------:R-:W-:Y:S01]  /*8af0*/  FADD.FTZ R12, R113, R12 ;  /* 0x0000000c710c7221 */ /* 0x000fe20000010000 */
[-C--:B------:R-:W-:Y:S01]  /*8b00*/  FMUL.FTZ R36, R36, R7.reuse ;  /* 0x0000000724247220 */ /* 0x080fe20000410000 */
[----:B------:R-:W-:Y:S01]  /*8b10*/  FMUL.FTZ R37, R37, R7 ;  /* 0x0000000725257220 */ /* 0x000fe20000410000 */
[----:B------:R-:W-:Y:S01]  /*8b20*/  FADD.FTZ R14, R128, R125 ;  /* 0x0000007d800e7221 */ /* 0x000fe20000010000 */
[----:B------:R-:W-:Y:S01]  /*8b30*/  FADD.FTZ R106, R127, R12 ;  /* 0x0000000c7f6a7221 */ /* 0x000fe20000010000 */
[----:B------:R-:W-:Y:S01]  /*8b40*/  F2FP.BF16.F32.PACK_AB R12, R141, R137 ;  /* 0x000000898d0c723e */ /* 0x000fe200000010ff */
[----:B------:R5:W0:Y:S01]  /*8b50*/  MUFU.EX2 R93, R13 ;  /* 0x0000000d005d7308 */ /* 0x000a220000000800 */
[----:B------:R-:W-:Y:S01]  /*8b60*/  FADD.FTZ R14, R139, R14 ;  /* 0x0000000e8b0e7221 */ /* 0x000fe20000010000 */
[----:B------:R-:W-:Y:S01]  /*8b70*/  FADD.FTZ R106, R105, R106 ;  /* 0x0000006a696a7221 */ /* 0x000fe20000010000 */
[----:B------:R-:W-:Y:S01]  /*8b80*/  F2FP.BF16.F32.PACK_AB R125, R123, R122 ;  /* 0x0000007a7b7d723e */ /* 0x000fe200000010ff */
[----:B------:R-:W-:Y:S01]  /*8b90*/  FMUL.FTZ R40, R40, R7 ;  /* 0x0000000728287220 */ /* 0x000fe20000410000 */
[----:B------:R-:W-:Y:S01]  /*8ba0*/  FADD.FTZ R115, R121, R14 ;  /* 0x0000000e79737221 */ /* 0x000fe20000010000 */
[----:B----4-:R-:W-:Y:S01]  /*8bb0*/  FADD.FTZ R119, R109, R106 ;  /* 0x0000006a6d777221 */ /* 0x010fe20000010000 */
[----:B------:R-:W-:Y:S01]  /*8bc0*/  F2FP.BF16.F32.PACK_AB R14, R133, R132 ;  /* 0x00000084850e723e */ /* 0x000fe200000010ff */
[----:B------:R-:W4:Y:S01]  /*8bd0*/  MUFU.EX2 R100, R100 ;  /* 0x0000006400647308 */ /* 0x000f220000000800 */
[----:B------:R-:W-:Y:S01]  /*8be0*/  FADD.FTZ R115, R130, R115 ;  /* 0x0000007382737221 */ /* 0x000fe20000010000 */
[----:B-1----:R-:W-:Y:S01]  /*8bf0*/  FADD.FTZ R74, R96, R119 ;  /* 0x00000077604a7221 */ /* 0x002fe20000010000 */
[----:B-----5:R-:W-:Y:S01]  /*8c00*/  F2FP.BF16.F32.PACK_AB R13, R20, R15 ;  /* 0x0000000f140d723e */ /* 0x020fe200000010ff */
[----:B------:R-:W-:Y:S01]  /*8c10*/  FMUL.FTZ R41, R41, R7 ;  /* 0x0000000729297220 */ /* 0x000fe20000410000 */
[----:B------:R-:W-:Y:S01]  /*8c20*/  FADD.FTZ R72, R116, R115 ;  /* 0x0000007374487221 */ /* 0x000fe20000010000 */
[----:B------:R-:W-:Y:S01]  /*8c30*/  FADD.FTZ R75, R97, R74 ;  /* 0x0000004a614b7221 */ /* 0x000fe20000010000 */
[----:B------:R-:W-:Y:S01]  /*8c40*/  F2FP.BF16.F32.PACK_AB R15, R120, R21 ;  /* 0x00000015780f723e */ /* 0x000fe200000010ff */
[----:B------:R-:W1:Y:S01]  /*8c50*/  MUFU.EX2 R101, R101 ;  /* 0x0000006500657308 */ /* 0x000e620000000800 */
[C---:B------:R-:W-:Y:S01]  /*8c60*/  FADD.FTZ R73, R117.reuse, R72 ;  /* 0x0000004875497221 */ /* 0x040fe20000010000 */
[----:B------:R-:W-:Y:S01]  /*8c70*/  FADD.FTZ R72, R88, R75 ;  /* 0x0000004b58487221 */ /* 0x000fe20000010000 */
[----:B------:R-:W-:Y:S01]  /*8c80*/  F2FP.BF16.F32.PACK_AB R106, R117, R116 ;  /* 0x00000074756a723e */ /* 0x000fe200000010ff */
[----:B------:R5:W-:Y:S01]  /*8c90*/  STSM.16.M88.4 [R2+0x25b00], R12 ;  /* 0x025b000c02007844 */ /* 0x000be20000000200 */
[----:B------:R-:W-:Y:S01]  /*8ca0*/  FADD.FTZ R73, R112, R73 ;  /* 0x0000004970497221 */ /* 0x000fe20000010000 */
[----:B------:R-:W-:Y:S01]  /*8cb0*/  FADD.FTZ R75, R89, R72 ;  /* 0x00000048594b7221 */ /* 0x000fe20000010000 */
[----:B------:R-:W-:Y:S01]  /*8cc0*/  F2FP.BF16.F32.PACK_AB R127, R127, R113 ;  /* 0x000000717f7f723e */ /* 0x000fe200000010ff */
[----:B------:R2:W1:Y:S01]  /*8cd0*/  MUFU.EX2 R20, R104 ;  /* 0x0000006800147308 */ /* 0x0004620000000800 */
[----:B------:R-:W-:Y:S01]  /*8ce0*/  FADD.FTZ R73, R114, R73 ;  /* 0x0000004972497221 */ /* 0x000fe20000010000 */
[----:B------:R-:W-:Y:S01]  /*8cf0*/  FADD.FTZ R75, R92, R75 ;  /* 0x0000004b5c4b7221 */ /* 0x000fe20000010000 */
[----:B------:R-:W-:Y:S01]  /*8d00*/  F2FP.BF16.F32.PACK_AB R105, R109, R105 ;  /* 0x000000696d69723e */ /* 0x000fe200000010ff */
[----:B------:R-:W-:Y:S01]  /*8d10*/  STSM.16.M88.4 [R2+0x27300], R124 ;  /* 0x0273007c02007844 */ /* 0x000fe20000000200 */
[----:B------:R-:W-:Y:S01]  /*8d20*/  FADD.FTZ R72, R108, R73 ;  /* 0x000000496c487221 */ /* 0x000fe20000010000 */
[----:B------:R-:W-:Y:S01]  /*8d30*/  FADD.FTZ R74, R80, R75 ;  /* 0x0000004b504a7221 */ /* 0x000fe20000010000 */
[----:B------:R-:W-:Y:S01]  /*8d40*/  FMUL.FTZ R44, R44, R7 ;  /* 0x000000072c2c7220 */ /* 0x000fe20000410000 */
[----:B------:R0:W1:Y:S01]  /*8d50*/  MUFU.EX2 R21, R107 ;  /* 0x0000006b00157308 */ /* 0x0000620000000800 */
[----:B------:R-:W-:Y:S01]  /*8d60*/  FADD.FTZ R72, R131, R72 ;  /* 0x0000004883487221 */ /* 0x000fe20000010000 */
[----:B------:R-:W-:Y:S01]  /*8d70*/  FADD.FTZ R74, R81, R74 ;  /* 0x0000004a514a7221 */ /* 0x000fe20000010000 */
[----:B--2---:R-:W-:Y:S01]  /*8d80*/  F2FP.BF16.F32.PACK_AB R104, R130, R121 ;  /* 0x000000798268723e */ /* 0x004fe200000010ff */
[-C--:B------:R-:W-:Y:S01]  /*8d90*/  FMUL.FTZ R45, R45, R7.reuse ;  /* 0x000000072d2d7220 */ /* 0x080fe20000410000 */
[----:B------:R-:W-:Y:S01]  /*8da0*/  FADD.FTZ R73, R3, R72 ;  /* 0x0000004803497221 */ /* 0x000fe20000010000 */
[----:B-----5:R-:W-:Y:S01]  /*8db0*/  F2FP.BF16.F32.PACK_AB R13, R89, R88 ;  /* 0x00000058590d723e */ /* 0x020fe200000010ff */
[-C--:B------:R-:W-:Y:S01]  /*8dc0*/  FMUL.FTZ R48, R48, R7.reuse ;  /* 0x0000000730307220 */ /* 0x080fe20000410000 */
[----:B------:R-:W2:Y:S01]  /*8dd0*/  MUFU.EX2 R116, R103 ;  /* 0x0000006700747308 */ /* 0x000ea20000000800 */
[----:B---3--:R-:W-:Y:S01]  /*8de0*/  FADD.FTZ R72, R4, R73 ;  /* 0x0000004904487221 */ /* 0x008fe20000010000 */
[----:B------:R-:W-:Y:S01]  /*8df0*/  FADD.FTZ R73, R9, R74 ;  /* 0x0000004a09497221 */ /* 0x000fe20000010000 */
[----:B0-----:R-:W-:Y:S01]  /*8e00*/  F2FP.BF16.F32.PACK_AB R107, R97, R96 ;  /* 0x00000060616b723e */ /* 0x001fe200000010ff */
[----:B------:R-:W-:Y:S01]  /*8e10*/  FMUL.FTZ R49, R49, R7 ;  /* 0x0000000731317220 */ /* 0x000fe20000410000 */
[----:B------:R-:W-:Y:S01]  /*8e20*/  FADD.FTZ R72, R11, R72 ;  /* 0x000000480b487221 */ /* 0x000fe20000010000 */
[----:B------:R-:W-:Y:S01]  /*8e30*/  FADD.FTZ R74, R76, R73 ;  /* 0x000000494c4a7221 */ /* 0x000fe20000010000 */
[----:B------:R-:W-:Y:S01]  /*8e40*/  F2FP.BF16.F32.PACK_AB R12, R114, R112 ;  /* 0x00000070720c723e */ /* 0x000fe200000010ff */
[----:B------:R0:W3:Y:S01]  /*8e50*/  MUFU.EX2 R88, R99 ;  /* 0x0000006300587308 */ /* 0x0000e20000000800 */
[----:B------:R-:W-:Y:S01]  /*8e60*/  FADD.FTZ R15, R93, R72 ;  /* 0x000000485d0f7221 */ /* 0x000fe20000010000 */
[----:B------:R-:W-:Y:S01]  /*8e70*/  FADD.FTZ R73, R77, R74 ;  /* 0x0000004a4d497221 */ /* 0x000fe20000010000 */
[----:B------:R-:W-:Y:S01]  /*8e80*/  F2FP.BF16.F32.PACK_AB R72, R4, R3 ;  /* 0x000000030448723e */ /* 0x000fe200000010ff */
[----:B------:R-:W-:Y:S01]  /*8e90*/  STSM.16.M88.4 [R2+0x28b00], R104 ;  /* 0x028b006802007844 */ /* 0x000fe20000000200 */
[----:B----4-:R-:W-:Y:S01]  /*8ea0*/  FADD.FTZ R75, R100, R15 ;  /* 0x0000000f644b7221 */ /* 0x010fe20000010000 */
[----:B------:R-:W-:Y:S01]  /*8eb0*/  FADD.FTZ R74, R84, R73 ;  /* 0x00000049544a7221 */ /* 0x000fe20000010000 */
[----:B------:R-:W-:Y:S01]  /*8ec0*/  F2FP.BF16.F32.PACK_AB R14, R131, R108 ;  /* 0x0000006c830e723e */ /* 0x000fe200000010ff */
[----:B------:R-:W4:Y:S01]  /*8ed0*/  MUFU.EX2 R79, R79 ;  /* 0x0000004f004f7308 */ /* 0x000f220000000800 */
[----:B------:R-:W-:Y:S01]  /*8ee0*/  FADD.FTZ R4, R98, R75 ;  /* 0x0000004b62047221 */ /* 0x000fe20000010000 */
[----:B------:R-:W-:Y:S01]  /*8ef0*/  F2FP.BF16.F32.PACK_AB R15, R80, R92 ;  /* 0x0000005c500f723e */ /* 0x000fe200000010ff */
[----:B------:R-:W-:Y:S01]  /*8f00*/  FADD.FTZ R3, R85, R74 ;  /* 0x0000004a55037221 */ /* 0x000fe20000010000 */
[----:B------:R-:W-:Y:S01]  /*8f10*/  F2FP.BF16.F32.PACK_AB R73, R9, R81 ;  /* 0x000000510949723e */ /* 0x000fe200000010ff */
[----:B-1----:R-:W-:Y:S01]  /*8f20*/  FADD.FTZ R9, R101, R4 ;  /* 0x0000000465097221 */ /* 0x002fe20000010000 */
[----:B------:R-:W-:Y:S01]  /*8f30*/  F2FP.BF16.F32.PACK_AB R74, R93, R11 ;  /* 0x0000000b5d4a723e */ /* 0x000fe200000010ff */
[----:B------:R-:W-:Y:S01]  /*8f40*/  FADD.FTZ R4, R90, R3 ;  /* 0x000000035a047221 */ /* 0x000fe20000010000 */
[----:B------:R-:W-:Y:S01]  /*8f50*/  F2FP.BF16.F32.PACK_AB R75, R77, R76 ;  /* 0x0000004c4d4b723e */ /* 0x000fe200000010ff */
[----:B------:R1:W-:Y:S01]  /*8f60*/  STSM.16.M88.4 [R2+0x2a300], R12 ;  /* 0x02a3000c02007844 */ /* 0x0003e20000000200 */
[----:B------:R-:W-:Y:S01]  /*8f70*/  F2FP.BF16.F32.PACK_AB R96, R98, R100 ;  /* 0x000000646260723e */ /* 0x000fe200000010ff */
[C---:B------:R-:W-:Y:S01]  /*8f80*/  FADD.FTZ R76, R20.reuse, R9 ;  /* 0x00000009144c7221 */ /* 0x040fe20000010000 */
[----:B------:R-:W-:Y:S01]  /*8f90*/  F2FP.BF16.F32.PACK_AB R97, R85, R84 ;  /* 0x000000545561723e */ /* 0x000fe200000010ff */
[----:B------:R3:W-:Y:S01]  /*8fa0*/  STSM.16.M88.4 [R2+0x2bb00], R72 ;  /* 0x02bb004802007844 */ /* 0x0007e20000000200 */
[----:B------:R-:W-:Y:S01]  /*8fb0*/  F2FP.BF16.F32.PACK_AB R98, R20, R101 ;  /* 0x000000651462723e */ /* 0x000fe200000010ff */
[C---:B------:R-:W-:Y:S01]  /*8fc0*/  FADD.FTZ R3, R91.reuse, R4 ;  /* 0x000000045b037221 */ /* 0x040fe20000010000 */
[----:B0-----:R-:W-:Y:S01]  /*8fd0*/  F2FP.BF16.F32.PACK_AB R99, R91, R90 ;  /* 0x0000005a5b63723e */ /* 0x001fe200000010ff */
[----:B------:R-:W-:Y:S01]  /*8fe0*/  FADD.FTZ R9, R21, R76 ;  /* 0x0000004c15097221 */ /* 0x000fe20000010000 */
[-C--:B------:R-:W-:Y:S01]  /*8ff0*/  FMUL.FTZ R52, R52, R7.reuse ;  /* 0x0000000734347220 */ /* 0x080fe20000410000 */
[----:B------:R-:W-:Y:S01]  /*9000*/  FADD.FTZ R4, R82, R3 ;  /* 0x0000000352047221 */ /* 0x000fe20000010000 */
[-C--:B------:R-:W-:Y:S01]  /*9010*/  FMUL.FTZ R53, R53, R7.reuse ;  /* 0x0000000735357220 */ /* 0x080fe20000410000 */
[----:B------:R0:W-:Y:S01]  /*9020*/  STSM.16.M88.4 [R2+0x2d300], R96 ;  /* 0x02d3006002007844 */ /* 0x0001e20000000200 */
[----:B------:R-:W-:Y:S01]  /*9030*/  FADD.FTZ R76, R110, R9 ;  /* 0x000000096e4c7221 */ /* 0x000fe20000010000 */
[----:B------:R-:W-:Y:S01]  /*9040*/  FADD.FTZ R3, R83, R4 ;  /* 0x0000000453037221 */ /* 0x000fe20000010000 */
[----:B------:R-:W-:Y:S01]  /*9050*/  FMUL.FTZ R56, R56, R7 ;  /* 0x0000000738387220 */ /* 0x000fe20000410000 */
[----:B-1----:R-:W-:Y:S01]  /*9060*/  F2FP.BF16.F32.PACK_AB R12, R110, R21 ;  /* 0x000000156e0c723e */ /* 0x002fe200000010ff */
[----:B------:R-:W-:Y:S01]  /*9070*/  FADD.FTZ R9, R111, R76 ;  /* 0x0000004c6f097221 */ /* 0x000fe20000010000 */
[----:B------:R-:W-:Y:S01]  /*9080*/  F2FP.BF16.F32.PACK_AB R13, R83, R82 ;  /* 0x00000052530d723e */ /* 0x000fe200000010ff */
[----:B------:R-:W-:Y:S01]  /*9090*/  FADD.FTZ R4, R86, R3 ;  /* 0x0000000356047221 */ /* 0x000fe20000010000 */
[C---:B--2---:R-:W-:Y:S01]  /*90a0*/  F2FP.BF16.F32.PACK_AB R14, R116.reuse, R111 ;  /* 0x0000006f740e723e */ /* 0x044fe200000010ff */
[----:B------:R-:W-:Y:S01]  /*90b0*/  FADD.FTZ R9, R116, R9 ;  /* 0x0000000974097221 */ /* 0x000fe20000010000 */
[C---:B------:R-:W-:Y:S01]  /*90c0*/  F2FP.BF16.F32.PACK_AB R15, R87.reuse, R86 ;  /* 0x00000056570f723e */ /* 0x040fe200000010ff */
[----:B------:R-:W-:Y:S01]  /*90d0*/  FADD.FTZ R3, R87, R4 ;  /* 0x0000000457037221 */ /* 0x000fe20000010000 */
[----:B---3--:R-:W-:Y:S01]  /*90e0*/  F2FP.BF16.F32.PACK_AB R72, R135, R88 ;  /* 0x000000588748723e */ /* 0x008fe200000010ff */
[----:B------:R-:W-:Y:S01]  /*90f0*/  FADD.FTZ R9, R88, R9 ;  /* 0x0000000958097221 */ /* 0x000fe20000010000 */
[----:B------:R-:W-:Y:S01]  /*9100*/  F2FP.BF16.F32.PACK_AB R73, R95, R94 ;  /* 0x0000005e5f49723e */ /* 0x000fe200000010ff */
[----:B------:R0:W-:Y:S01]  /*9110*/  STSM.16.M88.4 [R2+0x2eb00], R12 ;  /* 0x02eb000c02007844 */ /* 0x0001e20000000200 */
[----:B----4-:R-:W-:Y:S01]  /*9120*/  F2FP.BF16.F32.PACK_AB R74, R79, R102 ;  /* 0x000000664f4a723e */ /* 0x010fe200000010ff */
[----:B------:R-:W-:Y:S01]  /*9130*/  FADD.FTZ R4, R94, R3 ;  /* 0x000000035e047221 */ /* 0x000fe20000010000 */
[----:B------:R-:W-:Y:S01]  /*9140*/  F2FP.BF16.F32.PACK_AB R75, R10, R78 ;  /* 0x0000004e0a4b723e */ /* 0x000fe200000010ff */
[----:B------:R-:W-:Y:S01]  /*9150*/  FADD.FTZ R9, R135, R9 ;  /* 0x0000000987097221 */ /* 0x000fe20000010000 */
[-C--:B------:R-:W-:Y:S01]  /*9160*/  FMUL.FTZ R57, R57, R7.reuse ;  /* 0x0000000739397220 */ /* 0x080fe20000410000 */
[----:B------:R-:W-:Y:S01]  /*9170*/  FADD.FTZ R3, R95, R4 ;  /* 0x000000045f037221 */ /* 0x000fe20000010000 */
        /* <DEDUP_REMOVED lines=29> */
[----:B-1----:R-:W-:Y:S01]  /*9350*/  NOP ;  /* 0x0000000000007918 */ /* 0x002fe20000000000 */
[----:B0-----:R-:W-:Y:S05]  /*9360*/  @P3 BRA `(.L_x_1884) ;  /* 0xffffffbc00943947 */ /* 0x001fea000383ffff */
[----:B------:R-:W-:-:S05]  /*9370*/  UMOV UR7, UR10 ;  /* 0x0000000a00077c82 */ /* 0x000fca0008000000 */
.L_x_1875:
[----:B------:R-:W-:-:S13]  /*9380*/  ISETP.LE.AND P2, PT, RZ, UR7, PT ;  /* 0x00000007ff007c0c */ /* 0x000fda000bf43270 */
[----:B------:R-:W-:Y:S05]  /*9390*/  @!P2 BRA `(.L_x_1885) ;  /* 0x0000003400dca947 */ /* 0x000fea0003800000 */
[----:B------:R-:W-:Y:S01]  /*93a0*/  IMAD.MOV.U32 R7, RZ, RZ, R5 ;  /* 0x000000ffff077224 */ /* 0x000fe200078e0005 */
[----:B------:R-:W-:Y:S01]  /*93b0*/  UMOV UR39, UR38 ;  /* 0x0000002600277c82 */ /* 0x000fe20008000000 */
[----:B------:R-:W-:Y:S01]  /*93c0*/  IMAD.MOV.U32 R9, RZ, RZ, R0 ;  /* 0x000000ffff097224 */ /* 0x000fe200078e0000 */
[----:B------:R-:W-:-:S06]  /*93d0*/  UMOV UR6, UR36 ;  /* 0x0000002400067c82 */ /* 0x000fcc0008000000 */
.L_x_1894:
[----:B------:R-:W-:Y:S01]  /*93e0*/  R2UR UR4, R16 ;  /* 0x00000000100472ca */ /* 0x000fe200000e0000 */
[----:B------:R-:W-:-:S04]  /*93f0*/  UIADD3 UR36, UR6, 0x1, URZ ;  /* 0x0000000106247890 */ /* 0x000fc8000fffe03f */
[----:B------:R-:W-:-:S04]  /*9400*/  UISETP.NE.AND UP0, UPT, UR36, 0x2, UPT ;  /* 0x000000022400788c */ /* 0x000fc8000bf05270 */
[----:B------:R-:W-:Y:S02]  /*9410*/  USEL UR38, URZ, 0x1, UP0 ;  /* 0x000000013f267887 */ /* 0x000fe40008000000 */
[----:B------:R-:W-:Y:S02]  /*9420*/  USEL UR36, UR36, URZ, UP0 ;  /* 0x0000003f24247287 */ /* 0x000fe40008000000 */
[----:B------:R-:W-:Y:S01]  /*9430*/  ISETP.NE.AND P3, PT, RZ, UR4, PT ;  /* 0x00000004ff007c0c */ /* 0x000fe2000bf65270 */
[----:B------:R-:W-:-:S12]  /*9440*/  ULOP3.LUT UR38, UR39, UR38, URZ, 0x3c, !UPT ;  /* 0x0000002627267292 */ /* 0x000fd8000f8e3c3f */
[----:B--2---:R-:W-:Y:S05]  /*9450*/  @P3 BRA `(.L_x_1886) ;  /* 0x00000000002c3947 */ /* 0x004fea0003800000 */
[----:B------:R-:W-:Y:S05]  /*9460*/  @!P0 BRA `(.L_x_1887) ;  /* 0x0000000000048947 */ /* 0x000fea0003800000 */
[----:B------:R-:W-:Y:S01]  /*9470*/  BPT.TRAP 0x1 ;  /* 0x000000040000795c */ /* 0x000fe20000300000 */
.L_x_1887:
[----:B------:R-:W-:Y:S01]  /*9480*/  ULEA UR4, UR36, UR37, 0x3 ;  /* 0x0000002524047291 */ /* 0x000fe2000f8e183f */
[----:B------:R-:W-:-:S05]  /*9490*/  IMAD.U32 R0, RZ, RZ, UR38 ;  /* 0x00000026ff007e24 */ /* 0x000fca000f8e00ff */
[----:B------:R-:W-:-:S04]  /*94a0*/  SHF.L.U32 R0, R0, 0x1f, RZ ;  /* 0x0000001f00007819 */ /* 0x000fc800000006ff */
[----:B------:R0:W1:Y:S01]  /*94b0*/  SYNCS.PHASECHK.TRANS64.TRYWAIT P2, [UR4+0x31c30], R0 ;  /* 0x031c3000ff0075a7 */ /* 0x0000620008040144 */
[----:B------:R-:W-:Y:S05]  /*94c0*/  @!P0 BRA `(.L_x_1888) ;  /* 0x0000000000048947 */ /* 0x000fea0003800000 */
[----:B------:R-:W-:Y:S01]  /*94d0*/  BPT.TRAP 0x1 ;  /* 0x000000040000795c */ /* 0x000fe20000300000 */
.L_x_1888:
[----:B-1----:R-:W-:Y:S05]  /*94e0*/  @P2 BRA `(.L_x_1886) ;  /* 0x0000000000082947 */ /* 0x002fea0003800000 */
[----:B------:R-:W1:Y:S02]  /*94f0*/  SYNCS.PHASECHK.TRANS64.TRYWAIT P2, [UR4+0x31c30], R0 ;  /* 0x031c3000ff0075a7 */ /* 0x000e640008040144 */
[----:B-1----:R-:W-:Y:S05]  /*9500*/  @!P2 BRA `(.L_x_1889) ;  /* 0x000000a40074a947 */ /* 0x002fea0003800000 */
.L_x_1886:
        /* <DEDUP_REMOVED lines=356> */
.L_x_1891:
[----:B------:R-:W-:Y:S01]  /*ab50*/  ULEA UR4, UR6, UR37, 0x3 ;  /* 0x0000002506047291 */ /* 0x000fe2000f8e183f */
[----:B------:R-:W-:-:S05]  /*ab60*/  IMAD.U32 R0, RZ, RZ, UR39 ;  /* 0x00000027ff007e24 */ /* 0x000fca000f8e00ff */
[----:B------:R-:W-:-:S04]  /*ab70*/  SHF.L.U32 R0, R0, 0x1f, RZ ;  /* 0x0000001f00007819 */ /* 0x000fc800000006ff */
[----:B------:R0:W1:Y:S01]  /*ab80*/  SYNCS.PHASECHK.TRANS64.TRYWAIT P2, [UR4+0x31c50], R0 ;  /* 0x031c5000ff0075a7 */ /* 0x0000620008040144 */
[----:B------:R-:W-:Y:S05]  /*ab90*/  @!P0 BRA `(.L_x_1892) ;  /* 0x0000000000048947 */ /* 0x000fea0003800000 */
[----:B------:R-:W-:Y:S01]  /*aba0*/  BPT.TRAP 0x1 ;  /* 0x000000040000795c */ /* 0x000fe20000300000 */
.L_x_1892:
[----:B-1----:R-:W-:Y:S05]  /*abb0*/  @P2 BRA `(.L_x_1890) ;  /* 0x0000000000082947 */ /* 0x002fea0003800000 */
[----:B------:R-:W1:Y:S02]  /*abc0*/  SYNCS.PHASECHK.TRANS64.TRYWAIT P2, [UR4+0x31c50], R0 ;  /* 0x031c5000ff0075a7 */ /* 0x000e640008040144 */
[----:B-1----:R-:W-:Y:S05]  /*abd0*/  @!P2 BRA `(.L_x_1893) ;  /* 0x0000008c00d8a947 */ /* 0x002fea0003800000 */
.L_x_1890:
        /* <DEDUP_REMOVED lines=11> */
[----:B------:R-:W-:Y:S01]  /*ac90*/  ULDC UR14, c[0x0][0x988] ;  /* 0x00026200000e7ab9 */ /* 0x000fe20000000800 */
[----:B------:R-:W-:Y:S01]  /*aca0*/  ULOP3.LUT UR4, UR4, 0x2400000, URZ, 0xfc, !UPT ;  /* 0x0240000004047892 */ /* 0x000fe2000f8efc3f */
[----:B------:R-:W-:Y:S01]  /*acb0*/  FMNMX.FTZ R0, R140, R5, !PT ;  /* 0x000000058c007209 */ /* 0x000fe20007810000 */
[----:B------:R-:W-:-:S02]  /*acc0*/  UMOV UR39, UR38 ;  /* 0x0000002600277c82 */ /* 0x000fc40008000000 */
[----:B------:R-:W-:Y:S01]  /*acd0*/  UIMAD UR11, UR6, 0x6c0, UR4 ;  /* 0x000006c0060b78a4 */ /* 0x000fe2000f8e0204 */
[----:B------:R-:W-:Y:S02]  /*ace0*/  FMNMX.FTZ R5, R141, R0, !PT ;  /* 0x000000008d057209 */ /* 0x000fe40007810000 */
[----:B------:R-:W-:Y:S02]  /*acf0*/  UMOV UR4, UR14 ;  /* 0x0000000e00047c82 */ /* 0x000fe40008000000 */
        /* <DEDUP_REMOVED lines=43> */
[----:B------:R-:W-:-:S04]  /*afb0*/  FMNMX.FTZ R0, R76, R5, !PT ;  /* 0x000000054c007209 */ /* 0x000fc80007810000 */
[----:B------:R-:W-:-:S05]  /*afc0*/  FMNMX.FTZ R5, R77, R0, !PT ;  /* 0x000000004d057209 */ /* 0x000fca0007810000 */
[----:B------:R-:W0:Y:S02]  /*afd0*/  SHFL.BFLY PT, R0, R5, 0x2, 0x1f ;  /* 0x0c401f0005007f89 */ /* 0x000e2400000e0000 */
[----:B0-----:R-:W-:Y:S02]  /*afe0*/  FMNMX.FTZ R11, R5, R0, !PT ;  /* 0x00000000050b7209 */ /* 0x001fe40007810000 */
[----:B------:R-:W-:-:S03]  /*aff0*/  FMNMX.FTZ R5, R139, R20, !PT ;  /* 0x000000148b057209 */ /* 0x000fc60007810000 */
[----:B------:R-:W0:Y:S02]  /*b000*/  SHFL.BFLY PT, R0, R11, 0x1, 0x1f ;  /* 0x0c201f000b007f89 */ /* 0x000e2400000e0000 */
[----:B0-----:R-:W-:-:S05]  /*b010*/  FMNMX.FTZ R0, R11, R0, !PT ;  /* 0x000000000b007209 */ /* 0x001fca0007810000 */
[C---:B------:R-:W-:Y:S01]  /*b020*/  FMUL.FTZ R8, R0.reuse, UR4 ;  /* 0x0000000400087c20 */ /* 0x040fe20008410000 */
[----:B------:R-:W-:-:S03]  /*b030*/  FADD.FTZ R6, -R0, R9 ;  /* 0x0000000900067221 */ /* 0x000fc60000010100 */
[--C-:B------:R-:W-:Y:S01]  /*b040*/  FFMA.FTZ R20, R120, UR4, -R8.reuse ;  /* 0x0000000478147c23 */ /* 0x100fe20008010808 */
[----:B------:R-:W-:Y:S01]  /*b050*/  FMNMX.FTZ R120, R142, R5, !PT ;  /* 0x000000058e787209 */ /* 0x000fe20007810000 */
[--C-:B------:R-:W-:Y:S01]  /*b060*/  FFMA.FTZ R11, R140, UR4, -R8.reuse ;  /* 0x000000048c0b7c23 */ /* 0x100fe20008010808 */
[--C-:B------:R-:W-:Y:S01]  /*b070*/  FFMA.FTZ R13, R128, UR4, -R8.reuse ;  /* 0x00000004800d7c23 */ /* 0x100fe20008010808 */
[----:B------:R-:W0:Y:S01]  /*b080*/  S2R R140, SR_TID.X ;  /* 0x00000000008c7919 */ /* 0x000e220000002100 */
        /* <DEDUP_REMOVED lines=13> */
[----:B------:R-:W-:Y:S01]  /*b160*/  FFMA.FTZ R112, R112, UR4, -R8 ;  /* 0x0000000470707c23 */ /* 0x000fe20008010808 */
[----:B------:R-:W-:-:S02]  /*b170*/  WARPGROUP.DEPBAR.LE gsb0, 0x0 ;  /* 0x00008000000079c5 */ /* 0x000fc40000010000 */
[----:B------:R-:W-:Y:S01]  /*b180*/  WARPGROUP.ARRIVE ;  /* 0x00000000000079c5 */ /* 0x000fe20000000000 */
[----:B------:R-:W-:Y:S01]  /*b190*/  FMNMX.FTZ R5, R135, R124, !PT ;  /* 0x0000007c87057209 */ /* 0x000fe20007810000 */
[--C-:B------:R-:W-:Y:S01]  /*b1a0*/  FFMA.FTZ R113, R113, UR4, -R8.reuse ;  /* 0x0000000471717c23 */ /* 0x100fe20008010808 */
[--C-:B------:R-:W-:Y:S01]  /*b1b0*/  FFMA.FTZ R116, R116, UR4, -R8.reuse ;  /* 0x0000000474747c23 */ /* 0x100fe20008010808 */
        /* <DEDUP_REMOVED lines=33> */
[----:B------:R-:W-:Y:S01]  /*b3d0*/  FFMA.FTZ R128, R77, UR4, -R8 ;  /* 0x000000044d807c23 */ /* 0x000fe20008010808 */
[----:B------:R-:W-:Y:S01]  /*b3e0*/  FMNMX.FTZ R124, R106, R5, !PT ;  /* 0x000000056a7c7209 */ /* 0x000fe20007810000 */
[----:B------:R-:W-:Y:S01]  /*b3f0*/  FMUL.FTZ R6, R6, UR4 ;  /* 0x0000000406067c20 */ /* 0x000fe20008410000 */
[----:B0-----:R-:W-:Y:S01]  /*b400*/  SHF.R.U32.HI R137, RZ, 0x7, R140 ;  /* 0x00000007ff897819 */ /* 0x001fe2000001168c */
[----:B------:R-:W-:Y:S01]  /*b410*/  MUFU.EX2 R9, R9 ;  /* 0x0000000900097308 */ /* 0x000fe20000000800 */
[----:B------:R-:W-:-:S02]  /*b420*/  FMNMX.FTZ R5, R107, R124, !PT ;  /* 0x0000007c6b057209 */ /* 0x000fc40007810000 */
[----:B------:R-:W-:Y:S02]  /*b430*/  ISETP.GE.U32.AND P2, PT, R140, 0x180, PT ;  /* 0x000001808c00780c */ /* 0x000fe40003f46070 */
[----:B------:R-:W-:-:S03]  /*b440*/  FMNMX.FTZ R124, R110, R5, !PT ;  /* 0x000000056e7c7209 */ /* 0x000fc60007810000 */
[----:B------:R-:W0:Y:S01]  /*b450*/  MUFU.EX2 R6, R6 ;  /* 0x0000000600067308 */ /* 0x000e220000000800 */
        /* <DEDUP_REMOVED lines=21> */
[----:B------:R-:W-:Y:S01]  /*b5b0*/  FMNMX.FTZ R5, R75, R124, !PT ;  /* 0x0000007c4b057209 */ /* 0x000fe20007810000 */
[----:B------:R-:W-:Y:S02]  /*b5c0*/  WARPGROUP.DEPBAR.LE gsb0, 0x0 ;  /* 0x00008000000079c5 */ /* 0x000fe40000010000 */
[----:B------:R-:W-:Y:S01]  /*b5d0*/  WARPGROUP.ARRIVE ;  /* 0x00000000000079c5 */ /* 0x000fe20000000000 */
[----:B------:R-:W-:-:S03]  /*b5e0*/  FMNMX.FTZ R124, R78, R5, !PT ;  /* 0x000000054e7c7209 */ /* 0x000fc60007810000 */
[----:B------:R-:W-:Y:S01]  /*b5f0*/  MUFU.EX2 R20, R20 ;  /* 0x0000001400147308 */ /* 0x000fe20000000800 */
[----:B------:R-:W-:Y:S01]  /*b600*/  FMNMX.FTZ R5, R79, R124, !PT ;  /* 0x0000007c4f057209 */ /* 0x000fe20007810000 */
[----:B------:R-:W-:Y:S01]  /*b610*/  HGMMA.64x96x16.F32.BF16 R24, gdesc[UR32].tnspB, R24, gsb0 ;  /* 0x41600000201879f0 */ /* 0x000fe20008001818 */
[----:B------:R-:W-:Y:S02]  /*b620*/  UIADD3 UR32, UR10, 0x600, URZ ;  /* 0x000006000a207890 */ /* 0x000fe4000fffe03f */
[----:B------:R-:W-:Y:S01]  /*b630*/  UIADD3 UR34, UR11, 0x100, URZ ;  /* 0x000001000b227890 */ /* 0x000fe2000fffe03f */
[----:B------:R-:W1:Y:S01]  /*b640*/  SHFL.BFLY PT, R124, R5, 0x2, 0x1f ;  /* 0x0c401f00057c7f89 */ /* 0x000e6200000e0000 */
[----:B------:R-:W-:Y:S01]  /*b650*/  UMOV UR33, 0xc0000010 ;  /* 0xc000001000217882 */ /* 0x000fe20000000000 */
[----:B------:R-:W-:Y:S01]  /*b660*/  UMOV UR35, 0x80000020 ;  /* 0x8000002000237882 */ /* 0x000fe20000000000 */
[----:B------:R-:W-:Y:S08]  /*b670*/  MUFU.EX2 R21, R21 ;  /* 0x0000001500157308 */ /* 0x000ff00000000800 */
[----:B------:R-:W-:Y:S08]  /*b680*/  MUFU.EX2 R120, R120 ;  /* 0x0000007800787308 */ /* 0x000ff00000000800 */
[----:B------:R-:W-:Y:S01]  /*b690*/  MUFU.EX2 R121, R121 ;  /* 0x0000007900797308 */ /* 0x000fe20000000800 */
[----:B-1----:R-:W-:-:S07]  /*b6a0*/  FMNMX.FTZ R124, R5, R124, !PT ;  /* 0x0000007c057c7209 */ /* 0x002fce0007810000 */
[----:B------:R-:W-:Y:S01]  /*b6b0*/  MUFU.EX2 R112, R112 ;  /* 0x0000007000707308 */ /* 0x000fe20000000800 */
[----:B------:R-:W1:Y:S07]  /*b6c0*/  SHFL.BFLY PT, R5, R124, 0x1, 0x1f ;  /* 0x0c201f007c057f89 */ /* 0x000e6e00000e0000 */
[----:B------:R-:W-:Y:S08]  /*b6d0*/  MUFU.EX2 R113, R113 ;  /* 0x0000007100717308 */ /* 0x000ff00000000800 */
[----:B------:R-:W-:Y:S08]  /*b6e0*/  MUFU.EX2 R116, R116 ;  /* 0x0000007400747308 */ /* 0x000ff00000000800 */
[----:B------:R-:W-:Y:S01]  /*b6f0*/  MUFU.EX2 R117, R117 ;  /* 0x0000007500757308 */ /* 0x000fe20000000800 */
[----:B-1----:R-:W-:-:S05]  /*b700*/  FMNMX.FTZ R5, R124, R5, !PT ;  /* 0x000000057c057209 */ /* 0x002fca0007810000 */
[C---:B------:R-:W-:Y:S01]  /*b710*/  FADD.FTZ R8, -R5.reuse, R7 ;  /* 0x0000000705087221 */ /* 0x040fe20000010100 */
[----:B------:R-:W-:Y:S01]  /*b720*/  FMUL.FTZ R124, R5, UR4 ;  /* 0x00000004057c7c20 */ /* 0x000fe20008410000 */
[----:B------:R-:W-:Y:S02]  /*b730*/  MUFU.EX2 R7, R128 ;  /* 0x0000008000077308 */ /* 0x000fe40000000800 */
[----:B------:R-:W-:Y:S01]  /*b740*/  FMUL.FTZ R8, R8, UR4 ;  /* 0x0000000408087c20 */ /* 0x000fe20008410000 */
        /* <DEDUP_REMOVED lines=8> */
[----:B------:R-:W-:Y:S01]  /*b7d0*/  FFMA.FTZ R118, R119, UR4, -R124 ;  /* 0x0000000477767c23 */ /* 0x000fe2000801087c */
[----:B------:R-:W-:-:S02]  /*b7e0*/  IMAD.U32 R119, RZ, RZ, UR36 ;  /* 0x00000024ff777e24 */ /* 0x000fc4000f8e00ff */
[--C-:B------:R-:W-:Y:S01]  /*b7f0*/  FFMA.FTZ R132, R139, UR4, -R124.reuse ;  /* 0x000000048b847c23 */ /* 0x100fe2000801087c */
[--C-:B------:R-:W-:Y:S01]  /*b800*/  FFMA.FTZ R129, R142, UR4, -R124.reuse ;  /* 0x000000048e817c23 */ /* 0x100fe2000801087c */
[--C-:B------:R-:W-:Y:S01]  /*b810*/  FFMA.FTZ R133, R143, UR4, -R124.reuse ;  /* 0x000000048f857c23 */ /* 0x100fe2000801087c */
[----:B------:R-:W2:Y:S01]  /*b820*/  MUFU.EX2 R125, R125 ;  /* 0x0000007d007d7308 */ /* 0x000ea20000000800 */
[----:B-1----:R-:W-:Y:S01]  /*b830*/  VIADD R8, R137, 0x9 ;  /* 0x0000000989087836 */ /* 0x002fe20000000000 */
[----:B------:R-:W-:Y:S01]  /*b840*/  @!P1 LEA R119, R119, UR37, 0x3 ;  /* 0x0000002577779c11 */ /* 0x000fe2000f8e18ff */
[--C-:B------:R-:W-:Y:S01]  /*b850*/  FFMA.FTZ R128, R130, UR4, -R124.reuse ;  /* 0x0000000482807c23 */ /* 0x100fe2000801087c */
[--C-:B------:R-:W-:Y:S01]  /*b860*/  FFMA.FTZ R130, R134, UR4, -R124.reuse ;  /* 0x0000000486827c23 */ /* 0x100fe2000801087c */
[--C-:B------:R-:W-:Y:S01]  /*b870*/  FFMA.FTZ R134, R135, UR4, -R124.reuse ;  /* 0x0000000487867c23 */ /* 0x100fe2000801087c */
[----:B------:R-:W-:Y:S01]  /*b880*/  SEL R8, R8, 0x9, !P2 ;  /* 0x0000000908087807 */ /* 0x000fe20005000000 */
[----:B------:R-:W-:Y:S01]  /*b890*/  @!P1 VIADD R119, R119, 0x31c40 ;  /* 0x00031c4077779836 */ /* 0x000fe20000000000 */
[----:B------:R-:W1:Y:S01]  /*b8a0*/  MUFU.EX2 R132, R132 ;  /* 0x0000008400847308 */ /* 0x000e620000000800 */
[--C-:B------:R-:W-:Y:S01]  /*b8b0*/  FFMA.FTZ R122, R122, UR4, -R124.reuse ;  /* 0x000000047a7a7c23 */ /* 0x100fe2000801087c */
[--C-:B------:R-:W-:Y:S01]  /*b8c0*/  FFMA.FTZ R114, R114, UR4, -R124.reuse ;  /* 0x0000000472727c23 */ /* 0x100fe2000801087c */
[--C-:B------:R-:W-:Y:S01]  /*b8d0*/  FFMA.FTZ R106, R106, UR4, -R124.reuse ;  /* 0x000000046a6a7c23 */ /* 0x100fe2000801087c */
[----:B------:R-:W-:Y:S01]  /*b8e0*/  @!P1 PRMT R135, RZ, 0x654, R119 ;  /* 0x00000654ff879816 */ /* 0x000fe20000000077 */
[--C-:B------:R-:W-:Y:S01]  /*b8f0*/  FFMA.FTZ R119, R107, UR4, -R124.reuse ;  /* 0x000000046b777c23 */ /* 0x100fe2000801087c */
[--C-:B------:R-:W-:Y:S01]  /*b900*/  FFMA.FTZ R107, R110, UR4, -R124.reuse ;  /* 0x000000046e6b7c23 */ /* 0x100fe2000801087c */
[--C-:B------:R-:W-:Y:S01]  /*b910*/  FFMA.FTZ R110, R111, UR4, -R124.reuse ;  /* 0x000000046f6e7c23 */ /* 0x100fe2000801087c */
[----:B------:R-:W3:Y:S01]  /*b920*/  MUFU.EX2 R129, R129 ;  /* 0x0000008100817308 */ /* 0x000ee20000000800 */
[----:B0-----:R-:W-:Y:S01]  /*b930*/  FFMA.FTZ R111, R6, R4, R9 ;  /* 0x00000004066f7223 */ /* 0x001fe20000010009 */
[----:B--2---:R-:W-:Y:S01]  /*b940*/  FFMA.FTZ R3, R77, R3, R125 ;  /* 0x000000034d037223 */ /* 0x004fe2000001007d */
[--C-:B------:R-:W-:Y:S01]  /*b950*/  FFMA.FTZ R4, R103, UR4, -R124.reuse ;  /* 0x0000000467047c23 */ /* 0x100fe2000801087c */
[----:B------:R-:W-:Y:S01]  /*b960*/  FFMA.FTZ R103, R90, UR4, -R124 ;  /* 0x000000045a677c23 */ /* 0x000fe2000801087c */
[----:B------:R-:W-:Y:S01]  /*b970*/  FADD.FTZ R90, R10, R111 ;  /* 0x0000006f0a5a7221 */ /* 0x000fe20000010000 */
[----:B------:R-:W-:-:S02]  /*b980*/  WARPGROUP.DEPBAR.LE gsb0, 0x0 ;  /* 0x00008000000079c5 */ /* 0x000fc40000010000 */
[----:B------:R-:W-:Y:S01]  /*b990*/  WARPGROUP.ARRIVE ;  /* 0x00000000000079c5 */ /* 0x000fe20000000000 */
[----:B------:R-:W0:Y:S01]  /*b9a0*/  MUFU.EX2 R133, R133 ;  /* 0x0000008500857308 */ /* 0x000e220000000800 */
[----:B-1----:R-:W-:Y:S01]  /*b9b0*/  FADD.FTZ R138, R132, R3 ;  /* 0x00000003848a7221 */ /* 0x002fe20000010000 */
[--C-:B------:R-:W-:Y:S01]  /*b9c0*/  FFMA.FTZ R98, R98, UR4, -R124.reuse ;  /* 0x0000000462627c23 */ /* 0x100fe2000801087c */
[--C-:B------:R-:W-:Y:S01]  /*b9d0*/  FFMA.FTZ R94, R94, UR4, -R124.reuse ;  /* 0x000000045e5e7c23 */ /* 0x100fe2000801087c */
[--C-:B------:R-:W-:Y:S01]  /*b9e0*/  FFMA.FTZ R95, R95, UR4, -R124.reuse ;  /* 0x000000045f5f7c23 */ /* 0x100fe2000801087c */
[----:B------:R-:W-:Y:S01]  /*b9f0*/  HGMMA.64x96x16.F32.BF16 R24, gdesc[UR32].tnspB, R24, gsb0 ;  /* 0x41600000201879f0 */ /* 0x000fe20008001818 */
[----:B------:R-:W-:Y:S01]  /*ba00*/  UIADD3 UR32, UR10, 0x780, URZ ;  /* 0x000007800a207890 */ /* 0x000fe2000fffe03f */
[----:B------:R-:W-:Y:S01]  /*ba10*/  FFMA.FTZ R83, R83, UR4, -R124 ;  /* 0x0000000453537c23 */ /* 0x000fe2000801087c */
[----:B------:R-:W-:Y:S01]  /*ba20*/  UIADD3 UR34, UR11, 0x140, URZ ;  /* 0x000001400b227890 */ /* 0x000fe2000fffe03f */
[----:B------:R-:W1:Y:S01]  /*ba30*/  MUFU.EX2 R128, R128 ;  /* 0x0000008000807308 */ /* 0x000e620000000800 */
[----:B------:R-:W-:Y:S01]  /*ba40*/  UMOV UR33, 0xc0000010 ;  /* 0xc000001000217882 */ /* 0x000fe20000000000 */
[----:B------:R-:W-:Y:S01]  /*ba50*/  UMOV UR35, 0x80000020 ;  /* 0x8000002000237882 */ /* 0x000fe20000000000 */
[----:B---3--:R-:W-:Y:S01]  /*ba60*/  FADD.FTZ R138, R129, R138 ;  /* 0x0000008a818a7221 */ /* 0x008fe20000010000 */
[--C-:B------:R-:W-:Y:S01]  /*ba70*/  FFMA.FTZ R86, R86, UR4, -R124.reuse ;  /* 0x0000000456567c23 */ /* 0x100fe2000801087c */
[--C-:B------:R-:W-:Y:S01]  /*ba80*/  FFMA.FTZ R87, R87, UR4, -R124.reuse ;  /* 0x0000000457577c23 */ /* 0x100fe2000801087c */
[--C-:B------:R-:W-:Y:S01]  /*ba90*/  FFMA.FTZ R75, R75, UR4, -R124.reuse ;  /* 0x000000044b4b7c23 */ /* 0x100fe2000801087c */
[--C-:B------:R-:W-:Y:S01]  /*baa0*/  FFMA.FTZ R79, R79, UR4, -R124.reuse ;  /* 0x000000044f4f7c23 */ /* 0x100fe2000801087c */
[----:B------:R-:W2:Y:S01]  /*bab0*/  MUFU.EX2 R136, R136 ;  /* 0x0000008800887308 */ /* 0x000ea20000000800 */
[----:B------:R-:W-:Y:S01]  /*bac0*/  FFMA.FTZ R78, R78, UR4, -R124 ;  /* 0x000000044e4e7c23 */ /* 0x000fe2000801087c */
[----:B------:R-:W-:-:S06]  /*bad0*/  ISETP.LT.AND P2, PT, RZ, UR7, PT ;  /* 0x00000007ff007c0c */ /* 0x000fcc000bf41270 */
[----:B------:R-:W3:Y:S08]  /*bae0*/  MUFU.EX2 R130, R130 ;  /* 0x0000008200827308 */ /* 0x000ef00000000800 */
[----:B------:R-:W4:Y:S08]  /*baf0*/  MUFU.EX2 R134, R134 ;  /* 0x0000008600867308 */ /* 0x000f300000000800 */
        /* <DEDUP_REMOVED lines=19> */
[----:B------:R-:W5:Y:S08]  /*bc30*/  MUFU.EX2 R108, R108 ;  /* 0x0000006c006c7308 */ /* 0x000f700000000800 */
[----:B------:R-:W5:Y:S08]  /*bc40*/  MUFU.EX2 R107, R107 ;  /* 0x0000006b006b7308 */ /* 0x000f700000000800 */
[----:B------:R-:W5:Y:S08]  /*bc50*/  MUFU.EX2 R109, R109 ;  /* 0x0000006d006d7308 */ /* 0x000f700000000800 */
[----:B------:R-:W5:Y:S08]  /*bc60*/  MUFU.EX2 R110, R110 ;  /* 0x0000006e006e7308 */ /* 0x000f700000000800 */
[----:B------:R-:W5:Y:S08]  /*bc70*/  MUFU.EX2 R96, R96 ;  /* 0x0000006000607308 */ /* 0x000f700000000800 */
[----:B------:R-:W-:Y:S08]  /*bc80*/  MUFU.EX2 R98, R98 ;  /* 0x0000006200627308 */ /* 0x000ff00000000800 */
[----:B------:R-:W5:Y:S08]  /*bc90*/  MUFU.EX2 R97, R97 ;  /* 0x0000006100617308 */ /* 0x000f700000000800 */
        /* <DEDUP_REMOVED lines=33> */
[----:B------:R-:W-:Y:S02]  /*beb0*/  WARPGROUP.DEPBAR.LE gsb0, 0x0 ;  /* 0x00008000000079c5 */ /* 0x000fe40000010000 */
[----:B------:R-:W-:-:S06]  /*bec0*/  WARPGROUP.ARRIVE ;  /* 0x00000000000079c5 */ /* 0x000fcc0000000000 */
[----:B------:R-:W-:Y:S03]  /*bed0*/  HGMMA.64x96x16.F32.BF16 R24, gdesc[UR32].tnspB, R24, gsb0 ;  /* 0x41600000201879f0 */ /* 0x000fe60008001818 */
[----:B------:R-:W-:Y:S02]  /*bee0*/  WARPGROUP.DEPBAR.LE gsb0, 0x0 ;  /* 0x00008000000079c5 */ /* 0x000fe40000010000 */
[----:B------:R0:W-:Y:S06]  /*bef0*/  BAR.ARV R8, 0x100 ;  /* 0x000400080000751d */ /* 0x0001ec0000002000 */
[----:B------:R-:W-:Y:S01]  /*bf00*/  @!P1 SYNCS.ARRIVE.TRANS64.RED.A1T0 RZ, [R135+URZ], RZ ;  /* 0x000000ff87ff99a7 */ /* 0x000fe2000810043f */
[-C--:B------:R-:W-:Y:S01]  /*bf10*/  FMUL.FTZ R24, R24, R6.reuse ;  /* 0x0000000618187220 */ /* 0x080fe20000410000 */
[----:B0-----:R-:W-:Y:S01]  /*bf20*/  IMAD.U32 R8, RZ, RZ, UR6 ;  /* 0x00000006ff087e24 */ /* 0x001fe2000f8e00ff */
[----:B------:R-:W-:Y:S01]  /*bf30*/  UIADD3 UR6, UR7, -0x1, URZ ;  /* 0xffffffff07067890 */ /* 0x000fe2000fffe03f */
[-C--:B------:R-:W-:Y:S01]  /*bf40*/  FMUL.FTZ R25, R25, R6.reuse ;  /* 0x0000000619197220 */ /* 0x080fe20000410000 */
[-C--:B------:R-:W-:Y:S01]  /*bf50*/  FMUL.FTZ R28, R28, R6.reuse ;  /* 0x000000061c1c7220 */ /* 0x080fe20000410000 */
[-C--:B------:R-:W-:Y:S01]  /*bf60*/  FMUL.FTZ R29, R29, R6.reuse ;  /* 0x000000061d1d7220 */ /* 0x080fe20000410000 */
[----:B------:R-:W-:Y:S01]  /*bf70*/  @!P1 LEA R8, R8, UR37, 0x3 ;  /* 0x0000002508089c11 */ /* 0x000fe2000f8e18ff */
[-C--:B------:R-:W-:Y:S01]  /*bf80*/  FMUL.FTZ R32, R32, R6.reuse ;  /* 0x0000000620207220 */ /* 0x080fe20000410000 */
[----:B------:R-:W-:Y:S01]  /*bf90*/  FMUL.FTZ R33, R33, R6 ;  /* 0x0000000621217220 */ /* 0x000fe20000410000 */
[----:B------:R-:W-:Y:S01]  /*bfa0*/  UMOV UR7, UR6 ;  /* 0x0000000600077c82 */ /* 0x000fe20008000000 */
[----:B------:R-:W-:Y:S01]  /*bfb0*/  UMOV UR6, UR36 ;  /* 0x0000002400067c82 */ /* 0x000fe20008000000 */
        /* <DEDUP_REMOVED lines=17> */
[--C-:B0-----:R-:W-:Y:S01]  /*c0d0*/  FFMA.FTZ R8, R99, UR4, -R124.reuse ;  /* 0x0000000463087c23 */ /* 0x101fe2000801087c */
[--C-:B------:R-:W-:Y:S01]  /*c0e0*/  FFMA.FTZ R99, R102, UR4, -R124.reuse ;  /* 0x0000000466637c23 */ /* 0x100fe2000801087c */
[----:B------:R-:W-:Y:S01]  /*c0f0*/  FFMA.FTZ R102, R91, UR4, -R124 ;  /* 0x000000045b667c23 */ /* 0x000fe2000801087c */
[----:B------:R-:W-:Y:S01]  /*c100*/  FADD.FTZ R91, R11, R90 ;  /* 0x0000005a0b5b7221 */ /* 0x000fe20000010000 */
[----:B------:R0:W5:Y:S01]  /*c110*/  MUFU.EX2 R3, R8 ;  /* 0x0000000800037308 */ /* 0x0001620000000800 */
[----:B------:R-:W-:Y:S01]  /*c120*/  FFMA.FTZ R90, R82, UR4, -R124 ;  /* 0x00000004525a7c23 */ /* 0x000fe2000801087c */
[-C--:B------:R-:W-:Y:S01]  /*c130*/  FMUL.FTZ R64, R64, R6.reuse ;  /* 0x0000000640407220 */ /* 0x080fe20000410000 */
[----:B------:R-:W-:Y:S01]  /*c140*/  FADD.FTZ R140, R12, R91 ;  /* 0x0000005b0c8c7221 */ /* 0x000fe20000010000 */
[----:B------:R-:W-:Y:S01]  /*c150*/  FADD.FTZ R91, R133, R138 ;  /* 0x0000008a855b7221 */ /* 0x000fe20000010000 */
[-C--:B------:R-:W-:Y:S01]  /*c160*/  FMUL.FTZ R65, R65, R6.reuse ;  /* 0x0000000641417220 */ /* 0x080fe20000410000 */
[-C--:B------:R-:W-:Y:S01]  /*c170*/  FMUL.FTZ R68, R68, R6.reuse ;  /* 0x0000000644447220 */ /* 0x080fe20000410000 */
[----:B------:R-:W-:Y:S01]  /*c180*/  FADD.FTZ R111, R13, R140 ;  /* 0x0000008c0d6f7221 */ /* 0x000fe20000010000 */
[----:B-1----:R-:W-:Y:S01]  /*c190*/  FADD.FTZ R91, R128, R91 ;  /* 0x0000005b805b7221 */ /* 0x002fe20000010000 */
[----:B------:R-:W1:Y:S01]  /*c1a0*/  MUFU.EX2 R99, R99 ;  /* 0x0000006300637308 */ /* 0x000e620000000800 */
[----:B------:R-:W-:Y:S01]  /*c1b0*/  FMUL.FTZ R69, R69, R6 ;  /* 0x0000000645457220 */ /* 0x000fe20000410000 */
[----:B0-----:R-:W-:Y:S01]  /*c1c0*/  FADD.FTZ R8, R14, R111 ;  /* 0x0000006f0e087221 */ /* 0x001fe20000010000 */
[----:B--2---:R-:W-:Y:S01]  /*c1d0*/  FADD.FTZ R91, R136, R91 ;  /* 0x0000005b885b7221 */ /* 0x004fe20000010000 */
[-C--:B------:R-:W-:Y:S01]  /*c1e0*/  FMUL.FTZ R26, R26, R77.reuse ;  /* 0x0000004d1a1a7220 */ /* 0x080fe20000410000 */
[----:B------:R-:W-:Y:S01]  /*c1f0*/  FMUL.FTZ R27, R27, R77 ;  /* 0x0000004d1b1b7220 */ /* 0x000fe20000410000 */
[----:B------:R-:W-:Y:S01]  /*c200*/  FADD.FTZ R82, R15, R8 ;  /* 0x000000080f527221 */ /* 0x000fe20000010000 */
[----:B---3--:R-:W-:Y:S01]  /*c210*/  FADD.FTZ R91, R130, R91 ;  /* 0x0000005b825b7221 */ /* 0x008fe20000010000 */
[----:B------:R-:W-:Y:S01]  /*c220*/  F2FP.BF16.F32.PACK_AB R8, R10, R9 ;  /* 0x000000090a08723e */ /* 0x000fe200000010ff */
[----:B------:R-:W-:Y:S01]  /*c230*/  FMUL.FTZ R30, R30, R77 ;  /* 0x0000004d1e1e7220 */ /* 0x000fe20000410000 */
[----:B------:R-:W-:Y:S01]  /*c240*/  F2FP.BF16.F32.PACK_AB R10, R12, R11 ;  /* 0x0000000b0c0a723e */ /* 0x000fe200000010ff */
[----:B------:R-:W-:Y:S01]  /*c250*/  FADD.FTZ R11, R17, R82 ;  /* 0x00000052110b7221 */ /* 0x000fe20000010000 */
[----:B----4-:R-:W-:Y:S01]  /*c260*/  FADD.FTZ R91, R134, R91 ;  /* 0x0000005b865b7221 */ /* 0x010fe20000010000 */
[----:B------:R-:W-:Y:S01]  /*c270*/  F2FP.BF16.F32.PACK_AB R9, R132, R125 ;  /* 0x0000007d8409723e */ /* 0x000fe200000010ff */
[----:B------:R0:W2:Y:S01]  /*c280*/  MUFU.EX2 R82, R103 ;  /* 0x0000006700527308 */ /* 0x0000a20000000800 */
[----:B------:R-:W-:Y:S01]  /*c290*/  FADD.FTZ R12, R20, R11 ;  /* 0x0000000b140c7221 */ /* 0x000fe20000010000 */
[----:B-----5:R-:W-:Y:S01]  /*c2a0*/  FADD.FTZ R132, R122, R91 ;  /* 0x0000005b7a847221 */ /* 0x020fe20000010000 */
[----:B------:R-:W-:Y:S01]  /*c2b0*/  F2FP.BF16.F32.PACK_AB R11, R133, R129 ;  /* 0x00000081850b723e */ /* 0x000fe200000010ff */
[----:B------:R-:W-:Y:S01]  /*c2c0*/  FFMA.FTZ R91, R74, UR4, -R124 ;  /* 0x000000044a5b7c23 */ /* 0x000fe2000801087c */
[----:B------:R-:W-:Y:S01]  /*c2d0*/  FADD.FTZ R111, R21, R12 ;  /* 0x0000000c156f7221 */ /* 0x000fe20000010000 */
[----:B------:R-:W-:Y:S01]  /*c2e0*/  FADD.FTZ R132, R131, R132 ;  /* 0x0000008483847221 */ /* 0x000fe20000010000 */
[-C--:B------:R-:W-:Y:S01]  /*c2f0*/  FMUL.FTZ R31, R31, R77.reuse ;  /* 0x0000004d1f1f7220 */ /* 0x080fe20000410000 */
[----:B------:R3:W-:Y:S01]  /*c300*/  STSM.16.M88.4 [R2+0x24300], R8 ;  /* 0x0243000802007844 */ /* 0x0007e20000000200 */
[----:B------:R-:W-:Y:S01]  /*c310*/  FADD.FTZ R12, R120, R111 ;  /* 0x0000006f780c7221 */ /* 0x000fe20000010000 */
[----:B0-----:R-:W-:Y:S01]  /*c320*/  FADD.FTZ R103, R123, R132 ;  /* 0x000000847b677221 */ /* 0x001fe20000010000 */
[----:B------:R0:W4:Y:S01]  /*c330*/  MUFU.EX2 R74, R102 ;  /* 0x00000066004a7308 */ /* 0x0001220000000800 */
[-C--:B------:R-:W-:Y:S01]  /*c340*/  FMUL.FTZ R34, R34, R77.reuse ;  /* 0x0000004d22227220 */ /* 0x080fe20000410000 */
[----:B------:R-:W-:Y:S01]  /*c350*/  FADD.FTZ R111, R121, R12 ;  /* 0x0000000c796f7221 */ /* 0x000fe20000010000 */
[----:B------:R-:W-:Y:S01]  /*c360*/  FADD.FTZ R103, R126, R103 ;  /* 0x000000677e677221 */ /* 0x000fe20000010000 */
[-C--:B------:R-:W-:Y:S01]  /*c370*/  FMUL.FTZ R35, R35, R77.reuse ;  /* 0x0000004d23237220 */ /* 0x080fe20000410000 */
[-C--:B------:R-:W-:Y:S01]  /*c380*/  FMUL.FTZ R38, R38, R77.reuse ;  /* 0x0000004d26267220 */ /* 0x080fe20000410000 */
[----:B------:R-:W-:Y:S01]  /*c390*/  FADD.FTZ R12, R112, R111 ;  /* 0x0000006f700c7221 */ /* 0x000fe20000010000 */
[----:B------:R-:W-:Y:S01]  /*c3a0*/  F2FP.BF16.F32.PACK_AB R112, R113, R112 ;  /* 0x000000707170723e */ /* 0x000fe200000010ff */
[-C--:B------:R-:W-:Y:S01]  /*c3b0*/  FMUL.FTZ R39, R39, R77.reuse ;  /* 0x0000004d27277220 */ /* 0x080fe20000410000 */
[-C--:B------:R-:W-:Y:S01]  /*c3c0*/  FMUL.FTZ R42, R42, R77.reuse ;  /* 0x0000004d2a2a7220 */ /* 0x080fe20000410000 */
[-C--:B------:R-:W-:Y:S01]  /*c3d0*/  FMUL.FTZ R43, R43, R77.reuse ;  /* 0x0000004d2b2b7220 */ /* 0x080fe20000410000 */
[-C--:B------:R-:W-:Y:S01]  /*c3e0*/  FMUL.FTZ R46, R46, R77.reuse ;  /* 0x0000004d2e2e7220 */ /* 0x080fe20000410000 */
[----:B------:R-:W-:Y:S01]  /*c3f0*/  FMUL.FTZ R47, R47, R77 ;  /* 0x0000004d2f2f7220 */ /* 0x000fe20000410000 */
[----:B---3--:R-:W-:Y:S01]  /*c400*/  F2FP.BF16.F32.PACK_AB R8, R14, R13 ;  /* 0x0000000d0e08723e */ /* 0x008fe200000010ff */
[----:B------:R-:W-:Y:S01]  /*c410*/  FADD.FTZ R14, R114, R103 ;  /* 0x00000067720e7221 */ /* 0x000fe20000010000 */
[----:B------:R-:W-:Y:S01]  /*c420*/  FADD.FTZ R13, R113, R12 ;  /* 0x0000000c710d7221 */ /* 0x000fe20000010000 */
[----:B------:R-:W-:Y:S01]  /*c430*/  F2FP.BF16.F32.PACK_AB R10, R17, R15 ;  /* 0x0000000f110a723e */ /* 0x000fe200000010ff */
[-C--:B------:R-:W-:Y:S01]  /*c440*/  FMUL.FTZ R50, R50, R77.reuse ;  /* 0x0000004d32327220 */ /* 0x080fe20000410000 */
[----:B------:R-:W-:Y:S01]  /*c450*/  FADD.FTZ R14, R127, R14 ;  /* 0x0000000e7f0e7221 */ /* 0x000fe20000010000 */
[----:B0-----:R-:W-:Y:S01]  /*c460*/  FADD.FTZ R102, R116, R13 ;  /* 0x0000000d74667221 */ /* 0x001fe20000010000 */
[----:B------:R-:W-:Y:S01]  /*c470*/  F2FP.BF16.F32.PACK_AB R12, R21, R20 ;  /* 0x00000014150c723e */ /* 0x000fe200000010ff */
[----:B------:R0:W3:Y:S01]  /*c480*/  MUFU.EX2 R17, R90 ;  /* 0x0000005a00117308 */ /* 0x0000e20000000800 */
        /* <DEDUP_REMOVED lines=11> */
[----:B------:R-:W5:Y:S01]  /*c540*/  MUFU.EX2 R20, R83 ;  /* 0x0000005300147308 */ /* 0x000f620000000800 */
[----:B------:R-:W-:Y:S01]  /*c550*/  FADD.FTZ R102, R119, R102 ;  /* 0x0000006677667221 */ /* 0x000fe20000010000 */
[----:B------:R-:W-:Y:S01]  /*c560*/  FADD.FTZ R120, R108, R21 ;  /* 0x000000156c787221 */ /* 0x000fe20000010000 */
[----:B------:R-:W-:Y:S01]  /*c570*/  F2FP.BF16.F32.PACK_AB R13, R131, R122 ;  /* 0x0000007a830d723e */ /* 0x000fe200000010ff */
[----:B------:R1:W-:Y:S01]  /*c580*/  STSM.16.M88.4 [R2+0x25b00], R8 ;  /* 0x025b000802007844 */ /* 0x0003e20000000200 */
[----:B------:R-:W-:Y:S01]  /*c590*/  FADD.FTZ R21, R107, R102 ;  /* 0x000000666b157221 */ /* 0x000fe20000010000 */
[----:B------:R-:W-:Y:S01]  /*c5a0*/  FADD.FTZ R103, R109, R120 ;  /* 0x000000786d677221 */ /* 0x000fe20000010000 */
[----:B------:R-:W-:Y:S01]  /*c5b0*/  F2FP.BF16.F32.PACK_AB R15, R126, R123 ;  /* 0x0000007b7e0f723e */ /* 0x000fe200000010ff */
[----:B------:R-:W5:Y:S01]  /*c5c0*/  MUFU.EX2 R83, R87 ;  /* 0x0000005700537308 */ /* 0x000f620000000800 */
[----:B------:R-:W-:Y:S01]  /*c5d0*/  FADD.FTZ R21, R110, R21 ;  /* 0x000000156e157221 */ /* 0x000fe20000010000 */
[----:B0-----:R-:W-:Y:S01]  /*c5e0*/  FADD.FTZ R90, R96, R103 ;  /* 0x00000067605a7221 */ /* 0x001fe20000010000 */
[C---:B------:R-:W-:Y:S01]  /*c5f0*/  F2FP.BF16.F32.PACK_AB R96, R97.reuse, R96 ;  /* 0x000000606160723e */ /* 0x040fe200000010ff */
        /* <DEDUP_REMOVED lines=8> */
[----:B-1----:R-:W1:Y:S01]  /*c680*/  MUFU.EX2 R11, R91 ;  /* 0x0000005b000b7308 */ /* 0x002e620000000800 */
[----:B------:R-:W-:Y:S01]  /*c690*/  FADD.FTZ R21, R99, R102 ;  /* 0x0000006663157221 */ /* 0x000fe20000010000 */
[----:B------:R-:W-:Y:S01]  /*c6a0*/  FADD.FTZ R9, R101, R90 ;  /* 0x0000005a65097221 */ /* 0x000fe20000010000 */
[----:B------:R-:W-:Y:S01]  /*c6b0*/  F2FP.BF16.F32.PACK_AB R99, R4, R99 ;  /* 0x000000630463723e */ /* 0x000fe200000010ff */
[-C--:B------:R-:W-:Y:S01]  /*c6c0*/  FMUL.FTZ R58, R58, R77.reuse ;  /* 0x0000004d3a3a7220 */ /* 0x080fe20000410000 */
[----:B------:R-:W-:Y:S01]  /*c6d0*/  FADD.FTZ R21, R4, R21 ;  /* 0x0000001504157221 */ /* 0x000fe20000010000 */
[----:B------:R-:W-:Y:S01]  /*c6e0*/  FADD.FTZ R8, R88, R9 ;  /* 0x0000000958087221 */ /* 0x000fe20000010000 */
[----:B------:R-:W-:Y:S01]  /*c6f0*/  F2FP.BF16.F32.PACK_AB R104, R105, R104 ;  /* 0x000000686968723e */ /* 0x000fe200000010ff */
[----:B0-----:R-:W0:Y:S01]  /*c700*/  MUFU.EX2 R13, R78 ;  /* 0x0000004e000d7308 */ /* 0x001e220000000800 */
[----:B--2---:R-:W-:Y:S01]  /*c710*/  FADD.FTZ R21, R82, R21 ;  /* 0x0000001552157221 */ /* 0x004fe20000010000 */
[----:B------:R-:W-:Y:S01]  /*c720*/  FADD.FTZ R9, R89, R8 ;  /* 0x0000000859097221 */ /* 0x000fe20000010000 */
[----:B------:R-:W-:Y:S01]  /*c730*/  F2FP.BF16.F32.PACK_AB R114, R117, R116 ;  /* 0x000000747572723e */ /* 0x000fe200000010ff */
[----:B------:R-:W-:Y:S01]  /*c740*/  FMUL.FTZ R59, R59, R77 ;  /* 0x0000004d3b3b7220 */ /* 0x000fe20000410000 */
[----:B----4-:R-:W-:Y:S01]  /*c750*/  FADD.FTZ R21, R74, R21 ;  /* 0x000000154a157221 */ /* 0x010fe20000010000 */
[----:B------:R-:W-:Y:S01]  /*c760*/  FADD.FTZ R8, R92, R9 ;  /* 0x000000095c087221 */ /* 0x000fe20000010000 */
[----:B------:R-:W-:Y:S01]  /*c770*/  F2FP.BF16.F32.PACK_AB R115, R118, R115 ;  /* 0x000000737673723e */ /* 0x000fe200000010ff */
[-C--:B------:R-:W-:Y:S01]  /*c780*/  FMUL.FTZ R62, R62, R77.reuse ;  /* 0x0000004d3e3e7220 */ /* 0x080fe20000410000 */
[----:B------:R-:W-:Y:S01]  /*c790*/  FADD.FTZ R10, R94, R21 ;  /* 0x000000155e0a7221 */ /* 0x000fe20000010000 */
[----:B------:R-:W-:Y:S01]  /*c7a0*/  FADD.FTZ R3, R93, R8 ;  /* 0x000000085d037221 */ /* 0x000fe20000010000 */
[----:B------:R-:W-:Y:S01]  /*c7b0*/  F2FP.BF16.F32.PACK_AB R105, R119, R106 ;  /* 0x0000006a7769723e */ /* 0x000fe200000010ff */
[----:B------:R2:W-:Y:S01]  /*c7c0*/  STSM.16.M88.4 [R2+0x28b00], R112 ;  /* 0x028b007002007844 */ /* 0x0005e20000000200 */
[----:B------:R-:W-:Y:S01]  /*c7d0*/  FADD.FTZ R10, R95, R10 ;  /* 0x0000000a5f0a7221 */ /* 0x000fe20000010000 */
[----:B------:R-:W-:Y:S01]  /*c7e0*/  FADD.FTZ R4, R80, R3 ;  /* 0x0000000350047221 */ /* 0x000fe20000010000 */
[----:B------:R-:W-:Y:S01]  /*c7f0*/  F2FP.BF16.F32.PACK_AB R106, R109, R108 ;  /* 0x0000006c6d6a723e */ /* 0x000fe200000010ff */
[----:B------:R-:W-:Y:S01]  /*c800*/  FMUL.FTZ R63, R63, R77 ;  /* 0x0000004d3f3f7220 */ /* 0x000fe20000410000 */
[----:B---3--:R-:W-:Y:S01]  /*c810*/  FADD.FTZ R3, R17, R10 ;  /* 0x0000000a11037221 */ /* 0x008fe20000010000 */
[----:B------:R-:W-:Y:S01]  /*c820*/  FADD.FTZ R9, R81, R4 ;  /* 0x0000000451097221 */ /* 0x000fe20000010000 */
[----:B------:R-:W-:Y:S01]  /*c830*/  F2FP.BF16.F32.PACK_AB R107, R110, R107 ;  /* 0x0000006b6e6b723e */ /* 0x000fe200000010ff */
[-C--:B------:R-:W-:Y:S01]  /*c840*/  FMUL.FTZ R66, R66, R77.reuse ;  /* 0x0000004d42427220 */ /* 0x080fe20000410000 */
[----:B-----5:R-:W-:Y:S01]  /*c850*/  FADD.FTZ R3, R20, R3 ;  /* 0x0000000314037221 */ /* 0x020fe20000010000 */
[----:B------:R-:W-:Y:S01]  /*c860*/  FADD.FTZ R4, R84, R9 ;  /* 0x0000000954047221 */ /* 0x000fe20000010000 */
[----:B------:R-:W-:Y:S01]  /*c870*/  F2FP.BF16.F32.PACK_AB R98, R101, R100 ;  /* 0x000000646562723e */ /* 0x000fe200000010ff */
[----:B------:R2:W-:Y:S01]  /*c880*/  STSM.16.M88.4 [R2+0x2a300], R104 ;  /* 0x02a3006802007844 */ /* 0x0005e20000000200 */
        /* <DEDUP_REMOVED lines=8> */
[----:B-1----:R-:W-:Y:S01]  /*c910*/  FADD.FTZ R8, R11, R8 ;  /* 0x000000080b087221 */ /* 0x002fe20000010000 */
[----:B------:R-:W-:Y:S01]  /*c920*/  F2FP.BF16.F32.PACK_AB R90, R93, R92 ;  /* 0x0000005c5d5a723e */ /* 0x000fe200000010ff */
[----:B------:R-:W-:Y:S01]  /*c930*/  FADD.FTZ R3, R73, R4 ;  /* 0x0000000449037221 */ /* 0x000fe20000010000 */
[----:B------:R-:W-:Y:S01]  /*c940*/  F2FP.BF16.F32.PACK_AB R91, R95, R94 ;  /* 0x0000005e5f5b723e */ /* 0x000fe200000010ff */
[----:B------:R-:W-:Y:S01]  /*c950*/  FADD.FTZ R8, R75, R8 ;  /* 0x000000084b087221 */ /* 0x000fe20000010000 */
[----:B------:R-:W-:Y:S01]  /*c960*/  F2FP.BF16.F32.PACK_AB R80, R81, R80 ;  /* 0x000000505150723e */ /* 0x000fe200000010ff */
[----:B------:R-:W-:Y:S01]  /*c970*/  FADD.FTZ R4, R76, R3 ;  /* 0x000000034c047221 */ /* 0x000fe20000010000 */
[----:B------:R-:W-:Y:S01]  /*c980*/  F2FP.BF16.F32.PACK_AB R72, R73, R72 ;  /* 0x000000484948723e */ /* 0x000fe200000010ff */
[----:B------:R2:W-:Y:S01]  /*c990*/  STSM.16.M88.4 [R2+0x2d300], R88 ;  /* 0x02d3005802007844 */ /* 0x0005e20000000200 */
[----:B------:R-:W-:Y:S01]  /*c9a0*/  F2FP.BF16.F32.PACK_AB R81, R20, R17 ;  /* 0x000000111451723e */ /* 0x000fe200000010ff */
[----:B0-----:R-:W-:Y:S01]  /*c9b0*/  FADD.FTZ R8, R13, R8 ;  /* 0x000000080d087221 */ /* 0x001fe20000010000 */
[----:B------:R-:W-:Y:S01]  /*c9c0*/  F2FP.BF16.F32.PACK_AB R82, R85, R84 ;  /* 0x000000545552723e */ /* 0x000fe200000010ff */
[----:B------:R-:W-:Y:S01]  /*c9d0*/  FADD.FTZ R4, R7, R4 ;  /* 0x0000000407047221 */ /* 0x000fe20000010000 */
[----:B------:R-:W-:Y:S01]  /*c9e0*/  F2FP.BF16.F32.PACK_AB R83, R83, R86 ;  /* 0x000000565353723e */ /* 0x000fe200000010ff */
[----:B------:R-:W-:Y:S01]  /*c9f0*/  FADD.FTZ R3, R79, R8 ;  /* 0x000000084f037221 */ /* 0x000fe20000010000 */
[----:B------:R-:W-:Y:S01]  /*ca00*/  F2FP.BF16.F32.PACK_AB R73, R75, R11 ;  /* 0x0000000b4b49723e */ /* 0x000fe200000010ff */
[----:B------:R-:W-:Y:S01]  /*ca10*/  FMUL.FTZ R70, R70, R77 ;  /* 0x0000004d46467220 */ /* 0x000fe20000410000 */
[----:B------:R-:W-:Y:S01]  /*ca20*/  F2FP.BF16.F32.PACK_AB R74, R7, R76 ;  /* 0x0000004c074a723e */ /* 0x000fe200000010ff */
[----:B------:R2:W-:Y:S01]  /*ca30*/  STSM.16.M88.4 [R2+0x2eb00], R80 ;  /* 0x02eb005002007844 */ /* 0x0005e20000000200 */
[----:B------:R-:W-:Y:S01]  /*ca40*/  F2FP.BF16.F32.PACK_AB R75, R79, R13 ;  /* 0x0000000d4f4b723e */ /* 0x000fe200000010ff */
[----:B------:R-:W-:Y:S01]  /*ca50*/  FMUL.FTZ R71, R71, R77 ;  /* 0x0000004d47477220 */ /* 0x000fe20000410000 */
[----:B------:R-:W-:-:S02]  /*ca60*/  IMAD.MOV.U32 R7, RZ, RZ, R5 ;  /* 0x000000ffff077224 */ /* 0x000fc400078e0005 */
[----:B------:R-:W-:Y:S01]  /*ca70*/  IMAD.MOV.U32 R9, RZ, RZ, R0 ;  /* 0x000000ffff097224 */ /* 0x000fe200078e0000 */
[----:B------:R2:W-:Y:S01]  /*ca80*/  STSM.16.M88.4 [R2+0x30300], R72 ;  /* 0x0303004802007844 */ /* 0x0005e20000000200 */
        /* <DEDUP_REMOVED lines=8> */
.L_x_1885:
[----:B------:R-:W-:Y:S06]  /*cb10*/  BAR.ARV 0x8, 0x200 ;  /* 0x0208000000007b1d */ /* 0x000fec0000002000 */
[----:B------:R-:W-:Y:S05]  /*cb20*/  @!P0 BRA `(.L_x_1895) ;  /* 0x0000000000048947 */ /* 0x000fea0003800000 */
[----:B------:R-:W-:Y:S01]  /*cb30*/  BPT.TRAP 0x1 ;  /* 0x000000040000795c */ /* 0x000fe20000300000 */
.L_x_1895:
[----:B------:R-:W-:Y:S01]  /*cb40*/  ULEA UR5, UR36, UR37, 0x3 ;  /* 0x0000002524057291 */ /* 0x000fe2000f8e183f */
[----:B------:R-:W-:-:S05]  /*cb50*/  IMAD.U32 R6, RZ, RZ, UR38 ;  /* 0x00000026ff067e24 */ /* 0x000fca000f8e00ff */
[----:B------:R-:W-:-:S04]  /*cb60*/  SHF.L.U32 R6, R6, 0x1f, RZ ;  /* 0x0000001f06067819 */ /* 0x000fc800000006ff */
[----:B------:R0:W1:Y:S01]  /*cb70*/  SYNCS.PHASECHK.TRANS64.TRYWAIT P2, [UR5+0x31c50], R6 ;  /* 0x031c5006ff0075a7 */ /* 0x0000620008040145 */
[----:B------:R-:W-:Y:S05]  /*cb80*/  @!P0 BRA `(.L_x_1896) ;  /* 0x0000000000048947 */ /* 0x000fea0003800000 */
[----:B------:R-:W-:Y:S01]  /*cb90*/  BPT.TRAP 0x1 ;  /* 0x000000040000795c */ /* 0x000fe20000300000 */
.L_x_1896:
[----:B-1----:R-:W-:Y:S05]  /*cba0*/  @P2 BRA `(.L_x_1897) ;  /* 0x0000000000082947 */ /* 0x002fea0003800000 */
[----:B------:R-:W1:Y:S02]  /*cbb0*/  SYNCS.PHASECHK.TRANS64.TRYWAIT P0, [UR5+0x31c50], R6 ;  /* 0x031c5006ff0075a7 */ /* 0x000e640008000145 */
[----:B-1----:R-:W-:Y:S05]  /*cbc0*/  @!P0 BRA `(.L_x_1898) ;  /* 0x0000006c00f48947 */ /* 0x002fea0003800000 */
.L_x_1897:
[----:B------:R-:W-:Y:S01]  /*cbd0*/  UIADD3 UR37, UR37, 0x200, URZ ;  /* 0x0000020025257890 */ /* 0x000fe2000fffe03f */
[----:B------:R-:W-:Y:S01]  /*cbe0*/  WARPGROUP.ARRIVE ;  /* 0x00000000000079c5 */ /* 0x000fe20000000000 */
[----:B------:R-:W-:Y:S01]  /*cbf0*/  ULOP3.LUT UR60, UR60, 0x10000, URZ, 0xfc, !UPT ;  /* 0x000100003c3c7892 */ /* 0x000fe2000f8efc3f */
[----:B-1----:R-:W1:Y:S01]  /*cc00*/  SHFL.BFLY PT, R7, R4, 0x2, 0x1f ;  /* 0x0c401f0004077f89 */ /* 0x002e6200000e0000 */
[----:B------:R-:W-:Y:S01]  /*cc10*/  USHF.R.U32.HI UR37, URZ, 0x4, UR37 ;  /* 0x000000043f257899 */ /* 0x000fe20008011625 */
[----:B------:R-:W-:Y:S01]  /*cc20*/  R2UR UR7, R149 ;  /* 0x00000000950772ca */ /* 0x000fe200000e0000 */
[----:B------:R-:W-:Y:S01]  /*cc30*/  UMOV UR9, 0xc0000010 ;  /* 0xc000001000097882 */ /* 0x000fe20000000000 */
[----:B------:R-:W-:Y:S01]  /*cc40*/  UMOV UR11, 0x80000020 ;  /* 0x80000020000b7882 */ /* 0x000fe20000000000 */
[----:B------:R-:W-:Y:S01]  /*cc50*/  ULOP3.LUT UR37, UR37, 0x3fff, URZ, 0xc0, !UPT ;  /* 0x00003fff25257892 */ /* 0x000fe2000f8ec03f */
[----:B0-----:R-:W0:Y:S01]  /*cc60*/  SHFL.BFLY PT, R6, R3, 0x2, 0x1f ;  /* 0x0c401f0003067f89 */ /* 0x001e2200000e0000 */
[----:B------:R-:W-:Y:S01]  /*cc70*/  UMOV UR8, UR60 ;  /* 0x0000003c00087c82 */ /* 0x000fe20008000000 */
[----:B------:R-:W-:Y:S01]  /*cc80*/  IMAD.U32 R13, RZ, RZ, UR4 ;  /* 0x00000004ff0d7e24 */ /* 0x000fe2000f8e00ff */
[----:B------:R-:W-:Y:S01]  /*cc90*/  ULOP3.LUT UR6, UR37, 0x2400000, URZ, 0xfc, !UPT ;  /* 0x0240000025067892 */ /* 0x000fe2000f8efc3f */
[----:B--2---:R-:W-:-:S03]  /*cca0*/  IMAD.MOV.U32 R72, RZ, RZ, -0x800000 ;  /* 0xff800000ff487424 */ /* 0x004fc600078e00ff */
[----:B------:R-:W-:Y:S02]  /*ccb0*/  UIMAD UR6, UR36, 0x6c0, UR6 ;  /* 0x000006c0240678a4 */ /* 0x000fe4000f8e0206 */
[----:B------:R-:W-:Y:S02]  /*ccc0*/  UIADD3 UR36, UR36, 0x1, URZ ;  /* 0x0000000124247890 */ /* 0x000fe4000fffe03f */
[----:B------:R-:W-:Y:S02]  /*ccd0*/  UIADD3 UR7, UR7, 0x1, URZ ;  /* 0x0000000107077890 */ /* 0x000fe4000fffe03f */
        /* <DEDUP_REMOVED lines=12> */
[----:B------:R-:W-:Y:S01]  /*cda0*/  IMAD.U32 R149, RZ, RZ, UR7 ;  /* 0x00000007ff957e24 */ /* 0x000fe2000f8e00ff */
[----:B------:R-:W-:-:S02]  /*cdb0*/  USEL UR36, UR36, URZ, UP0 ;  /* 0x0000003f24247287 */ /* 0x000fc40008000000 */
[----:B------:R-:W1:Y:S01]  /*cdc0*/  SHFL.BFLY PT, R9, R8, 0x1, 0x1f ;  /* 0x0c201f0008097f89 */ /* 0x000e6200000e0000 */
[----:B0-----:R-:W-:Y:S01]  /*cdd0*/  FADD.FTZ R11, R7, R6 ;  /* 0x00000006070b7221 */ /* 0x001fe20000010000 */
[----:B------:R-:W-:Y:S01]  /*cde0*/  IMAD.U32 R7, RZ, RZ, UR4 ;  /* 0x00000004ff077e24 */ /* 0x000fe2000f8e00ff */
[----:B------:R-:W-:Y:S01]  /*cdf0*/  USEL UR4, URZ, 0x1, UP0 ;  /* 0x000000013f047887 */ /* 0x000fe20008000000 */
[----:B-1----:R-:W-:Y:S02]  /*ce00*/  FADD.FTZ R12, R8, R9 ;  /* 0x00000009080c7221 */ /* 0x002fe40000010000 */
[----:B------:R-:W-:Y:S01]  /*ce10*/  FSETP.NE.FTZ.AND P0, PT, R11, RZ, PT ;  /* 0x000000ff0b00720b */ /* 0x000fe20003f15000 */
[----:B------:R-:W-:Y:S01]  /*ce20*/  IMAD.U32 R8, RZ, RZ, UR5 ;  /* 0x00000005ff087e24 */ /* 0x000fe2000f8e00ff */
[----:B------:R-:W-:Y:S01]  /*ce30*/  ULOP3.LUT UR38, UR38, UR4, URZ, 0x3c, !UPT ;  /* 0x0000000426267292 */ /* 0x000fe2000f8e3c3f */
        /* <DEDUP_REMOVED lines=68> */
[----:B------:R1:W-:Y:S01]  /*d280*/  @!P1 SYNCS.ARRIVE.TRANS64.RED.A1T0 RZ, [R8+URZ], RZ ;  /* 0x000000ff08ff99a7 */ /* 0x0003e2000810043f */
[-C--:B---3--:R-:W-:Y:S01]  /*d290*/  FMUL.FTZ R73, R36, R4.reuse ;  /* 0x0000000424497220 */ /* 0x088fe20000410000 */
        /* <DEDUP_REMOVED lines=47> */
.L_x_1868:
        /* <DEDUP_REMOVED lines=10> */
[----:B------:R-:W-:Y:S01]  /*d630*/  R2UR UR11, R144 ;  /* 0x00000000900b72ca */ /* 0x000fe200000e0000 */
[----:B------:R-:W-:Y:S01]  /*d640*/  IMAD R9, R148, 0x20, R22 ;  /* 0x0000002094097824 */ /* 0x000fe200078e0216 */
[----:B------:R-:W-:-:S05]  /*d650*/  R2UR UR13, R145 ;  /* 0x00000000910d72ca */ /* 0x000fca00000e0000 */
[----:B------:R-:W-:Y:S01]  /*d660*/  BAR.SYNC.DEFER_BLOCKING 0x1, 0x180 ;  /* 0x0046000000007b1d */ /* 0x000fe20000010000 */
[----:B------:R-:W-:Y:S01]  /*d670*/  VIADD R87, R19, UR61 ;  /* 0x0000003d13577c36 */ /* 0x000fe20008000000 */
[----:B------:R-:W-:Y:S02]  /*d680*/  F2FP.BF16.F32.PACK_AB R6, R77, R6 ;  /* 0x000000064d06723e */ /* 0x000fe400000010ff */
[----:B------:R-:W-:Y:S01]  /*d690*/  F2FP.BF16.F32.PACK_AB R27, R64, R27 ;  /* 0x0000001b401b723e */ /* 0x000fe200000010ff */
[----:B------:R-:W-:-:S03]  /*d6a0*/  IMAD.MOV.U32 R58, RZ, RZ, R87 ;  /* 0x000000ffff3a7224 */ /* 0x000fc600078e0057 */
[----:B------:R-:W1:Y:S01]  /*d6b0*/  LDC R0, c[0x0][0xbe8] ;  /* 0x0002fa00ff007b82 */ /* 0x000e620000000800 */
[----:B------:R-:W-:Y:S01]  /*d6c0*/  ULDC.64 UR8, c[0x0][0xb90] ;  /* 0x0002e40000087ab9 */ /* 0x000fe20000000a00 */
[----:B------:R-:W-:Y:S01]  /*d6d0*/  F2FP.BF16.F32.PACK_AB R37, R38, R37 ;  /* 0x000000252625723e */ /* 0x000fe200000010ff */
[----:B------:R-:W-:Y:S01]  /*d6e0*/  ULDC.64 UR14, c[0x0][0x208] ;  /* 0x00008200000e7ab9 */ /* 0x000fe20000000a00 */
[----:B------:R-:W-:Y:S01]  /*d6f0*/  USHF.R.S32.HI UR10, URZ, 0x1f, UR11 ;  /* 0x0000001f3f0a7899 */ /* 0x000fe2000801140b */
[----:B------:R-:W-:Y:S01]  /*d700*/  F2FP.BF16.F32.PACK_AB R36, R65, R36 ;  /* 0x000000244124723e */ /* 0x000fe200000010ff */
[----:B------:R-:W-:Y:S01]  /*d710*/  USHF.R.S32.HI UR12, URZ, 0x1f, UR13 ;  /* 0x0000001f3f0c7899 */ /* 0x000fe2000801140d */
[----:B------:R-:W-:Y:S02]  /*d720*/  F2FP.BF16.F32.PACK_AB R38, R69, R68 ;  /* 0x000000444526723e */ /* 0x000fe400000010ff */
[----:B------:R-:W-:Y:S01]  /*d730*/  F2FP.BF16.F32.PACK_AB R39, R66, R39 ;  /* 0x000000274227723e */ /* 0x000fe200000010ff */
[----:B------:R-:W-:Y:S01]  /*d740*/  UMOV UR6, UR37 ;  /* 0x0000002500067c82 */ /* 0x000fe20008000000 */
[----:B0-----:R-:W-:Y:S01]  /*d750*/  UMOV UR7, UR5 ;  /* 0x0000000500077c82 */ /* 0x001fe20008000000 */
[----:B------:R-:W-:Y:S01]  /*d760*/  UIMAD UR5, UR10, UR8, URZ ;  /* 0x000000080a0572a4 */ /* 0x000fe2000f8e023f */
[----:B------:R-:W-:-:S02]  /*d770*/  IMAD.U32 R34, RZ, RZ, UR6 ;  /* 0x00000006ff227e24 */ /* 0x000fc4000f8e00ff */
[----:B------:R-:W-:Y:S01]  /*d780*/  IMAD.U32 R35, RZ, RZ, UR7 ;  /* 0x00000007ff237e24 */ /* 0x000fe2000f8e00ff */
[----:B------:R-:W-:Y:S02]  /*d790*/  UIMAD.WIDE.U32 UR6, UR11, UR8, URZ ;  /* 0x000000080b0672a5 */ /* 0x000fe4000f8e003f */
[----:B------:R-:W-:Y:S01]  /*d7a0*/  UIMAD UR5, UR11, UR9, UR5 ;  /* 0x000000090b0572a4 */ /* 0x000fe2000f8e0205 */
[--C-:B------:R-:W-:Y:S02]  /*d7b0*/  IMAD.WIDE R4, R153, 0x2, R34.reuse ;  /* 0x0000000299047825 */ /* 0x100fe400078e0222 */
[----:B------:R-:W-:Y:S01]  /*d7c0*/  ULDC.64 UR8, c[0x0][0xb98] ;  /* 0x0002e60000087ab9 */ /* 0x000fe20000000a00 */
[----:B------:R-:W-:Y:S01]  /*d7d0*/  UIADD3 UR7, UR7, UR5, URZ ;  /* 0x0000000507077290 */ /* 0x000fe2000fffe03f */
[----:B------:R-:W-:Y:S01]  /*d7e0*/  IMAD.WIDE R34, R9, 0x2, R34 ;  /* 0x0000000209227825 */ /* 0x000fe200078e0222 */
[C---:B------:R-:W-:Y:S01]  /*d7f0*/  IADD3 R31, P1, R4.reuse, 0x6000, RZ ;  /* 0x00006000041f7810 */ /* 0x040fe20007f3e0ff */
[----:B------:R-:W-:Y:S01]  /*d800*/  UIMAD UR5, UR12, UR8, URZ ;  /* 0x000000080c0572a4 */ /* 0x000fe2000f8e023f */
[----:B------:R-:W-:Y:S01]  /*d810*/  IADD3 R15, P0, R4, 0x6020, RZ ;  /* 0x00006020040f7810 */ /* 0x000fe20007f1e0ff */
[----:B------:R-:W-:Y:S01]  /*d820*/  UIMAD.WIDE.U32 UR6, UR13, UR8, UR6 ;  /* 0x000000080d0672a5 */ /* 0x000fe2000f8e0006 */
[----:B------:R-:W-:Y:S01]  /*d830*/  LOP3.LUT R16, R31, 0x180, RZ, 0xc0, !PT ;  /* 0x000001801f107812 */ /* 0x000fe200078ec0ff */
[----:B------:R-:W-:Y:S01]  /*d840*/  IMAD.X R25, RZ, RZ, R5, P1 ;  /* 0x000000ffff197224 */ /* 0x000fe200008e0605 */
[----:B-1----:R-:W-:Y:S01]  /*d850*/  ISETP.NE.AND P1, PT, R0, 0x1, PT ;  /* 0x000000010000780c */ /* 0x002fe20003f25270 */
[----:B------:R-:W-:Y:S01]  /*d860*/  UIMAD UR5, UR13, UR9, UR5 ;  /* 0x000000090d0572a4 */ /* 0x000fe2000f8e0205 */
[----:B------:R-:W-:-:S02]  /*d870*/  LOP3.LUT R14, R15, 0x180, RZ, 0xc0, !PT ;  /* 0x000001800f0e7812 */ /* 0x000fc400078ec0ff */
[----:B------:R-:W-:Y:S01]  /*d880*/  SHF.R.U64 R16, R16, 0x3, RZ ;  /* 0x0000000310107819 */ /* 0x000fe200000012ff */
[----:B------:R-:W-:Y:S01]  /*d890*/  ULDC.64 UR8, c[0x0][0xae8] ;  /* 0x0002ba0000087ab9 */ /* 0x000fe20000000a00 */
[----:B------:R-:W-:Y:S02]  /*d8a0*/  IADD3 R63, P5, R34, 0x7800, RZ ;  /* 0x00007800223f7810 */ /* 0x000fe40007fbe0ff */
[----:B------:R-:W-:Y:S02]  /*d8b0*/  SHF.R.U64 R14, R14, 0x3, RZ ;  /* 0x000000030e0e7819 */ /* 0x000fe400000012ff */
[----:B------:R-:W-:Y:S02]  /*d8c0*/  LOP3.LUT R9, R4, 0x180, RZ, 0xc0, !PT ;  /* 0x0000018004097812 */ /* 0x000fe400078ec0ff */
[----:B------:R-:W-:Y:S01]  /*d8d0*/  LOP3.LUT R24, R16, R31, RZ, 0x3c, !PT ;  /* 0x0000001f10187212 */ /* 0x000fe200078e3cff */
[----:B------:R-:W0:Y:S01]  /*d8e0*/  @P1 LDC R62, c[0x0][0xbec] ;  /* 0x0002fb00ff3e1b82 */ /* 0x000e220000000800 */
[----:B------:R-:W-:-:S02]  /*d8f0*/  LOP3.LUT R16, R63, 0x180, RZ, 0xc0, !PT ;  /* 0x000001803f107812 */ /* 0x000fc400078ec0ff */
[----:B------:R-:W-:Y:S01]  /*d900*/  LOP3.LUT R14, R14, R15, RZ, 0x3c, !PT ;  /* 0x0000000f0e0e7212 */ /* 0x000fe200078e3cff */
[--C-:B------:R-:W-:Y:S01]  /*d910*/  IMAD.X R15, RZ, RZ, R5.reuse, P0 ;  /* 0x000000ffff0f7224 */ /* 0x100fe200000e0605 */
[----:B------:R-:W-:Y:S02]  /*d920*/  SHF.R.U64 R9, R9, 0x3, RZ ;  /* 0x0000000309097819 */ /* 0x000fe400000012ff */
[----:B------:R-:W-:Y:S01]  /*d930*/  IADD3 R33, P0, R34, 0x1800, RZ ;  /* 0x0000180022217810 */ /* 0x000fe20007f1e0ff */
[----:B------:R-:W1:Y:S01]  /*d940*/  @P1 LDC R67, c[0x0][0xbf0] ;  /* 0x0002fc00ff431b82 */ /* 0x000e620000000800 */
[C---:B------:R-:W-:Y:S02]  /*d950*/  IADD3 R29, P2, R4.reuse, 0x3020, RZ ;  /* 0x00003020041d7810 */ /* 0x040fe40007f5e0ff */
[C---:B------:R-:W-:Y:S02]  /*d960*/  IADD3 R21, P3, R4.reuse, 0x3000, RZ ;  /* 0x0000300004157810 */ /* 0x040fe40007f7e0ff */
[----:B------:R-:W-:Y:S01]  /*d970*/  IADD3 R17, P4, R4, 0x20, RZ ;  /* 0x0000002004117810 */ /* 0x000fe20007f9e0ff */
[--C-:B------:R-:W-:Y:S01]  /*d980*/  IMAD.X R11, RZ, RZ, R5.reuse, P2 ;  /* 0x000000ffff0b7224 */ /* 0x100fe200010e0605 */
[----:B------:R-:W-:Y:S01]  /*d990*/  SHF.R.U64 R16, R16, 0x3, RZ ;  /* 0x0000000310107819 */ /* 0x000fe200000012ff */
[--C-:B------:R-:W-:Y:S01]  /*d9a0*/  IMAD.X R13, RZ, RZ, R5.reuse, P3 ;  /* 0x000000ffff0d7224 */ /* 0x100fe200018e0605 */
[----:B------:R-:W-:Y:S01]  /*d9b0*/  LOP3.LUT R4, R9, R4, RZ, 0x3c, !PT ;  /* 0x0000000409047212 */ /* 0x000fe200078e3cff */
[----:B------:R-:W-:Y:S01]  /*d9c0*/  IMAD.X R9, RZ, RZ, R5, P4 ;  /* 0x000000ffff097224 */ /* 0x000fe200020e0605 */
[----:B------:R-:W-:-:S02]  /*d9d0*/  LOP3.LUT R32, R33, 0x180, RZ, 0xc0, !PT ;  /* 0x0000018021207812 */ /* 0x000fc400078ec0ff */
[----:B------:R-:W-:Y:S02]  /*d9e0*/  LOP3.LUT R16, R16, R63, RZ, 0x3c, !PT ;  /* 0x0000003f10107212 */ /* 0x000fe400078e3cff */
[----:B------:R-:W-:Y:S01]  /*d9f0*/  MOV R63, R4 ;  /* 0x00000004003f7202 */ /* 0x000fe20000000f00 */
[----:B0-----:R-:W-:Y:S01]  /*da00*/  @P1 IMAD.HI.U32 R62, R87, R62, RZ ;  /* 0x0000003e573e1227 */ /* 0x001fe200078e00ff */
[----:B------:R-:W-:Y:S02]  /*da10*/  LOP3.LUT R10, R29, 0x180, RZ, 0xc0, !PT ;  /* 0x000001801d0a7812 */ /* 0x000fe400078ec0ff */
[----:B------:R-:W-:Y:S02]  /*da20*/  F2FP.BF16.F32.PACK_AB R4, R78, R7 ;  /* 0x000000074e04723e */ /* 0x000fe400000010ff */
[----:B------:R-:W-:Y:S02]  /*da30*/  SHF.R.U64 R32, R32, 0x3, RZ ;  /* 0x0000000320207819 */ /* 0x000fe400000012ff */
[----:B------:R-:W-:-:S02]  /*da40*/  F2FP.BF16.F32.PACK_AB R5, R86, R83 ;  /* 0x000000535605723e */ /* 0x000fc400000010ff */
[----:B-1----:R-:W-:Y:S02]  /*da50*/  @P1 SHF.R.U32.HI R58, RZ, R67, R62 ;  /* 0x00000043ff3a1219 */ /* 0x002fe4000001163e */
[----:B------:R-:W-:Y:S02]  /*da60*/  F2FP.BF16.F32.PACK_AB R7, R85, R84 ;  /* 0x000000545507723e */ /* 0x000fe400000010ff */
[----:B------:R-:W-:Y:S01]  /*da70*/  MOV R67, R14 ;  /* 0x0000000e00437202 */ /* 0x000fe20000000f00 */
[--C-:B------:R-:W-:Y:S01]  /*da80*/  IMAD.MOV R71, RZ, RZ, -R58.reuse ;  /* 0x000000ffff477224 */ /* 0x100fe200078e0a3a */
[----:B------:R-:W-:Y:S01]  /*da90*/  SHF.R.U64 R10, R10, 0x3, RZ ;  /* 0x000000030a0a7819 */ /* 0x000fe200000012ff */
[----:B------:R0:W-:Y:S01]  /*daa0*/  STSM.16.M88.4 [R63], R4 ;  /* 0x000000043f007844 */ /* 0x0001e20000000200 */
[----:B------:R-:W-:Y:S01]  /*dab0*/  LOP3.LUT R32, R32, R33, RZ, 0x3c, !PT ;  /* 0x0000002120207212 */ /* 0x000fe200078e3cff */
[----:B------:R-:W-:Y:S01]  /*dac0*/  IMAD R15, R0, R71, R87 ;  /* 0x00000047000f7224 */ /* 0x000fe200078e0257 */
[----:B------:R-:W-:Y:S01]  /*dad0*/  MOV R77, R24 ;  /* 0x00000018004d7202 */ /* 0x000fe20000000f00 */
[----:B------:R-:W-:Y:S01]  /*dae0*/  IMAD.X R33, RZ, RZ, R35, P0 ;  /* 0x000000ffff217224 */ /* 0x000fe200000e0623 */
[----:B------:R-:W-:Y:S01]  /*daf0*/  SHF.R.S32.HI R14, RZ, 0x1f, R58 ;  /* 0x0000001fff0e7819 */ /* 0x000fe2000001143a */
[----:B------:R-:W-:Y:S01]  /*db00*/  IMAD.U32 R25, RZ, RZ, UR5 ;  /* 0x00000005ff197e24 */ /* 0x000fe2000f8e00ff */
[----:B------:R-:W-:Y:S01]  /*db10*/  LOP3.LUT R10, R10, R29, RZ, 0x3c, !PT ;  /* 0x0000001d0a0a7212 */ /* 0x000fe200078e3cff */
[----:B------:R-:W-:Y:S01]  /*db20*/  ULDC UR5, c[0x0][0xa88] ;  /* 0x0002a20000057ab9 */ /* 0x000fe20000000800 */
[----:B------:R-:W-:-:S02]  /*db30*/  IADD3 R29, P3, R34, 0x4800, RZ ;  /* 0x00004800221d7810 */ /* 0x000fc40007f7e0ff */
[----:B------:R-:W-:Y:S02]  /*db40*/  IADD3 R31, P2, R34, 0x3000, RZ ;  /* 0x00003000221f7810 */ /* 0x000fe40007f5e0ff */
[----:B------:R-:W-:Y:S02]  /*db50*/  LOP3.LUT R28, R29, 0x180, RZ, 0xc0, !PT ;  /* 0x000001801d1c7812 */ /* 0x000fe400078ec0ff */
[----:B------:R-:W-:Y:S02]  /*db60*/  LOP3.LUT R8, R17, 0x180, RZ, 0xc0, !PT ;  /* 0x0000018011087812 */ /* 0x000fe400078ec0ff */
[----:B0-----:R-:W-:Y:S01]  /*db70*/  IADD3 R4, P0, R58, UR6, RZ ;  /* 0x000000063a047c10 */ /* 0x001fe2000ff1e0ff */
[----:B------:R-:W-:Y:S01]  /*db80*/  IMAD R58, R0, UR5, RZ ;  /* 0x00000005003a7c24 */ /* 0x000fe2000f8e02ff */
[----:B------:R-:W-:Y:S02]  /*db90*/  SHF.R.S32.HI R6, RZ, 0x1f, R15 ;  /* 0x0000001fff067819 */ /* 0x000fe4000001140f */
[----:B------:R-:W-:Y:S01]  /*dba0*/  IADD3.X R5, R14, UR7, R25, P0, !PT ;  /* 0x000000070e057c10 */ /* 0x000fe200087fe419 */
[----:B------:R-:W-:Y:S01]  /*dbb0*/  ULDC.64 UR6, c[0x0][0xb88] ;  /* 0x0002e20000067ab9 */ /* 0x000fe20000000a00 */
[----:B------:R-:W-:Y:S01]  /*dbc0*/  LOP3.LUT R30, R31, 0x180, RZ, 0xc0, !PT ;  /* 0x000001801f1e7812 */ /* 0x000fe200078ec0ff */
[----:B------:R-:W-:Y:S01]  /*dbd0*/  IMAD R6, R6, UR6, RZ ;  /* 0x0000000606067c24 */ /* 0x000fe2000f8e02ff */
[----:B------:R-:W-:Y:S01]  /*dbe0*/  LOP3.LUT R12, R21, 0x180, RZ, 0xc0, !PT ;  /* 0x00000180150c7812 */ /* 0x000fe200078ec0ff */
[----:B------:R-:W-:Y:S01]  /*dbf0*/  IMAD.WIDE.U32 R4, R15, UR6, R4 ;  /* 0x000000060f047c25 */ /* 0x000fe2000f8e0004 */
[----:B------:R-:W-:-:S02]  /*dc00*/  SHF.R.U64 R28, R28, 0x3, RZ ;  /* 0x000000031c1c7819 */ /* 0x000fc400000012ff */
[----:B------:R-:W-:Y:S01]  /*dc10*/  MOV R78, R10 ;  /* 0x0000000a004e7202 */ /* 0x000fe20000000f00 */
[----:B------:R-:W-:Y:S01]  /*dc20*/  IMAD R15, R15, UR7, R6 ;  /* 0x000000070f0f7c24 */ /* 0x000fe2000f8e0206 */
[----:B------:R-:W-:Y:S01]  /*dc30*/  SHF.R.U64 R8, R8, 0x3, RZ ;  /* 0x0000000308087819 */ /* 0x000fe200000012ff */
[----:B------:R-:W-:Y:S01]  /*dc40*/  VIADD R11, R152, UR61 ;  /* 0x0000003d980b7c36 */ /* 0x000fe20008000000 */
[----:B------:R-:W-:Y:S01]  /*dc50*/  SHF.R.U64 R30, R30, 0x3, RZ ;  /* 0x000000031e1e7819 */ /* 0x000fe200000012ff */
[----:B------:R-:W-:Y:S01]  /*dc60*/  ULDC.64 UR6, c[0x0][0xb50] ;  /* 0x0002d40000067ab9 */ /* 0x000fe20000000a00 */
[----:B------:R-:W-:Y:S01]  /*dc70*/  SHF.R.U64 R12, R12, 0x3, RZ ;  /* 0x000000030c0c7819 */ /* 0x000fe200000012ff */
[----:B------:R-:W-:Y:S01]  /*dc80*/  VIADD R7, R11, 0x8 ;  /* 0x000000080b077836 */ /* 0x000fe20000000000 */
[----:B------:R-:W-:Y:S01]  /*dc90*/  LOP3.LUT R28, R28, R29, RZ, 0x3c, !PT ;  /* 0x0000001d1c1c7212 */ /* 0x000fe200078e3cff */
[----:B------:R-:W-:Y:S01]  /*dca0*/  IMAD.X R29, RZ, RZ, R35, P3 ;  /* 0x000000ffff1d7224 */ /* 0x000fe200018e0623 */
[----:B------:R-:W-:Y:S01]  /*dcb0*/  LOP3.LUT P0, RZ, R150, 0x3, RZ, 0xc0, !PT ;  /* 0x0000000396ff7812 */ /* 0x000fe2000780c0ff */
[----:B------:R-:W-:Y:S01]  /*dcc0*/  IMAD.IADD R5, R5, 0x1, R15 ;  /* 0x0000000105057824 */ /* 0x000fe200078e020f */
[----:B------:R-:W-:-:S02]  /*dcd0*/  LEA R85, P3, R4, UR6, 0x2 ;  /* 0x0000000604557c11 */ /* 0x000fc4000f8610ff */
[----:B------:R-:W-:Y:S02]  /*dce0*/  LOP3.LUT R8, R8, R17, RZ, 0x3c, !PT ;  /* 0x0000001108087212 */ /* 0x000fe400078e3cff */
[----:B------:R-:W-:Y:S01]  /*dcf0*/  LOP3.LUT R30, R30, R31, RZ, 0x3c, !PT ;  /* 0x0000001f1e1e7212 */ /* 0x000fe200078e3cff */
[----:B------:R-:W-:Y:S01]  /*dd00*/  IMAD.X R31, RZ, RZ, R35, P2 ;  /* 0x000000ffff1f7224 */ /* 0x000fe200010e0623 */
[----:B------:R-:W-:Y:S01]  /*dd10*/  LOP3.LUT R12, R12, R21, RZ, 0x3c, !PT ;  /* 0x000000150c0c7212 */ /* 0x000fe200078e3cff */
[----:B------:R-:W-:Y:S01]  /*dd20*/  SHFL.IDX PT, R62, R85, RZ, 0x1c1f ;  /* 0x001c1fff553e7589 */ /* 0x000fe200000e0000 */
[-C--:B------:R-:W-:Y:S02]  /*dd30*/  ISETP.GE.OR P2, PT, R11, R58.reuse, P0 ;  /* 0x0000003a0b00720c */ /* 0x080fe40000746670 */
[----:B------:R-:W-:Y:S01]  /*dd40*/  ISETP.GE.OR P0, PT, R7, R58, P0 ;  /* 0x0000003a0700720c */ /* 0x000fe20000706670 */
[----:B------:R-:W-:Y:S01]  /*dd50*/  SHFL.IDX PT, R70, R85, 0x1, 0x1c1f ;  /* 0x003c1f0055467f89 */ /* 0x000fe200000e0000 */
[----:B------:R-:W-:-:S02]  /*dd60*/  LEA.HI.X R86, R4, UR7, R5, 0x2, P3 ;  /* 0x0000000704567c11 */ /* 0x000fc400098f1405 */
[----:B------:R-:W-:Y:S02]  /*dd70*/  MOV R84, R8 ;  /* 0x0000000800547202 */ /* 0x000fe40000000f00 */
[----:B------:R-:W-:Y:S01]  /*dd80*/  F2FP.BF16.F32.PACK_AB R4, R75, R74 ;  /* 0x0000004a4b04723e */ /* 0x000fe200000010ff */
[----:B------:R-:W0:Y:S01]  /*dd90*/  SHFL.IDX PT, R63, R86, RZ, 0x1c1f ;  /* 0x001c1fff563f7589 */ /* 0x000e2200000e0000 */
[----:B------:R-:W-:Y:S02]  /*dda0*/  F2FP.BF16.F32.PACK_AB R5, R81, R80 ;  /* 0x000000505105723e */ /* 0x000fe400000010ff */
[----:B------:R-:W-:Y:S01]  /*ddb0*/  F2FP.BF16.F32.PACK_AB R6, R76, R73 ;  /* 0x000000494c06723e */ /* 0x000fe200000010ff */
[----:B------:R-:W1:Y:S01]  /*ddc0*/  SHFL.IDX PT, R71, R86, 0x1, 0x1c1f ;  /* 0x003c1f0056477f89 */ /* 0x000e6200000e0000 */
[----:B------:R-:W-:Y:S02]  /*ddd0*/  F2FP.BF16.F32.PACK_AB R7, R82, R79 ;  /* 0x0000004f5207723e */ /* 0x000fe400000010ff */
        /* <DEDUP_REMOVED lines=14> */
[----:B------:R-:W-:Y:S02]  /*dec0*/  F2FP.BF16.F32.PACK_AB R26, R61, R60 ;  /* 0x0000003c3d1a723e */ /* 0x000fe400000010ff */
[C---:B------:R-:W-:Y:S01]  /*ded0*/  IADD3 R21, P4, R34.reuse, 0x6000, RZ ;  /* 0x0000600022157810 */ /* 0x040fe20007f9e0ff */
[----:B------:R-:W-:Y:S01]  /*dee0*/  UIMAD UR5, UR10, UR8, URZ ;  /* 0x000000080a0572a4 */ /* 0x000fe2000f8e023f */
[----:B------:R-:W-:Y:S01]  /*def0*/  LOP3.LUT R17, R34, 0x180, RZ, 0xc0, !PT ;  /* 0x0000018022117812 */ /* 0x000fe200078ec0ff */
[----:B------:R-:W-:Y:S01]  /*df00*/  STSM.16.M88.4 [R77], R24 ;  /* 0x000000184d007844 */ /* 0x000fe20000000200 */
[----:B------:R-:W-:Y:S01]  /*df10*/  LOP3.LUT R20, R21, 0x180, RZ, 0xc0, !PT ;  /* 0x0000018015147812 */ /* 0x000fe200078ec0ff */
[----:B--2---:R-:W2:Y:S02]  /*df20*/  @P1 LDC R13, c[0x0][0xbec] ;  /* 0x0002fb00ff0d1b82 */ /* 0x004ea40000000800 */
[----:B------:R-:W-:Y:S01]  /*df30*/  STSM.16.M88.4 [R67], R36 ;  /* 0x0000002443007844 */ /* 0x000fe20000000200 */
[----:B------:R-:W-:-:S05]  /*df40*/  SHF.R.U64 R20, R20, 0x3, RZ ;  /* 0x0000000314147819 */ /* 0x000fca00000012ff */
[----:B------:R-:W3:Y:S08]  /*df50*/  @P1 LDC R15, c[0x0][0xbf0] ;  /* 0x0002fc00ff0f1b82 */ /* 0x000ef00000000800 */
[----:B------:R-:W-:Y:S01]  /*df60*/  BAR.SYNC.DEFER_BLOCKING 0x1, 0x180 ;  /* 0x0046000000007b1d */ /* 0x000fe20000010000 */
[----:B------:R-:W-:Y:S01]  /*df70*/  LOP3.LUT R20, R20, R21, RZ, 0x3c, !PT ;  /* 0x0000001514147212 */ /* 0x000fe200078e3cff */
[----:B------:R-:W-:Y:S01]  /*df80*/  IMAD.X R21, RZ, RZ, R35, P4 ;  /* 0x000000ffff157224 */ /* 0x000fe200020e0623 */
[----:B------:R-:W-:Y:S01]  /*df90*/  UIMAD.WIDE.U32 UR6, UR11, UR8, URZ ;  /* 0x000000080b0672a5 */ /* 0x000fe2000f8e003f */
[----:B------:R-:W-:Y:S01]  /*dfa0*/  SHF.R.U64 R17, R17, 0x3, RZ ;  /* 0x0000000311117819 */ /* 0x000fe200000012ff */
[----:B------:R-:W-:-:S03]  /*dfb0*/  UIMAD UR5, UR11, UR9, UR5 ;  /* 0x000000090b0572a4 */ /* 0x000fc6000f8e0205 */
[----:B------:R-:W-:Y:S01]  /*dfc0*/  ULDC.64 UR10, c[0x0][0xaf0] ;  /* 0x0002bc00000a7ab9 */ /* 0x000fe20000000a00 */
[----:B------:R-:W-:Y:S01]  /*dfd0*/  UIADD3 UR7, UR7, UR5, URZ ;  /* 0x0000000507077290 */ /* 0x000fe2000fffe03f */
[----:B------:R-:W-:Y:S01]  /*dfe0*/  LOP3.LUT R34, R17, R34, RZ, 0x3c, !PT ;  /* 0x0000002211227212 */ /* 0x000fe200078e3cff */
[----:B------:R-:W-:Y:S01]  /*dff0*/  UIMAD UR8, UR12, UR10, URZ ;  /* 0x0000000a0c0872a4 */ /* 0x000fe2000f8e023f */
[----:B------:R-:W-:Y:S01]  /*e000*/  IMAD.X R17, RZ, RZ, R35, P5 ;  /* 0x000000ffff117224 */ /* 0x000fe200028e0623 */
[----:B0-----:R0:W-:Y:S04]  /*e010*/  @!P2 ST.E desc[UR14][R62.64], R3 ;  /* 0x000000033e00a985 */ /* 0x0011e8000c10190e */
[----:B-1----:R1:W-:Y:S04]  /*e020*/  @!P0 ST.E desc[UR14][R70.64], R72 ;  /* 0x0000004846008985 */ /* 0x0023e8000c10190e */
[----:B------:R4:W5:Y:S01]  /*e030*/  LD.E.128 R52, desc[UR14][R20.64] ;  /* 0x0000000e14347980 */ /* 0x000962000c101d00 */
[----:B0-----:R-:W-:Y:S01]  /*e040*/  IMAD R3, R147, 0x60, R148 ;  /* 0x0000006093037824 */ /* 0x001fe200078e0294 */
[----:B------:R-:W-:-:S02]  /*e050*/  UIMAD UR5, UR13, UR11, UR8 ;  /* 0x0000000b0d0572a4 */ /* 0x000fc4000f8e0208 */
[----:B------:R-:W5:Y:S01]  /*e060*/  LD.E.128 R44, desc[UR14][R34.64] ;  /* 0x0000000e222c7980 */ /* 0x000f62000c101d00 */
[----:B------:R-:W-:Y:S01]  /*e070*/  UIMAD.WIDE.U32 UR6, UR13, UR10, UR6 ;  /* 0x0000000a0d0672a5 */ /* 0x000fe2000f8e0006 */
[----:B------:R-:W-:Y:S01]  /*e080*/  ULDC.64 UR8, c[0x0][0xae0] ;  /* 0x0002b80000087ab9 */ /* 0x000fe20000000a00 */
[----:B----4-:R-:W-:Y:S01]  /*e090*/  VIADD R20, R3, UR61 ;  /* 0x0000003d03147c36 */ /* 0x010fe20008000000 */
[----:B------:R-:W5:Y:S03]  /*e0a0*/  LD.E.128 R40, desc[UR14][R32.64] ;  /* 0x0000000e20287980 */ /* 0x000f66000c101d00 */
[----:B--2---:R-:W-:Y:S01]  /*e0b0*/  @P1 IMAD.HI.U32 R12, R20, R13, RZ ;  /* 0x0000000d140c1227 */ /* 0x004fe200078e00ff */
[----:B------:R-:W5:Y:S03]  /*e0c0*/  LD.E.128 R48, desc[UR14][R30.64] ;  /* 0x0000000e1e307980 */ /* 0x000f66000c101d00 */
[----:B------:R-:W-:Y:S01]  /*e0d0*/  IMAD.MOV.U32 R3, RZ, RZ, R20 ;  /* 0x000000ffff037224 */ /* 0x000fe200078e0014 */
[----:B---3--:R-:W-:Y:S01]  /*e0e0*/  @P1 SHF.R.U32.HI R3, RZ, R15, R12 ;  /* 0x0000000fff031219 */ /* 0x008fe2000001160c */
[----:B------:R-:W-:Y:S01]  /*e0f0*/  UIADD3 UR5, UR7, UR5, URZ ;  /* 0x0000000507057290 */ /* 0x000fe2000fffe03f */
[----:B------:R-:W5:Y:S02]  /*e100*/  LD.E.128 R4, desc[UR14][R28.64] ;  /* 0x0000000e1c047980 */ /* 0x000f64000c101d00 */
[--C-:B------:R-:W-:Y:S01]  /*e110*/  SHF.R.S32.HI R14, RZ, 0x1f, R3.reuse ;  /* 0x0000001fff0e7819 */ /* 0x100fe20000011403 */
[----:B------:R-:W-:Y:S01]  /*e120*/  IMAD.MOV R15, RZ, RZ, -R3 ;  /* 0x000000ffff0f7224 */ /* 0x000fe200078e0a03 */
[----:B------:R0:W5:Y:S01]  /*e130*/  LD.E.128 R8, desc[UR14][R16.64] ;  /* 0x0000000e10087980 */ /* 0x000162000c101d00 */
[----:B------:R-:W-:-:S02]  /*e140*/  IMAD.U32 R13, RZ, RZ, UR7 ;  /* 0x00000007ff0d7e24 */ /* 0x000fc4000f8e00ff */
[----:B------:R-:W-:Y:S01]  /*e150*/  IMAD R15, R0, R15, R20 ;  /* 0x0000000f000f7224 */ /* 0x000fe200078e0214 */
[----:B------:R-:W-:Y:S01]  /*e160*/  @!PT LDS RZ, [RZ] ;  /* 0x00000000fffff984 */ /* 0x000fe20000000800 */
[----:B------:R-:W-:Y:S01]  /*e170*/  @!PT LDS RZ, [RZ] ;  /* 0x00000000fffff984 */ /* 0x000fe20000000800 */
[----:B------:R-:W-:Y:S01]  /*e180*/  @!PT LDS RZ, [RZ] ;  /* 0x00000000fffff984 */ /* 0x000fe20000000800 */
[----:B------:R-:W-:Y:S01]  /*e190*/  @!PT LDS RZ, [RZ] ;  /* 0x00000000fffff984 */ /* 0x000fe20000000800 */
[----:B------:R2:W-:Y:S06]  /*e1a0*/  MEMBAR.ALL.CTA ;  /* 0x0000000000007992 */ /* 0x0005ec0000008000 */
[----:B--2---:R-:W2:Y:S01]  /*e1b0*/  FENCE.VIEW.ASYNC.S ;  /* 0x00000000000073c6 */ /* 0x004ea20000000000 */
        /* <DEDUP_REMOVED lines=19> */
[----:B--2---:R1:W0:Y:S01]  /*e2f0*/  SHFL.IDX PT, R14, R0, RZ, 0x1c1f ;  /* 0x001c1fff000e7589 */ /* 0x00422200000e0000 */
[----:B------:R-:W-:Y:S01]  /*e300*/  BSSY B1, `(.L_x_1901) ;  /* 0x0000011000017945 */ /* 0x000fe20003800000 */
[----:B------:R-:W-:Y:S02]  /*e310*/  SYNCS.ARRIVE.TRANS64.RED.A1T0 RZ, [UR5], RZ ;  /* 0x000000ffffff79a7 */ /* 0x000fe40008100405 */
[----:B------:R1:W2:Y:S01]  /*e320*/  SHFL.IDX PT, R15, R24, RZ, 0x1c1f ;  /* 0x001c1fff180f7589 */ /* 0x0002a200000e0000 */
[----:B------:R-:W-:Y:S05]  /*e330*/  @P0 BRA `(.L_x_1902) ;  /* 0x0000000000340947 */ /* 0x000fea0003800000 */
[----:B------:R-:W-:Y:S01]  /*e340*/  ULDC UR5, c[0x0][0xac8] ;  /* 0x0002b20000057ab9 */ /* 0x000fe20000000800 */
[----:B------:R-:W-:Y:S01]  /*e350*/  ULDC.64 UR6, c[0x0][0x208] ;  /* 0x0000820000067ab9 */ /* 0x000fe20000000a00 */
[----:B------:R-:W-:Y:S02]  /*e360*/  ISETP.GE.AND P1, PT, R23, UR5, PT ;  /* 0x0000000517007c0c */ /* 0x000fe4000bf26270 */
[----:B------:R-:W-:Y:S02]  /*e370*/  ISETP.GE.AND P2, PT, R146, UR5, PT ;  /* 0x0000000592007c0c */ /* 0x000fe4000bf46270 */
[----:B------:R-:W-:-:S09]  /*e380*/  ISETP.GE.AND P0, PT, R22, UR5, PT ;  /* 0x0000000516007c0c */ /* 0x000fd2000bf06270 */
[CC--:B0-----:R-:W-:Y:S02]  /*e390*/  @!P1 LEA R16, P3, R23.reuse, R14.reuse, 0x1 ;  /* 0x0000000e17109211 */ /* 0x0c1fe400078608ff */
[----:B------:R-:W-:Y:S02]  /*e3a0*/  @!P2 LEA R20, P4, R146, R14, 0x1 ;  /* 0x0000000e9214a211 */ /* 0x000fe400078808ff */
[----:B--2---:R-:W-:Y:S01]  /*e3b0*/  @!P0 IMAD.WIDE R12, R22, 0x2, R14 ;  /* 0x00000002160c8825 */ /* 0x004fe200078e020e */
[-C--:B------:R-:W-:Y:S02]  /*e3c0*/  @!P1 LEA.HI.X R17, R23, R15.reuse, R156, 0x1, P3 ;  /* 0x0000000f17119211 */ /* 0x080fe400018f0c9c */
[----:B------:R-:W-:Y:S02]  /*e3d0*/  @!P2 LEA.HI.X R21, R146, R15, R155, 0x1, P4 ;  /* 0x0000000f9215a211 */ /* 0x000fe400020f0c9b */
[----:B-----5:R3:W-:Y:S04]  /*e3e0*/  @!P0 ST.E.128 desc[UR6][R12.64], R44 ;  /* 0x0000002c0c008985 */ /* 0x0207e8000c101d06 */
[----:B------:R3:W-:Y:S04]  /*e3f0*/  @!P1 ST.E.128 desc[UR6][R16.64], R48 ;  /* 0x0000003010009985 */ /* 0x0007e8000c101d06 */
[----:B------:R3:W-:Y:S02]  /*e400*/  @!P2 ST.E.128 desc[UR6][R20.64], R52 ;  /* 0x000000341400a985 */ /* 0x0007e4000c101d06 */
.L_x_1902:
[----:B------:R-:W-:Y:S05]  /*e410*/  BSYNC B1 ;  /* 0x0000000000017941 */ /* 0x000fea0003800000 */
.L_x_1901:
[----:B------:R-:W-:Y:S01]  /*e420*/  VIADD R3, R25, 0x60 ;  /* 0x0000006019037836 */ /* 0x000fe20000000000 */
[----:B--2---:R2:W4:Y:S04]  /*e430*/  SHFL.IDX PT, R15, R24, 0x1, 0x1c1f ;  /* 0x003c1f00180f7f89 */ /* 0x00452800000e0000 */
[----:B------:R-:W-:Y:S01]  /*e440*/  ISETP.GE.AND P0, PT, R3, R58, PT ;  /* 0x0000003a0300720c */ /* 0x000fe20003f06270 */
[----:B0-----:R2:W0:-:S12]  /*e450*/  SHFL.IDX PT, R14, R0, 0x1, 0x1c1f ;  /* 0x003c1f00000e7f89 */ /* 0x00141800000e0000 */
[----:B--2---:R-:W-:Y:S05]  /*e460*/  @P0 BRA `(.L_x_1903) ;  /* 0x0000000800500947 */ /* 0x004fea0003800000 */
[----:B------:R-:W-:Y:S01]  /*e470*/  ULDC UR5, c[0x0][0xac8] ;  /* 0x0002b20000057ab9 */ /* 0x000fe20000000800 */
[----:B------:R-:W-:Y:S01]  /*e480*/  ULDC.64 UR6, c[0x0][0x208] ;  /* 0x0000820000067ab9 */ /* 0x000fe20000000a00 */
[----:B------:R-:W-:Y:S02]  /*e490*/  ISETP.GE.AND P2, PT, R23, UR5, PT ;  /* 0x0000000517007c0c */ /* 0x000fe4000bf46270 */
[----:B------:R-:W-:-:S11]  /*e4a0*/  ISETP.GE.AND P1, PT, R22, UR5, PT ;  /* 0x0000000516007c0c */ /* 0x000fd6000bf26270 */
[C---:B0--3--:R-:W-:Y:S02]  /*e4b0*/  @!P2 LEA R16, P0, R23.reuse, R14, 0x1 ;  /* 0x0000000e1710a211 */ /* 0x049fe400078008ff */
[----:B----4-:R-:W-:Y:S02]  /*e4c0*/  @!P1 IMAD.WIDE R12, R22, 0x2, R14 ;  /* 0x00000002160c9825 */ /* 0x010fe400078e020e */
[----:B------:R-:W-:Y:S02]  /*e4d0*/  @!P2 LEA.HI.X R17, R23, R15, R156, 0x1, P0 ;  /* 0x0000000f1711a211 */ /* 0x000fe400000f0c9c */
[----:B------:R-:W-:Y:S01]  /*e4e0*/  ISETP.GE.AND P0, PT, R146, UR5, PT ;  /* 0x0000000592007c0c */ /* 0x000fe2000bf06270 */
[----:B-----5:R2:W-:Y:S04]  /*e4f0*/  @!P1 ST.E.128 desc[UR6][R12.64], R40 ;  /* 0x000000280c009985 */ /* 0x0205e8000c101d06 */
[----:B------:R2:W-:Y:S08]  /*e500*/  @!P2 ST.E.128 desc[UR6][R16.64], R4 ;  /* 0x000000041000a985 */ /* 0x0005f0000c101d06 */
[----:B------:R-:W-:Y:S05]  /*e510*/  @P0 BRA `(.L_x_1903) ;  /* 0x0000000800240947 */ /* 0x000fea0003800000 */
[----:B--2---:R-:W-:Y:S01]  /*e520*/  LEA R4, P0, R146, R14, 0x1 ;  /* 0x0000000e92047211 */ /* 0x004fe200078008ff */
[----:B------:R-:W-:-:S03]  /*e530*/  ULDC.64 UR6, c[0x0][0x208] ;  /* 0x0000820000067ab9 */ /* 0x000fc60000000a00 */
[----:B------:R-:W-:-:S05]  /*e540*/  LEA.HI.X R5, R146, R15, R155, 0x1, P0 ;  /* 0x0000000f92057211 */ /* 0x000fca00000f0c9b */
[----:B------:R0:W-:Y:S01]  /*e550*/  ST.E.128 desc[UR6][R4.64], R8 ;  /* 0x0000000804007985 */ /* 0x0001e2000c101d06 */
[----:B------:R-:W-:Y:S05]  /*e560*/  BRA `(.L_x_1903) ;  /* 0x0000000800107947 */ /* 0x000fea0003800000 */
.L_x_1900:
[----:B------:R-:W0:Y:S01]  /*e570*/  LDC R10, c[0x0][0xbe8] ;  /* 0x0002fa00ff0a7b82 */ /* 0x000e220000000800 */
[----:B------:R-:W-:Y:S01]  /*e580*/  R2UR UR6, R144 ;  /* 0x00000000900672ca */ /* 0x000fe200000e0000 */
[----:B------:R-:W-:Y:S01]  /*e590*/  BSSY B1, `(.L_x_1904) ;  /* 0x0000035000017945 */ /* 0x000fe20003800000 */
[----:B------:R-:W-:Y:S01]  /*e5a0*/  R2UR UR5, R145 ;  /* 0x00000000910572ca */ /* 0x000fe200000e0000 */
[----:B------:R-:W-:Y:S01]  /*e5b0*/  IMAD R8, R147, 0x60, R148 ;  /* 0x0000006093087824 */ /* 0x000fe200078e0294 */
[----:B------:R-:W-:-:S09]  /*e5c0*/  ISETP.GE.AND P0, PT, R157, 0xc0, PT ;  /* 0x000000c09d00780c */ /* 0x000fd20003f06270 */
[----:B------:R-:W-:Y:S02]  /*e5d0*/  USHF.R.S32.HI UR8, URZ, 0x1f, UR6 ;  /* 0x0000001f3f087899 */ /* 0x000fe40008011406 */
[----:B------:R-:W-:Y:S01]  /*e5e0*/  USHF.R.S32.HI UR9, URZ, 0x1f, UR5 ;  /* 0x0000001f3f097899 */ /* 0x000fe20008011405 */
        /* <DEDUP_REMOVED lines=14> */
[----:B------:R-:W-:Y:S01]  /*e6d0*/  R2UR UR13, R144 ;  /* 0x00000000900d72ca */ /* 0x000fe200000e0000 */
[----:B------:R-:W-:Y:S01]  /*e6e0*/  UIMAD UR5, UR8, UR10, URZ ;  /* 0x0000000a080572a4 */ /* 0x000fe2000f8e023f */
[----:B------:R-:W-:Y:S01]  /*e6f0*/  R2UR UR12, R145 ;  /* 0x00000000910c72ca */ /* 0x000fe200000e0000 */
[----:B------:R-:W-:-:S08]  /*e700*/  IMAD.MOV.U32 R4, RZ, RZ, R6 ;  /* 0x000000ffff047224 */ /* 0x000fd000078e0006 */
[----:B------:R-:W2:Y:S02]  /*e710*/  @P0 LDC R3, c[0x0][0xbec] ;  /* 0x0002fb00ff030b82 */ /* 0x000ea40000000800 */
[----:B------:R-:W-:Y:S02]  /*e720*/  UIMAD.WIDE.U32 UR6, UR13, UR10, URZ ;  /* 0x0000000a0d0672a5 */ /* 0x000fe4000f8e003f */
[----:B------:R-:W-:-:S03]  /*e730*/  UIMAD UR5, UR13, UR11, UR5 ;  /* 0x0000000b0d0572a4 */ /* 0x000fc6000f8e0205 */
[----:B------:R-:W-:Y:S01]  /*e740*/  ULDC.64 UR10, c[0x0][0xb98] ;  /* 0x0002e600000a7ab9 */ /* 0x000fe20000000a00 */
[----:B------:R-:W3:Y:S01]  /*e750*/  @P0 LDC R7, c[0x0][0xbf0] ;  /* 0x0002fc00ff070b82 */ /* 0x000ee20000000800 */
[----:B------:R-:W-:Y:S02]  /*e760*/  UIADD3 UR7, UR7, UR5, URZ ;  /* 0x0000000507077290 */ /* 0x000fe4000fffe03f */
[----:B------:R-:W-:Y:S02]  /*e770*/  UIMAD UR5, UR9, UR10, URZ ;  /* 0x0000000a090572a4 */ /* 0x000fe4000f8e023f */
[----:B------:R-:W-:Y:S02]  /*e780*/  UIMAD.WIDE.U32 UR6, UR12, UR10, UR6 ;  /* 0x0000000a0c0672a5 */ /* 0x000fe4000f8e0006 */
[----:B------:R-:W-:-:S03]  /*e790*/  UIMAD UR5, UR12, UR11, UR5 ;  /* 0x0000000b0c0572a4 */ /* 0x000fc6000f8e0205 */
[----:B------:R-:W-:Y:S01]  /*e7a0*/  ULDC.64 UR10, c[0x0][0xb88] ;  /* 0x0002e200000a7ab9 */ /* 0x000fe20000000a00 */
        /* <DEDUP_REMOVED lines=19> */
.L_x_1905:
[----:B------:R-:W-:Y:S05]  /*e8e0*/  BSYNC B1 ;  /* 0x0000000000017941 */ /* 0x000fea0003800000 */
.L_x_1904:
[----:B------:R-:W-:Y:S01]  /*e8f0*/  R2UR UR13, R144 ;  /* 0x00000000900d72ca */ /* 0x000fe200000e0000 */
[----:B------:R-:W-:Y:S01]  /*e900*/  ULDC.64 UR10, c[0x0][0xae8] ;  /* 0x0002ba00000a7ab9 */ /* 0x000fe20000000a00 */
[----:B------:R-:W-:Y:S01]  /*e910*/  R2UR UR12, R145 ;  /* 0x00000000910c72ca */ /* 0x000fe200000e0000 */
[----:B------:R-:W-:Y:S01]  /*e920*/  UIMAD UR5, UR8, UR10, URZ ;  /* 0x0000000a080572a4 */ /* 0x000fe2000f8e023f */
[----:B------:R-:W-:Y:S01]  /*e930*/  VIADD R8, R8, UR61 ;  /* 0x0000003d08087c36 */ /* 0x000fe20008000000 */
[----:B------:R-:W-:Y:S03]  /*e940*/  BSSY B1, `(.L_x_1906) ;  /* 0x0000034000017945 */ /* 0x000fe60003800000 */
[----:B0-----:R-:W-:-:S04]  /*e950*/  @P1 IMAD.HI.U32 R0, R8, R9, RZ ;  /* 0x0000000908001227 */ /* 0x001fc800078e00ff */
[----:B--2---:R-:W-:Y:S01]  /*e960*/  IMAD.MOV.U32 R3, RZ, RZ, R8 ;  /* 0x000000ffff037224 */ /* 0x004fe200078e0008 */
[----:B------:R-:W-:Y:S01]  /*e970*/  UIMAD.WIDE.U32 UR6, UR13, UR10, URZ ;  /* 0x0000000a0d0672a5 */ /* 0x000fe2000f8e003f */
[----:B-1----:R-:W-:Y:S01]  /*e980*/  @P1 SHF.R.U32.HI R3, RZ, R11, R0 ;  /* 0x0000000bff031219 */ /* 0x002fe20000011600 */
[----:B------:R-:W-:-:S03]  /*e990*/  UIMAD UR5, UR13, UR11, UR5 ;  /* 0x0000000b0d0572a4 */ /* 0x000fc6000f8e0205 */
[----:B------:R-:W-:Y:S01]  /*e9a0*/  ULDC.64 UR10, c[0x0][0xaf0] ;  /* 0x0002bc00000a7ab9 */ /* 0x000fe20000000a00 */
[----:B------:R-:W-:Y:S01]  /*e9b0*/  UIADD3 UR7, UR7, UR5, URZ ;  /* 0x0000000507077290 */ /* 0x000fe2000fffe03f */
[--C-:B------:R-:W-:Y:S01]  /*e9c0*/  SHF.R.S32.HI R0, RZ, 0x1f, R3.reuse ;  /* 0x0000001fff007819 */ /* 0x100fe20000011403 */
[----:B------:R-:W-:Y:S01]  /*e9d0*/  UIMAD UR5, UR9, UR10, URZ ;  /* 0x0000000a090572a4 */ /* 0x000fe2000f8e023f */
[----:B------:R-:W-:Y:S01]  /*e9e0*/  IMAD.MOV R7, RZ, RZ, -R3 ;  /* 0x000000ffff077224 */ /* 0x000fe200078e0a03 */
[----:B------:R-:W-:Y:S02]  /*e9f0*/  UIMAD.WIDE.U32 UR6, UR12, UR10, UR6 ;  /* 0x0000000a0c0672a5 */ /* 0x000fe4000f8e0006 */
[----:B------:R-:W-:Y:S01]  /*ea00*/  UIMAD UR5, UR12, UR11, UR5 ;  /* 0x0000000b0c0572a4 */ /* 0x000fe2000f8e0205 */
[----:B------:R-:W-:Y:S01]  /*ea10*/  IMAD R7, R10, R7, R8 ;  /* 0x000000070a077224 */ /* 0x000fe200078e0208 */
[----:B------:R-:W-:Y:S02]  /*ea20*/  ULDC.64 UR8, c[0x0][0xae0] ;  /* 0x0002b80000087ab9 */ /* 0x000fe40000000a00 */
[----:B------:R-:W-:Y:S01]  /*ea30*/  UIADD3 UR5, UR7, UR5, URZ ;  /* 0x0000000507057290 */ /* 0x000fe2000fffe03f */
[----:B------:R-:W-:-:S02]  /*ea40*/  IMAD R0, R0, UR8, RZ ;  /* 0x0000000800007c24 */ /* 0x000fc4000f8e02ff */
[----:B------:R-:W-:Y:S02]  /*ea50*/  IMAD.U32 R5, RZ, RZ, UR7 ;  /* 0x00000007ff057e24 */ /* 0x000fe4000f8e00ff */
        /* <DEDUP_REMOVED lines=21> */
[----:B------:R-:W-:Y:S01]  /*ebb0*/  ULDC UR5, c[0x0][0xac8] ;  /* 0x0002b20000057ab9 */ /* 0x000fe20000000800 */
[----:B------:R-:W-:Y:S01]  /*ebc0*/  ULDC.64 UR6, c[0x0][0x208] ;  /* 0x0000820000067ab9 */ /* 0x000fe20000000a00 */
        /* <DEDUP_REMOVED lines=11> */
.L_x_1907:
[----:B------:R-:W-:Y:S05]  /*ec80*/  BSYNC B1 ;  /* 0x0000000000017941 */ /* 0x000fea0003800000 */
.L_x_1906:
[----:B------:R-:W-:Y:S01]  /*ec90*/  VIADD R0, R0, 0x60 ;  /* 0x0000006000007836 */ /* 0x000fe20000000000 */
[----:B--2---:R2:W4:Y:S04]  /*eca0*/  SHFL.IDX PT, R5, R3, 0x1, 0x1c1f ;  /* 0x003c1f0003057f89 */ /* 0x00452800000e0000 */
[----:B------:R-:W-:Y:S01]  /*ecb0*/  ISETP.GE.AND P0, PT, R0, R7, PT ;  /* 0x000000070000720c */ /* 0x000fe20003f06270 */
[----:B-1----:R2:W1:-:S12]  /*ecc0*/  SHFL.IDX PT, R4, R6, 0x1, 0x1c1f ;  /* 0x003c1f0006047f89 */ /* 0x00245800000e0000 */
[----:B--2---:R-:W-:Y:S05]  /*ecd0*/  @P0 BRA `(.L_x_1903) ;  /* 0x0000000000340947 */ /* 0x004fea0003800000 */
[----:B------:R-:W-:Y:S01]  /*ece0*/  ULDC UR5, c[0x0][0xac8] ;  /* 0x0002b20000057ab9 */ /* 0x000fe20000000800 */
[----:B------:R-:W-:Y:S01]  /*ecf0*/  ULDC.64 UR6, c[0x0][0x208] ;  /* 0x0000820000067ab9 */ /* 0x000fe20000000a00 */
        /* <DEDUP_REMOVED lines=11> */
.L_x_1903:
[----:B------:R-:W-:Y:S05]  /*edb0*/  BSYNC B0 ;  /* 0x0000000000007941 */ /* 0x000fea0003800000 */
.L_x_1899:
[----:B------:R-:W-:Y:S02]  /*edc0*/  ULDC UR5, c[0x0][0xc38] ;  /* 0x00030e0000057ab9 */ /* 0x000fe40000000800 */
[----:B------:R-:W-:-:S06]  /*edd0*/  UISETP.GE.AND UP0, UPT, UR4, UR5, UPT ;  /* 0x000000050400728c */ /* 0x000fcc000bf06270 */
[----:B------:R-:W-:-:S13]  /*ede0*/  PLOP3.LUT P0, PT, PT, PT, UP0, 0x80, 0x0 ;  /* 0x000000000000781c */ /* 0x000fda0003f0f008 */
[----:B------:R-:W-:Y:S05]  /*edf0*/  @!P0 BRA `(.L_x_1908) ;  /* 0xffffff2000488947 */ /* 0x000fea000383ffff */
[----:B------:R-:W-:Y:S05]  /*ee00*/  EXIT ;  /* 0x000000000000794d */ /* 0x000fea0003800000 */
.L_x_1864:
[----:B------:R-:W-:-:S08]  /*ee10*/  NOP ;  /* 0x0000000000007918 */ /* 0x000fd00000000000 */
[----:B0-----:R-:W0:-:S00]  /*ee20*/  USETMAXREG.DEALLOC.CTAPOOL 0x20 ;  /* 0x00000020000079c8 */ /* 0x001e0000080e0500 */
[----:B0-----:R-:W-:-:S06]  /*ee30*/  LOP3.LUT R0, R0, 0x3, RZ, 0xc0, !PT ;  /* 0x0000000300007812 */ /* 0x001fcc00078ec0ff */
[----:B------:R-:W0:Y:S01]  /*ee40*/  S2UR UR6, SR_CTAID.X ;  /* 0x00000000000679c3 */ /* 0x000e220000002500 */
[----:B------:R-:W-:Y:S02]  /*ee50*/  IMAD.MOV.U32 R23, RZ, RZ, 0x1 ;  /* 0x00000001ff177424 */ /* 0x000fe400078e00ff */
[----:B------:R-:W-:Y:S01]  /*ee60*/  IMAD.MOV.U32 R16, RZ, RZ, RZ ;  /* 0x000000ffff107224 */ /* 0x000fe200078e00ff */
[----:B------:R1:W2:Y:S04]  /*ee70*/  SHFL.IDX PT, R2, R0, RZ, 0x1f ;  /* 0x00001fff00027589 */ /* 0x0002a800000e0000 */
[----:B-1----:R-:W0:Y:S01]  /*ee80*/  LDC R0, c[0x0][0xc38] ;  /* 0x00030e00ff007b82 */ /* 0x002e220000000800 */
[----:B--2---:R-:W-:-:S04]  /*ee90*/  ISETP.NE.AND P0, PT, R2, RZ, PT ;  /* 0x000000ff0200720c */ /* 0x004fc80003f05270 */
[----:B------:R-:W-:-:S05]  /*eea0*/  P2R R2, PR, RZ, 0x1 ;  /* 0x00000001ff027803 */ /* 0x000fca0000000000 */
[----:B------:R1:W-:Y:S04]  /*eeb0*/  STL [R1+0x4], R2 ;  /* 0x0000040201007387 */ /* 0x0003e80000100800 */
[----:B------:R1:W-:Y:S01]  /*eec0*/  STL [R1], RZ ;  /* 0x000000ff01007387 */ /* 0x0003e20000100800 */
[----:B------:R-:W-:Y:S06]  /*eed0*/  @P0 BAR.ARV 0x4, 0x200 ;  /* 0x0108000000000b1d */ /* 0x000fec0000002000 */
[----:B0-----:R-:W-:-:S13]  /*eee0*/  ISETP.LE.AND P0, PT, R0, UR6, PT ;  /* 0x0000000600007c0c */ /* 0x001fda000bf03270 */
[----:B-1----:R-:W-:Y:S05]  /*eef0*/  @P0 BRA `(.L_x_1909) ;  /* 0x0000004400ac0947 */ /* 0x002fea0003800000 */
[----:B------:R-:W0:Y:S01]  /*ef00*/  S2R R6, SR_TID.X ;  /* 0x0000000000067919 */ /* 0x000e220000002100 */
[----:B------:R-:W1:Y:S01]  /*ef10*/  S2UR UR5, SR_CgaCtaId ;  /* 0x00000000000579c3 */ /* 0x000e620000008800 */
[----:B------:R-:W-:Y:S01]  /*ef20*/  UMOV UR4, 0x400 ;  /* 0x0000040000047882 */ /* 0x000fe20000000000 */
[----:B------:R-:W-:Y:S01]  /*ef30*/  IMAD.U32 R28, RZ, RZ, UR6 ;  /* 0x00000006ff1c7e24 */ /* 0x000fe2000f8e00ff */
[----:B------:R2:W-:Y:S01]  /*ef40*/  STL [R1], RZ ;  /* 0x000000ff01007387 */ /* 0x0005e20000100800 */
[----:B------:R-:W-:Y:S01]  /*ef50*/  IMAD.MOV.U32 R23, RZ, RZ, 0x1 ;  /* 0x00000001ff177424 */ /* 0x000fe200078e00ff */
[----:B------:R-:W-:Y:S01]  /*ef60*/  ULDC UR46, c[0x0][0xc] ;  /* 0x00000300002e7ab9 */ /* 0x000fe20000000800 */
[----:B------:R-:W-:Y:S01]  /*ef70*/  IMAD.MOV.U32 R16, RZ, RZ, RZ ;  /* 0x000000ffff107224 */ /* 0x000fe200078e00ff */
[----:B------:R-:W-:Y:S01]  /*ef80*/  ULDC.64 UR38, c[0x0][0x198] ;  /* 0x0000660000267ab9 */ /* 0x000fe20000000a00 */
        /* <DEDUP_REMOVED lines=17> */
[----:B--2---:R-:W-:-:S07]  /*f0a0*/  LOP3.LUT R0, R0, 0x40, RZ, 0xfc, !PT ;  /* 0x0000004000007812 */ /* 0x004fce00078efcff */
.L_x_2001:
        /* <DEDUP_REMOVED lines=22> */
.L_x_1910:
[----:B------:R-:W-:Y:S01]  /*f210*/  ULDC UR9, c[0x0][0xc54] ;  /* 0x0003150000097ab9 */ /* 0x000fe20000000800 */
[----:B------:R-:W-:Y:S01]  /*f220*/  UMOV UR5, UR8 ;  /* 0x0000000800057c82 */ /* 0x000fe20008000000 */
[----:B------:R-:W-:-:S11]  /*f230*/  UISETP.NE.AND UP0, UPT, UR9, 0x1, UPT ;  /* 0x000000010900788c */ /* 0x000fd6000bf05270 */
[----:B------:R-:W-:Y:S02]  /*f240*/  @UP0 ULDC.64 UR10, c[0x0][0xc58] ;  /* 0x00031600000a0ab9 */ /* 0x000fe40000000a00 */
[----:B------:R-:W-:-:S04]  /*f250*/  UIMAD.WIDE.U32 UR6, UR8, UR10, URZ ;  /* 0x0000000a080672a5 */ /* 0x000fc8000f8e003f */
[----:B------:R-:W-:-:S04]  /*f260*/  @UP0 USHF.R.U32.HI UR5, URZ, UR11, UR7 ;  /* 0x0000000b3f050299 */ /* 0x000fc80008011607 */
[----:B------:R-:W-:-:S12]  /*f270*/  UIMAD UR6, UR5, UR9, URZ ;  /* 0x00000009050672a4 */ /* 0x000fd8000f8e023f */
.L_x_1911:
[----:B------:R-:W-:Y:S01]  /*f280*/  ULOP3.LUT UR44, URZ, UR5, URZ, 0x33, !UPT ;  /* 0x000000053f2c7292 */ /* 0x000fe2000f8e333f */
[----:B------:R-:W-:Y:S01]  /*f290*/  BSSY B7, `(.L_x_1912) ;  /* 0x0000417000077945 */ /* 0x000fe20003800000 */
[----:B------:R-:W-:Y:S01]  /*f2a0*/  ULDC UR7, c[0x0][0x448] ;  /* 0x0001120000077ab9 */ /* 0x000fe20000000800 */
[----:B------:R-:W-:Y:S01]  /*f2b0*/  ULDC UR5, c[0x0][0xc3c] ;  /* 0x00030f0000057ab9 */ /* 0x000fe20000000800 */
[----:B------:R-:W-:Y:S02]  /*f2c0*/  UISETP.NE.AND UP1, UPT, UR7, 0x1, UPT ;  /* 0x000000010700788c */ /* 0x000fe4000bf25270 */
[----:B------:R-:W-:Y:S01]  /*f2d0*/  UIADD3 UR44, UR44, UR5, URZ ;  /* 0x000000052c2c7290 */ /* 0x000fe2000fffe03f */
[----:B------:R-:W-:Y:S01]  /*f2e0*/  ULDC.64 UR10, c[0x0][0x418] ;  /* 0x00010600000a7ab9 */ /* 0x000fe20000000a00 */
[----:B------:R-:W-:Y:S02]  /*f2f0*/  UIADD3 UR5, UR8, -UR6, URZ ;  /* 0x8000000608057290 */ /* 0x000fe4000fffe03f */
[----:B------:R-:W-:-:S02]  /*f300*/  UISETP.NE.U32.AND UP0, UPT, UR10, URZ, UPT ;  /* 0x0000003f0a00728c */ /* 0x000fc4000bf05070 */
[----:B------:R-:W-:Y:S02]  /*f310*/  UIMAD UR8, UR44, 0xc0, URZ ;  /* 0x000000c02c0878a4 */ /* 0x000fe4000f8e023f */
[----:B------:R-:W-:Y:S01]  /*f320*/  UISETP.NE.AND.EX UP0, UPT, UR11, URZ, UPT, UP0 ;  /* 0x0000003f0b00728c */ /* 0x000fe2000bf05300 */
[----:B------:R-:W-:Y:S01]  /*f330*/  ULDC UR7, c[0x0][0x288] ;  /* 0x0000a20000077ab9 */ /* 0x000fe20000000800 */
[----:B------:R-:W-:Y:S01]  /*f340*/  UIADD3 UR8, UR8, 0xbf, URZ ;  /* 0x000000bf08087890 */ /* 0x000fe2000fffe03f */
[----:B------:R-:W-:Y:S01]  /*f350*/  ULDC UR6, c[0x0][0x424] ;  /* 0x0001090000067ab9 */ /* 0x000fe20000000800 */
[----:B------:R-:W-:Y:S02]  /*f360*/  UIADD3 UR13, -UR7, 0x90, URZ ;  /* 0x00000090070d7890 */ /* 0x000fe4000fffe13f */
[----:B------:R-:W-:Y:S01]  /*f370*/  USEL UR9, UR6, 0x1, UP0 ;  /* 0x0000000106097887 */ /* 0x000fe20008000000 */
[----:B------:R-:W-:Y:S01]  /*f380*/  @UP1 ULDC UR7, c[0x0][0x44c] ;  /* 0x0001130000071ab9 */ /* 0x000fe20000000800 */
[----:B------:R-:W-:Y:S01]  /*f390*/  ULDC UR12, c[0x0][0x2f0] ;  /* 0x0000bc00000c7ab9 */ /* 0x000fe20000000800 */
[----:B------:R-:W-:Y:S01]  /*f3a0*/  UIMAD.WIDE.U32 UR6, UR8, UR7, URZ ;  /* 0x00000007080672a5 */ /* 0x000fe2000f8e003f */
[----:B------:R-:W-:Y:S01]  /*f3b0*/  @UP1 ULDC UR14, c[0x0][0x450] ;  /* 0x00011400000e1ab9 */ /* 0x000fe20000000800 */
[----:B------:R-:W-:-:S02]  /*f3c0*/  UIMAD UR13, UR9, UR12, UR13 ;  /* 0x0000000c090d72a4 */ /* 0x000fc4000f8e020d */
[----:B------:R-:W-:Y:S02]  /*f3d0*/  @UP1 USHF.R.U32.HI UR8, URZ, UR14, UR7 ;  /* 0x0000000e3f081299 */ /* 0x000fe40008011607 */
[----:B------:R-:W-:Y:S02]  /*f3e0*/  UIMAD UR6, UR9, UR12, 0x8f ;  /* 0x0000008f090674a4 */ /* 0x000fe4000f8e020c */
[----:B------:R-:W-:Y:S02]  /*f3f0*/  UIADD3 UR8, UR13, UR8, URZ ;  /* 0x000000080d087290 */ /* 0x000fe4000fffe03f */
[----:B------:R-:W-:Y:S02]  /*f400*/  UIMAD.WIDE UR6, UR6, 0x38e38e39, URZ ;  /* 0x38e38e39060678a5 */ /* 0x000fe4000f8e023f */
[----:B------:R-:W-:Y:S02]  /*f410*/  UIMAD.WIDE UR8, UR8, 0x38e38e39, URZ ;  /* 0x38e38e39080878a5 */ /* 0x000fe4000f8e023f */
[----:B------:R-:W-:-:S02]  /*f420*/  USHF.R.U32.HI UR12, URZ, 0x1f, UR7 ;  /* 0x0000001f3f0c7899 */ /* 0x000fc40008011607 */
[----:B------:R-:W-:Y:S01]  /*f430*/  USHF.R.U32.HI UR6, URZ, 0x1f, UR9 ;  /* 0x0000001f3f067899 */ /* 0x000fe20008011609 */
[----:B------:R-:W-:Y:S01]  /*f440*/  ULDC UR11, c[0x0][0xc48] ;  /* 0x00031200000b7ab9 */ /* 0x000fe20000000800 */
[----:B------:R-:W-:Y:S02]  /*f450*/  ULEA.HI.SX32 UR12, UR7, UR12, 0x1b ;  /* 0x0000000c070c7291 */ /* 0x000fe4000f8fda3f */
[----:B------:R-:W-:Y:S02]  /*f460*/  ULEA.HI.SX32 UR6, UR9, UR6, 0x1b ;  /* 0x0000000609067291 */ /* 0x000fe4000f8fda3f */
[----:B------:R-:W-:Y:S02]  /*f470*/  UISETP.NE.AND UP0, UPT, UR11, 0x1, UPT ;  /* 0x000000010b00788c */ /* 0x000fe4000bf05270 */
[----:B------:R-:W-:Y:S01]  /*f480*/  UISETP.LT.AND UP1, UPT, UR12, UR6, UPT ;  /* 0x000000060c00728c */ /* 0x000fe2000bf21270 */
[----:B------:R-:W-:-:S03]  /*f490*/  ULDC UR10, c[0x0][0xc54] ;  /* 0x00031500000a7ab9 */ /* 0x000fc60000000800 */
[----:B------:R-:W-:Y:S02]  /*f4a0*/  USEL UR43, UR12, UR6, UP1 ;  /* 0x000000060c2b7287 */ /* 0x000fe40008800000 */
[----:B------:R-:W-:-:S03]  /*f4b0*/  UIMAD UR10, UR4, UR10, UR5 ;  /* 0x0000000a040a72a4 */ /* 0x000fc6000f8e0205 */
[----:B------:R-:W-:Y:S01]  /*f4c0*/  @UP0 ULDC UR4, c[0x0][0xc4c] ;  /* 0x0003130000040ab9 */ /* 0x000fe20000000800 */
[----:B------:R-:W-:Y:S01]  /*f4d0*/  ISETP.LT.AND P0, PT, RZ, UR43, PT ;  /* 0x0000002bff007c0c */ /* 0x000fe2000bf01270 */
[----:B------:R-:W-:Y:S01]  /*f4e0*/  UIMAD.WIDE.U32 UR4, UR10, UR4, URZ ;  /* 0x000000040a0472a5 */ /* 0x000fe2000f8e003f */
[----:B------:R-:W-:Y:S01]  /*f4f0*/  @UP0 ULDC UR7, c[0x0][0xc50] ;  /* 0x0003140000070ab9 */ /* 0x000fe20000000800 */
[----:B------:R-:W-:Y:S02]  /*f500*/  UMOV UR42, UR10 ;  /* 0x0000000a002a7c82 */ /* 0x000fe40008000000 */
[----:B------:R-:W-:-:S04]  /*f510*/  @UP0 USHF.R.U32.HI UR42, URZ, UR7, UR5 ;  /* 0x000000073f2a0299 */ /* 0x000fc80008011605 */
[----:B------:R-:W-:-:S04]  /*f520*/  UIADD3 UR36, -UR42, URZ, URZ ;  /* 0x0000003f2a247290 */ /* 0x000fc8000fffe13f */
[----:B------:R-:W-:Y:S01]  /*f530*/  UIMAD UR36, UR11, UR36, UR10 ;  /* 0x000000240b2472a4 */ /* 0x000fe2000f8e020a */
[----:B------:R-:W-:Y:S11]  /*f540*/  @P0 BRA `(.L_x_1913) ;  /* 0x0000000000480947 */ /* 0x000ff60003800000 */
[----:B------:R-:W0:Y:S02]  /*f550*/  S2R R0, SR_TID.X ;  /* 0x0000000000007919 */ /* 0x000e240000002100 */
[----:B0-----:R-:W-:-:S04]  /*f560*/  LOP3.LUT R0, R0, 0x7f, RZ, 0xc0, !PT ;  /* 0x0000007f00007812 */ /* 0x001fc800078ec0ff */
[----:B------:R-:W-:-:S13]  /*f570*/  ISETP.NE.AND P1, PT, R0, RZ, PT ;  /* 0x000000ff0000720c */ /* 0x000fda0003f25270 */
[----:B------:R-:W-:Y:S05]  /*f580*/  @P1 BRA `(.L_x_1914) ;  /* 0x0000003c009c1947 */ /* 0x000fea0003800000 */
[----:B------:R-:W0:Y:S01]  /*f590*/  S2R R5, SR_LANEID ;  /* 0x0000000000057919 */ /* 0x000e220000000000 */
[----:B------:R-:W-:Y:S01]  /*f5a0*/  VOTEU.ANY UR4, UPT, PT ;  /* 0x0000000000047886 */ /* 0x000fe200038e0100 */
[----:B------:R-:W1:Y:S01]  /*f5b0*/  LDC.64 R2, c[0x0][0xc80] ;  /* 0x00032000ff027b82 */ /* 0x000e620000000a00 */
[----:B------:R-:W0:Y:S01]  /*f5c0*/  FLO.U32 R0, UR4 ;  /* 0x0000000400007d00 */ /* 0x000e2200080e0000 */
[----:B------:R-:W-:Y:S01]  /*f5d0*/  ULDC.64 UR6, c[0x0][0x208] ;  /* 0x0000820000067ab9 */ /* 0x000fe20000000a00 */
        /* <DEDUP_REMOVED lines=9> */
.L_x_1913:
        /* <DEDUP_REMOVED lines=20> */
.L_x_1916:
[----:B------:R-:W-:Y:S05]  /*f7b0*/  BSYNC B6 ;  /* 0x0000000000067941 */ /* 0x000fea0003800000 */
.L_x_1915:
        /* <DEDUP_REMOVED lines=20> */
.L_x_1919:
        /* <DEDUP_REMOVED lines=15> */
.L_x_1918:
[----:B------:R-:W-:Y:S05]  /*f9f0*/  BSYNC B6 ;  /* 0x0000000000067941 */ /* 0x000fea0003800000 */
.L_x_1917:
[----:B------:R-:W-:Y:S01]  /*fa00*/  ULDC.64 UR4, c[0x0][0x9f8] ;  /* 0x00027e0000047ab9 */ /* 0x000fe20000000a00 */
[----:B------:R-:W-:Y:S01]  /*fa10*/  IMAD.U32 R22, RZ, RZ, UR42 ;  /* 0x0000002aff167e24 */ /* 0x000fe2000f8e00ff */
[----:B------:R-:W-:Y:S01]  /*fa20*/  UISETP.NE.U32.AND UP0, UPT, UR4, URZ, UPT ;  /* 0x0000003f0400728c */ /* 0x000fe2000bf05070 */
[----:B------:R-:W-:-:S03]  /*fa30*/  ULDC.64 UR6, c[0x0][0x208] ;  /* 0x0000820000067ab9 */ /* 0x000fc60000000a00 */
        /* <DEDUP_REMOVED lines=9> */
[----:B------:R-:W1:Y:S03]  /*fad0*/  S2R R18, SR_TID.X ;  /* 0x0000000000127919 */ /* 0x000e660000002100 */
[----:B------:R-:W-:Y:S01]  /*fae0*/  VIADD R19, R19, 0xffffffff ;  /* 0xffffffff13137836 */ /* 0x000fe20000000000 */
[----:B0-----:R-:W0:Y:S02]  /*faf0*/  LDC.64 R2, c[0x0][0x418] ;  /* 0x00010600ff027b82 */ /* 0x001e240000000a00 */
[----:B0-----:R-:W-:Y:S02]  /*fb00*/  ISETP.NE.U32.AND P0, PT, R2, RZ, PT ;  /* 0x000000ff0200720c */ /* 0x001fe40003f05070 */
[----:B-1----:R-:W-:-:S02]  /*fb10*/  SHF.R.U32.HI R20, RZ, 0x5, R18 ;  /* 0x00000005ff147819 */ /* 0x002fc40000011612 */
[----:B------:R-:W-:Y:S02]  /*fb20*/  ISETP.NE.AND.EX P1, PT, R3, RZ, PT, P0 ;  /* 0x000000ff0300720c */ /* 0x000fe40003f25300 */
[----:B------:R-:W-:Y:S02]  /*fb30*/  LOP3.LUT R20, R20, 0x3, RZ, 0xc0, !PT ;  /* 0x0000000314147812 */ /* 0x000fe400078ec0ff */
[----:B------:R-:W-:Y:S02]  /*fb40*/  P2R R26, PR, RZ, 0x2 ;  /* 0x00000002ff1a7803 */ /* 0x000fe40000000000 */
[----:B--2---:R-:W-:Y:S02]  /*fb50*/  SHF.R.S32.HI R24, RZ, 0x1f, R22 ;  /* 0x0000001fff187819 */ /* 0x004fe40000011416 */
[----:B------:R-:W-:Y:S01]  /*fb60*/  SEL R18, R22, RZ, !P1 ;  /* 0x000000ff16127207 */ /* 0x000fe20004800000 */
[----:B------:R-:W-:Y:S06]  /*fb70*/  BRA.DIV UR4, `(.L_x_1920) ;  /* 0x0000004204207947 */ /* 0x000fec000b800000 */
[----:B------:R0:W1:Y:S02]  /*fb80*/  SHFL.IDX PT, R14, R20, RZ, 0x1f ;  /* 0x00001fff140e7589 */ /* 0x00006400000e0000 */
.L_x_2016:
[----:B-1----:R-:W-:Y:S02]  /*fb90*/  ISETP.NE.AND P0, PT, R14, RZ, PT ;  /* 0x000000ff0e00720c */ /* 0x002fe40003f05270 */
[----:B------:R-:W-:-:S04]  /*fba0*/  PLOP3.LUT P2, PT, PT, PT, PT, 0x8, 0x0 ;  /* 0x000000000000781c */ /* 0x000fc80003f4e170 */
[----:B------:R-:W-:-:S07]  /*fbb0*/  P2R R25, PR, RZ, 0x4 ;  /* 0x00000004ff197803 */ /* 0x000fce0000000000 */
[----:B------:R-:W-:Y:S05]  /*fbc0*/  @P0 BRA `(.L_x_1921) ;  /* 0x0000000400140947 */ /* 0x000fea0003800000 */
[----:B------:R-:W-:-:S03]  /*fbd0*/  UMOV UR4, 0xffffffff ;  /* 0xffffffff00047882 */ /* 0x000fc60000000000 */
[----:B------:R-:W-:Y:S05]  /*fbe0*/  BRA.DIV UR4, `(.L_x_1922) ;  /* 0x0000004204247947 */ /* 0x000fea000b800000 */
[----:B------:R-:W-:-:S13]  /*fbf0*/  ELECT P6, URZ, PT ;  /* 0x00000000003f782f */ /* 0x000fda00038c0000 */
.L_x_2019:
[----:B------:R-:W-:Y:S05]  /*fc00*/  @!P6 BRA `(.L_x_1921) ;  /* 0x000000040004e947 */ /* 0x000fea0003800000 */
[----:B------:R-:W-:Y:S01]  /*fc10*/  IMAD.MOV.U32 R18, RZ, RZ, R22 ;  /* 0x000000ffff127224 */ /* 0x000fe200078e0016 */
[----:B------:R-:W-:Y:S06]  /*fc20*/  @!P1 BRA `(.L_x_1923) ;  /* 0x00000000004c9947 */ /* 0x000fec0003800000 */
[----:B------:R-:W1:Y:S01]  /*fc30*/  LDC R6, c[0x0][0x43c] ;  /* 0x00010f00ff067b82 */ /* 0x000e620000000800 */
[----:B------:R-:W-:Y:S01]  /*fc40*/  IMAD.MOV.U32 R0, RZ, RZ, R19 ;  /* 0x000000ffff007224 */ /* 0x000fe200078e0013 */
[----:B------:R-:W-:Y:S01]  /*fc50*/  ULDC.64 UR4, c[0x0][0x428] ;  /* 0x00010a0000047ab9 */ /* 0x000fe20000000a00 */
[----:B------:R-:W-:Y:S01]  /*fc60*/  ULDC.64 UR6, c[0x0][0x208] ;  /* 0x0000820000067ab9 */ /* 0x000fe20000000a00 */
        /* <DEDUP_REMOVED lines=15> */
.L_x_1923:
[----:B------:R-:W2:Y:S01]  /*fd60*/  S2R R0, SR_TID.X ;  /* 0x0000000000007919 */ /* 0x000ea20000002100 */
[----:B-1----:R-:W-:Y:S01]  /*fd70*/  IMAD R3, R16, 0x8, R17 ;  /* 0x0000000810037824 */ /* 0x002fe200078e0211 */
[----:B--2---:R-:W-:Y:S02]  /*fd80*/  LOP3.LUT R2, R0, 0x7f, RZ, 0xc0, !PT ;  /* 0x0000007f00027812 */ /* 0x004fe400078ec0ff */
[----:B------:R-:W-:Y:S02]  /*fd90*/  SHF.L.U32 R0, R23, 0x1f, RZ ;  /* 0x0000001f17007819 */ /* 0x000fe400000006ff */
[----:B------:R-:W-:Y:S02]  /*fda0*/  ISETP.NE.AND P1, PT, R2, RZ, PT ;  /* 0x000000ff0200720c */ /* 0x000fe40003f25270 */
[----:B------:R-:W1:Y:S02]  /*fdb0*/  SYNCS.PHASECHK.TRANS64.TRYWAIT P0, [R3+URZ+0x31c40], R0 ;  /* 0x031c4000030075a7 */ /* 0x000e64000800017f */
[----:B-1----:R-:W-:Y:S09]  /*fdc0*/  @!P0 BRA `(.L_x_1924) ;  /* 0x0000003c00cc8947 */ /* 0x002ff20003800000 */
.L_x_2020:
[----:B------:R-:W-:Y:S05]  /*fdd0*/  @P1 BRA `(.L_x_1925) ;  /* 0x0000000000141947 */ /* 0x000fea0003800000 */
[----:B------:R-:W-:Y:S01]  /*fde0*/  ISETP.NE.AND P0, PT, R29, RZ, PT ;  /* 0x000000ff1d00720c */ /* 0x000fe20003f05270 */
[----:B-1----:R-:W-:-:S04]  /*fdf0*/  IMAD.MOV.U32 R0, RZ, RZ, 0x6c00 ;  /* 0x00006c00ff007424 */ /* 0x002fc800078e00ff */
[----:B------:R2:W-:Y:S08]  /*fe00*/  SYNCS.ARRIVE.TRANS64 RZ, [R3+URZ+0x31c30], R0 ;  /* 0x031c300003ff79a7 */ /* 0x0005f0000800003f */
[----:B------:R-:W-:Y:S05]  /*fe10*/  @!P0 BRA `(.L_x_1925) ;  /* 0x0000000000048947 */ /* 0x000fea0003800000 */
[----:B------:R-:W-:Y:S01]  /*fe20*/  BPT.TRAP 0x1 ;  /* 0x000000040000795c */ /* 0x000fe20000300000 */
.L_x_1925:
        /* <DEDUP_REMOVED lines=16> */
[----:B------:R-:W-:-:S02]  /*ff30*/  UIMAD UR35, UR35, 0x90, URZ ;  /* 0x00000090232378a4 */ /* 0x000fc4000f8e023f */
[----:B------:R-:W-:Y:S01]  /*ff40*/  UIADD3 UR32, UR8, 0x16a00, URZ ;  /* 0x00016a0008207890 */ /* 0x000fe2000fffe03f */
[----:B------:R-:W-:Y:S01]  /*ff50*/  P2R R25, PR, RZ, 0x1 ;  /* 0x00000001ff197803 */ /* 0x000fe20000000000 */
        /* <DEDUP_REMOVED lines=9> */
[----:B------:R1:W-:Y:S01]  /*fff0*/  UTMALDG.4D [UR16], [UR4], desc[UR6] ;  /* 0x00000610040075b4 */ /* 0x0003e20008019000 */
[----:B------:R1:W-:Y:S02]  /*10000*/  UTMALDG.4D [UR8], [UR4], desc[UR6] ;  /* 0x00000608040075b4 */ /* 0x0003e40008019000 */
[----:B-1----:R-:W-:Y:S01]  /*10010*/  NOP ;  /* 0x0000000000007918 */ /* 0x002fe20000000000 */
.L_x_1921:
        /* <DEDUP_REMOVED lines=29> */
.L_x_1927:
[----:B------:R-:W-:Y:S05]  /*101f0*/  BSYNC B6 ;  /* 0x0000000000067941 */ /* 0x000fea0003800000 */
.L_x_1926:
[----:B------:R-:W1:Y:S01]  /*10200*/  LDC R9, c[0x0][0x448] ;  /* 0x00011200ff097b82 */ /* 0x000e620000000800 */
[----:B0-----:R-:W0:Y:S01]  /*10210*/  S2R R20, SR_TID.X ;  /* 0x0000000000147919 */ /* 0x001e220000002100 */
[----:B------:R-:W-:Y:S01]  /*10220*/  IMAD.U32 R6, RZ, RZ, UR44 ;  /* 0x0000002cff067e24 */ /* 0x000fe2000f8e00ff */
[----:B------:R-:W-:Y:S01]  /*10230*/  ULDC.64 UR8, c[0x0][0x2e0] ;  /* 0x0000b80000087ab9 */ /* 0x000fe20000000a00 */
[----:B------:R-:W-:Y:S01]  /*10240*/  UMOV UR4, UR40 ;  /* 0x0000002800047c82 */ /* 0x000fe20008000000 */
[----:B------:R-:W-:Y:S01]  /*10250*/  UIMAD UR6, UR45, UR8, URZ ;  /* 0x000000082d0672a4 */ /* 0x000fe2000f8e023f */
[----:B------:R-:W2:Y:S01]  /*10260*/  S2R R10, SR_TID.X ;  /* 0x00000000000a7919 */ /* 0x000ea20000002100 */
[----:B------:R-:W-:Y:S02]  /*10270*/  UMOV UR5, UR37 ;  /* 0x0000002500057c82 */ /* 0x000fe40008000000 */
        /* <DEDUP_REMOVED lines=16> */
[----:B------:R-:W-:-:S03]  /*10380*/  IMAD R6, R6, 0xc0, R20 ;  /* 0x000000c006067824 */ /* 0x000fc600078e0214 */
        /* <DEDUP_REMOVED lines=9> */
[--C-:B------:R-:W-:Y:S01]  /*10420*/  SHF.R.S32.HI R8, RZ, 0x1f, R7.reuse ;  /* 0x0000001fff087819 */ /* 0x100fe20000011407 */
[----:B------:R-:W-:Y:S02]  /*10430*/  IMAD.MOV R0, RZ, RZ, -R7 ;  /* 0x000000ffff007224 */ /* 0x000fe400078e0a07 */
[----:B------:R-:W-:-:S04]  /*10440*/  IMAD.WIDE.U32 R4, R7, UR8, R2 ;  /* 0x0000000807047c25 */ /* 0x000fc8000f8e0002 */
[----:B------:R-:W-:Y:S02]  /*10450*/  IMAD R8, R8, UR8, RZ ;  /* 0x0000000808087c24 */ /* 0x000fe4000f8e02ff */
[----:B------:R-:W-:Y:S02]  /*10460*/  IMAD R0, R9, R0, R6 ;  /* 0x0000000009007224 */ /* 0x000fe400078e0206 */
[----:B------:R-:W-:Y:S02]  /*10470*/  IMAD R8, R7, UR9, R8 ;  /* 0x0000000907087c24 */ /* 0x000fe4000f8e0208 */
[----:B-1----:R-:W-:Y:S01]  /*10480*/  IMAD.SHL.U32 R20, R21, 0x8, RZ ;  /* 0x0000000815147824 */ /* 0x002fe200078e00ff */
[----:B------:R-:W-:Y:S01]  /*10490*/  SHF.R.S32.HI R7, RZ, 0x1f, R0 ;  /* 0x0000001fff077819 */ /* 0x000fe20000011400 */
[----:B------:R-:W-:Y:S01]  /*104a0*/  IMAD.IADD R5, R5, 0x1, R8 ;  /* 0x0000000105057824 */ /* 0x000fe200078e0208 */
[----:B------:R-:W-:Y:S01]  /*104b0*/  LOP3.LUT R21, R21, 0x7f, RZ, 0xc0, !PT ;  /* 0x0000007f15157812 */ /* 0x000fe200078ec0ff */
[----:B------:R-:W0:Y:S01]  /*104c0*/  @P1 LDC R8, c[0x0][0x44c] ;  /* 0x00011300ff081b82 */ /* 0x000e220000000800 */
[----:B------:R-:W-:Y:S01]  /*104d0*/  LOP3.LUT R20, R20, 0x18, RZ, 0xc0, !PT ;  /* 0x0000001814147812 */ /* 0x000fe200078ec0ff */
[----:B------:R-:W-:Y:S01]  /*104e0*/  IMAD R7, R7, UR4, RZ ;  /* 0x0000000407077c24 */ /* 0x000fe2000f8e02ff */
[----:B------:R-:W-:Y:S01]  /*104f0*/  SHF.R.U32.HI R21, RZ, 0x2, R21 ;  /* 0x00000002ff157819 */ /* 0x000fe20000011615 */
[----:B------:R-:W-:-:S04]  /*10500*/  IMAD.WIDE.U32 R4, R0, UR4, R4 ;  /* 0x0000000400047c25 */ /* 0x000fc8000f8e0004 */
[----:B------:R-:W-:Y:S01]  /*10510*/  IMAD R7, R0, UR5, R7 ;  /* 0x0000000500077c24 */ /* 0x000fe2000f8e0207 */
[----:B------:R-:W-:-:S03]  /*10520*/  LEA R0, P0, R4, UR6, 0x1 ;  /* 0x0000000604007c11 */ /* 0x000fc6000f8008ff */
[----:B------:R-:W-:Y:S02]  /*10530*/  IMAD.IADD R7, R5, 0x1, R7 ;  /* 0x0000000105077824 */ /* 0x000fe400078e0207 */
[----:B------:R-:W1:Y:S03]  /*10540*/  @P1 LDC R5, c[0x0][0x450] ;  /* 0x00011400ff051b82 */ /* 0x000e660000000800 */
[----:B------:R-:W-:Y:S01]  /*10550*/  LEA.HI.X R4, R4, UR7, R7, 0x1, P0 ;  /* 0x0000000704047c11 */ /* 0x000fe200080f0c07 */
[----:B------:R-:W-:-:S04]  /*10560*/  VIADD R7, R6, 0x80 ;  /* 0x0000008006077836 */ /* 0x000fc80000000000 */
[----:B------:R-:W-:Y:S02]  /*10570*/  IMAD.MOV.U32 R6, RZ, RZ, R7 ;  /* 0x000000ffff067224 */ /* 0x000fe400078e0007 */
[----:B0-----:R-:W-:-:S05]  /*10580*/  @P1 IMAD.HI.U32 R8, R7, R8, RZ ;  /* 0x0000000807081227 */ /* 0x001fca00078e00ff */
        /* <DEDUP_REMOVED lines=10> */
[----:B------:R-:W-:Y:S01]  /*10630*/  IMAD.WIDE.U32 R2, R5, UR4, R2 ;  /* 0x0000000405027c25 */ /* 0x000fe2000f8e0002 */
        /* <DEDUP_REMOVED lines=11> */
[----:B------:R-:W-:Y:S01]  /*106f0*/  IMAD.U32 R6, RZ, RZ, UR44 ;  /* 0x0000002cff067e24 */ /* 0x000fe2000f8e00ff */
[----:B------:R-:W-:Y:S01]  /*10700*/  ULDC UR4, c[0x0][0x288] ;  /* 0x0000a20000047ab9 */ /* 0x000fe20000000800 */
[----:B------:R-:W-:Y:S01]  /*10710*/  ULDC.64 UR6, c[0x0][0x208] ;  /* 0x0000820000067ab9 */ /* 0x000fe20000000a00 */
[----:B------:R-:W1:Y:S01]  /*10720*/  SHFL.IDX PT, R2, R4, RZ, 0x1c1f ;  /* 0x001c1fff04027589 */ /* 0x000e6200000e0000 */
[----:B------:R-:W-:Y:S02]  /*10730*/  IMAD R5, R9, UR4, RZ ;  /* 0x0000000409057c24 */ /* 0x000fe4000f8e02ff */
[----:B------:R-:W-:Y:S01]  /*10740*/  IMAD R6, R6, 0xc0, R21 ;  /* 0x000000c006067824 */ /* 0x000fe200078e0215 */
[----:B------:R-:W-:Y:S03]  /*10750*/  SHFL.IDX PT, R14, R0, 0x3, 0x1c1f ;  /* 0x007c1f00000e7f89 */ /* 0x000fe600000e0000 */
[C---:B------:R-:W-:Y:S01]  /*10760*/  VIADD R10, R6.reuse, 0x20 ;  /* 0x00000020060a7836 */ /* 0x040fe20000000000 */
        /* <DEDUP_REMOVED lines=8> */
[----:B------:R0:W-:Y:S01]  /*107f0*/  @!P4 LDGSTS.E.BYPASS.LTC128B.128 [R27+0x13a00], desc[UR6][R2.64+0x80], !P2 ;  /* 0x13a00080021bcfae */ /* 0x0001e2000d101d46 */
[----:B------:R-:W-:Y:S01]  /*10800*/  ISETP.GE.AND P4, PT, R10, R5, PT ;  /* 0x000000050a00720c */ /* 0x000fe20003f86270 */
[----:B------:R-:W-:-:S02]  /*10810*/  VIADD R10, R6, 0x40 ;  /* 0x00000040060a7836 */ /* 0x000fc40000000000 */
[----:B0-----:R-:W0:Y:S04]  /*10820*/  SHFL.IDX PT, R3, R0, 0x1, 0x1c1f ;  /* 0x003c1f0000037f89 */ /* 0x001e2800000e0000 */
[----:B------:R-:W1:Y:S06]  /*10830*/  SHFL.IDX PT, R2, R4, 0x1, 0x1c1f ;  /* 0x003c1f0004027f89 */ /* 0x000e6c00000e0000 */
        /* <DEDUP_REMOVED lines=11> */
[----:B------:R-:W1:Y:S04]  /*108f0*/  SHFL.IDX PT, R2, R4, 0x2, 0x1c1f ;  /* 0x005c1f0004027f89 */ /* 0x000e6800000e0000 */
[----:B------:R-:W2:Y:S04]  /*10900*/  SHFL.IDX PT, R4, R4, 0x3, 0x1c1f ;  /* 0x007c1f0004047f89 */ /* 0x000ea800000e0000 */
[----:B------:R-:W-:Y:S04]  /*10910*/  SHFL.IDX PT, R0, R7, RZ, 0x1c1f ;  /* 0x001c1fff07007589 */ /* 0x000fe800000e0000 */
[----:B------:R-:W-:Y:S01]  /*10920*/  SHFL.IDX PT, R7, R7, 0x1, 0x1c1f ;  /* 0x003c1f0007077f89 */ /* 0x000fe200000e0000 */
        /* <DEDUP_REMOVED lines=9> */
[----:B------:R-:W-:-:S12]  /*109c0*/  VIADD R10, R6, 0x80 ;  /* 0x00000080060a7836 */ /* 0x000fd80000000000 */
[----:B------:R-:W-:-:S05]  /*109d0*/  @!P4 LEA R14, P3, R20, R14, 0x1 ;  /* 0x0000000e140ec211 */ /* 0x000fca00078608ff */
[----:B--2---:R-:W-:Y:S02]  /*109e0*/  @!P4 IMAD.X R9, RZ, RZ, R4, P3 ;  /* 0x000000ffff09c224 */ /* 0x004fe400018e0604 */
[----:B0-----:R-:W-:Y:S02]  /*109f0*/  @!P4 IMAD.MOV.U32 R2, RZ, RZ, R14 ;  /* 0x000000ffff02c224 */ /* 0x001fe400078e000e */
        /* <DEDUP_REMOVED lines=14> */
.L_x_2033:
[----:B------:R-:W-:Y:S01]  /*10ae0*/  VIADD R6, R6, 0xa0 ;  /* 0x000000a006067836 */ /* 0x000fe20000000000 */
[----:B------:R-:W-:Y:S01]  /*10af0*/  ULDC.64 UR4, c[0x0][0x208] ;  /* 0x0000820000047ab9 */ /* 0x000fe20000000a00 */
        /* <DEDUP_REMOVED lines=12> */
.L_x_1929:
[----:B------:R-:W-:Y:S02]  /*10bc0*/  PLOP3.LUT P1, PT, P1, P0, PT, 0xa2, 0x0 ;  /* 0x000000000000781c */ /* 0x000fe40000f21472 */
[----:B------:R-:W-:-:S08]  /*10bd0*/  @P0 R2UR P1, UR4, R17 ;  /* 0x00000000110402ca */ /* 0x000fd00000020000 */
[----:B------:R-:W-:-:S05]  /*10be0*/  @P0 PLOP3.LUT P0, PT, P1, PT, PT, 0x80, 0x0 ;  /* 0x000000000000081c */ /* 0x000fca0000f0f070 */
[----:B------:R-:W-:Y:S01]  /*10bf0*/  @!P1 SYNCS.ARRIVE.TRANS64.RED.A0T1 RZ, [UR4+0x31c00], RZ ;  /* 0x031c00ffffff99a7 */ /* 0x000fe20008200404 */
[----:B------:R-:W-:Y:S07]  /*10c00*/  @!P1 ARRIVES.LDGSTSBAR.64.TRANSCNT [UR4+0x31c00] ;  /* 0x031c0000ff0099b0 */ /* 0x000fee0008000a84 */
[----:B------:R-:W-:Y:S05]  /*10c10*/  @P0 BRA.U.ANY `(.L_x_1929) ;  /* 0xfffffffd00e80947 */ /* 0x000fea000393ffff */
[----:B0-----:R-:W2:Y:S02]  /*10c20*/  LDL.LU R3, [R1] ;  /* 0x0000000001037983 */ /* 0x001ea40000300800 */
[----:B--2---:R-:W-:-:S05]  /*10c30*/  VIADD R3, R3, 0x1 ;  /* 0x0000000103037836 */ /* 0x004fca0000000000 */
[----:B------:R0:W-:Y:S01]  /*10c40*/  STL [R1], R3 ;  /* 0x0000000301007387 */ /* 0x0001e20000100800 */
        /* <DEDUP_REMOVED lines=9> */
.L_x_2034:
[----:B------:R-:W-:Y:S05]  /*10ce0*/  BSYNC B0 ;  /* 0x0000000000007941 */ /* 0x000fea0003800000 */
.L_x_1930:
[----:B------:R-:W-:-:S06]  /*10cf0*/  UISETP.GE.AND UP0, UPT, UR43, 0x2, UPT ;  /* 0x000000022b00788c */ /* 0x000fcc000bf06270 */
[----:B------:R-:W-:-:S13]  /*10d00*/  PLOP3.LUT P0, PT, PT, PT, UP0, 0x80, 0x0 ;  /* 0x000000000000781c */ /* 0x000fda0003f0f008 */
[----:B------:R-:W-:Y:S05]  /*10d10*/  @!P0 BRA `(.L_x_1932) ;  /* 0x0000002000448947 */ /* 0x000fea0003800000 */
[----:B------:R-:W-:Y:S02]  /*10d20*/  ULOP3.LUT UR4, UR43, 0x1, URZ, 0xc0, !UPT ;  /* 0x000000012b047892 */ /* 0x000fe4000f8ec03f */
[----:B------:R-:W-:Y:S02]  /*10d30*/  IMAD.U32 R7, RZ, RZ, UR43 ;  /* 0x0000002bff077e24 */ /* 0x000fe4000f8e00ff */
[----:B------:R-:W-:Y:S02]  /*10d40*/  UISETP.NE.U32.AND UP0, UPT, UR4, 0x1, UPT ;  /* 0x000000010400788c */ /* 0x000fe4000bf05070 */
[----:B------:R-:W-:-:S04]  /*10d50*/  VIADD R7, R7, 0xfffffffe ;  /* 0xfffffffe07077836 */ /* 0x000fc80000000000 */
[----:B------:R-:W-:Y:S01]  /*10d60*/  IMAD.MOV.U32 R6, RZ, RZ, R7 ;  /* 0x000000ffff067224 */ /* 0x000fe200078e0007 */
[----:B------:R-:W-:-:S13]  /*10d70*/  PLOP3.LUT P0, PT, PT, PT, UP0, 0x80, 0x0 ;  /* 0x000000000000781c */ /* 0x000fda0003f0f008 */
[----:B------:R-:W-:Y:S05]  /*10d80*/  @!P0 BRA `(.L_x_1933) ;  /* 0x0000000800b88947 */ /* 0x000fea0003800000 */
[----:B------:R-:W-:Y:S01]  /*10d90*/  ISETP.NE.AND P1, PT, R25, RZ, PT ;  /* 0x000000ff1900720c */ /* 0x000fe20003f25270 */
[----:B------:R-:W-:Y:S01]  /*10da0*/  VIADD R6, R16, 0x1 ;  /* 0x0000000110067836 */ /* 0x000fe20000000000 */
[----:B------:R-:W-:Y:S04]  /*10db0*/  BSSY B0, `(.L_x_1934) ;  /* 0x00000a7000007945 */ /* 0x000fe80003800000 */
[----:B------:R-:W-:-:S04]  /*10dc0*/  ISETP.NE.AND P0, PT, R6, 0x2, PT ;  /* 0x000000020600780c */ /* 0x000fc80003f05270 */
[----:B------:R-:W-:Y:S02]  /*10dd0*/  SEL R8, RZ, 0x1, P0 ;  /* 0x00000001ff087807 */ /* 0x000fe40000000000 */
[----:B------:R-:W-:Y:S02]  /*10de0*/  SEL R6, R6, RZ, P0 ;  /* 0x000000ff06067207 */ /* 0x000fe40000000000 */
[----:B------:R-:W-:Y:S01]  /*10df0*/  LOP3.LUT R8, R23, R8, RZ, 0x3c, !PT ;  /* 0x0000000817087212 */ /* 0x000fe200078e3cff */
[----:B------:R-:W-:Y:S06]  /*10e00*/  @!P1 BRA `(.L_x_1935) ;  /* 0x0000000800849947 */ /* 0x000fec0003800000 */
[----:B------:R-:W-:Y:S01]  /*10e10*/  ISETP.NE.AND P1, PT, R26, RZ, PT ;  /* 0x000000ff1a00720c */ /* 0x000fe20003f25270 */
[----:B------:R-:W-:Y:S02]  /*10e20*/  IMAD.MOV.U32 R4, RZ, RZ, R18 ;  /* 0x000000ffff047224 */ /* 0x000fe400078e0012 */
[----:B------:R-:W-:-:S10]  /*10e30*/  IMAD.MOV.U32 R9, RZ, RZ, R7 ;  /* 0x000000ffff097224 */ /* 0x000fd400078e0007 */
[----:B------:R-:W-:Y:S05]  /*10e40*/  @!P1 BRA `(.L_x_1936) ;  /* 0x00000000004c9947 */ /* 0x000fea0003800000 */
[----:B------:R-:W1:Y:S01]  /*10e50*/  LDC R9, c[0x0][0x43c] ;  /* 0x00010f00ff097b82 */ /* 0x000e620000000800 */
[----:B------:R-:W-:Y:S01]  /*10e60*/  ULDC.64 UR4, c[0x0][0x428] ;  /* 0x00010a0000047ab9 */ /* 0x000fe20000000a00 */
[----:B------:R-:W-:Y:S01]  /*10e70*/  ULDC.64 UR6, c[0x0][0x208] ;  /* 0x0000820000067ab9 */ /* 0x000fe20000000a00 */
[----:B------:R-:W-:-:S04]  /*10e80*/  IMAD R10, R24, UR4, RZ ;  /* 0x00000004180a7c24 */ /* 0x000fc8000f8e02ff */
[----:B------:R-:W-:Y:S01]  /*10e90*/  IMAD R10, R22, UR5, R10 ;  /* 0x00000005160a7c24 */ /* 0x000fe2000f8e020a */
[----:B-1----:R-:W-:-:S13]  /*10ea0*/  ISETP.NE.AND P0, PT, R9, 0x1, PT ;  /* 0x000000010900780c */ /* 0x002fda0003f05270 */
[----:B0-----:R-:W0:Y:S02]  /*10eb0*/  @P0 LDC.64 R2, c[0x0][0x440] ;  /* 0x00011000ff020b82 */ /* 0x001e240000000a00 */
[----:B0-----:R-:W-:-:S04]  /*10ec0*/  @P0 IMAD.HI.U32 R4, R7, R2, RZ ;  /* 0x0000000207040227 */ /* 0x001fc800078e00ff */
[----:B------:R-:W-:Y:S01]  /*10ed0*/  IMAD.MOV.U32 R2, RZ, RZ, R7 ;  /* 0x000000ffff027224 */ /* 0x000fe200078e0007 */
[----:B------:R-:W-:-:S04]  /*10ee0*/  @P0 SHF.R.U32.HI R2, RZ, R3, R4 ;  /* 0x00000003ff020219 */ /* 0x000fc80000011604 */
[--C-:B------:R-:W-:Y:S01]  /*10ef0*/  SHF.R.S32.HI R3, RZ, 0x1f, R2.reuse ;  /* 0x0000001fff037819 */ /* 0x100fe20000011402 */
[----:B------:R-:W-:-:S04]  /*10f00*/  IMAD.MOV R4, RZ, RZ, -R2 ;  /* 0x000000ffff047224 */ /* 0x000fc800078e0a02 */
[----:B------:R-:W-:Y:S02]  /*10f10*/  IMAD R9, R9, R4, R7 ;  /* 0x0000000409097224 */ /* 0x000fe400078e0207 */
[----:B------:R-:W0:Y:S01]  /*10f20*/  LDC.64 R4, c[0x0][0x418] ;  /* 0x00010600ff047b82 */ /* 0x000e220000000a00 */
[----:B------:R-:W-:-:S04]  /*10f30*/  IMAD.WIDE.U32 R2, R22, UR4, R2 ;  /* 0x0000000416027c25 */ /* 0x000fc8000f8e0002 */
[----:B------:R-:W-:Y:S01]  /*10f40*/  IMAD.IADD R10, R10, 0x1, R3 ;  /* 0x000000010a0a7824 */ /* 0x000fe200078e0203 */
[----:B0-----:R-:W-:-:S04]  /*10f50*/  LEA R4, P0, R2, R4, 0x2 ;  /* 0x0000000402047211 */ /* 0x001fc800078010ff */
[----:B------:R-:W-:-:S05]  /*10f60*/  LEA.HI.X R5, R2, R5, R10, 0x2, P0 ;  /* 0x0000000502057211 */ /* 0x000fca00000f140a */
[----:B------:R1:W5:Y:S04]  /*10f70*/  LDG.E R4, desc[UR6][R4.64] ;  /* 0x0000000604047981 */ /* 0x000368000c1e1900 */
.L_x_1936:
[----:B0-----:R-:W1:Y:S01]  /*10f80*/  S2R R2, SR_TID.X ;  /* 0x0000000000027919 */ /* 0x001e620000002100 */
[----:B------:R-:W-:Y:S01]  /*10f90*/  SHF.L.U32 R3, R8, 0x1f, RZ ;  /* 0x0000001f08037819 */ /* 0x000fe200000006ff */
[----:B------:R-:W-:Y:S01]  /*10fa0*/  BSSY B1, `(.L_x_1937) ;  /* 0x0000006000017945 */ /* 0x000fe20003800000 */
[----:B-1----:R-:W-:Y:S01]  /*10fb0*/  LOP3.LUT R5, R2, 0x7f, RZ, 0xc0, !PT ;  /* 0x0000007f02057812 */ /* 0x002fe200078ec0ff */
[----:B------:R-:W-:-:S03]  /*10fc0*/  IMAD R2, R6, 0x8, R17 ;  /* 0x0000000806027824 */ /* 0x000fc600078e0211 */
[----:B------:R-:W-:Y:S01]  /*10fd0*/  ISETP.NE.AND P1, PT, R5, RZ, PT ;  /* 0x000000ff0500720c */ /* 0x000fe20003f25270 */
[----:B------:R-:W0:Y:S02]  /*10fe0*/  SYNCS.PHASECHK.TRANS64.TRYWAIT P0, [R2+URZ+0x31c40], R3 ;  /* 0x031c4003020075a7 */ /* 0x000e24000800017f */
[----:B0-----:R-:W-:Y:S10]  /*10ff0*/  @!P0 BRA `(.L_x_1938) ;  /* 0x00000034008c8947 */ /* 0x001ff40003800000 */
.L_x_2035:
[----:B------:R-:W-:Y:S05]  /*11000*/  BSYNC B1 ;  /* 0x0000000000017941 */ /* 0x000fea0003800000 */
.L_x_1937:
[----:B------:R-:W-:Y:S04]  /*11010*/  BSSY B1, `(.L_x_1939) ;  /* 0x0000007000017945 */ /* 0x000fe80003800000 */
[----:B------:R-:W-:Y:S05]  /*11020*/  @P1 BRA `(.L_x_1940) ;  /* 0x0000000000141947 */ /* 0x000fea0003800000 */
[----:B------:R-:W-:Y:S01]  /*11030*/  ISETP.NE.AND P0, PT, R29, RZ, PT ;  /* 0x000000ff1d00720c */ /* 0x000fe20003f05270 */
[----:B0-----:R-:W-:-:S04]  /*11040*/  IMAD.MOV.U32 R3, RZ, RZ, 0x6c00 ;  /* 0x00006c00ff037424 */ /* 0x001fc800078e00ff */
[----:B------:R1:W-:Y:S08]  /*11050*/  SYNCS.ARRIVE.TRANS64 RZ, [R2+URZ+0x31c30], R3 ;  /* 0x031c300302ff79a7 */ /* 0x0003f0000800003f */
[----:B------:R-:W-:Y:S05]  /*11060*/  @!P0 BRA `(.L_x_1940) ;  /* 0x0000000000048947 */ /* 0x000fea0003800000 */
[----:B------:R-:W-:Y:S01]  /*11070*/  BPT.TRAP 0x1 ;  /* 0x000000040000795c */ /* 0x000fe20000300000 */
.L_x_1940:
[----:B------:R-:W-:Y:S05]  /*11080*/  BSYNC B1 ;  /* 0x0000000000017941 */ /* 0x000fea0003800000 */
.L_x_1939:
[----:B------:R-:W-:Y:S01]  /*11090*/  IMAD.MOV.U32 R10, RZ, RZ, RZ ;  /* 0x000000ffff0a7224 */ /* 0x000fe200078e00ff */
[----:B------:R-:W-:Y:S01]  /*110a0*/  R2UR UR11, R9 ;  /* 0x00000000090b72ca */ /* 0x000fe200000e0000 */
[----:B01----:R-:W-:Y:S01]  /*110b0*/  IMAD R3, R6, 0x6c00, R17 ;  /* 0x00006c0006037824 */ /* 0x003fe200078e0211 */
[----:B------:R-:W-:Y:S01]  /*110c0*/  UIADD3 UR4, UP0, UR38, 0x370, URZ ;  /* 0x0000037026047890 */ /* 0x000fe2000ff1e03f */
[----:B------:R-:W-:Y:S01]  /*110d0*/  PLOP3.LUT P0, PT, PT, PT, PT, 0x80, 0x0 ;  /* 0x000000000000781c */ /* 0x000fe20003f0f070 */
[----:B------:R-:W-:Y:S01]  /*110e0*/  VIADD R2, R2, 0x31c30 ;  /* 0x00031c3002027836 */ /* 0x000fe20000000000 */
[----:B------:R-:W-:Y:S01]  /*110f0*/  R2UR UR10, R10 ;  /* 0x000000000a0a72ca */ /* 0x000fe200000e0000 */
[----:B------:R-:W-:Y:S01]  /*11100*/  VIADD R5, R3, 0x16a00 ;  /* 0x00016a0003057836 */ /* 0x000fe20000000000 */
[----:B------:R-:W-:Y:S01]  /*11110*/  UIADD3.X UR5, URZ, UR39, URZ, UP0, !UPT ;  /* 0x000000273f057290 */ /* 0x000fe200087fe43f */
[----:B------:R-:W-:Y:S01]  /*11120*/  UMOV UR6, 0x0 ;  /* 0x0000000000067882 */ /* 0x000fe20000000000 */
[----:B------:R-:W-:-:S04]  /*11130*/  UMOV UR7, 0x14f00000 ;  /* 0x14f0000000077882 */ /* 0x000fc80000000000 */
[----:B------:R-:W-:-:S12]  /*11140*/  UIMAD UR11, UR11, 0x90, URZ ;  /* 0x000000900b0b78a4 */ /* 0x000fd8000f8e023f */
.L_x_1941:
[----:B------:R-:W-:-:S13]  /*11150*/  @P0 ELECT P2, URZ, PT ;  /* 0x00000000003f082f */ /* 0x000fda0003840000 */
[----:B-----5:R-:W-:Y:S01]  /*11160*/  @P2 R2UR UR13, R4 ;  /* 0x00000000040d22ca */ /* 0x020fe200000e0000 */
[----:B------:R-:W-:Y:S01]  /*11170*/  UMOV UR12, UR36 ;  /* 0x00000024000c7c82 */ /* 0x000fe20008000000 */
        /* <DEDUP_REMOVED lines=12> */
.L_x_1942:
[----:B------:R-:W-:-:S13]  /*11240*/  @P0 ELECT P2, URZ, PT ;  /* 0x00000000003f082f */ /* 0x000fda0003840000 */
[----:B------:R-:W-:Y:S01]  /*11250*/  @P2 R2UR UR13, R4 ;  /* 0x00000000040d22ca */ /* 0x000fe200000e0000 */
        /* <DEDUP_REMOVED lines=13> */
.L_x_1943:
        /* <DEDUP_REMOVED lines=14> */
.L_x_2036:
[----:B------:R-:W-:Y:S05]  /*11410*/  BSYNC B1 ;  /* 0x0000000000017941 */ /* 0x000fea0003800000 */
.L_x_1944:
        /* <DEDUP_REMOVED lines=10> */
.L_x_1947:
[----:B------:R-:W-:Y:S05]  /*114c0*/  BSYNC B1 ;  /* 0x0000000000017941 */ /* 0x000fea0003800000 */
.L_x_1946:
[----:B------:R-:W-:Y:S01]  /*114d0*/  R2UR UR6, R2 ;  /* 0x00000000020672ca */ /* 0x000fe200000e0000 */
[--C-:B0-----:R-:W-:Y:S01]  /*114e0*/  IMAD R5, R16, 0x8, R17.reuse ;  /* 0x0000000810057824 */ /* 0x101fe200078e0211 */
[----:B------:R-:W-:Y:S01]  /*114f0*/  R2UR UR7, R3 ;  /* 0x00000000030772ca */ /* 0x000fe200000e0000 */
[----:B------:R-:W-:Y:S01]  /*11500*/  UIADD3 UR4, UP0, UR38, 0x470, URZ ;  /* 0x0000047026047890 */ /* 0x000fe2000ff1e03f */
[----:B------:R-:W-:Y:S01]  /*11510*/  R2UR UR10, R10 ;  /* 0x000000000a0a72ca */ /* 0x000fe200000e0000 */
[----:B------:R-:W-:Y:S01]  /*11520*/  IMAD R10, R16, 0x6c00, R17 ;  /* 0x00006c00100a7824 */ /* 0x000fe200078e0211 */
[----:B------:R-:W-:Y:S01]  /*11530*/  PLOP3.LUT P0, PT, PT, PT, PT, 0x80, 0x0 ;  /* 0x000000000000781c */ /* 0x000fe20003f0f070 */
[----:B------:R-:W-:Y:S01]  /*11540*/  IMAD R11, R19, 0x90, RZ ;  /* 0x00000090130b7824 */ /* 0x000fe200078e02ff */
[----:B------:R-:W-:Y:S01]  /*11550*/  UIADD3.X UR5, URZ, UR39, URZ, UP0, !UPT ;  /* 0x000000273f057290 */ /* 0x000fe200087fe43f */
[----:B------:R-:W-:Y:S02]  /*11560*/  VIADD R5, R5, 0x31c50 ;  /* 0x00031c5005057836 */ /* 0x000fe40000000000 */
[----:B------:R-:W-:-:S09]  /*11570*/  VIADD R12, R10, 0x200 ;  /* 0x000002000a0c7836 */ /* 0x000fd20000000000 */
.L_x_1948:
        /* <DEDUP_REMOVED lines=15> */
.L_x_1949:
        /* <DEDUP_REMOVED lines=15> */
.L_x_1950:
        /* <DEDUP_REMOVED lines=12> */
.L_x_1935:
[----:B------:R-:W-:Y:S05]  /*11820*/  BSYNC B0 ;  /* 0x0000000000007941 */ /* 0x000fea0003800000 */
.L_x_1934:
[----:B------:R-:W-:Y:S01]  /*11830*/  UIADD3 UR4, UR43, -0x3, URZ ;  /* 0xfffffffd2b047890 */ /* 0x000fe2000fffe03f */
[----:B------:R-:W-:Y:S02]  /*11840*/  IMAD.MOV.U32 R16, RZ, RZ, R6 ;  /* 0x000000ffff107224 */ /* 0x000fe400078e0006 */
[----:B------:R-:W-:-:S03]  /*11850*/  IMAD.MOV.U32 R23, RZ, RZ, R8 ;  /* 0x000000ffff177224 */ /* 0x000fc600078e0008 */
[----:B------:R-:W-:-:S07]  /*11860*/  IMAD.U32 R6, RZ, RZ, UR4 ;  /* 0x00000004ff067e24 */ /* 0x000fce000f8e00ff */
.L_x_1933:
[----:B------:R-:W-:Y:S01]  /*11870*/  ISETP.NE.AND P0, PT, R7, RZ, PT ;  /* 0x000000ff0700720c */ /* 0x000fe20003f05270 */
[----:B------:R-:W-:-:S12]  /*11880*/  BSSY B0, `(.L_x_1932) ;  /* 0x000015a000007945 */ /* 0x000fd80003800000 */
[----:B------:R-:W-:Y:S05]  /*11890*/  @!P0 BRA `(.L_x_1951) ;  /* 0x0000001400608947 */ /* 0x000fea0003800000 */
[----:B------:R-:W-:-:S07]  /*118a0*/  IMAD.MOV.U32 R4, RZ, RZ, R18 ;  /* 0x000000ffff047224 */ /* 0x000fce00078e0012 */
.L_x_1986:
[----:B------:R-:W-:Y:S01]  /*118b0*/  ISETP.NE.AND P1, PT, R25, RZ, PT ;  /* 0x000000ff1900720c */ /* 0x000fe20003f25270 */
        /* <DEDUP_REMOVED lines=8> */
[----:B------:R-:W-:Y:S01]  /*11940*/  ISETP.NE.AND P1, PT, R26, RZ, PT ;  /* 0x000000ff1a00720c */ /* 0x000fe20003f25270 */
[----:B------:R-:W-:-:S12]  /*11950*/  IMAD.MOV.U32 R9, RZ, RZ, R6 ;  /* 0x000000ffff097224 */ /* 0x000fd800078e0006 */
[----:B------:R-:W-:Y:S05]  /*11960*/  @!P1 BRA `(.L_x_1954) ;  /* 0x00000000004c9947 */ /* 0x000fea0003800000 */
[----:B------:R-:W1:Y:S01]  /*11970*/  LDC R9, c[0x0][0x43c] ;  /* 0x00010f00ff097b82 */ /* 0x000e620000000800 */
[----:B------:R-:W-:Y:S01]  /*11980*/  ULDC.64 UR4, c[0x0][0x428] ;  /* 0x00010a0000047ab9 */ /* 0x000fe20000000a00 */
[----:B------:R-:W-:Y:S01]  /*11990*/  ULDC.64 UR6, c[0x0][0x208] ;  /* 0x0000820000067ab9 */ /* 0x000fe20000000a00 */
[----:B-1----:R-:W-:-:S13]  /*119a0*/  ISETP.NE.AND P0, PT, R9, 0x1, PT ;  /* 0x000000010900780c */ /* 0x002fda0003f05270 */
[----:B0-----:R-:W0:Y:S02]  /*119b0*/  @P0 LDC.64 R2, c[0x0][0x440] ;  /* 0x00011000ff020b82 */ /* 0x001e240000000a00 */
        /* <DEDUP_REMOVED lines=14> */
.L_x_1954:
[----:B0-----:R-:W1:Y:S01]  /*11aa0*/  S2R R2, SR_TID.X ;  /* 0x0000000000027919 */ /* 0x001e620000002100 */
[----:B------:R-:W-:Y:S01]  /*11ab0*/  IMAD R3, R7, 0x8, R17 ;  /* 0x0000000807037824 */ /* 0x000fe200078e0211 */
[----:B------:R-:W-:Y:S01]  /*11ac0*/  BSSY B2, `(.L_x_1955) ;  /* 0x0000006000027945 */ /* 0x000fe20003800000 */
[----:B-1----:R-:W-:Y:S02]  /*11ad0*/  LOP3.LUT R5, R2, 0x7f, RZ, 0xc0, !PT ;  /* 0x0000007f02057812 */ /* 0x002fe400078ec0ff */
[----:B------:R-:W-:Y:S02]  /*11ae0*/  SHF.L.U32 R2, R8, 0x1f, RZ ;  /* 0x0000001f08027819 */ /* 0x000fe400000006ff */
[----:B------:R-:W-:Y:S02]  /*11af0*/  ISETP.NE.AND P1, PT, R5, RZ, PT ;  /* 0x000000ff0500720c */ /* 0x000fe40003f25270 */
[----:B------:R-:W0:Y:S02]  /*11b00*/  SYNCS.PHASECHK.TRANS64.TRYWAIT P0, [R3+URZ+0x31c40], R2 ;  /* 0x031c4002030075a7 */ /* 0x000e24000800017f */
[----:B0-----:R-:W-:Y:S09]  /*11b10*/  @!P0 BRA `(.L_x_1956) ;  /* 0x0000002800ec8947 */ /* 0x001ff20003800000 */
.L_x_2037:
[----:B------:R-:W-:Y:S05]  /*11b20*/  BSYNC B2 ;  /* 0x0000000000027941 */ /* 0x000fea0003800000 */
.L_x_1955:
[----:B------:R-:W-:Y:S04]  /*11b30*/  BSSY B2, `(.L_x_1957) ;  /* 0x0000007000027945 */ /* 0x000fe80003800000 */
[----:B------:R-:W-:Y:S05]  /*11b40*/  @P1 BRA `(.L_x_1958) ;  /* 0x0000000000141947 */ /* 0x000fea0003800000 */
[----:B------:R-:W-:Y:S01]  /*11b50*/  ISETP.NE.AND P0, PT, R29, RZ, PT ;  /* 0x000000ff1d00720c */ /* 0x000fe20003f05270 */
[----:B0-----:R-:W-:-:S04]  /*11b60*/  IMAD.MOV.U32 R2, RZ, RZ, 0x6c00 ;  /* 0x00006c00ff027424 */ /* 0x001fc800078e00ff */
[----:B------:R1:W-:Y:S08]  /*11b70*/  SYNCS.ARRIVE.TRANS64 RZ, [R3+URZ+0x31c30], R2 ;  /* 0x031c300203ff79a7 */ /* 0x0003f0000800003f */
[----:B------:R-:W-:Y:S05]  /*11b80*/  @!P0 BRA `(.L_x_1958) ;  /* 0x0000000000048947 */ /* 0x000fea0003800000 */
[----:B------:R-:W-:Y:S01]  /*11b90*/  BPT.TRAP 0x1 ;  /* 0x000000040000795c */ /* 0x000fe20000300000 */
.L_x_1958:
[----:B------:R-:W-:Y:S05]  /*11ba0*/  BSYNC B2 ;  /* 0x0000000000027941 */ /* 0x000fea0003800000 */
.L_x_1957:
[----:B------:R-:W-:Y:S01]  /*11bb0*/  IMAD.MOV.U32 R5, RZ, RZ, RZ ;  /* 0x000000ffff057224 */ /* 0x000fe200078e00ff */
[----:B------:R-:W-:Y:S01]  /*11bc0*/  UIADD3 UR4, UP0, UR38, 0x370, URZ ;  /* 0x0000037026047890 */ /* 0x000fe2000ff1e03f */
[----:B------:R-:W-:Y:S01]  /*11bd0*/  IMAD R12, R7, 0x6c00, R17 ;  /* 0x00006c00070c7824 */ /* 0x000fe200078e0211 */
[----:B------:R-:W-:Y:S01]  /*11be0*/  PLOP3.LUT P0, PT, PT, PT, PT, 0x80, 0x0 ;  /* 0x000000000000781c */ /* 0x000fe20003f0f070 */
[----:B01----:R-:W-:Y:S01]  /*11bf0*/  VIADD R3, R3, 0x31c30 ;  /* 0x00031c3003037836 */ /* 0x003fe20000000000 */
[----:B------:R-:W-:Y:S01]  /*11c00*/  R2UR UR10, R5 ;  /* 0x00000000050a72ca */ /* 0x000fe200000e0000 */
[----:B------:R-:W-:Y:S01]  /*11c10*/  IMAD R2, R9, 0x90, RZ ;  /* 0x0000009009027824 */ /* 0x000fe200078e02ff */
[----:B------:R-:W-:Y:S01]  /*11c20*/  UIADD3.X UR5, URZ, UR39, URZ, UP0, !UPT ;  /* 0x000000273f057290 */ /* 0x000fe200087fe43f */
[----:B------:R-:W-:Y:S01]  /*11c30*/  VIADD R10, R12, 0x16a00 ;  /* 0x00016a000c0a7836 */ /* 0x000fe20000000000 */
[----:B------:R-:W-:Y:S01]  /*11c40*/  UMOV UR6, 0x0 ;  /* 0x0000000000067882 */ /* 0x000fe20000000000 */
[----:B------:R-:W-:-:S10]  /*11c50*/  UMOV UR7, 0x14f00000 ;  /* 0x14f0000000077882 */ /* 0x000fd40000000000 */
.L_x_1959:
        /* <DEDUP_REMOVED lines=16> */
.L_x_1960:
        /* <DEDUP_REMOVED lines=16> */
.L_x_1961:
        /* <DEDUP_REMOVED lines=15> */
.L_x_2038:
[----:B------:R-:W-:Y:S05]  /*11f50*/  BSYNC B2 ;  /* 0x0000000000027941 */ /* 0x000fea0003800000 */
.L_x_1962:
[----:B------:R-:W-:Y:S01]  /*11f60*/  BSSY B2, `(.L_x_1964) ;  /* 0x0000009000027945 */ /* 0x000fe20003800000 */
[----:B------:R-:W-:Y:S02]  /*11f70*/  IMAD.MOV.U32 R2, RZ, RZ, 0x0 ;  /* 0x00000000ff027424 */ /* 0x000fe400078e00ff */
[----:B------:R-:W-:Y:S01]  /*11f80*/  IMAD.MOV.U32 R3, RZ, RZ, 0x14f00000 ;  /* 0x14f00000ff037424 */ /* 0x000fe200078e00ff */
[----:B------:R-:W-:Y:S06]  /*11f90*/  @P1 BRA `(.L_x_1965) ;  /* 0x0000000000141947 */ /* 0x000fec0003800000 */
[----:B------:R-:W-:Y:S01]  /*11fa0*/  ISETP.NE.AND P0, PT, R29, RZ, PT ;  /* 0x000000ff1d00720c */ /* 0x000fe20003f05270 */
[----:B------:R-:W-:-:S04]  /*11fb0*/  IMAD.MOV.U32 R13, RZ, RZ, 0x6c00 ;  /* 0x00006c00ff0d7424 */ /* 0x000fc800078e00ff */
[----:B------:R1:W-:Y:S08]  /*11fc0*/  SYNCS.ARRIVE.TRANS64 RZ, [R12+URZ+0x50], R13 ;  /* 0x0000500d0cff79a7 */ /* 0x0003f0000800003f */
[----:B------:R-:W-:Y:S05]  /*11fd0*/  @!P0 BRA `(.L_x_1965) ;  /* 0x0000000000048947 */ /* 0x000fea0003800000 */
[----:B------:R-:W-:Y:S01]  /*11fe0*/  BPT.TRAP 0x1 ;  /* 0x000000040000795c */ /* 0x000fe20000300000 */
.L_x_1965:
[----:B------:R-:W-:Y:S05]  /*11ff0*/  BSYNC B2 ;  /* 0x0000000000027941 */ /* 0x000fea0003800000 */
.L_x_1964:
[----:B------:R-:W-:Y:S01]  /*12000*/  R2UR UR6, R2 ;  /* 0x00000000020672ca */ /* 0x000fe200000e0000 */
[----:B------:R-:W-:Y:S01]  /*12010*/  IMAD R16, R16, 0x6c00, R17 ;  /* 0x00006c0010107824 */ /* 0x000fe200078e0211 */
[----:B------:R-:W-:Y:S01]  /*12020*/  R2UR UR7, R3 ;  /* 0x00000000030772ca */ /* 0x000fe200000e0000 */
[----:B------:R-:W-:Y:S01]  /*12030*/  UIADD3 UR4, UP0, UR38, 0x470, URZ ;  /* 0x0000047026047890 */ /* 0x000fe2000ff1e03f */
[----:B------:R-:W-:Y:S01]  /*12040*/  R2UR UR10, R5 ;  /* 0x00000000050a72ca */ /* 0x000fe200000e0000 */
[----:B------:R-:W-:Y:S01]  /*12050*/  IMAD R5, R19, 0x90, RZ ;  /* 0x0000009013057824 */ /* 0x000fe200078e02ff */
[----:B------:R-:W-:Y:S01]  /*12060*/  PLOP3.LUT P0, PT, PT, PT, PT, 0x80, 0x0 ;  /* 0x000000000000781c */ /* 0x000fe20003f0f070 */
[----:B01----:R-:W-:Y:S01]  /*12070*/  VIADD R12, R12, 0x50 ;  /* 0x000000500c0c7836 */ /* 0x003fe20000000000 */
[----:B------:R-:W-:Y:S01]  /*12080*/  UIADD3.X UR5, URZ, UR39, URZ, UP0, !UPT ;  /* 0x000000273f057290 */ /* 0x000fe200087fe43f */
[----:B------:R-:W-:-:S11]  /*12090*/  VIADD R13, R16, 0x200 ;  /* 0x00000200100d7836 */ /* 0x000fd60000000000 */
.L_x_1966:
        /* <DEDUP_REMOVED lines=15> */
.L_x_1967:
        /* <DEDUP_REMOVED lines=15> */
.L_x_1968:
        /* <DEDUP_REMOVED lines=12> */
.L_x_1953:
[----:B------:R-:W-:Y:S05]  /*12340*/  BSYNC B1 ;  /* 0x0000000000017941 */ /* 0x000fea0003800000 */
.L_x_1952:
        /* <DEDUP_REMOVED lines=9> */
[----:B------:R-:W-:-:S12]  /*123e0*/  VIADD R9, R6, 0xffffffff ;  /* 0xffffffff06097836 */ /* 0x000fd80000000000 */
        /* <DEDUP_REMOVED lines=20> */
.L_x_1971:
        /* <DEDUP_REMOVED lines=8> */
.L_x_2039:
[----:B------:R-:W-:Y:S05]  /*125b0*/  BSYNC B2 ;  /* 0x0000000000027941 */ /* 0x000fea0003800000 */
.L_x_1972:
[----:B------:R-:W-:Y:S04]  /*125c0*/  BSSY B2, `(.L_x_1974) ;  /* 0x0000007000027945 */ /* 0x000fe80003800000 */
[----:B------:R-:W-:Y:S05]  /*125d0*/  @P1 BRA `(.L_x_1975) ;  /* 0x0000000000141947 */ /* 0x000fea0003800000 */
[----:B------:R-:W-:Y:S01]  /*125e0*/  ISETP.NE.AND P0, PT, R29, RZ, PT ;  /* 0x000000ff1d00720c */ /* 0x000fe20003f05270 */
[----:B0-----:R-:W-:-:S04]  /*125f0*/  IMAD.MOV.U32 R3, RZ, RZ, 0x6c00 ;  /* 0x00006c00ff037424 */ /* 0x001fc800078e00ff */
[----:B------:R1:W-:Y:S08]  /*12600*/  SYNCS.ARRIVE.TRANS64 RZ, [R2+URZ+0x31c30], R3 ;  /* 0x031c300302ff79a7 */ /* 0x0003f0000800003f */
[----:B------:R-:W-:Y:S05]  /*12610*/  @!P0 BRA `(.L_x_1975) ;  /* 0x0000000000048947 */ /* 0x000fea0003800000 */
[----:B------:R-:W-:Y:S01]  /*12620*/  BPT.TRAP 0x1 ;  /* 0x000000040000795c */ /* 0x000fe20000300000 */
.L_x_1975:
[----:B------:R-:W-:Y:S05]  /*12630*/  BSYNC B2 ;  /* 0x0000000000027941 */ /* 0x000fea0003800000 */
.L_x_1974:
        /* <DEDUP_REMOVED lines=12> */
.L_x_1976:
        /* <DEDUP_REMOVED lines=16> */
.L_x_1977:
        /* <DEDUP_REMOVED lines=16> */
.L_x_1978:
        /* <DEDUP_REMOVED lines=15> */
.L_x_2040:
[----:B------:R-:W-:Y:S05]  /*129f0*/  BSYNC B2 ;  /* 0x0000000000027941 */ /* 0x000fea0003800000 */
.L_x_1979:
        /* <DEDUP_REMOVED lines=9> */
.L_x_1982:
[----:B------:R-:W-:Y:S05]  /*12a90*/  BSYNC B2 ;  /* 0x0000000000027941 */ /* 0x000fea0003800000 */
.L_x_1981:
        /* <DEDUP_REMOVED lines=10> */
.L_x_1983:
        /* <DEDUP_REMOVED lines=15> */
.L_x_1984:
        /* <DEDUP_REMOVED lines=15> */
.L_x_1985:
        /* <DEDUP_REMOVED lines=12> */
.L_x_1970:
[----:B------:R-:W-:Y:S05]  /*12de0*/  BSYNC B1 ;  /* 0x0000000000017941 */ /* 0x000fea0003800000 */
.L_x_1969:
[C---:B------:R-:W-:Y:S01]  /*12df0*/  ISETP.GT.AND P0, PT, R6.reuse, 0x1, PT ;  /* 0x000000010600780c */ /* 0x040fe20003f04270 */
[----:B------:R-:W-:-:S12]  /*12e00*/  VIADD R6, R6, 0xfffffffe ;  /* 0xfffffffe06067836 */ /* 0x000fd80000000000 */
[----:B------:R-:W-:Y:S05]  /*12e10*/  @P0 BRA `(.L_x_1986) ;  /* 0xffffffe800a40947 */ /* 0x000fea000383ffff */
.L_x_1951:
[----:B------:R-:W-:Y:S05]  /*12e20*/  BSYNC B0 ;  /* 0x0000000000007941 */ /* 0x000fea0003800000 */
.L_x_1932:
        /* <DEDUP_REMOVED lines=8> */
[----:B------:R-:W1:Y:S01]  /*12eb0*/  FLO.U32 R0, UR4 ;  /* 0x0000000400007d00 */ /* 0x000e6200080e0000 */
[----:B------:R-:W-:Y:S01]  /*12ec0*/  ULDC.64 UR6, c[0x0][0x208] ;  /* 0x0000820000067ab9 */ /* 0x000fe20000000a00 */
        /* <DEDUP_REMOVED lines=8> */
.L_x_1988:
[----:B------:R-:W-:Y:S05]  /*12f50*/  BSYNC B0 ;  /* 0x0000000000007941 */ /* 0x000fea0003800000 */
.L_x_1987:
[----:B------:R-:W-:Y:S01]  /*12f60*/  ISETP.NE.AND P0, PT, R25, RZ, PT ;  /* 0x000000ff1900720c */ /* 0x000fe20003f05270 */
        /* <DEDUP_REMOVED lines=8> */
.L_x_2041:
[----:B------:R-:W-:Y:S05]  /*12ff0*/  BSYNC B1 ;  /* 0x0000000000017941 */ /* 0x000fea0003800000 */
.L_x_1991:
[----:B------:R-:W-:Y:S04]  /*13000*/  BSSY B1, `(.L_x_1993) ;  /* 0x0000007000017945 */ /* 0x000fe80003800000 */
[----:B------:R-:W-:Y:S05]  /*13010*/  @P2 BRA `(.L_x_1994) ;  /* 0x0000000000142947 */ /* 0x000fea0003800000 */
[----:B------:R-:W-:Y:S01]  /*13020*/  ISETP.NE.AND P0, PT, R29, RZ, PT ;  /* 0x000000ff1d00720c */ /* 0x000fe20003f05270 */
[----:B-1----:R-:W-:-:S04]  /*13030*/  IMAD.MOV.U32 R0, RZ, RZ, 0x6c00 ;  /* 0x00006c00ff007424 */ /* 0x002fc800078e00ff */
[----:B------:R2:W-:Y:S08]  /*13040*/  SYNCS.ARRIVE.TRANS64 RZ, [R3+URZ+0x31c50], R0 ;  /* 0x031c500003ff79a7 */ /* 0x0005f0000800003f */
[----:B------:R-:W-:Y:S05]  /*13050*/  @!P0 BRA `(.L_x_1994) ;  /* 0x0000000000048947 */ /* 0x000fea0003800000 */
[----:B------:R-:W-:Y:S01]  /*13060*/  BPT.TRAP 0x1 ;  /* 0x000000040000795c */ /* 0x000fe20000300000 */
.L_x_1994:
[----:B------:R-:W-:Y:S05]  /*13070*/  BSYNC B1 ;  /* 0x0000000000017941 */ /* 0x000fea0003800000 */
.L_x_1993:
[----:B-12---:R-:W-:Y:S01]  /*13080*/  IMAD R0, R16, 0x6c00, R17 ;  /* 0x00006c0010007824 */ /* 0x006fe200078e0211 */
        /* <DEDUP_REMOVED lines=9> */
.L_x_1995:
        /* <DEDUP_REMOVED lines=15> */
.L_x_1996:
        /* <DEDUP_REMOVED lines=15> */
.L_x_1997:
        /* <DEDUP_REMOVED lines=10> */
.L_x_1990:
[----:B------:R-:W-:Y:S05]  /*133a0*/  BSYNC B0 ;  /* 0x0000000000007941 */ /* 0x000fea0003800000 */
.L_x_1989:
[----:B------:R-:W-:-:S05]  /*133b0*/  VIADD R16, R16, 0x1 ;  /* 0x0000000110107836 */ /* 0x000fca0000000000 */
[----:B------:R-:W-:-:S04]  /*133c0*/  ISETP.NE.AND P0, PT, R16, 0x2, PT ;  /* 0x000000021000780c */ /* 0x000fc80003f05270 */
[----:B------:R-:W-:Y:S02]  /*133d0*/  SEL R0, RZ, 0x1, P0 ;  /* 0x00000001ff007807 */ /* 0x000fe40000000000 */
[----:B------:R-:W-:Y:S02]  /*133e0*/  SEL R16, R16, RZ, P0 ;  /* 0x000000ff10107207 */ /* 0x000fe40000000000 */
[----:B------:R-:W-:-:S07]  /*133f0*/  LOP3.LUT R23, R23, R0, RZ, 0x3c, !PT ;  /* 0x0000000017177212 */ /* 0x000fce00078e3cff */
.L_x_1914:
[----:B------:R-:W-:Y:S05]  /*13400*/  BSYNC B7 ;  /* 0x0000000000077941 */ /* 0x000fea0003800000 */
.L_x_1912:
[----:B------:R-:W2:Y:S02]  /*13410*/  LDL R0, [R1+0x4] ;  /* 0x0000040001007983 */ /* 0x000ea40000100800 */
[----:B--2---:R-:W-:-:S13]  /*13420*/  ISETP.NE.AND P0, PT, R0, RZ, PT ;  /* 0x000000ff0000720c */ /* 0x004fda0003f05270 */
        /* <DEDUP_REMOVED lines=10> */
.L_x_1998:
[----:B------:R-:W-:-:S03]  /*134d0*/  UMOV UR4, 0xffffffff ;  /* 0xffffffff00047882 */ /* 0x000fc60000000000 */
[----:B------:R-:W-:Y:S05]  /*134e0*/  BRA.DIV UR4, `(.L_x_2000) ;  /* 0x0000001204dc7947 */ /* 0x000fea000b800000 */
[----:B------:R1:W2:Y:S02]  /*134f0*/  SHFL.IDX PT, R14, R28, RZ, 0x1f ;  /* 0x00001fff1c0e7589 */ /* 0x0002a400000e0000 */
.L_x_2044:
        /* <DEDUP_REMOVED lines=8> */
.L_x_1999:
[----:B------:R-:W-:Y:S02]  /*13580*/  ULDC UR4, c[0x0][0xc38] ;  /* 0x00030e0000047ab9 */ /* 0x000fe40000000800 */
[----:B-1----:R-:W-:-:S13]  /*13590*/  ISETP.GE.AND P0, PT, R28, UR4, PT ;  /* 0x000000041c007c0c */ /* 0x002fda000bf06270 */
[----:B------:R-:W-:Y:S05]  /*135a0*/  @!P0 BRA `(.L_x_2001) ;  /* 0xffffffb800c08947 */ /* 0x000fea000383ffff */
.L_x_1909:
[----:B------:R-:W2:Y:S01]  /*135b0*/  LDL.LU R0, [R1] ;  /* 0x0000000001007983 */ /* 0x000ea20000300800 */
[----:B------:R-:W-:Y:S01]  /*135c0*/  BSSY B0, `(.L_x_2002) ;  /* 0x000000b000007945 */ /* 0x000fe20003800000 */
[----:B------:R-:W1:Y:S01]  /*135d0*/  S2R R5, SR_CgaCtaId ;  /* 0x0000000000057919 */ /* 0x000e620000008800 */
[----:B--2---:R-:W-:-:S05]  /*135e0*/  VIADD R0, R0, 0x1 ;  /* 0x0000000100007836 */ /* 0x004fca0000000000 */
        /* <DEDUP_REMOVED lines=8> */
.L_x_2045:
[----:B------:R-:W-:Y:S05]  /*13670*/  BSYNC B0 ;  /* 0x0000000000007941 */ /* 0x000fea0003800000 */
.L_x_2002:
[----:B------:R-:W-:-:S03]  /*13680*/  UMOV UR4, 0xffffffff ;  /* 0xffffffff00047882 */ /* 0x000fc60000000000 */
[----:B------:R-:W-:Y:S05]  /*13690*/  BRA.DIV UR4, `(.L_x_2004) ;  /* 0x0000001204ac7947 */ /* 0x000fea000b800000 */
[----:B-1----:R-:W1:Y:S02]  /*136a0*/  S2R R0, SR_TID.X ;  /* 0x0000000000007919 */ /* 0x002e640000002100 */
[----:B-1----:R-:W-:-:S04]  /*136b0*/  SHF.R.U32.HI R0, RZ, 0x5, R0 ;  /* 0x00000005ff007819 */ /* 0x002fc80000011600 */
[----:B------:R-:W-:-:S05]  /*136c0*/  LOP3.LUT R0, R0, 0x3, RZ, 0xc0, !PT ;  /* 0x0000000300007812 */ /* 0x000fca00078ec0ff */
[----:B------:R1:W2:Y:S02]  /*136d0*/  SHFL.IDX PT, R14, R0, RZ, 0x1f ;  /* 0x00001fff000e7589 */ /* 0x0002a400000e0000 */
.L_x_2048:
[----:B--2---:R-:W-:Y:S01]  /*136e0*/  ISETP.NE.AND P0, PT, R14, RZ, PT ;  /* 0x000000ff0e00720c */ /* 0x004fe20003f05270 */
[----:B------:R-:W-:-:S12]  /*136f0*/  BSSY B0, `(.L_x_2005) ;  /* 0x0000026000007945 */ /* 0x000fd80003800000 */
[----:B------:R-:W-:Y:S05]  /*13700*/  @P0 BRA `(.L_x_2006) ;  /* 0x0000000000900947 */ /* 0x000fea0003800000 */
[----:B------:R-:W-:-:S03]  /*13710*/  UMOV UR4, 0xffffffff ;  /* 0xffffffff00047882 */ /* 0x000fc60000000000 */
[----:B------:R-:W-:Y:S05]  /*13720*/  BRA.DIV UR4, `(.L_x_2007) ;  /* 0x0000001204bc7947 */ /* 0x000fea000b800000 */
[----:B------:R-:W-:-:S13]  /*13730*/  ELECT P6, URZ, PT ;  /* 0x00000000003f782f */ /* 0x000fda00038c0000 */
.L_x_2051:
[----:B------:R-:W-:Y:S05]  /*13740*/  @!P6 BRA `(.L_x_2006) ;  /* 0x000000000080e947 */ /* 0x000fea0003800000 */
[----:B-1----:R-:W2:Y:S02]  /*13750*/  LDL R0, [R1+0x8] ;  /* 0x0000080001007983 */ /* 0x002ea40000100800 */
[----:B--2---:R-:W-:-:S13]  /*13760*/  R2UR UR4, R0 ;  /* 0x00000000000472ca */ /* 0x004fda00000e0000 */
[----:B------:R-:W-:-:S06]  /*13770*/  ULOP3.LUT UR4, UR4, 0x2, URZ, 0xfc, !UPT ;  /* 0x0000000204047892 */ /* 0x000fcc000f8efc3f */
[----:B------:R-:W-:-:S05]  /*13780*/  IMAD.U32 R0, RZ, RZ, UR4 ;  /* 0x00000004ff007e24 */ /* 0x000fca000f8e00ff */
[----:B------:R-:W-:-:S13]  /*13790*/  ISETP.NE.AND P2, PT, R0, 0x3, PT ;  /* 0x000000030000780c */ /* 0x000fda0003f45270 */
[----:B------:R-:W-:Y:S05]  /*137a0*/  @!P2 BRA `(.L_x_2008) ;  /* 0x000000000004a947 */ /* 0x000fea0003800000 */
[----:B------:R-:W-:Y:S01]  /*137b0*/  BPT.TRAP 0x1 ;  /* 0x000000040000795c */ /* 0x000fe20000300000 */
.L_x_2008:
        /* <DEDUP_REMOVED lines=12> */
.L_x_2052:
[----:B------:R-:W2:Y:S02]  /*13880*/  SYNCS.PHASECHK.TRANS64.TRYWAIT P0, [R3+URZ], R0 ;  /* 0x00000000030075a7 */ /* 0x000ea4000800017f */
[----:B--2---:R-:W-:Y:S05]  /*13890*/  @!P0 BRA `(.L_x_2010) ;  /* 0x0000001000948947 */ /* 0x004fea0003800000 */
.L_x_2053:
[----:B------:R-:W-:Y:S05]  /*138a0*/  @!P2 BRA `(.L_x_2011) ;  /* 0x000000000004a947 */ /* 0x000fea0003800000 */
[----:B------:R-:W-:Y:S01]  /*138b0*/  BPT.TRAP 0x1 ;  /* 0x000000040000795c */ /* 0x000fe20000300000 */
.L_x_2011:
[----:B--2---:R-:W-:-:S04]  /*138c0*/  VIADD R3, R7, 0x31c60 ;  /* 0x00031c6007037836 */ /* 0x004fc80000000000 */
[----:B-1----:R-:W-:-:S04]  /*138d0*/  IMAD R5, R16, 0x8, R3 ;  /* 0x0000000810057824 */ /* 0x002fc800078e0203 */
[----:B------:R-:W1:Y:S02]  /*138e0*/  SYNCS.PHASECHK.TRANS64.TRYWAIT P0, [R5+URZ], R4 ;  /* 0x00000004050075a7 */ /* 0x000e64000800017f */
[----:B-1----:R-:W-:Y:S05]  /*138f0*/  @!P0 BRA `(.L_x_2012) ;  /* 0x0000001000908947 */ /* 0x002fea0003800000 */
.L_x_2054:
[----:B------:R-:W-:-:S07]  /*13900*/  IMAD R3, R6, 0x8, R3 ;  /* 0x0000000806037824 */ /* 0x000fce00078e0203 */
.L_x_2013:
[----:B--2---:R2:W3:Y:S02]  /*13910*/  SYNCS.PHASECHK.TRANS64.TRYWAIT P0, [R3+URZ], R0 ;  /* 0x00000000030075a7 */ /* 0x0044e4000800017f */
[----:B---3--:R-:W-:Y:S05]  /*13920*/  @!P0 NANOSLEEP.SYNCS 0x989680 ;  /* 0x009896800000895d */ /* 0x008fea0003900000 */
[----:B------:R-:W3:Y:S02]  /*13930*/  @!P0 SYNCS.PHASECHK.TRANS64 P0, [R3+URZ], R0 ;  /* 0x00000000030085a7 */ /* 0x000ee4000800007f */
[----:B---3--:R-:W-:Y:S05]  /*13940*/  @!P0 BRA `(.L_x_2013) ;  /* 0xfffffffc00f08947 */ /* 0x008fea000383ffff */
.L_x_2006:
[----:B------:R-:W-:Y:S05]  /*13950*/  BSYNC B0 ;  /* 0x0000000000007941 */ /* 0x000fea0003800000 */
.L_x_2005:
[----:B------:R-:W-:Y:S05]  /*13960*/  EXIT ;  /* 0x000000000000794d */ /* 0x000fea0003800000 */
.L_x_1870:
[----:B0-----:R-:W-:-:S04]  /*13970*/  IMAD.U32 R3, RZ, RZ, UR37 ;  /* 0x00000025ff037e24 */ /* 0x001fc8000f8e00ff */
[----:B------:R0:W1:Y:S03]  /*13980*/  SYNCS.PHASECHK.TRANS64.TRYWAIT P1, [R3+URZ+0x31c00], R0 ;  /* 0x031c0000030075a7 */ /* 0x000066000802017f */
[----:B-1----:R-:W-:Y:S05]  /*13990*/  @!P1 NANOSLEEP.SYNCS 0x989680 ;  /* 0x009896800000995d */ /* 0x002fea0003900000 */
[----:B------:R-:W1:Y:S02]  /*139a0*/  @!P1 SYNCS.PHASECHK.TRANS64 P1, [R3+URZ+0x31c00], R0 ;  /* 0x031c0000030095a7 */ /* 0x000e64000802007f */
[----:B-1----:R-:W-:Y:S05]  /*139b0*/  @!P1 BRA `(.L_x_1870) ;  /* 0xfffffffc00ec9947 */ /* 0x002fea000383ffff */
[----:B------:R-:W-:Y:S05]  /*139c0*/  BRA `(.L_x_2014) ;  /* 0xfffffedc00a47947 */ /* 0x000fea000383ffff */
.L_x_1874:
[----:B-1----:R1:W2:Y:S02]  /*139d0*/  SYNCS.PHASECHK.TRANS64.TRYWAIT P2, [R3+URZ+0x31c30], R0 ;  /* 0x031c3000030075a7 */ /* 0x0022a4000804017f */
[----:B--2---:R-:W-:Y:S05]  /*139e0*/  @!P2 NANOSLEEP.SYNCS 0x989680 ;  /* 0x009896800000a95d */ /* 0x004fea0003900000 */
[----:B------:R-:W2:Y:S02]  /*139f0*/  @!P2 SYNCS.PHASECHK.TRANS64 P2, [R3+URZ+0x31c30], R0 ;  /* 0x031c30000300a5a7 */ /* 0x000ea4000804007f */
[----:B--2---:R-:W-:Y:S05]  /*13a00*/  @!P2 BRA `(.L_x_1874) ;  /* 0xfffffffc00f0a947 */ /* 0x004fea000383ffff */
[----:B------:R-:W-:Y:S05]  /*13a10*/  BRA `(.L_x_1873) ;  /* 0xfffffedc00c87947 */ /* 0x000fea000383ffff */
.L_x_1879:
[----:B-1----:R-:W-:-:S04]  /*13a20*/  IMAD.U32 R5, RZ, RZ, UR4 ;  /* 0x00000004ff057e24 */ /* 0x002fc8000f8e00ff */
[----:B------:R1:W2:Y:S03]  /*13a30*/  SYNCS.PHASECHK.TRANS64.TRYWAIT P3, [R5+URZ+0x31c30], R0 ;  /* 0x031c3000050075a7 */ /* 0x0002a6000806017f */
[----:B--2---:R-:W-:Y:S05]  /*13a40*/  @!P3 NANOSLEEP.SYNCS 0x989680 ;  /* 0x009896800000b95d */ /* 0x004fea0003900000 */
[----:B------:R-:W2:Y:S02]  /*13a50*/  @!P3 SYNCS.PHASECHK.TRANS64 P3, [R5+URZ+0x31c30], R0 ;  /* 0x031c30000500b5a7 */ /* 0x000ea4000806007f */
[----:B--2---:R-:W-:Y:S05]  /*13a60*/  @!P3 BRA `(.L_x_1879) ;  /* 0xfffffffc00ecb947 */ /* 0x004fea000383ffff */
[----:B------:R-:W-:Y:S05]  /*13a70*/  BRA `(.L_x_1876) ;  /* 0xffffff18001c7947 */ /* 0x000fea000383ffff */
.L_x_1883:
[----:B-1----:R-:W-:-:S04]  /*13a80*/  IMAD.U32 R5, RZ, RZ, UR4 ;  /* 0x00000004ff057e24 */ /* 0x002fc8000f8e00ff */
[----:B------:R1:W2:Y:S03]  /*13a90*/  SYNCS.PHASECHK.TRANS64.TRYWAIT P3, [R5+URZ+0x31c50], R0 ;  /* 0x031c5000050075a7 */ /* 0x0002a6000806017f */
[----:B--2---:R-:W-:Y:S05]  /*13aa0*/  @!P3 NANOSLEEP.SYNCS 0x989680 ;  /* 0x009896800000b95d */ /* 0x004fea0003900000 */
[----:B------:R-:W2:Y:S02]  /*13ab0*/  @!P3 SYNCS.PHASECHK.TRANS64 P3, [R5+URZ+0x31c50], R0 ;  /* 0x031c50000500b5a7 */ /* 0x000ea4000806007f */
[----:B--2---:R-:W-:Y:S05]  /*13ac0*/  @!P3 BRA `(.L_x_1883) ;  /* 0xfffffffc00ecb947 */ /* 0x004fea000383ffff */
[----:B------:R-:W-:Y:S05]  /*13ad0*/  BRA `(.L_x_1880) ;  /* 0xffffff2c00b87947 */ /* 0x000fea000383ffff */
.L_x_1889:
[----:B-1----:R-:W-:-:S04]  /*13ae0*/  IMAD.U32 R5, RZ, RZ, UR4 ;  /* 0x00000004ff057e24 */ /* 0x002fc8000f8e00ff */
[----:B------:R1:W2:Y:S03]  /*13af0*/  SYNCS.PHASECHK.TRANS64.TRYWAIT P2, [R5+URZ+0x31c30], R0 ;  /* 0x031c3000050075a7 */ /* 0x0002a6000804017f */
[----:B--2---:R-:W-:Y:S05]  /*13b00*/  @!P2 NANOSLEEP.SYNCS 0x989680 ;  /* 0x009896800000a95d */ /* 0x004fea0003900000 */
[----:B------:R-:W2:Y:S02]  /*13b10*/  @!P2 SYNCS.PHASECHK.TRANS64 P2, [R5+URZ+0x31c30], R0 ;  /* 0x031c30000500a5a7 */ /* 0x000ea4000804007f */
[----:B--2---:R-:W-:Y:S05]  /*13b20*/  @!P2 BRA `(.L_x_1889) ;  /* 0xfffffffc00eca947 */ /* 0x004fea000383ffff */
[----:B------:R-:W-:Y:S05]  /*13b30*/  BRA `(.L_x_1886) ;  /* 0xffffff5800747947 */ /* 0x000fea000383ffff */
.L_x_1893:
[----:B-1----:R-:W-:-:S04]  /*13b40*/  IMAD.U32 R5, RZ, RZ, UR4 ;  /* 0x00000004ff057e24 */ /* 0x002fc8000f8e00ff */
[----:B------:R1:W2:Y:S03]  /*13b50*/  SYNCS.PHASECHK.TRANS64.TRYWAIT P2, [R5+URZ+0x31c50], R0 ;  /* 0x031c5000050075a7 */ /* 0x0002a6000804017f */
[----:B--2---:R-:W-:Y:S05]  /*13b60*/  @!P2 NANOSLEEP.SYNCS 0x989680 ;  /* 0x009896800000a95d */ /* 0x004fea0003900000 */
[----:B------:R-:W2:Y:S02]  /*13b70*/  @!P2 SYNCS.PHASECHK.TRANS64 P2, [R5+URZ+0x31c50], R0 ;  /* 0x031c50000500a5a7 */ /* 0x000ea4000804007f */
[----:B--2---:R-:W-:Y:S05]  /*13b80*/  @!P2 BRA `(.L_x_1893) ;  /* 0xfffffffc00eca947 */ /* 0x004fea000383ffff */
[----:B------:R-:W-:Y:S05]  /*13b90*/  BRA `(.L_x_1890) ;  /* 0xffffff7000107947 */ /* 0x000fea000383ffff */
.L_x_1898:
[----:B-1----:R-:W-:-:S04]  /*13ba0*/  IMAD.U32 R7, RZ, RZ, UR5 ;  /* 0x00000005ff077e24 */ /* 0x002fc8000f8e00ff */
[----:B------:R1:W3:Y:S03]  /*13bb0*/  SYNCS.PHASECHK.TRANS64.TRYWAIT P0, [R7+URZ+0x31c50], R6 ;  /* 0x031c5006070075a7 */ /* 0x0002e6000800017f */
[----:B---3--:R-:W-:Y:S05]  /*13bc0*/  @!P0 NANOSLEEP.SYNCS 0x989680 ;  /* 0x009896800000895d */ /* 0x008fea0003900000 */
[----:B------:R-:W3:Y:S02]  /*13bd0*/  @!P0 SYNCS.PHASECHK.TRANS64 P0, [R7+URZ+0x31c50], R6 ;  /* 0x031c5006070085a7 */ /* 0x000ee4000800007f */
[----:B---3--:R-:W-:Y:S05]  /*13be0*/  @!P0 BRA `(.L_x_1898) ;  /* 0xfffffffc00ec8947 */ /* 0x008fea000383ffff */
[----:B------:R-:W-:Y:S05]  /*13bf0*/  BRA `(.L_x_1897) ;  /* 0xffffff8c00f47947 */ /* 0x000fea000383ffff */
.L_x_1920:
[----:B------:R-:W-:Y:S02]  /*13c00*/  IMAD.MOV.U32 R13, RZ, RZ, R20 ;  /* 0x000000ffff0d7224 */ /* 0x000fe400078e0014 */
[----:B------:R-:W-:Y:S02]  /*13c10*/  IMAD.MOV.U32 R12, RZ, RZ, RZ ;  /* 0x000000ffff0c7224 */ /* 0x000fe400078e00ff */
[----:B------:R-:W-:Y:S02]  /*13c20*/  IMAD.MOV.U32 R11, RZ, RZ, 0x1f ;  /* 0x0000001fff0b7424 */ /* 0x000fe400078e00ff */
[----:B------:R-:W-:-:S07]  /*13c30*/  IMAD.MOV.U32 R15, RZ, RZ, -0x1 ;  /* 0xffffffffff0f7424 */ /* 0x000fce00078e00ff */
[----:B------:R-:W-:Y:S05]  /*13c40*/  WARPSYNC.COLLECTIVE R15, `(.L_x_2015) ;  /* 0x000000000f087348 */ /* 0x000fea0003c00000 */
[----:B------:R0:W1:Y:S02]  /*13c50*/  SHFL.IDX P6, R14, R13, R12, R11 ;  /* 0x0000000c0d0e7389 */ /* 0x00006400000c000b */
[----:B01----:R-:W-:Y:S01]  /*13c60*/  ENDCOLLECTIVE ;  /* 0x000000000000791b */ /* 0x003fe20003800000 */
.L_x_2015:
[----:B------:R-:W-:Y:S05]  /*13c70*/  BRA `(.L_x_2016) ;  /* 0xffffffbc00c47947 */ /* 0x000fea000383ffff */
.L_x_1922:
[----:B------:R-:W-:Y:S01]  /*13c80*/  BSSY B0, `(.L_x_2017) ;  /* 0x0000006000007945 */ /* 0x000fe20003800000 */
[----:B------:R-:W-:-:S07]  /*13c90*/  IMAD.MOV.U32 R15, RZ, RZ, -0x1 ;  /* 0xffffffffff0f7424 */ /* 0x000fce00078e00ff */
[----:B0-----:R-:W-:Y:S05]  /*13ca0*/  WARPSYNC.COLLECTIVE R15, `(.L_x_2018) ;  /* 0x000000000f0c7348 */ /* 0x001fea0003c00000 */
[----:B------:R-:W-:Y:S02]  /*13cb0*/  ELECT P6, UR62, PT ;  /* 0x00000000003e782f */ /* 0x000fe400038c0000 */
[----:B------:R-:W-:Y:S01]  /*13cc0*/  MOV R14, UR62 ;  /* 0x0000003e000e7c02 */ /* 0x000fe20008000f00 */
[----:B0-----:R-:W-:Y:S10]  /*13cd0*/  ENDCOLLECTIVE ;  /* 0x000000000000791b */ /* 0x001ff40003800000 */
.L_x_2018:
[----:B------:R-:W-:Y:S05]  /*13ce0*/  BSYNC B0 ;  /* 0x0000000000007941 */ /* 0x000fea0003800000 */
.L_x_2017:
[----:B------:R-:W-:Y:S05]  /*13cf0*/  BRA `(.L_x_2019) ;  /* 0xffffffbc00c07947 */ /* 0x000fea000383ffff */
.L_x_1924:
[----:B-1----:R1:W2:Y:S02]  /*13d00*/  SYNCS.PHASECHK.TRANS64.TRYWAIT P0, [R3+URZ+0x31c40], R0 ;  /* 0x031c4000030075a7 */ /* 0x0022a4000800017f */
[----:B--2---:R-:W-:Y:S05]  /*13d10*/  @!P0 NANOSLEEP.SYNCS 0x989680 ;  /* 0x009896800000895d */ /* 0x004fea0003900000 */
[----:B------:R-:W2:Y:S02]  /*13d20*/  @!P0 SYNCS.PHASECHK.TRANS64 P0, [R3+URZ+0x31c40], R0 ;  /* 0x031c4000030085a7 */ /* 0x000ea4000800007f */
[----:B--2---:R-:W-:Y:S05]  /*13d30*/  @!P0 BRA `(.L_x_1924) ;  /* 0xfffffffc00f08947 */ /* 0x004fea000383ffff */
[----:B------:R-:W-:Y:S05]  /*13d40*/  BRA `(.L_x_2020) ;  /* 0xffffffc000207947 */ /* 0x000fea000383ffff */
.L_x_1928:
[----:B------:R-:W-:Y:S02]  /*13d50*/  IMAD.MOV.U32 R13, RZ, RZ, R4 ;  /* 0x000000ffff0d7224 */ /* 0x000fe400078e0004 */
[----:B------:R-:W-:Y:S02]  /*13d60*/  IMAD.MOV.U32 R12, RZ, RZ, RZ ;  /* 0x000000ffff0c7224 */ /* 0x000fe400078e00ff */
[----:B------:R-:W-:Y:S02]  /*13d70*/  IMAD.MOV.U32 R11, RZ, RZ, 0x1c1f ;  /* 0x00001c1fff0b7424 */ /* 0x000fe400078e00ff */
[----:B------:R-:W-:Y:S02]  /*13d80*/  IMAD.MOV.U32 R15, RZ, RZ, -0x1 ;  /* 0xffffffffff0f7424 */ /* 0x000fe400078e00ff */
[----:B------:R-:W-:-:S07]  /*13d90*/  IMAD.U32 R6, RZ, RZ, UR44 ;  /* 0x0000002cff067e24 */ /* 0x000fce000f8e00ff */
[----:B------:R-:W-:Y:S05]  /*13da0*/  WARPSYNC.COLLECTIVE R15, `(.L_x_2021) ;  /* 0x000000000f087348 */ /* 0x000fea0003c00000 */
[----:B------:R0:W1:Y:S02]  /*13db0*/  SHFL.IDX P6, R14, R13, R12, R11 ;  /* 0x0000000c0d0e7389 */ /* 0x00006400000c000b */
[----:B01----:R-:W-:Y:S01]  /*13dc0*/  ENDCOLLECTIVE ;  /* 0x000000000000791b */ /* 0x003fe20003800000 */
.L_x_2021:
[----:B------:R-:W-:-:S04]  /*13dd0*/  IMAD R6, R6, 0xc0, R21 ;  /* 0x000000c006067824 */ /* 0x000fc800078e0215 */
[----:B------:R-:W-:Y:S02]  /*13de0*/  VIADD R10, R6, 0x20 ;  /* 0x00000020060a7836 */ /* 0x000fe40000000000 */
[----:B------:R-:W-:Y:S02]  /*13df0*/  IMAD.MOV.U32 R13, RZ, RZ, R0 ;  /* 0x000000ffff0d7224 */ /* 0x000fe400078e0000 */
[----:B------:R-:W-:-:S07]  /*13e00*/  IMAD.MOV.U32 R2, RZ, RZ, R14 ;  /* 0x000000ffff027224 */ /* 0x000fce00078e000e */
[----:B------:R-:W-:Y:S05]  /*13e10*/  WARPSYNC.COLLECTIVE R15, `(.L_x_2022) ;  /* 0x000000000f087348 */ /* 0x000fea0003c00000 */
[----:B------:R0:W1:Y:S02]  /*13e20*/  SHFL.IDX P6, R14, R13, R12, R11 ;  /* 0x0000000c0d0e7389 */ /* 0x00006400000c000b */
[----:B01----:R-:W-:Y:S01]  /*13e30*/  ENDCOLLECTIVE ;  /* 0x000000000000791b */ /* 0x003fe20003800000 */
.L_x_2022:
[----:B------:R-:W-:Y:S01]  /*13e40*/  ULDC UR4, c[0x0][0x288] ;  /* 0x0000a20000047ab9 */ /* 0x000fe20000000800 */
[----:B------:R-:W-:Y:S01]  /*13e50*/  ULDC.64 UR6, c[0x0][0x208] ;  /* 0x0000820000067ab9 */ /* 0x000fe20000000a00 */
[----:B------:R-:W-:-:S05]  /*13e60*/  IMAD R5, R9, UR4, RZ ;  /* 0x0000000409057c24 */ /* 0x000fca000f8e02ff */
[----:B------:R-:W-:Y:S01]  /*13e70*/  ISETP.GE.AND P4, PT, R6, R5, PT ;  /* 0x000000050600720c */ /* 0x000fe20003f86270 */
[----:B------:R-:W-:Y:S02]  /*13e80*/  IMAD.MOV.U32 R13, RZ, RZ, R4 ;  /* 0x000000ffff0d7224 */ /* 0x000fe400078e0004 */
[----:B------:R-:W-:Y:S02]  /*13e90*/  IMAD.MOV.U32 R12, RZ, RZ, 0x1 ;  /* 0x00000001ff0c7424 */ /* 0x000fe400078e00ff */
[----:B------:R-:W-:-:S08]  /*13ea0*/  IMAD.MOV.U32 R3, RZ, RZ, R14 ;  /* 0x000000ffff037224 */ /* 0x000fd000078e000e */
[----:B------:R-:W-:-:S05]  /*13eb0*/  @!P4 LEA R3, P3, R20, R3, 0x1 ;  /* 0x000000031403c211 */ /* 0x000fca00078608ff */
[----:B------:R-:W-:-:S05]  /*13ec0*/  @!P4 IMAD.X R2, RZ, RZ, R2, P3 ;  /* 0x000000ffff02c224 */ /* 0x000fca00018e0602 */
[----:B------:R-:W-:-:S04]  /*13ed0*/  @!P4 LOP3.LUT R3, R3, R2, RZ, 0x3c, !PT ;  /* 0x000000020303c212 */ /* 0x000fc800078e3cff */
[----:B------:R-:W-:-:S04]  /*13ee0*/  @!P4 LOP3.LUT R2, R3, R2, RZ, 0x3c, !PT ;  /* 0x000000020302c212 */ /* 0x000fc800078e3cff */
[----:B------:R-:W-:-:S05]  /*13ef0*/  @!P4 LOP3.LUT R3, R3, R2, RZ, 0x3c, !PT ;  /* 0x000000020303c212 */ /* 0x000fca00078e3cff */
[----:B------:R-:W-:Y:S01]  /*13f00*/  @!PT LDS RZ, [RZ] ;  /* 0x00000000fffff984 */ /* 0x000fe20000000800 */
[----:B------:R-:W-:Y:S01]  /*13f10*/  @!PT LDS RZ, [RZ] ;  /* 0x00000000fffff984 */ /* 0x000fe20000000800 */
[----:B------:R-:W-:Y:S01]  /*13f20*/  @!PT LDS RZ, [RZ] ;  /* 0x00000000fffff984 */ /* 0x000fe20000000800 */
[----:B------:R0:W-:Y:S04]  /*13f30*/  @!P4 LDGSTS.E.BYPASS.LTC128B.128 [R27+0xda00], desc[UR6][R2.64], !P0 ;  /* 0x0da00000021bcfae */ /* 0x0001e8000c101d46 */
[----:B------:R0:W-:Y:S04]  /*13f40*/  @!P4 LDGSTS.E.BYPASS.LTC128B.128 [R27+0x10a00], desc[UR6][R2.64+0x40], !P1 ;  /* 0x10a00040021bcfae */ /* 0x0001e8000c901d46 */
[----:B------:R0:W-:Y:S01]  /*13f50*/  @!P4 LDGSTS.E.BYPASS.LTC128B.128 [R27+0x13a00], desc[UR6][R2.64+0x80], !P2 ;  /* 0x13a00080021bcfae */ /* 0x0001e2000d101d46 */
[----:B------:R-:W-:Y:S01]  /*13f60*/  ISETP.GE.AND P4, PT, R10, R5, PT ;  /* 0x000000050a00720c */ /* 0x000fe20003f86270 */
[----:B------:R-:W-:-:S12]  /*13f70*/  VIADD R10, R6, 0x40 ;  /* 0x00000040060a7836 */ /* 0x000fd80000000000 */
[----:B0-----:R-:W-:Y:S05]  /*13f80*/  WARPSYNC.COLLECTIVE R15, `(.L_x_2023) ;  /* 0x000000000f087348 */ /* 0x001fea0003c00000 */
[----:B------:R1:W2:Y:S02]  /*13f90*/  SHFL.IDX P6, R14, R13, R12, R11 ;  /* 0x0000000c0d0e7389 */ /* 0x0002a400000c000b */
[----:B012---:R-:W-:Y:S01]  /*13fa0*/  ENDCOLLECTIVE ;  /* 0x000000000000791b */ /* 0x007fe20003800000 */
.L_x_2023:
[----:B------:R-:W-:Y:S02]  /*13fb0*/  IMAD.MOV.U32 R13, RZ, RZ, R0 ;  /* 0x000000ffff0d7224 */ /* 0x000fe400078e0000 */
[----:B------:R-:W-:-:S07]  /*13fc0*/  IMAD.MOV.U32 R2, RZ, RZ, R14 ;  /* 0x000000ffff027224 */ /* 0x000fce00078e000e */
[----:B------:R-:W-:Y:S05]  /*13fd0*/  WARPSYNC.COLLECTIVE R15, `(.L_x_2024) ;  /* 0x000000000f087348 */ /* 0x000fea0003c00000 */
[----:B------:R0:W1:Y:S02]  /*13fe0*/  SHFL.IDX P6, R14, R13, R12, R11 ;  /* 0x0000000c0d0e7389 */ /* 0x00006400000c000b */
[----:B01----:R-:W-:Y:S01]  /*13ff0*/  ENDCOLLECTIVE ;  /* 0x000000000000791b */ /* 0x003fe20003800000 */
.L_x_2024:
[----:B------:R-:W-:Y:S01]  /*14000*/  ULDC.64 UR4, c[0x0][0x208] ;  /* 0x0000820000047ab9 */ /* 0x000fe20000000a00 */
[----:B------:R-:W-:Y:S02]  /*14010*/  IMAD.MOV.U32 R13, RZ, RZ, R4 ;  /* 0x000000ffff0d7224 */ /* 0x000fe400078e0004 */
[----:B------:R-:W-:Y:S02]  /*14020*/  IMAD.MOV.U32 R12, RZ, RZ, 0x2 ;  /* 0x00000002ff0c7424 */ /* 0x000fe400078e00ff */
[----:B------:R-:W-:-:S05]  /*14030*/  IMAD.MOV.U32 R3, RZ, RZ, R14 ;  /* 0x000000ffff037224 */ /* 0x000fca00078e000e */
        /* <DEDUP_REMOVED lines=11> */
[----:B------:R-:W-:-:S13]  /*140f0*/  ISETP.GE.AND P4, PT, R10, R5, PT ;  /* 0x000000050a00720c */ /* 0x000fda0003f86270 */
[----:B0-----:R-:W-:Y:S05]  /*14100*/  WARPSYNC.COLLECTIVE R15, `(.L_x_2025) ;  /* 0x000000000f087348 */ /* 0x001fea0003c00000 */
[----:B------:R1:W2:Y:S02]  /*14110*/  SHFL.IDX P6, R14, R13, R12, R11 ;  /* 0x0000000c0d0e7389 */ /* 0x0002a400000c000b */
[----:B012---:R-:W-:Y:S01]  /*14120*/  ENDCOLLECTIVE ;  /* 0x000000000000791b */ /* 0x007fe20003800000 */
.L_x_2025:
[----:B------:R-:W-:Y:S02]  /*14130*/  IMAD.MOV.U32 R13, RZ, RZ, R0 ;  /* 0x000000ffff0d7224 */ /* 0x000fe400078e0000 */
[----:B------:R-:W-:-:S07]  /*14140*/  IMAD.MOV.U32 R2, RZ, RZ, R14 ;  /* 0x000000ffff027224 */ /* 0x000fce00078e000e */
[----:B------:R-:W-:Y:S05]  /*14150*/  WARPSYNC.COLLECTIVE R15, `(.L_x_2026) ;  /* 0x000000000f087348 */ /* 0x000fea0003c00000 */
[----:B------:R0:W1:Y:S02]  /*14160*/  SHFL.IDX P6, R14, R13, R12, R11 ;  /* 0x0000000c0d0e7389 */ /* 0x00006400000c000b */
[----:B01----:R-:W-:Y:S01]  /*14170*/  ENDCOLLECTIVE ;  /* 0x000000000000791b */ /* 0x003fe20003800000 */
.L_x_2026:
        /* <DEDUP_REMOVED lines=14> */
[----:B------:R0:W-:Y:S02]  /*14260*/  @!P4 LDGSTS.E.BYPASS.LTC128B.128 [R27+0x14a00], desc[UR4][R2.64+0x80], !P2 ;  /* 0x14a00080021bcfae */ /* 0x0001e4000d101d44 */
[----:B0-----:R-:W-:Y:S05]  /*14270*/  WARPSYNC.COLLECTIVE R15, `(.L_x_2027) ;  /* 0x000000000f087348 */ /* 0x001fea0003c00000 */
[----:B------:R1:W2:Y:S02]  /*14280*/  SHFL.IDX P6, R14, R13, R12, R11 ;  /* 0x0000000c0d0e7389 */ /* 0x0002a400000c000b */
[----:B012---:R-:W-:Y:S01]  /*14290*/  ENDCOLLECTIVE ;  /* 0x000000000000791b */ /* 0x007fe20003800000 */
.L_x_2027:
[----:B------:R-:W-:Y:S02]  /*142a0*/  IMAD.MOV.U32 R13, RZ, RZ, R0 ;  /* 0x000000ffff0d7224 */ /* 0x000fe400078e0000 */
[----:B------:R-:W-:-:S05]  /*142b0*/  VIADD R0, R6, 0x60 ;  /* 0x0000006006007836 */ /* 0x000fca0000000000 */
[----:B------:R-:W-:Y:S01]  /*142c0*/  ISETP.GE.AND P4, PT, R0, R5, PT ;  /* 0x000000050000720c */ /* 0x000fe20003f86270 */
[----:B------:R-:W-:Y:S02]  /*142d0*/  VIADD R0, R6, 0x80 ;  /* 0x0000008006007836 */ /* 0x000fe40000000000 */
[----:B------:R-:W-:-:S10]  /*142e0*/  IMAD.MOV.U32 R4, RZ, RZ, R14 ;  /* 0x000000ffff047224 */ /* 0x000fd400078e000e */
[----:B------:R-:W-:Y:S05]  /*142f0*/  WARPSYNC.COLLECTIVE R15, `(.L_x_2028) ;  /* 0x000000000f087348 */ /* 0x000fea0003c00000 */
[----:B------:R0:W1:Y:S02]  /*14300*/  SHFL.IDX P6, R14, R13, R12, R11 ;  /* 0x0000000c0d0e7389 */ /* 0x00006400000c000b */
[----:B01----:R-:W-:Y:S01]  /*14310*/  ENDCOLLECTIVE ;  /* 0x000000000000791b */ /* 0x003fe20003800000 */
.L_x_2028:
[----:B------:R-:W-:Y:S01]  /*14320*/  ULDC.64 UR4, c[0x0][0x208] ;  /* 0x0000820000047ab9 */ /* 0x000fe20000000a00 */
[----:B------:R-:W-:Y:S02]  /*14330*/  IMAD.MOV.U32 R13, RZ, RZ, R7 ;  /* 0x000000ffff0d7224 */ /* 0x000fe400078e0007 */
[----:B------:R-:W-:Y:S01]  /*14340*/  IMAD.MOV.U32 R12, RZ, RZ, RZ ;  /* 0x000000ffff0c7224 */ /* 0x000fe200078e00ff */
[----:B------:R-:W-:-:S05]  /*14350*/  @!P4 LEA R14, P3, R20, R14, 0x1 ;  /* 0x0000000e140ec211 */ /* 0x000fca00078608ff */
[----:B------:R-:W-:Y:S02]  /*14360*/  @!P4 IMAD.X R9, RZ, RZ, R4, P3 ;  /* 0x000000ffff09c224 */ /* 0x000fe400018e0604 */
[----:B------:R-:W-:Y:S02]  /*14370*/  @!P4 IMAD.MOV.U32 R2, RZ, RZ, R14 ;  /* 0x000000ffff02c224 */ /* 0x000fe400078e000e */
[----:B------:R-:W-:-:S05]  /*14380*/  @!P4 IMAD.MOV.U32 R3, RZ, RZ, R9 ;  /* 0x000000ffff03c224 */ /* 0x000fca00078e0009 */
        /* <DEDUP_REMOVED lines=10> */
.L_x_2029:
[----:B------:R-:W-:Y:S02]  /*14430*/  IMAD.MOV.U32 R13, RZ, RZ, R8 ;  /* 0x000000ffff0d7224 */ /* 0x000fe400078e0008 */
[----:B------:R-:W-:-:S07]  /*14440*/  IMAD.MOV.U32 R0, RZ, RZ, R14 ;  /* 0x000000ffff007224 */ /* 0x000fce00078e000e */
[----:B------:R-:W-:Y:S05]  /*14450*/  WARPSYNC.COLLECTIVE R15, `(.L_x_2030) ;  /* 0x000000000f087348 */ /* 0x000fea0003c00000 */
[----:B------:R0:W1:Y:S02]  /*14460*/  SHFL.IDX P6, R14, R13, R12, R11 ;  /* 0x0000000c0d0e7389 */ /* 0x00006400000c000b */
[----:B01----:R-:W-:Y:S01]  /*14470*/  ENDCOLLECTIVE ;  /* 0x000000000000791b */ /* 0x003fe20003800000 */
.L_x_2030:
[----:B------:R-:W-:Y:S01]  /*14480*/  ULDC.64 UR4, c[0x0][0x208] ;  /* 0x0000820000047ab9 */ /* 0x000fe20000000a00 */
[----:B------:R-:W-:Y:S02]  /*14490*/  IMAD.MOV.U32 R13, RZ, RZ, R7 ;  /* 0x000000ffff0d7224 */ /* 0x000fe400078e0007 */
[----:B------:R-:W-:Y:S01]  /*144a0*/  IMAD.MOV.U32 R12, RZ, RZ, 0x1 ;  /* 0x00000001ff0c7424 */ /* 0x000fe200078e00ff */
        /* <DEDUP_REMOVED lines=13> */
.L_x_2031:
[----:B------:R-:W-:Y:S02]  /*14580*/  IMAD.MOV.U32 R13, RZ, RZ, R8 ;  /* 0x000000ffff0d7224 */ /* 0x000fe400078e0008 */
[----:B------:R-:W-:-:S07]  /*14590*/  IMAD.MOV.U32 R7, RZ, RZ, R14 ;  /* 0x000000ffff077224 */ /* 0x000fce00078e000e */
[----:B------:R-:W-:Y:S05]  /*145a0*/  WARPSYNC.COLLECTIVE R15, `(.L_x_2032) ;  /* 0x000000000f087348 */ /* 0x000fea0003c00000 */
[----:B------:R0:W1:Y:S02]  /*145b0*/  SHFL.IDX P6, R14, R13, R12, R11 ;  /* 0x0000000c0d0e7389 */ /* 0x00006400000c000b */
[----:B01----:R-:W-:Y:S01]  /*145c0*/  ENDCOLLECTIVE ;  /* 0x000000000000791b */ /* 0x003fe20003800000 */
.L_x_2032:
[----:B------:R-:W-:Y:S05]  /*145d0*/  BRA `(.L_x_2033) ;  /* 0xffffffc400407947 */ /* 0x000fea000383ffff */
.L_x_1931:
[----:B0-----:R0:W1:Y:S02]  /*145e0*/  SYNCS.PHASECHK.TRANS64.TRYWAIT P0, [R17+URZ+0x31c20], R2 ;  /* 0x031c2002110075a7 */ /* 0x001064000800017f */
[----:B-1----:R-:W-:Y:S05]  /*145f0*/  @!P0 NANOSLEEP.SYNCS 0x989680 ;  /* 0x009896800000895d */ /* 0x002fea0003900000 */
[----:B------:R-:W1:Y:S02]  /*14600*/  @!P0 SYNCS.PHASECHK.TRANS64 P0, [R17+URZ+0x31c20], R2 ;  /* 0x031c2002110085a7 */ /* 0x000e64000800007f */
[----:B-1----:R-:W-:Y:S05]  /*14610*/  @!P0 BRA `(.L_x_1931) ;  /* 0xfffffffc00f08947 */ /* 0x002fea000383ffff */
[----:B------:R-:W-:Y:S05]  /*14620*/  BRA `(.L_x_2034) ;  /* 0xffffffc400ac7947 */ /* 0x000fea000383ffff */
.L_x_1938:
[----:B0-----:R0:W1:Y:S02]  /*14630*/  SYNCS.PHASECHK.TRANS64.TRYWAIT P0, [R2+URZ+0x31c40], R3 ;  /* 0x031c4003020075a7 */ /* 0x001064000800017f */
[----:B-1----:R-:W-:Y:S05]  /*14640*/  @!P0 NANOSLEEP.SYNCS 0x989680 ;  /* 0x009896800000895d */ /* 0x002fea0003900000 */
[----:B------:R-:W1:Y:S02]  /*14650*/  @!P0 SYNCS.PHASECHK.TRANS64 P0, [R2+URZ+0x31c40], R3 ;  /* 0x031c4003020085a7 */ /* 0x000e64000800007f */
[----:B-1----:R-:W-:Y:S05]  /*14660*/  @!P0 BRA `(.L_x_1938) ;  /* 0xfffffffc00f08947 */ /* 0x002fea000383ffff */
[----:B------:R-:W-:Y:S05]  /*14670*/  BRA `(.L_x_2035) ;  /* 0xffffffc800607947 */ /* 0x000fea000383ffff */
.L_x_1945:
[----:B0-----:R0:W1:Y:S02]  /*14680*/  SYNCS.PHASECHK.TRANS64.TRYWAIT P0, [R3+URZ+0x60], R2 ;  /* 0x00006002030075a7 */ /* 0x001064000800017f */
[----:B-1----:R-:W-:Y:S05]  /*14690*/  @!P0 NANOSLEEP.SYNCS 0x989680 ;  /* 0x009896800000895d */ /* 0x002fea0003900000 */
[----:B------:R-:W1:Y:S02]  /*146a0*/  @!P0 SYNCS.PHASECHK.TRANS64 P0, [R3+URZ+0x60], R2 ;  /* 0x00006002030085a7 */ /* 0x000e64000800007f */
[----:B-1----:R-:W-:Y:S05]  /*146b0*/  @!P0 BRA `(.L_x_1945) ;  /* 0xfffffffc00f08947 */ /* 0x002fea000383ffff */
[----:B------:R-:W-:Y:S05]  /*146c0*/  BRA `(.L_x_2036) ;  /* 0xffffffcc00507947 */ /* 0x000fea000383ffff */
.L_x_1956:
[----:B0-----:R0:W1:Y:S02]  /*146d0*/  SYNCS.PHASECHK.TRANS64.TRYWAIT P0, [R3+URZ+0x31c40], R2 ;  /* 0x031c4002030075a7 */ /* 0x001064000800017f */
[----:B-1----:R-:W-:Y:S05]  /*146e0*/  @!P0 NANOSLEEP.SYNCS 0x989680 ;  /* 0x009896800000895d */ /* 0x002fea0003900000 */
[----:B------:R-:W1:Y:S02]  /*146f0*/  @!P0 SYNCS.PHASECHK.TRANS64 P0, [R3+URZ+0x31c40], R2 ;  /* 0x031c4002030085a7 */ /* 0x000e64000800007f */
[----:B-1----:R-:W-:Y:S05]  /*14700*/  @!P0 BRA `(.L_x_1956) ;  /* 0xfffffffc00f08947 */ /* 0x002fea000383ffff */
[----:B------:R-:W-:Y:S05]  /*14710*/  BRA `(.L_x_2037) ;  /* 0xffffffd400007947 */ /* 0x000fea000383ffff */
.L_x_1963:
[----:B0-----:R0:W1:Y:S02]  /*14720*/  SYNCS.PHASECHK.TRANS64.TRYWAIT P0, [R12+URZ+0x60], R23 ;  /* 0x000060170c0075a7 */ /* 0x001064000800017f */
[----:B-1----:R-:W-:Y:S05]  /*14730*/  @!P0 NANOSLEEP.SYNCS 0x989680 ;  /* 0x009896800000895d */ /* 0x002fea0003900000 */
[----:B------:R-:W1:Y:S02]  /*14740*/  @!P0 SYNCS.PHASECHK.TRANS64 P0, [R12+URZ+0x60], R23 ;  /* 0x000060170c0085a7 */ /* 0x000e64000800007f */
[----:B-1----:R-:W-:Y:S05]  /*14750*/  @!P0 BRA `(.L_x_1963) ;  /* 0xfffffffc00f08947 */ /* 0x002fea000383ffff */
[----:B------:R-:W-:Y:S05]  /*14760*/  BRA `(.L_x_2038) ;  /* 0xffffffd400f87947 */ /* 0x000fea000383ffff */
.L_x_1973:
[----:B0-----:R0:W1:Y:S02]  /*14770*/  SYNCS.PHASECHK.TRANS64.TRYWAIT P0, [R2+URZ+0x31c40], R3 ;  /* 0x031c4003020075a7 */ /* 0x001064000800017f */
[----:B-1----:R-:W-:Y:S05]  /*14780*/  @!P0 NANOSLEEP.SYNCS 0x989680 ;  /* 0x009896800000895d */ /* 0x002fea0003900000 */
[----:B------:R-:W1:Y:S02]  /*14790*/  @!P0 SYNCS.PHASECHK.TRANS64 P0, [R2+URZ+0x31c40], R3 ;  /* 0x031c4003020085a7 */ /* 0x000e64000800007f */
[----:B-1----:R-:W-:Y:S05]  /*147a0*/  @!P0 BRA `(.L_x_1973) ;  /* 0xfffffffc00f08947 */ /* 0x002fea000383ffff */
[----:B------:R-:W-:Y:S05]  /*147b0*/  BRA `(.L_x_2039) ;  /* 0xffffffdc007c7947 */ /* 0x000fea000383ffff */
.L_x_1980:
[----:B0-----:R0:W1:Y:S02]  /*147c0*/  SYNCS.PHASECHK.TRANS64.TRYWAIT P0, [R8+URZ+0x60], R2 ;  /* 0x00006002080075a7 */ /* 0x001064000800017f */
[----:B-1----:R-:W-:Y:S05]  /*147d0*/  @!P0 NANOSLEEP.SYNCS 0x989680 ;  /* 0x009896800000895d */ /* 0x002fea0003900000 */
[----:B------:R-:W1:Y:S02]  /*147e0*/  @!P0 SYNCS.PHASECHK.TRANS64 P0, [R8+URZ+0x60], R2 ;  /* 0x00006002080085a7 */ /* 0x000e64000800007f */
[----:B-1----:R-:W-:Y:S05]  /*147f0*/  @!P0 BRA `(.L_x_1980) ;  /* 0xfffffffc00f08947 */ /* 0x002fea000383ffff */
[----:B------:R-:W-:Y:S05]  /*14800*/  BRA `(.L_x_2040) ;  /* 0xffffffe000787947 */ /* 0x000fea000383ffff */
.L_x_1992:
[----:B-1----:R1:W2:Y:S02]  /*14810*/  SYNCS.PHASECHK.TRANS64.TRYWAIT P0, [R3+URZ+0x31c60], R0 ;  /* 0x031c6000030075a7 */ /* 0x0022a4000800017f */
[----:B--2---:R-:W-:Y:S05]  /*14820*/  @!P0 NANOSLEEP.SYNCS 0x989680 ;  /* 0x009896800000895d */ /* 0x004fea0003900000 */
[----:B------:R-:W2:Y:S02]  /*14830*/  @!P0 SYNCS.PHASECHK.TRANS64 P0, [R3+URZ+0x31c60], R0 ;  /* 0x031c6000030085a7 */ /* 0x000ea4000800007f */
[----:B--2---:R-:W-:Y:S05]  /*14840*/  @!P0 BRA `(.L_x_1992) ;  /* 0xfffffffc00f08947 */ /* 0x004fea000383ffff */
[----:B------:R-:W-:Y:S05]  /*14850*/  BRA `(.L_x_2041) ;  /* 0xffffffe400e47947 */ /* 0x000fea000383ffff */
.L_x_2000:
        /* <DEDUP_REMOVED lines=8> */
.L_x_2043:
[----:B------:R-:W-:Y:S05]  /*148e0*/  BSYNC B0 ;  /* 0x0000000000007941 */ /* 0x000fea0003800000 */
.L_x_2042:
[----:B------:R-:W-:Y:S05]  /*148f0*/  BRA `(.L_x_2044) ;  /* 0xffffffec00007947 */ /* 0x000fea000383ffff */
.L_x_2003:
[----:B-1----:R1:W2:Y:S02]  /*14900*/  SYNCS.PHASECHK.TRANS64.TRYWAIT P0, [R7+URZ+0x31c20], R0 ;  /* 0x031c2000070075a7 */ /* 0x0022a4000800017f */
[----:B--2---:R-:W-:Y:S05]  /*14910*/  @!P0 NANOSLEEP.SYNCS 0x989680 ;  /* 0x009896800000895d */ /* 0x004fea0003900000 */
[----:B------:R-:W2:Y:S02]  /*14920*/  @!P0 SYNCS.PHASECHK.TRANS64 P0, [R7+URZ+0x31c20], R0 ;  /* 0x031c2000070085a7 */ /* 0x000ea4000800007f */
[----:B--2---:R-:W-:Y:S05]  /*14930*/  @!P0 BRA `(.L_x_2003) ;  /* 0xfffffffc00f08947 */ /* 0x004fea000383ffff */
[----:B------:R-:W-:Y:S05]  /*14940*/  BRA `(.L_x_2045) ;  /* 0xffffffec00487947 */ /* 0x000fea000383ffff */
.L_x_2004:
        /* <DEDUP_REMOVED lines=11> */
.L_x_2047:
[----:B------:R-:W-:Y:S05]  /*14a00*/  BSYNC B0 ;  /* 0x0000000000007941 */ /* 0x000fea0003800000 */
.L_x_2046:
[----:B------:R-:W-:Y:S05]  /*14a10*/  BRA `(.L_x_2048) ;  /* 0xffffffec00307947 */ /* 0x000fea000383ffff */
.L_x_2007:
[----:B------:R-:W-:Y:S01]  /*14a20*/  BSSY B1, `(.L_x_2049) ;  /* 0x0000006000017945 */ /* 0x000fe20003800000 */
[----:B------:R-:W-:-:S07]  /*14a30*/  IMAD.MOV.U32 R15, RZ, RZ, -0x1 ;  /* 0xffffffffff0f7424 */ /* 0x000fce00078e00ff */
[----:B01----:R-:W-:Y:S05]  /*14a40*/  WARPSYNC.COLLECTIVE R15, `(.L_x_2050) ;  /* 0x000000000f0c7348 */ /* 0x003fea0003c00000 */
[----:B------:R-:W-:Y:S02]  /*14a50*/  ELECT P6, UR62, PT ;  /* 0x00000000003e782f */ /* 0x000fe400038c0000 */
[----:B------:R-:W-:Y:S01]  /*14a60*/  MOV R14, UR62 ;  /* 0x0000003e000e7c02 */ /* 0x000fe20008000f00 */
[----:B01----:R-:W-:Y:S10]  /*14a70*/  ENDCOLLECTIVE ;  /* 0x000000000000791b */ /* 0x003ff40003800000 */
.L_x_2050:
[----:B------:R-:W-:Y:S05]  /*14a80*/  BSYNC B1 ;  /* 0x0000000000017941 */ /* 0x000fea0003800000 */
.L_x_2049:
[----:B------:R-:W-:Y:S05]  /*14a90*/  BRA `(.L_x_2051) ;  /* 0xffffffec00287947 */ /* 0x000fea000383ffff */
.L_x_2009:
[----:B-1----:R1:W2:Y:S02]  /*14aa0*/  SYNCS.PHASECHK.TRANS64.TRYWAIT P0, [R5+URZ], R4 ;  /* 0x00000004050075a7 */ /* 0x0022a4000800017f */
[----:B--2---:R-:W-:Y:S05]  /*14ab0*/  @!P0 NANOSLEEP.SYNCS 0x989680 ;  /* 0x009896800000895d */ /* 0x004fea0003900000 */
[----:B------:R-:W2:Y:S02]  /*14ac0*/  @!P0 SYNCS.PHASECHK.TRANS64 P0, [R5+URZ], R4 ;  /* 0x00000004050085a7 */ /* 0x000ea4000800007f */
[----:B--2---:R-:W-:Y:S05]  /*14ad0*/  @!P0 BRA `(.L_x_2009) ;  /* 0xfffffffc00f08947 */ /* 0x004fea000383ffff */
[----:B------:R-:W-:Y:S05]  /*14ae0*/  BRA `(.L_x_2052) ;  /* 0xffffffec00647947 */ /* 0x000fea000383ffff */
.L_x_2010:
[----:B--2---:R2:W3:Y:S02]  /*14af0*/  SYNCS.PHASECHK.TRANS64.TRYWAIT P0, [R3+URZ], R0 ;  /* 0x00000000030075a7 */ /* 0x0044e4000800017f */
[----:B---3--:R-:W-:Y:S05]  /*14b00*/  @!P0 NANOSLEEP.SYNCS 0x989680 ;  /* 0x009896800000895d */ /* 0x008fea0003900000 */
[----:B------:R-:W3:Y:S02]  /*14b10*/  @!P0 SYNCS.PHASECHK.TRANS64 P0, [R3+URZ], R0 ;  /* 0x00000000030085a7 */ /* 0x000ee4000800007f */
[----:B---3--:R-:W-:Y:S05]  /*14b20*/  @!P0 BRA `(.L_x_2010) ;  /* 0xfffffffc00f08947 */ /* 0x008fea000383ffff */
[----:B------:R-:W-:Y:S05]  /*14b30*/  BRA `(.L_x_2053) ;  /* 0xffffffec00587947 */ /* 0x000fea000383ffff */
.L_x_2012:
[----:B-1----:R1:W2:Y:S02]  /*14b40*/  SYNCS.PHASECHK.TRANS64.TRYWAIT P0, [R5+URZ], R4 ;  /* 0x00000004050075a7 */ /* 0x0022a4000800017f */
[----:B--2---:R-:W-:Y:S05]  /*14b50*/  @!P0 NANOSLEEP.SYNCS 0x989680 ;  /* 0x009896800000895d */ /* 0x004fea0003900000 */
[----:B------:R-:W2:Y:S02]  /*14b60*/  @!P0 SYNCS.PHASECHK.TRANS64 P0, [R5+URZ], R4 ;  /* 0x00000004050085a7 */ /* 0x000ea4000800007f */
[----:B--2---:R-:W-:Y:S05]  /*14b70*/  @!P0 BRA `(.L_x_2012) ;  /* 0xfffffffc00f08947 */ /* 0x004fea000383ffff */
[----:B------:R-:W-:Y:S05]  /*14b80*/  BRA `(.L_x_2054) ;  /* 0xffffffec005c7947 */ /* 0x000fea000383ffff */
.L_x_2055:
        /* <DEDUP_REMOVED lines=15> */
.L_x_2730:


//--------------------- .text._ZN7cutlass13device_kernelIN5flash11enable_sm90INS1_16FlashAttnFwdSm90INS1_25CollectiveMainloopFwdSm90ILi2EN4cute5tupleIJNS5_1CILi1EEES8_S8_EEENS6_IJNS7_ILi192EEENS7_ILi144EEENS7_ILi96EEEEEELi96ENS_10bfloat16_tEfNS_4arch4Sm90ELb1ELb0ELb0ELb1ELb0ELb0ELb0ELb0ELb1ELb1ELb0ELb0EEENS1_21CollectiveEpilogueFwdINS6_IJSA_SC_SB_EEES9_SE_SG_Li384ELb1ELb1ELb0ELb0EEENS1_36VarlenDynamicPersistentTileSchedulerILi192ELi144ELi384ELi128ELb0ELb1ELb1ELb1ELb1ELb1EEEEEEEEEvNT_6ParamsE --------------------------
	.section	.text._ZN7cutlass13device_kernelIN5flash11enable_sm90INS1_16FlashAttnFwdSm90INS1_25CollectiveMainloopFwdSm90ILi2EN4cute5tupleIJNS5_1CILi1EEES8_S8_EEENS6_IJNS7_ILi192EEENS7_ILi144EEENS7_ILi96EEEEEELi96ENS_10bfloat16_tEfNS_4arch4Sm90ELb1ELb0ELb0ELb1ELb0ELb0ELb0ELb0ELb1ELb1ELb0ELb0EEENS1_21CollectiveEpilogueFwdINS6_IJSA_SC_SB_EEES9_SE_SG_Li384ELb1ELb1ELb0ELb0EEENS1_36VarlenDynamicPersistentTileSchedulerILi192ELi144ELi384ELi128ELb0ELb1ELb1ELb1ELb1ELb1EEEEEEEEEvNT_6ParamsE,"ax",@progbits
	.align	128
.text._ZN7cutlass13device_kernelIN5flash11enable_sm90INS1_16FlashAttnFwdSm90INS1_25CollectiveMainloopFwdSm90ILi2EN4cute5tupleIJNS5_1CILi1EEES8_S8_EEENS6_IJNS7_ILi192EEENS7_ILi144EEENS7_ILi96EEEEEELi96ENS_10bfloat16_tEfNS_4arch4Sm90ELb1ELb0ELb0ELb1ELb0ELb0ELb0ELb0ELb1ELb1ELb0ELb0EEENS1_21CollectiveEpilogueFwdINS6_IJSA_SC_SB_EEES9_SE_SG_Li384ELb1ELb1ELb0ELb0EEENS1_36VarlenDynamicPersistentTileSchedulerILi192ELi144ELi384ELi128ELb0ELb1ELb1ELb1ELb1ELb1EEEEEEEEEvNT_6ParamsE:
        .type           _ZN7cutlass13device_kernelIN5flash11enable_sm90INS1_16FlashAttnFwdSm90INS1_25CollectiveMainloopFwdSm90ILi2EN4cute5tupleIJNS5_1CILi1EEES8_S8_EEENS6_IJNS7_ILi192EEENS7_ILi144EEENS7_ILi96EEEEEELi96ENS_10bfloat16_tEfNS_4arch4Sm90ELb1ELb0ELb0ELb1ELb0ELb0ELb0ELb0ELb1ELb1ELb0ELb0EEENS1_21CollectiveEpilogueFwdINS6_IJSA_SC_SB_EEES9_SE_SG_Li384ELb1ELb1ELb0ELb0EEENS1_36VarlenDynamicPersistentTileSchedulerILi192ELi144ELi384ELi128ELb0ELb1ELb1ELb1ELb1ELb1EEEEEEEEEvNT_6ParamsE,@function
        .size           _ZN7cutlass13device_kernelIN5flash11enable_sm90INS1_16FlashAttnFwdSm90INS1_25CollectiveMainloopFwdSm90ILi2EN4cute5tupleIJNS5_1CILi1EEES8_S8_EEENS6_IJNS7_ILi192EEENS7_ILi144EEENS7_ILi96EEEEEELi96ENS_10bfloat16_tEfNS_4arch4Sm90ELb1ELb0ELb0ELb1ELb0ELb0ELb0ELb0ELb1ELb1ELb0ELb0EEENS1_21CollectiveEpilogueFwdINS6_IJSA_SC_SB_EEES9_SE_SG_Li384ELb1ELb1ELb0ELb0EEENS1_36VarlenDynamicPersistentTileSchedulerILi192ELi144ELi384ELi128ELb0ELb1ELb1ELb1ELb1ELb1EEEEEEEEEvNT_6ParamsE,(.L_x_2731 - _ZN7cutlass13device_kernelIN5flash11enable_sm90INS1_16FlashAttnFwdSm90INS1_25CollectiveMainloopFwdSm90ILi2EN4cute5tupleIJNS5_1CILi1EEES8_S8_EEENS6_IJNS7_ILi192EEENS7_ILi144EEENS7_ILi96EEEEEELi96ENS_10bfloat16_tEfNS_4arch4Sm90ELb1ELb0ELb0ELb1ELb0ELb0ELb0ELb0ELb1ELb1ELb0ELb0EEENS1_21CollectiveEpilogueFwdINS6_IJSA_SC_SB_EEES9_SE_SG_Li384ELb1ELb1ELb0ELb0EEENS1_36VarlenDynamicPersistentTileSchedulerILi192ELi144ELi384ELi128ELb0ELb1ELb1ELb1ELb1ELb1EEEEEEEEEvNT_6ParamsE)
        .other          _ZN7cutlass13device_kernelIN5flash11enable_sm90INS1_16FlashAttnFwdSm90INS1_25CollectiveMainloopFwdSm90ILi2EN4cute5tupleIJNS5_1CILi1EEES8_S8_EEENS6_IJNS7_ILi192EEENS7_ILi144EEENS7_ILi96EEEEEELi96ENS_10bfloat16_tEfNS_4arch4Sm90ELb1ELb0ELb0ELb1ELb0ELb0ELb0ELb0ELb1ELb1ELb0ELb0EEENS1_21CollectiveEpilogueFwdINS6_IJSA_SC_SB_EEES9_SE_SG_Li384ELb1ELb1ELb0ELb0EEENS1_36VarlenDynamicPersistentTileSchedulerILi192ELi144ELi384ELi128ELb0ELb1ELb1ELb1ELb1ELb1EEEEEEEEEvNT_6ParamsE,@"STO_CUDA_ENTRY STV_DEFAULT"
_ZN7cutlass13device_kernelIN5flash11enable_sm90INS1_16FlashAttnFwdSm90INS1_25CollectiveMainloopFwdSm90ILi2EN4cute5tupleIJNS5_1CILi1EEES8_S8_EEENS6_IJNS7_ILi192EEENS7_ILi144EEENS7_ILi96EEEEEELi96ENS_10bfloat16_tEfNS_4arch4Sm90ELb1ELb0ELb0ELb1ELb0ELb0ELb0ELb0ELb1ELb1ELb0ELb0EEENS1_21CollectiveEpilogueFwdINS6_IJSA_SC_SB_EEES9_SE_SG_Li384ELb1ELb1ELb0ELb0EEENS1_36VarlenDynamicPersistentTileSchedulerILi192ELi144ELi384ELi128ELb0ELb1ELb1ELb1ELb1ELb1EEEEEEEEEvNT_6ParamsE:
        /* <DEDUP_REMOVED lines=18> */
.L_x_2057:
[----:B------:R-:W-:Y:S05]  /*0120*/  BSYNC B0 ;  /* 0x0000000000007941 */ /* 0x000fea0003800000 */
.L_x_2056:
        /* <DEDUP_REMOVED lines=41> */
.L_x_2058:
        /* <DEDUP_REMOVED lines=22> */
.L_x_2059:
        /* <DEDUP_REMOVED lines=18> */
.L_x_2060:
        /* <DEDUP_REMOVED lines=22> */
.L_x_2061:
        /* <DEDUP_REMOVED lines=22> */
.L_x_2062:
        /* <DEDUP_REMOVED lines=8> */
.L_x_2064:
[----:B------:R-:W-:-:S08]  /*0980*/  NOP ;  /* 0x0000000000007918 */ /* 0x000fd00000000000 */
[----:B------:R-:W1:Y:S02]  /*0990*/  USETMAXREG.TRY_ALLOC.CTAPOOL UP0, 0xa0 ;  /* 0x000000a0000079c8 */ /* 0x000e640008000600 */
[----:B-1----:R-:W-:-:S13]  /*09a0*/  PLOP3.LUT P0, PT, PT, PT, UP0, 0x80, 0x0 ;  /* 0x000000000000781c */ /* 0x002fda0003f0f008 */
[----:B------:R-:W-:Y:S05]  /*09b0*/  @!P0 BRA `(.L_x_2064) ;  /* 0xfffffffc00f08947 */ /* 0x000fea000383ffff */
[----:B------:R-:W1:Y:S01]  /*09c0*/  S2R R0, SR_TID.X ;  /* 0x0000000000007919 */ /* 0x000e620000002100 */
[----:B------:R-:W2:Y:S01]  /*09d0*/  S2UR UR4, SR_CgaCtaId ;  /* 0x00000000000479c3 */ /* 0x000ea20000008800 */
[----:B------:R-:W-:-:S07]  /*09e0*/  UMOV UR37, 0x400 ;  /* 0x0000040000257882 */ /* 0x000fce0000000000 */
[----:B------:R-:W-:Y:S06]  /*09f0*/  BAR.ARV 0x8, 0x200 ;  /* 0x0208000000007b1d */ /* 0x000fec0000002000 */
[----:B--2---:R-:W-:-:S03]  /*0a00*/  ULEA UR37, UR4, UR37, 0x18 ;  /* 0x0000002504257291 */ /* 0x004fc6000f8ec03f */
[----:B------:R-:W-:Y:S01]  /*0a10*/  ULDC UR4, c[0x0][0xc3c] ;  /* 0x00030f0000047ab9 */ /* 0x000fe20000000800 */
[----:B-1----:R-:W-:-:S04]  /*0a20*/  SHF.R.U32.HI R0, RZ, 0x7, R0 ;  /* 0x00000007ff007819 */ /* 0x002fc80000011600 */
[----:B------:R-:W-:-:S13]  /*0a30*/  ISETP.NE.AND P0, PT, R0, 0x1, PT ;  /* 0x000000010000780c */ /* 0x000fda0003f05270 */
[----:B------:R-:W-:Y:S08]  /*0a40*/  @!P0 BAR.ARV 0x9, 0x100 ;  /* 0x0244000000008b1d */ /* 0x000ff00000002000 */
[----:B------:R-:W-:Y:S06]  /*0a50*/  BAR.SYNC.DEFER_BLOCKING 0x5, 0x200 ;  /* 0x0148000000007b1d */ /* 0x000fec0000010000 */
[----:B------:R-:W1:Y:S02]  /*0a60*/  LDS.128 R32, [UR37+0x31cd0] ;  /* 0x031cd025ff207984 */ /* 0x000e640008000c00 */
[----:B------:R-:W-:Y:S06]  /*0a70*/  BAR.ARV 0x4, 0x200 ;  /* 0x0108000000007b1d */ /* 0x000fec0000002000 */
[----:B-1----:R-:W-:-:S13]  /*0a80*/  ISETP.GE.AND P0, PT, R35, UR4, PT ;  /* 0x0000000423007c0c */ /* 0x002fda000bf06270 */
[----:B------:R-:W-:Y:S05]  /*0a90*/  @P0 EXIT ;  /* 0x000000000000094d */ /* 0x000fea0003800000 */
[----:B0-----:R-:W2:Y:S01]  /*0aa0*/  LDL R2, [R1+0x34] ;  /* 0x0000340001027983 */ /* 0x001ea20000100800 */
[----:B------:R-:W-:Y:S01]  /*0ab0*/  R2UR UR5, R33 ;  /* 0x00000000210572ca */ /* 0x000fe200000e0000 */
[----:B------:R-:W-:Y:S01]  /*0ac0*/  UMOV UR38, URZ ;  /* 0x0000003f00267c82 */ /* 0x000fe20008000000 */
[----:B------:R-:W-:Y:S01]  /*0ad0*/  R2UR UR6, R34 ;  /* 0x00000000220672ca */ /* 0x000fe200000e0000 */
[----:B------:R-:W0:Y:S01]  /*0ae0*/  S2R R0, SR_TID.X ;  /* 0x0000000000007919 */ /* 0x000e220000002100 */
[----:B------:R-:W-:Y:S01]  /*0af0*/  UMOV UR36, URZ ;  /* 0x0000003f00247c82 */ /* 0x000fe20008000000 */
[----:B0-----:R-:W-:-:S05]  /*0b00*/  VIADD R10, R0, 0xffffff80 ;  /* 0xffffff80000a7836 */ /* 0x001fca0000000000 */
[----:B------:R-:W-:-:S04]  /*0b10*/  SHF.R.S32.HI R0, RZ, 0x1f, R10 ;  /* 0x0000001fff007819 */ /* 0x000fc8000001140a */
[CC--:B------:R-:W-:Y:S02]  /*0b20*/  LEA.HI R5, R0.reuse, R10.reuse, RZ, 0x5 ;  /* 0x0000000a00057211 */ /* 0x0c0fe400078f28ff */
[CC--:B------:R-:W-:Y:S02]  /*0b30*/  LEA.HI R153, R0.reuse, R10.reuse, RZ, 0x7 ;  /* 0x0000000a00997211 */ /* 0x0c0fe400078f38ff */
[----:B------:R-:W-:Y:S02]  /*0b40*/  SHF.R.S32.HI R8, RZ, 0x5, R5 ;  /* 0x00000005ff087819 */ /* 0x000fe40000011405 */
[----:B------:R-:W-:Y:S02]  /*0b50*/  LOP3.LUT R152, R153, 0xffffff80, RZ, 0xc0, !PT ;  /* 0xffffff8099987812 */ /* 0x000fe400078ec0ff */
[----:B------:R-:W-:Y:S02]  /*0b60*/  SHF.R.S32.HI R153, RZ, 0x7, R153 ;  /* 0x00000007ff997819 */ /* 0x000fe40000011499 */
[----:B------:R-:W-:Y:S01]  /*0b70*/  LEA.HI R150, R0, R10, RZ, 0x2 ;  /* 0x0000000a00967211 */ /* 0x000fe200078f10ff */
[----:B------:R-:W-:-:S03]  /*0b80*/  IMAD.IADD R152, R10, 0x1, -R152 ;  /* 0x000000010a987824 */ /* 0x000fc600078e0a98 */
[----:B------:R-:W-:Y:S02]  /*0b90*/  LOP3.LUT R148, R150, 0xfffffffc, RZ, 0xc0, !PT ;  /* 0xfffffffc96947812 */ /* 0x000fe400078ec0ff */
[----:B------:R-:W-:Y:S02]  /*0ba0*/  SHF.R.S32.HI R9, RZ, 0x1f, R152 ;  /* 0x0000001fff097819 */ /* 0x000fe40000011498 */
[----:B------:R-:W-:Y:S01]  /*0bb0*/  SHF.R.S32.HI R150, RZ, 0x2, R150 ;  /* 0x00000002ff967819 */ /* 0x000fe20000011496 */
[----:B------:R-:W-:-:S04]  /*0bc0*/  IMAD.IADD R148, R10, 0x1, -R148 ;  /* 0x000000010a947824 */ /* 0x000fc800078e0a94 */
[----:B------:R-:W-:-:S04]  /*0bd0*/  IMAD.SHL.U32 R23, R148, 0x8, RZ ;  /* 0x0000000894177824 */ /* 0x000fc800078e00ff */
[C---:B------:R-:W-:Y:S02]  /*0be0*/  VIADD R145, R23.reuse, 0x20 ;  /* 0x0000002017917836 */ /* 0x040fe40000000000 */
[----:B------:R-:W-:-:S05]  /*0bf0*/  VIADD R147, R23, 0x40 ;  /* 0x0000004017937836 */ /* 0x000fca0000000000 */
[----:B------:R-:W-:Y:S02]  /*0c00*/  SHF.R.S32.HI R157, RZ, 0x1f, R147 ;  /* 0x0000001fff9d7819 */ /* 0x000fe40000011493 */
[----:B--2---:R-:W-:Y:S02]  /*0c10*/  R2UR UR4, R2 ;  /* 0x00000000020472ca */ /* 0x004fe400000e0000 */
[----:B------:R-:W-:-:S04]  /*0c20*/  LEA.HI R2, R0, R10, RZ, 0x4 ;  /* 0x0000000a00027211 */ /* 0x000fc800078f20ff */
[----:B------:R-:W-:Y:S02]  /*0c30*/  LOP3.LUT R3, R2, 0xfffffff0, RZ, 0xc0, !PT ;  /* 0xfffffff002037812 */ /* 0x000fe400078ec0ff */
[----:B------:R-:W-:-:S03]  /*0c40*/  SHF.R.S32.HI R5, RZ, 0x4, R2 ;  /* 0x00000004ff057819 */ /* 0x000fc60000011402 */
[----:B------:R-:W-:Y:S01]  /*0c50*/  IMAD.IADD R3, R10, 0x1, -R3 ;  /* 0x000000010a037824 */ /* 0x000fe200078e0a03 */
[----:B------:R-:W-:Y:S01]  /*0c60*/  LEA.HI R2, R2, R5, RZ, 0x1 ;  /* 0x0000000502027211 */ /* 0x000fe200078f08ff */
[----:B------:R-:W-:-:S03]  /*0c70*/  ULOP3.LUT UR4, UR4, 0x1, URZ, 0xfc, !UPT ;  /* 0x0000000104047892 */ /* 0x000fc6000f8efc3f */
[----:B------:R-:W-:Y:S02]  /*0c80*/  SHF.R.S32.HI R4, RZ, 0x1f, R3 ;  /* 0x0000001fff047819 */ /* 0x000fe40000011403 */
[----:B------:R-:W-:Y:S01]  /*0c90*/  LOP3.LUT R2, R2, 0x1ffffffe, RZ, 0xc0, !PT ;  /* 0x1ffffffe02027812 */ /* 0x000fe200078ec0ff */
[----:B------:R-:W-:Y:S01]  /*0ca0*/  IMAD.U32 R156, RZ, RZ, UR4 ;  /* 0x00000004ff9c7e24 */ /* 0x000fe2000f8e00ff */
[CC--:B------:R-:W-:Y:S01]  /*0cb0*/  LEA.HI R6, R4.reuse, R3.reuse, RZ, 0x3 ;  /* 0x0000000304067211 */ /* 0x0c0fe200078f18ff */
[----:B------:R-:W-:Y:S01]  /*0cc0*/  UMOV UR4, URZ ;  /* 0x0000003f00047c82 */ /* 0x000fe20008000000 */
[----:B------:R-:W-:Y:S01]  /*0cd0*/  LEA.HI R4, R4, R3, RZ, 0x2 ;  /* 0x0000000304047211 */ /* 0x000fe200078f10ff */
[----:B------:R-:W-:Y:S01]  /*0ce0*/  IMAD.IADD R2, R5, 0x1, -R2 ;  /* 0x0000000105027824 */ /* 0x000fe200078e0a02 */
[----:B------:R-:W-:Y:S01]  /*0cf0*/  LEA.HI R5, R9, R152, RZ, 0x2 ;  /* 0x0000009809057211 */ /* 0x000fe200078f10ff */
[----:B------:R-:W-:Y:S01]  /*0d00*/  IMAD.SHL.U32 R7, R6, 0x10, RZ ;  /* 0x0000001006077824 */ /* 0x000fe200078e00ff */
[----:B------:R-:W-:Y:S01]  /*0d10*/  LOP3.LUT R6, R4, 0x7fffffc, RZ, 0xc0, !PT ;  /* 0x07fffffc04067812 */ /* 0x000fe200078ec0ff */
[----:B------:R-:W-:Y:S01]  /*0d20*/  IMAD.SHL.U32 R155, R2, 0x8, RZ ;  /* 0x00000008029b7824 */ /* 0x000fe200078e00ff */
[----:B------:R-:W-:Y:S01]  /*0d30*/  SHF.R.S32.HI R4, RZ, 0x2, R4 ;  /* 0x00000002ff047819 */ /* 0x000fe20000011404 */
[----:B------:R-:W-:Y:S01]  /*0d40*/  IMAD.HI R2, R153, 0x55555556, RZ ;  /* 0x5555555699027827 */ /* 0x000fe200078e02ff */
[----:B------:R-:W-:-:S02]  /*0d50*/  LOP3.LUT R7, R7, 0x7fffff80, RZ, 0xc0, !PT ;  /* 0x7fffff8007077812 */ /* 0x000fc400078ec0ff */
[----:B------:R-:W-:Y:S01]  /*0d60*/  LEA.HI R9, R9, R152, RZ, 0x5 ;  /* 0x0000009809097211 */ /* 0x000fe200078f28ff */
[----:B------:R-:W-:Y:S01]  /*0d70*/  IMAD.IADD R6, R3, 0x1, -R6 ;  /* 0x0000000103067824 */ /* 0x000fe200078e0a06 */
[----:B------:R-:W-:Y:S01]  /*0d80*/  LEA.HI R2, R2, R2, RZ, 0x1 ;  /* 0x0000000202027211 */ /* 0x000fe200078f08ff */
[C---:B------:R-:W-:Y:S01]  /*0d90*/  IMAD R7, R8.reuse, 0x100, R7 ;  /* 0x0000010008077824 */ /* 0x040fe200078e0207 */
[----:B------:R-:W-:Y:S01]  /*0da0*/  SHF.R.S32.HI R9, RZ, 0x5, R9 ;  /* 0x00000005ff097819 */ /* 0x000fe20000011409 */
[----:B------:R-:W-:Y:S01]  /*0db0*/  IMAD R8, R8, 0x10, R3 ;  /* 0x0000001008087824 */ /* 0x000fe200078e0203 */
[----:B------:R-:W-:Y:S01]  /*0dc0*/  SHF.R.S32.HI R3, RZ, 0x1f, R5 ;  /* 0x0000001fff037819 */ /* 0x000fe20000011405 */
[----:B------:R-:W-:Y:S01]  /*0dd0*/  IMAD R7, R6, 0x10, R7 ;  /* 0x0000001006077824 */ /* 0x000fe200078e0207 */
[----:B------:R-:W-:Y:S01]  /*0de0*/  SHF.R.S32.HI R6, RZ, 0x2, R5 ;  /* 0x00000002ff067819 */ /* 0x000fe20000011405 */
[----:B------:R-:W-:Y:S01]  /*0df0*/  IMAD.SHL.U32 R4, R4, 0x40, RZ ;  /* 0x0000004004047824 */ /* 0x000fe200078e00ff */
[----:B------:R-:W-:Y:S01]  /*0e00*/  LOP3.LUT R19, R5, 0x7ffffffc, RZ, 0xc0, !PT ;  /* 0x7ffffffc05137812 */ /* 0x000fe200078ec0ff */
[----:B------:R-:W-:Y:S01]  /*0e10*/  IMAD R2, R2, -0x3, R153 ;  /* 0xfffffffd02027824 */ /* 0x000fe200078e0299 */
[----:B------:R-:W-:Y:S01]  /*0e20*/  LEA.HI R3, R3, R6, RZ, 0x3 ;  /* 0x0000000603037211 */ /* 0x000fe200078f18ff */
[----:B------:R-:W-:Y:S01]  /*0e30*/  IMAD.U32 R151, RZ, RZ, UR4 ;  /* 0x00000004ff977e24 */ /* 0x000fe2000f8e00ff */
[----:B------:R-:W-:Y:S01]  /*0e40*/  LOP3.LUT R4, R4, 0x40, RZ, 0xc0, !PT ;  /* 0x0000004004047812 */ /* 0x000fe200078ec0ff */
[----:B------:R-:W-:Y:S01]  /*0e50*/  IMAD.IADD R19, R152, 0x1, -R19 ;  /* 0x0000000198137824 */ /* 0x000fe200078e0a13 */
[----:B------:R-:W-:-:S02]  /*0e60*/  LOP3.LUT R11, R3, 0xfffffff8, RZ, 0xc0, !PT ;  /* 0xfffffff8030b7812 */ /* 0x000fc400078ec0ff */
[--C-:B------:R-:W-:Y:S01]  /*0e70*/  LOP3.LUT R0, R4, 0x8, R155.reuse, 0xf8, !PT ;  /* 0x0000000804007812 */ /* 0x100fe200078ef89b */
[----:B------:R-:W-:Y:S01]  /*0e80*/  IMAD.U32 R155, R8, 0x20, R155 ;  /* 0x00000020089b7824 */ /* 0x000fe200078e009b */
[----:B------:R-:W-:Y:S01]  /*0e90*/  SHF.R.U32.HI R3, RZ, 0x3, R4 ;  /* 0x00000003ff037819 */ /* 0x000fe20000011604 */
[----:B------:R-:W-:-:S03]  /*0ea0*/  IMAD.IADD R6, R6, 0x1, -R11 ;  /* 0x0000000106067824 */ /* 0x000fc600078e0a0b */
[----:B------:R-:W-:Y:S01]  /*0eb0*/  LOP3.LUT R0, R0, R3, RZ, 0x3c, !PT ;  /* 0x0000000300007212 */ /* 0x000fe200078e3cff */
[----:B------:R-:W-:-:S04]  /*0ec0*/  IMAD R9, R9, 0x10, R6 ;  /* 0x0000001009097824 */ /* 0x000fc800078e0206 */
[----:B------:R-:W-:Y:S01]  /*0ed0*/  IMAD R154, R2, 0x40, R9 ;  /* 0x00000040029a7824 */ /* 0x000fe200078e0209 */
[----:B------:R-:W-:Y:S01]  /*0ee0*/  LEA.HI R2, R148, R148, RZ, 0x1 ;  /* 0x0000009494027211 */ /* 0x000fe200078f08ff */
[----:B------:R-:W-:-:S03]  /*0ef0*/  IMAD.IADD R0, R0, 0x1, R7 ;  /* 0x0000000100007824 */ /* 0x000fc600078e0207 */
[----:B------:R-:W-:Y:S02]  /*0f00*/  LOP3.LUT R3, R2, 0x1ffffffe, RZ, 0xc0, !PT ;  /* 0x1ffffffe02037812 */ /* 0x000fe400078ec0ff */
[----:B------:R-:W-:Y:S02]  /*0f10*/  SHF.R.S32.HI R2, RZ, 0x1f, R145 ;  /* 0x0000001fff027819 */ /* 0x000fe40000011491 */
[----:B------:R-:W-:Y:S01]  /*0f20*/  LEA R2, R0, UR37, 0x1 ;  /* 0x0000002500027c11 */ /* 0x000fe2000f8e08ff */
[----:B------:R-:W-:-:S04]  /*0f30*/  IMAD.IADD R3, R148, 0x1, -R3 ;  /* 0x0000000194037824 */ /* 0x000fc800078e0a03 */
[----:B------:R-:W-:-:S07]  /*0f40*/  IMAD R22, R3, 0x8, R154 ;  /* 0x0000000803167824 */ /* 0x000fce00078e029a */
.L_x_2110:
[----:B01--4-:R-:W0:Y:S01]  /*0f50*/  LDC.64 R4, c[0x0][0xc88] ;  /* 0x00032200ff047b82 */ /* 0x013e220000000a00 */
[----:B------:R-:W-:Y:S01]  /*0f60*/  ULDC.64 UR12, c[0x0][0x208] ;  /* 0x00008200000c7ab9 */ /* 0x000fe20000000a00 */
[----:B------:R-:W-:Y:S01]  /*0f70*/  ULDC.64 UR8, c[0x0][0xa28] ;  /* 0x00028a0000087ab9 */ /* 0x000fe20000000a00 */
[----:B------:R-:W-:Y:S01]  /*0f80*/  ULDC.64 UR10, c[0x0][0xa18] ;  /* 0x00028600000a7ab9 */ /* 0x000fe20000000a00 */
[----:B0-----:R-:W-:-:S06]  /*0f90*/  IMAD.WIDE R4, R35, 0x4, R4 ;  /* 0x0000000423047825 */ /* 0x001fcc00078e0204 */
[----:B--2---:R-:W2:Y:S01]  /*0fa0*/  LDG.E R4, desc[UR12][R4.64] ;  /* 0x0000000c04047981 */ /* 0x004ea2000c1e1900 */
[----:B------:R-:W-:Y:S02]  /*0fb0*/  UISETP.NE.U32.AND UP0, UPT, UR8, URZ, UPT ;  /* 0x0000003f0800728c */ /* 0x000fe4000bf05070 */
[----:B------:R-:W-:Y:S02]  /*0fc0*/  UISETP.NE.U32.AND UP1, UPT, UR10, URZ, UPT ;  /* 0x0000003f0a00728c */ /* 0x000fe4000bf25070 */
[----:B------:R-:W-:Y:S02]  /*0fd0*/  UISETP.NE.AND.EX UP0, UPT, UR9, URZ, UPT, UP0 ;  /* 0x0000003f0900728c */ /* 0x000fe4000bf05300 */
[----:B------:R-:W-:-:S04]  /*0fe0*/  UISETP.NE.AND.EX UP1, UPT, UR11, URZ, UPT, UP1 ;  /* 0x0000003f0b00728c */ /* 0x000fc8000bf25310 */
[----:B------:R-:W-:Y:S02]  /*0ff0*/  PLOP3.LUT P0, PT, PT, PT, UP0, 0x80, 0x0 ;  /* 0x000000000000781c */ /* 0x000fe40003f0f008 */
[----:B------:R-:W-:Y:S02]  /*1000*/  PLOP3.LUT P2, PT, PT, PT, UP1, 0x80, 0x0 ;  /* 0x000000000000781c */ /* 0x000fe40003f4f018 */
[----:B--2---:R-:W-:-:S13]  /*1010*/  R2UR UR4, R4 ;  /* 0x00000000040472ca */ /* 0x004fda00000e0000 */
[----:B------:R-:W-:Y:S02]  /*1020*/  USHF.R.S32.HI UR7, URZ, 0x1f, UR4 ;  /* 0x0000001f3f077899 */ /* 0x000fe40008011404 */
[----:B------:R-:W-:Y:S01]  /*1030*/  IMAD.U32 R144, RZ, RZ, UR4 ;  /* 0x00000004ff907e24 */ /* 0x000fe2000f8e00ff */
[----:B------:R-:W-:-:S04]  /*1040*/  @UP0 ULEA UR8, UP2, UR4, UR8, 0x2 ;  /* 0x0000000804080291 */ /* 0x000fc8000f84103f */
[----:B------:R-:W-:Y:S02]  /*1050*/  @UP0 ULEA.HI.X UR9, UR4, UR9, UR7, 0x2, UP2 ;  /* 0x0000000904090291 */ /* 0x000fe400090f1407 */
[----:B------:R-:W-:Y:S01]  /*1060*/  IMAD.U32 R149, RZ, RZ, UR7 ;  /* 0x00000007ff957e24 */ /* 0x000fe2000f8e00ff */
[----:B------:R-:W-:Y:S01]  /*1070*/  @UP1 ULEA UR10, UP0, UR4, UR10, 0x2 ;  /* 0x0000000a040a1291 */ /* 0x000fe2000f80103f */
[----:B------:R-:W-:-:S03]  /*1080*/  IMAD.U32 R4, RZ, RZ, UR8 ;  /* 0x00000008ff047e24 */ /* 0x000fc6000f8e00ff */
[----:B------:R-:W-:Y:S01]  /*1090*/  @UP1 ULEA.HI.X UR11, UR4, UR11, UR7, 0x2, UP0 ;  /* 0x0000000b040b1291 */ /* 0x000fe200080f1407 */
[----:B------:R-:W-:Y:S01]  /*10a0*/  IMAD.U32 R5, RZ, RZ, UR9 ;  /* 0x00000009ff057e24 */ /* 0x000fe2000f8e00ff */
[----:B------:R-:W-:Y:S01]  /*10b0*/  ULDC.64 UR8, c[0x0][0x418] ;  /* 0x0001060000087ab9 */ /* 0x000fe20000000a00 */
[----:B------:R-:W-:Y:S01]  /*10c0*/  IMAD.U32 R6, RZ, RZ, UR10 ;  /* 0x0000000aff067e24 */ /* 0x000fe2000f8e00ff */
[----:B------:R-:W-:Y:S02]  /*10d0*/  ULDC UR7, c[0x0][0x424] ;  /* 0x0001090000077ab9 */ /* 0x000fe40000000800 */
[----:B------:R-:W-:Y:S01]  /*10e0*/  IMAD.U32 R7, RZ, RZ, UR11 ;  /* 0x0000000bff077e24 */ /* 0x000fe2000f8e00ff */
[----:B------:R-:W2:Y:S01]  /*10f0*/  @P0 LDG.E R4, desc[UR12][R4.64] ;  /* 0x0000000c04040981 */ /* 0x000ea2000c1e1900 */
[----:B------:R-:W-:Y:S01]  /*1100*/  UISETP.NE.U32.AND UP0, UPT, UR8, URZ, UPT ;  /* 0x0000003f0800728c */ /* 0x000fe2000bf05070 */
[----:B------:R-:W-:Y:S02]  /*1110*/  ULDC.64 UR10, c[0x0][0xa20] ;  /* 0x00028800000a7ab9 */ /* 0x000fe40000000a00 */
[----:B---3--:R-:W3:Y:S01]  /*1120*/  @P2 LDG.E R6, desc[UR12][R6.64] ;  /* 0x0000000c06062981 */ /* 0x008ee2000c1e1900 */
[----:B------:R-:W-:Y:S01]  /*1130*/  UISETP.NE.AND.EX UP0, UPT, UR9, URZ, UPT, UP0 ;  /* 0x0000003f0900728c */ /* 0x000fe2000bf05300 */
[----:B------:R-:W-:Y:S01]  /*1140*/  ISETP.NE.U32.AND P1, PT, RZ, UR10, PT ;  /* 0x0000000aff007c0c */ /* 0x000fe2000bf25070 */
[----:B------:R-:W-:Y:S01]  /*1150*/  ULDC UR8, c[0x0][0x2f0] ;  /* 0x0000bc0000087ab9 */ /* 0x000fe20000000800 */
[----:B------:R-:W-:Y:S01]  /*1160*/  UMOV UR4, URZ ;  /* 0x0000003f00047c82 */ /* 0x000fe20008000000 */
[----:B------:R-:W-:Y:S01]  /*1170*/  USEL UR7, UR7, 0x1, UP0 ;  /* 0x0000000107077887 */ /* 0x000fe20008000000 */
[----:B------:R-:W-:Y:S01]  /*1180*/  ISETP.NE.AND.EX P1, PT, RZ, UR11, PT, P1 ;  /* 0x0000000bff007c0c */ /* 0x000fe2000bf25310 */
[----:B------:R-:W-:Y:S01]  /*1190*/  ULDC UR61, c[0x0][0x288] ;  /* 0x0000a200003d7ab9 */ /* 0x000fe20000000800 */
[----:B------:R-:W-:Y:S01]  /*11a0*/  IMAD.U32 R146, RZ, RZ, UR6 ;  /* 0x00000006ff927e24 */ /* 0x000fe2000f8e00ff */
[----:B------:R-:W-:Y:S01]  /*11b0*/  UIMAD UR8, UR7, UR8, URZ ;  /* 0x00000008070872a4 */ /* 0x000fe2000f8e023f */
[----:B--2---:R-:W-:-:S02]  /*11c0*/  @P0 R2UR UR4, R4 ;  /* 0x00000000040402ca */ /* 0x004fc400000e0000 */
[----:B---3--:R-:W-:Y:S01]  /*11d0*/  @P2 R2UR UR61, R6 ;  /* 0x00000000063d22ca */ /* 0x008fe200000e0000 */
[----:B------:R-:W-:-:S14]  /*11e0*/  @P2 BRA `(.L_x_2065) ;  /* 0x00000000003c2947 */ /* 0x000fdc0003800000 */
[----:B------:R-:W-:Y:S02]  /*11f0*/  ULDC.64 UR6, c[0x0][0xa00] ;  /* 0x0002800000067ab9 */ /* 0x000fe40000000a00 */
[----:B------:R-:W-:-:S04]  /*1200*/  ISETP.NE.U32.AND P0, PT, RZ, UR6, PT ;  /* 0x00000006ff007c0c */ /* 0x000fc8000bf05070 */
[----:B------:R-:W-:-:S13]  /*1210*/  ISETP.NE.AND.EX P0, PT, RZ, UR7, PT, P0 ;  /* 0x00000007ff007c0c */ /* 0x000fda000bf05300 */
[----:B------:R-:W-:Y:S05]  /*1220*/  @!P0 BRA `(.L_x_2065) ;  /* 0x00000000002c8947 */ /* 0x000fea0003800000 */
[----:B------:R-:W-:Y:S01]  /*1230*/  R2UR UR9, R144 ;  /* 0x00000000900972ca */ /* 0x000fe200000e0000 */
[----:B------:R-:W-:Y:S01]  /*1240*/  ULDC.64 UR6, c[0x0][0xa00] ;  /* 0x0002800000067ab9 */ /* 0x000fe20000000a00 */
[----:B------:R-:W-:-:S11]  /*1250*/  ULDC.64 UR12, c[0x0][0x208] ;  /* 0x00008200000c7ab9 */ /* 0x000fd60000000a00 */
        /* <DEDUP_REMOVED lines=8> */
.L_x_2065:
[----:B------:R-:W-:Y:S05]  /*12e0*/  @!P1 BRA `(.L_x_2066) ;  /* 0x0000000000289947 */ /* 0x000fea0003800000 */
[----:B------:R-:W-:Y:S01]  /*12f0*/  R2UR UR7, R144 ;  /* 0x00000000900772ca */ /* 0x000fe200000e0000 */
[----:B------:R-:W-:Y:S01]  /*1300*/  ULDC.64 UR8, c[0x0][0x208] ;  /* 0x0000820000087ab9 */ /* 0x000fe20000000a00 */
[----:B------:R-:W-:-:S11]  /*1310*/  R2UR UR12, R149 ;  /* 0x00000000950c72ca */ /* 0x000fd600000e0000 */
[----:B------:R-:W-:-:S04]  /*1320*/  ULEA UR6, UP0, UR7, UR10, 0x2 ;  /* 0x0000000a07067291 */ /* 0x000fc8000f80103f */
[----:B------:R-:W-:Y:S02]  /*1330*/  ULEA.HI.X UR7, UR7, UR11, UR12, 0x2, UP0 ;  /* 0x0000000b07077291 */ /* 0x000fe400080f140c */
[----:B------:R-:W-:-:S04]  /*1340*/  IMAD.U32 R4, RZ, RZ, UR6 ;  /* 0x00000006ff047e24 */ /* 0x000fc8000f8e00ff */
[----:B------:R-:W-:-:S05]  /*1350*/  IMAD.U32 R5, RZ, RZ, UR7 ;  /* 0x00000007ff057e24 */ /* 0x000fca000f8e00ff */
[----:B------:R-:W2:Y:S02]  /*1360*/  LDG.E R4, desc[UR8][R4.64] ;  /* 0x0000000804047981 */ /* 0x000ea4000c1e1900 */
[----:B--2---:R-:W-:Y:S01]  /*1370*/  R2UR UR8, R4 ;  /* 0x00000000040872ca */ /* 0x004fe200000e0000 */
[----:B------:R-:W-:-:S14]  /*1380*/  BRA `(.L_x_2067) ;  /* 0x00000000003c7947 */ /* 0x000fdc0003800000 */
.L_x_2066:
        /* <DEDUP_REMOVED lines=15> */
.L_x_2067:
[----:B------:R-:W-:Y:S01]  /*1480*/  UIADD3 UR9, -UR4, UR8, URZ ;  /* 0x0000000804097290 */ /* 0x000fe2000fffe13f */
[----:B------:R-:W-:Y:S01]  /*1490*/  PLOP3.LUT P0, PT, PT, PT, PT, 0x80, 0x0 ;  /* 0x000000000000781c */ /* 0x000fe20003f0f070 */
[----:B------:R-:W-:Y:S01]  /*14a0*/  UIMAD UR5, UR5, 0xc0, URZ ;  /* 0x000000c0050578a4 */ /* 0x000fe2000f8e023f */
[----:B------:R-:W-:Y:S01]  /*14b0*/  IMAD.MOV.U32 R3, RZ, RZ, RZ ;  /* 0x000000ffff037224 */ /* 0x000fe200078e00ff */
[----:B------:R-:W-:Y:S01]  /*14c0*/  ULDC UR4, c[0x0][0x448] ;  /* 0x0001120000047ab9 */ /* 0x000fe20000000800 */
[----:B------:R-:W-:Y:S02]  /*14d0*/  UIADD3 UR7, UR9, 0x90, -UR61 ;  /* 0x0000009009077890 */ /* 0x000fe4000fffe83d */
[----:B------:R-:W-:Y:S01]  /*14e0*/  IMAD.U32 R17, RZ, RZ, UR9 ;  /* 0x00000009ff117e24 */ /* 0x000fe2000f8e00ff */
[----:B------:R-:W-:Y:S01]  /*14f0*/  UISETP.NE.AND UP0, UPT, UR4, 0x1, UPT ;  /* 0x000000010400788c */ /* 0x000fe2000bf05270 */
[----:B------:R-:W-:Y:S01]  /*1500*/  IMAD.U32 R18, RZ, RZ, UR5 ;  /* 0x00000005ff127e24 */ /* 0x000fe2000f8e00ff */
[----:B------:R-:W-:Y:S01]  /*1510*/  UIADD3 UR6, UR5, 0xbf, URZ ;  /* 0x000000bf05067890 */ /* 0x000fe2000fffe03f */
[----:B------:R-:W-:Y:S01]  /*1520*/  IMAD.MOV.U32 R16, RZ, RZ, RZ ;  /* 0x000000ffff107224 */ /* 0x000fe200078e00ff */
[----:B------:R-:W-:-:S02]  /*1530*/  CS2R R70, SRZ ;  /* 0x0000000000467805 */ /* 0x000fc4000001ff00 */
[----:B------:R-:W-:Y:S02]  /*1540*/  CS2R R68, SRZ ;  /* 0x0000000000447805 */ /* 0x000fe4000001ff00 */
[----:B------:R-:W-:Y:S02]  /*1550*/  CS2R R66, SRZ ;  /* 0x0000000000427805 */ /* 0x000fe4000001ff00 */
[----:B------:R-:W-:Y:S02]  /*1560*/  CS2R R64, SRZ ;  /* 0x0000000000407805 */ /* 0x000fe4000001ff00 */
[----:B------:R-:W-:Y:S01]  /*1570*/  CS2R R26, SRZ ;  /* 0x00000000001a7805 */ /* 0x000fe2000001ff00 */
[----:B------:R-:W-:Y:S01]  /*1580*/  IMAD.MOV.U32 R62, RZ, RZ, RZ ;  /* 0x000000ffff3e7224 */ /* 0x000fe200078e00ff */
[----:B------:R-:W-:Y:S01]  /*1590*/  CS2R R60, SRZ ;  /* 0x00000000003c7805 */ /* 0x000fe2000001ff00 */
[----:B------:R-:W-:Y:S01]  /*15a0*/  @UP0 ULDC UR4, c[0x0][0x44c] ;  /* 0x0001130000040ab9 */ /* 0x000fe20000000800 */
[----:B------:R-:W-:Y:S01]  /*15b0*/  @UP0 ULDC UR8, c[0x0][0x450] ;  /* 0x0001140000080ab9 */ /* 0x000fe20000000800 */
[----:B------:R-:W-:Y:S01]  /*15c0*/  UIMAD.WIDE.U32 UR4, UR6, UR4, URZ ;  /* 0x00000004060472a5 */ /* 0x000fe2000f8e003f */
[----:B------:R-:W-:Y:S01]  /*15d0*/  CS2R R58, SRZ ;  /* 0x00000000003a7805 */ /* 0x000fe2000001ff00 */
[----:B------:R-:W-:Y:S01]  /*15e0*/  UIADD3 UR4, UR9, 0x8f, URZ ;  /* 0x0000008f09047890 */ /* 0x000fe2000fffe03f */
[----:B------:R-:W-:Y:S01]  /*15f0*/  CS2R R56, SRZ ;  /* 0x0000000000387805 */ /* 0x000fe2000001ff00 */
[----:B------:R-:W-:Y:S01]  /*1600*/  @UP0 USHF.R.U32.HI UR6, URZ, UR8, UR5 ;  /* 0x000000083f060299 */ /* 0x000fe20008011605 */
[----:B------:R-:W-:Y:S01]  /*1610*/  CS2R R54, SRZ ;  /* 0x0000000000367805 */ /* 0x000fe2000001ff00 */
[----:B------:R-:W-:Y:S01]  /*1620*/  UIMAD.WIDE UR4, UR4, 0x38e38e39, URZ ;  /* 0x38e38e39040478a5 */ /* 0x000fe2000f8e023f */
[----:B------:R-:W-:Y:S01]  /*1630*/  CS2R R52, SRZ ;  /* 0x0000000000347805 */ /* 0x000fe2000001ff00 */
[----:B------:R-:W-:Y:S01]  /*1640*/  UIADD3 UR6, UR7, UR6, URZ ;  /* 0x0000000607067290 */ /* 0x000fe2000fffe03f */
[----:B------:R-:W-:Y:S01]  /*1650*/  CS2R R50, SRZ ;  /* 0x0000000000327805 */ /* 0x000fe2000001ff00 */
[----:B------:R-:W-:Y:S01]  /*1660*/  USHF.R.U32.HI UR4, URZ, 0x1f, UR5 ;  /* 0x0000001f3f047899 */ /* 0x000fe20008011605 */
[----:B------:R-:W-:Y:S01]  /*1670*/  CS2R R48, SRZ ;  /* 0x0000000000307805 */ /* 0x000fe2000001ff00 */
[----:B------:R-:W-:Y:S01]  /*1680*/  UIMAD.WIDE UR6, UR6, 0x38e38e39, URZ ;  /* 0x38e38e39060678a5 */ /* 0x000fe2000f8e023f */
[----:B------:R-:W-:Y:S01]  /*1690*/  CS2R R46, SRZ ;  /* 0x00000000002e7805 */ /* 0x000fe2000001ff00 */
[----:B------:R-:W-:Y:S01]  /*16a0*/  ULEA.HI.SX32 UR4, UR5, UR4, 0x1b ;  /* 0x0000000405047291 */ /* 0x000fe2000f8fda3f */
[----:B------:R-:W-:Y:S01]  /*16b0*/  CS2R R44, SRZ ;  /* 0x00000000002c7805 */ /* 0x000fe2000001ff00 */
[----:B------:R-:W-:Y:S01]  /*16c0*/  USHF.R.U32.HI UR6, URZ, 0x1f, UR7 ;  /* 0x0000001f3f067899 */ /* 0x000fe20008011607 */
[----:B------:R-:W-:-:S02]  /*16d0*/  CS2R R42, SRZ ;  /* 0x00000000002a7805 */ /* 0x000fc4000001ff00 */
[----:B------:R-:W-:Y:S02]  /*16e0*/  CS2R R40, SRZ ;  /* 0x0000000000287805 */ /* 0x000fe4000001ff00 */
[----:B------:R-:W-:Y:S01]  /*16f0*/  CS2R R38, SRZ ;  /* 0x0000000000267805 */ /* 0x000fe2000001ff00 */
[----:B------:R-:W-:Y:S01]  /*1700*/  ULEA.HI.SX32 UR6, UR7, UR6, 0x1b ;  /* 0x0000000607067291 */ /* 0x000fe2000f8fda3f */
[----:B------:R-:W-:Y:S01]  /*1710*/  CS2R R36, SRZ ;  /* 0x0000000000247805 */ /* 0x000fe2000001ff00 */
[----:B------:R-:W-:Y:S01]  /*1720*/  IMAD.MOV.U32 R31, RZ, RZ, RZ ;  /* 0x000000ffff1f7224 */ /* 0x000fe200078e00ff */
[----:B------:R-:W-:Y:S01]  /*1730*/  CS2R R6, SRZ ;  /* 0x0000000000067805 */ /* 0x000fe2000001ff00 */
[----:B------:R-:W-:Y:S01]  /*1740*/  UISETP.LT.AND UP0, UPT, UR4, UR6, UPT ;  /* 0x000000060400728c */ /* 0x000fe2000bf01270 */
[----:B------:R-:W-:Y:S02]  /*1750*/  IMAD.MOV.U32 R29, RZ, RZ, RZ ;  /* 0x000000ffff1d7224 */ /* 0x000fe400078e00ff */
[----:B------:R-:W-:Y:S01]  /*1760*/  IMAD.MOV.U32 R0, RZ, RZ, RZ ;  /* 0x000000ffff007224 */ /* 0x000fe200078e00ff */
[----:B------:R-:W-:Y:S01]  /*1770*/  USEL UR39, UR4, UR6, UP0 ;  /* 0x0000000604277287 */ /* 0x000fe20008000000 */
[----:B------:R-:W-:-:S02]  /*1780*/  IMAD.MOV.U32 R12, RZ, RZ, RZ ;  /* 0x000000ffff0c7224 */ /* 0x000fc400078e00ff */
[----:B------:R-:W-:Y:S01]  /*1790*/  IMAD.MOV.U32 R73, RZ, RZ, RZ ;  /* 0x000000ffff497224 */ /* 0x000fe200078e00ff */
[----:B------:R-:W-:Y:S01]  /*17a0*/  UISETP.GE.AND UP0, UPT, UR39, 0x1, UPT ;  /* 0x000000012700788c */ /* 0x000fe2000bf06270 */
[----:B------:R-:W-:Y:S02]  /*17b0*/  IMAD.MOV.U32 R14, RZ, RZ, RZ ;  /* 0x000000ffff0e7224 */ /* 0x000fe400078e00ff */
[----:B------:R-:W-:Y:S02]  /*17c0*/  IMAD.MOV.U32 R75, RZ, RZ, RZ ;  /* 0x000000ffff4b7224 */ /* 0x000fe400078e00ff */
[----:B------:R-:W-:Y:S01]  /*17d0*/  IMAD.MOV.U32 R24, RZ, RZ, RZ ;  /* 0x000000ffff187224 */ /* 0x000fe200078e00ff */
[----:B------:R-:W-:Y:S01]  /*17e0*/  PLOP3.LUT P1, PT, PT, PT, UP0, 0x80, 0x0 ;  /* 0x000000000000781c */ /* 0x000fe20003f2f008 */
[----:B------:R-:W-:-:S12]  /*17f0*/  IMAD.MOV.U32 R77, RZ, RZ, RZ ;  /* 0x000000ffff4d7224 */ /* 0x000fd800078e00ff */
        /* <DEDUP_REMOVED lines=34> */
.L_x_2069:
        /* <DEDUP_REMOVED lines=11> */
.L_x_2237:
[----:B------:R-:W-:Y:S05]  /*1ad0*/  @!P0 BRA `(.L_x_2071) ;  /* 0x0000000000048947 */ /* 0x000fea0003800000 */
[----:B------:R-:W-:Y:S01]  /*1ae0*/  BPT.TRAP 0x1 ;  /* 0x000000040000795c */ /* 0x000fe20000300000 */
.L_x_2071:
[----:B0-----:R-:W-:Y:S02]  /*1af0*/  IMAD.U32 R3, RZ, RZ, UR36 ;  /* 0x00000024ff037e24 */ /* 0x001fe4000f8e00ff */
[----:B------:R-:W-:-:S03]  /*1b00*/  IMAD.U32 R0, RZ, RZ, UR38 ;  /* 0x00000026ff007e24 */ /* 0x000fc6000f8e00ff */
[----:B------:R-:W-:Y:S02]  /*1b10*/  LEA R3, R3, UR37, 0x3 ;  /* 0x0000002503037c11 */ /* 0x000fe4000f8e18ff */
[----:B------:R-:W-:-:S04]  /*1b20*/  SHF.L.U32 R0, R0, 0x1f, RZ ;  /* 0x0000001f00007819 */ /* 0x000fc800000006ff */
[----:B------:R0:W1:Y:S01]  /*1b30*/  SYNCS.PHASECHK.TRANS64.TRYWAIT P2, [R3+URZ+0x31c30], R0 ;  /* 0x031c3000030075a7 */ /* 0x000062000804017f */
[----:B------:R-:W-:Y:S05]  /*1b40*/  @!P0 BRA `(.L_x_2072) ;  /* 0x0000000000048947 */ /* 0x000fea0003800000 */
[----:B------:R-:W-:Y:S01]  /*1b50*/  BPT.TRAP 0x1 ;  /* 0x000000040000795c */ /* 0x000fe20000300000 */
.L_x_2072:
[----:B------:R-:W2:Y:S02]  /*1b60*/  S2R R4, SR_TID.X ;  /* 0x0000000000047919 */ /* 0x000ea40000002100 */
[----:B--2---:R-:W-:Y:S01]  /*1b70*/  LOP3.LUT P1, RZ, R4, 0x7f, RZ, 0xc0, !PT ;  /* 0x0000007f04ff7812 */ /* 0x004fe2000782c0ff */
[----:B-1----:R-:W-:-:S12]  /*1b80*/  @P2 BRA `(.L_x_2073) ;  /* 0x0000000000082947 */ /* 0x002fd80003800000 */
[----:B------:R-:W1:Y:S02]  /*1b90*/  SYNCS.PHASECHK.TRANS64.TRYWAIT P2, [R3+URZ+0x31c30], R0 ;  /* 0x031c3000030075a7 */ /* 0x000e64000804017f */
[----:B-1----:R-:W-:Y:S05]  /*1ba0*/  @!P2 BRA `(.L_x_2074) ;  /* 0x0000013c00fca947 */ /* 0x002fea0003800000 */
.L_x_2073:
[----:B------:R-:W-:Y:S05]  /*1bb0*/  WARPSYNC.ALL ;  /* 0x0000000000007948 */ /* 0x000fea0003800000 */
[----:B------:R-:W-:Y:S01]  /*1bc0*/  UIADD3 UR4, UR37, 0x16a00, URZ ;  /* 0x00016a0025047890 */ /* 0x000fe2000fffe03f */
[----:B------:R-:W-:Y:S01]  /*1bd0*/  WARPGROUP.ARRIVE ;  /* 0x00000000000079c5 */ /* 0x000fe20000000000 */
[----:B------:R-:W-:Y:S01]  /*1be0*/  ULOP3.LUT UR6, UR40, 0x10000, URZ, 0xfc, !UPT ;  /* 0x0001000028067892 */ /* 0x000fe2000f8efc3f */
[----:B------:R-:W-:Y:S01]  /*1bf0*/  R2UR UR53, R18 ;  /* 0x00000000123572ca */ /* 0x000fe200000e0000 */
        /* <DEDUP_REMOVED lines=11> */
[----:B------:R-:W-:Y:S01]  /*1cb0*/  UIMAD UR4, UR36, 0x6c0, UR5 ;  /* 0x000006c0240478a4 */ /* 0x000fe2000f8e0205 */
[----:B------:R-:W-:Y:S01]  /*1cc0*/  VIADD R12, R22, UR53 ;  /* 0x00000035160c7c36 */ /* 0x000fe20008000000 */
[----:B------:R-:W-:Y:S01]  /*1cd0*/  UMOV UR12, UR28 ;  /* 0x0000001c000c7c82 */ /* 0x000fe20008000000 */
[----:B------:R-:W-:Y:S01]  /*1ce0*/  UMOV UR13, UR29 ;  /* 0x0000001d000d7c82 */ /* 0x000fe20008000000 */
[----:B------:R-:W-:Y:S02]  /*1cf0*/  UIADD3 UR10, UR4, 0x40, URZ ;  /* 0x00000040040a7890 */ /* 0x000fe4000fffe03f */
[----:B------:R-:W-:Y:S02]  /*1d00*/  UIADD3 UR14, UR4, 0xc0, URZ ;  /* 0x000000c0040e7890 */ /* 0x000fe4000fffe03f */
[----:B------:R-:W-:Y:S01]  /*1d10*/  UMOV UR30, UR4 ;  /* 0x00000004001e7c82 */ /* 0x000fe20008000000 */
[----:B------:R-:W-:Y:S01]  /*1d20*/  UMOV UR15, 0x80000020 ;  /* 0x80000020000f7882 */ /* 0x000fe20000000000 */
[----:B------:R-:W-:Y:S01]  /*1d30*/  HGMMA.64x16x16.F32.BF16 R88, gdesc[UR28], RZ, !UPT, gsb0 ;  /* 0x002000001c5879f0 */ /* 0x000fe2000c0018ff */
        /* <DEDUP_REMOVED lines=13> */
[----:B------:R-:W-:Y:S01]  /*1e10*/  UMOV UR31, 0x80000020 ;  /* 0x80000020001f7882 */ /* 0x000fe20000000000 */
[----:B------:R-:W-:-:S02]  /*1e20*/  UIADD3 UR7, UR6, 0x2, URZ ;  /* 0x0000000206077890 */ /* 0x000fc4000fffe03f */
        /* <DEDUP_REMOVED lines=25> */
[----:B------:R-:W-:Y:S02]  /*1fc0*/  UIADD3 UR12, UR4, 0x2, URZ ;  /* 0x00000002040c7890 */ /* 0x000fe4000fffe03f */
[----:B------:R-:W-:Y:S01]  /*1fd0*/  UIADD3 UR14, UR4, 0xc2, URZ ;  /* 0x000000c2040e7890 */ /* 0x000fe2000fffe03f */
[----:B------:R-:W-:Y:S01]  /*1fe0*/  UMOV UR15, 0x80000020 ;  /* 0x80000020000f7882 */ /* 0x000fe20000000000 */
[----:B------:R-:W-:Y:S02]  /*1ff0*/  WARPGROUP.DEPBAR.LE gsb0, 0x0 ;  /* 0x00008000000079c5 */ /* 0x000fe40000010000 */
        /* <DEDUP_REMOVED lines=16> */
[----:B------:R-:W-:Y:S03]  /*2100*/  HGMMA.64x16x16.F32.BF16 R32, gdesc[UR28], RZ, !UPT, gsb0 ;  /* 0x002000001c2079f0 */ /* 0x000fe6000c0018ff */
[----:B------:R-:W-:Y:S02]  /*2110*/  WARPGROUP.DEPBAR.LE gsb0, 0x0 ;  /* 0x00008000000079c5 */ /* 0x000fe40000010000 */
[----:B------:R-:W-:-:S06]  /*2120*/  WARPGROUP.ARRIVE ;  /* 0x00000000000079c5 */ /* 0x000fcc0000000000 */
[----:B------:R-:W-:Y:S01]  /*2130*/  HGMMA.64x16x16.F32.BF16 R24, gdesc[UR8], RZ, !UPT, gsb0 ;  /* 0x00200000081879f0 */ /* 0x000fe2000c0018ff */
[----:B------:R-:W-:Y:S01]  /*2140*/  UMOV UR8, UR7 ;  /* 0x0000000700087c82 */ /* 0x000fe20008000000 */
[----:B------:R-:W-:Y:S01]  /*2150*/  UMOV UR9, 0x80000020 ;  /* 0x8000002000097882 */ /* 0x000fe20000000000 */
[----:B------:R-:W-:Y:S01]  /*2160*/  UMOV UR10, UR12 ;  /* 0x0000000c000a7c82 */ /* 0x000fe20008000000 */
[----:B------:R-:W-:Y:S01]  /*2170*/  UMOV UR11, 0x80000020 ;  /* 0x80000020000b7882 */ /* 0x000fe20000000000 */
[----:B------:R-:W-:Y:S01]  /*2180*/  UMOV UR12, UR8 ;  /* 0x00000008000c7c82 */ /* 0x000fe20008000000 */
        /* <DEDUP_REMOVED lines=9> */
[----:B------:R-:W-:Y:S01]  /*2220*/  UIADD3 UR7, UR6, 0x300, URZ ;  /* 0x0000030006077890 */ /* 0x000fe2000fffe03f */
[----:B------:R-:W-:-:S02]  /*2230*/  WARPGROUP.DEPBAR.LE gsb0, 0x0 ;  /* 0x00008000000079c5 */ /* 0x000fc40000010000 */
        /* <DEDUP_REMOVED lines=19> */
[----:B------:R-:W-:Y:S01]  /*2370*/  UMOV UR13, 0x80000020 ;  /* 0x80000020000d7882 */ /* 0x000fe20000000000 */
[----:B------:R-:W-:Y:S01]  /*2380*/  UMOV UR15, 0x80000020 ;  /* 0x80000020000f7882 */ /* 0x000fe20000000000 */
[----:B------:R-:W-:Y:S01]  /*2390*/  UMOV UR40, UR12 ;  /* 0x0000000c00287c82 */ /* 0x000fe20008000000 */
[----:B------:R-:W-:Y:S01]  /*23a0*/  UMOV UR41, UR13 ;  /* 0x0000000d00297c82 */ /* 0x000fe20008000000 */
[----:B------:R-:W-:Y:S01]  /*23b0*/  UIADD3 UR7, UR6, 0x302, URZ ;  /* 0x0000030206077890 */ /* 0x000fe2000fffe03f */
        /* <DEDUP_REMOVED lines=55> */
[----:B------:R-:W-:Y:S02]  /*2730*/  UIADD3 UR7, UR6, 0x600, URZ ;  /* 0x0000060006077890 */ /* 0x000fe4000fffe03f */
[----:B------:R-:W-:Y:S01]  /*2740*/  UIADD3 UR6, UR6, 0x602, URZ ;  /* 0x0000060206067890 */ /* 0x000fe2000fffe03f */
[----:B------:R-:W-:-:S02]  /*2750*/  WARPGROUP.DEPBAR.LE gsb0, 0x0 ;  /* 0x00008000000079c5 */ /* 0x000fc40000010000 */
        /* <DEDUP_REMOVED lines=54> */
[----:B------:R-:W-:Y:S02]  /*2ac0*/  ULDC UR7, c[0x0][0x448] ;  /* 0x0001120000077ab9 */ /* 0x000fe40000000800 */
[----:B------:R-:W-:-:S03]  /*2ad0*/  UISETP.NE.AND UP0, UPT, UR7, 0x1, UPT ;  /* 0x000000010700788c */ /* 0x000fc6000bf05270 */
[----:B------:R-:W-:Y:S02]  /*2ae0*/  UMOV UR7, 0xffffff70 ;  /* 0xffffff7000077882 */ /* 0x000fe40000000000 */
[----:B------:R-:W-:Y:S01]  /*2af0*/  UIMAD UR7, UR39, UR7, 0x91 ;  /* 0x00000091270774a4 */ /* 0x000fe2000f8e0207 */
[----:B------:R-:W-:-:S05]  /*2b00*/  PLOP3.LUT P2, PT, PT, PT, UP0, 0x80, 0x0 ;  /* 0x000000000000781c */ /* 0x000fca0003f4f008 */
[----:B------:R-:W-:Y:S01]  /*2b10*/  IMAD.U32 R4, RZ, RZ, UR7 ;  /* 0x00000007ff047e24 */ /* 0x000fe2000f8e00ff */
[----:B------:R-:W-:Y:S01]  /*2b20*/  @UP0 ULDC UR10, c[0x0][0x44c] ;  /* 0x00011300000a0ab9 */ /* 0x000fe20000000800 */
[----:B------:R-:W-:Y:S01]  /*2b30*/  @UP0 ULDC UR14, c[0x0][0x450] ;  /* 0x00011400000e0ab9 */ /* 0x000fe20000000800 */
[----:B------:R-:W-:Y:S01]  /*2b40*/  UIMAD.WIDE.U32 UR10, UR53, UR10, URZ ;  /* 0x0000000a350a72a5 */ /* 0x000fe2000f8e003f */
[----:B------:R-:W-:Y:S01]  /*2b50*/  IMAD R7, R19, -0x2, R4 ;  /* 0xfffffffe13077824 */ /* 0x000fe200078e0204 */
[----:B------:R-:W-:Y:S01]  /*2b60*/  UIADD3 UR7, UR39, -0x2, URZ ;  /* 0xfffffffe27077890 */ /* 0x000fe2000fffe03f */
[----:B------:R-:W-:-:S05]  /*2b70*/  IMAD.U32 R4, RZ, RZ, UR61 ;  /* 0x0000003dff047e24 */ /* 0x000fca000f8e00ff */
[----:B------:R-:W-:Y:S01]  /*2b80*/  IADD3 R7, -R4, UR52, R7 ;  /* 0x0000003404077c10 */ /* 0x000fe2000fffe107 */
        /* <DEDUP_REMOVED lines=53> */
[----:B------:R-:W-:Y:S02]  /*2ee0*/  @UP0 ULDC UR6, c[0x0][0x44c] ;  /* 0x0001130000060ab9 */ /* 0x000fe40000000800 */
[----:B------:R-:W-:Y:S01]  /*2ef0*/  @P2 IMAD.HI.U32 R0, R12, UR6, RZ ;  /* 0x000000060c002c27 */ /* 0x000fe2000f8e00ff */
[----:B------:R-:W-:-:S04]  /*2f00*/  @UP0 ULDC UR6, c[0x0][0x450] ;  /* 0x0001140000060ab9 */ /* 0x000fc80000000800 */
[----:B------:R-:W-:Y:S01]  /*2f10*/  @P2 SHF.R.U32.HI R12, RZ, UR6, R0 ;  /* 0x00000006ff0c2c19 */ /* 0x000fe20008011600 */
[----:B------:R-:W-:-:S04]  /*2f20*/  UIMAD UR6, UR39, -0x90, UR52 ;  /* 0xffffff70270678a4 */ /* 0x000fc8000f8e0234 */
[----:B------:R-:W0:Y:S01]  /*2f30*/  SHFL.IDX PT, R0, R12, RZ, 0x1c1f ;  /* 0x001c1fff0c007589 */ /* 0x000e2200000e0000 */
[----:B------:R-:W-:-:S06]  /*2f40*/  UIADD3 UR6, UR6, 0x90, URZ ;  /* 0x0000009006067890 */ /* 0x000fcc000fffe03f */
[----:B------:R-:W-:Y:S01]  /*2f50*/  IMAD.U32 R6, RZ, RZ, UR6 ;  /* 0x00000006ff067e24 */ /* 0x000fe2000f8e00ff */
[----:B------:R-:W-:Y:S01]  /*2f60*/  UMOV UR6, UR53 ;  /* 0x0000003500067c82 */ /* 0x000fe20008000000 */
[----:B------:R-:W-:Y:S02]  /*2f70*/  @UP0 USHF.R.U32.HI UR6, URZ, UR14, UR11 ;  /* 0x0000000e3f060299 */ /* 0x000fe4000801160b */
[----:B------:R-:W-:Y:S02]  /*2f80*/  IMAD R6, R19, -0x2, R6 ;  /* 0xfffffffe13067824 */ /* 0x000fe400078e0206 */
[----:B------:R-:W-:-:S04]  /*2f90*/  UIADD3 UR10, UR6, UR52, -UR61 ;  /* 0x00000034060a7290 */ /* 0x000fc8000fffe83d */
[----:B------:R-:W-:-:S04]  /*2fa0*/  UIMAD.WIDE UR10, UR10, 0x38e38e39, URZ ;  /* 0x38e38e390a0a78a5 */ /* 0x000fc8000f8e023f */
[----:B------:R-:W-:Y:S01]  /*2fb0*/  USHF.R.U32.HI UR6, URZ, 0x1f, UR11 ;  /* 0x0000001f3f067899 */ /* 0x000fe2000801160b */
[----:B0-----:R-:W-:-:S03]  /*2fc0*/  VIADDMNMX R0, R0, R7, R6, PT ;  /* 0x0000000700007246 */ /* 0x001fc60003800106 */
[----:B------:R-:W-:Y:S01]  /*2fd0*/  ULEA.HI.SX32 UR6, UR11, UR6, 0x1b ;  /* 0x000000060b067291 */ /* 0x000fe2000f8fda3f */
[----:B------:R-:W-:-:S03]  /*2fe0*/  ISETP.GT.AND P3, PT, R0, RZ, PT ;  /* 0x000000ff0000720c */ /* 0x000fc60003f64270 */
[----:B------:R-:W-:Y:S01]  /*2ff0*/  UISETP.LT.AND UP1, UPT, URZ, UR6, UPT ;  /* 0x000000063f00728c */ /* 0x000fe2000bf21270 */
[C---:B------:R-:W-:Y:S02]  /*3000*/  ISETP.GT.AND P4, PT, R0.reuse, 0x1, PT ;  /* 0x000000010000780c */ /* 0x040fe40003f84270 */
[----:B------:R-:W-:Y:S01]  /*3010*/  ISETP.GT.AND P5, PT, R0, 0x8, PT ;  /* 0x000000080000780c */ /* 0x000fe20003fa4270 */
[----:B------:R-:W-:Y:S01]  /*3020*/  USEL UR14, URZ, UR6, !UP1 ;  /* 0x000000063f0e7287 */ /* 0x000fe2000c800000 */
[----:B------:R-:W-:Y:S02]  /*3030*/  WARPGROUP.DEPBAR.LE gsb0, 0x0 ;  /* 0x00008000000079c5 */ /* 0x000fe40000010000 */
[----:B------:R-:W-:Y:S01]  /*3040*/  WARPGROUP.ARRIVE ;  /* 0x00000000000079c5 */ /* 0x000fe20000000000 */
[----:B------:R-:W-:-:S05]  /*3050*/  UISETP.GE.AND UP1, UPT, UR7, UR14, UPT ;  /* 0x0000000e0700728c */ /* 0x000fca000bf26270 */
        /* <DEDUP_REMOVED lines=112> */
[----:B------:R-:W-:Y:S01]  /*3760*/  FMNMX.FTZ R4, R49, R4, !PT ;  /* 0x0000000431047209 */ /* 0x000fe20007810000 */
[----:B------:R-:W0:Y:S01]  /*3770*/  SHFL.IDX PT, R52, R12, 0x1, 0x1c1f ;  /* 0x003c1f000c347f89 */ /* 0x000e2200000e0000 */
[----:B------:R-:W-:-:S02]  /*3780*/  ISETP.GT.AND P4, PT, R0, 0x60, PT ;  /* 0x000000600000780c */ /* 0x000fc40003f84270 */
[----:B------:R-:W-:Y:S02]  /*3790*/  FSEL R53, R53, -INF , P3 ;  /* 0xff80000035357808 */ /* 0x000fe40001800000 */
[----:B------:R-:W-:Y:S02]  /*37a0*/  FMNMX.FTZ R4, R13, R4, !PT ;  /* 0x000000040d047209 */ /* 0x000fe40007810000 */
[----:B------:R-:W-:Y:S02]  /*37b0*/  ISETP.GT.AND P3, PT, R0, 0x61, PT ;  /* 0x000000610000780c */ /* 0x000fe40003f64270 */
[----:B------:R-:W-:Y:S02]  /*37c0*/  FMNMX.FTZ R4, R53, R4, !PT ;  /* 0x0000000435047209 */ /* 0x000fe40007810000 */
[----:B0-----:R-:W-:-:S04]  /*37d0*/  VIADDMNMX R52, R52, R7, R6, PT ;  /* 0x0000000734347246 */ /* 0x001fc80003800106 */
[----:B------:R-:W-:-:S04]  /*37e0*/  ISETP.GT.AND P5, PT, R52, 0x8, PT ;  /* 0x000000083400780c */ /* 0x000fc80003fa4270 */
[----:B------:R-:W-:Y:S01]  /*37f0*/  FSEL R94, R94, -INF , P5 ;  /* 0xff8000005e5e7808 */ /* 0x000fe20002800000 */
[----:B------:R-:W-:Y:S02]  /*3800*/  WARPGROUP.DEPBAR.LE gsb0, 0x0 ;  /* 0x00008000000079c5 */ /* 0x000fe40000010000 */
[----:B------:R-:W-:Y:S01]  /*3810*/  WARPGROUP.ARRIVE ;  /* 0x00000000000079c5 */ /* 0x000fe20000000000 */
[----:B------:R-:W-:Y:S02]  /*3820*/  FSEL R15, R40, -INF , P4 ;  /* 0xff800000280f7808 */ /* 0x000fe40002000000 */
[C---:B------:R-:W-:Y:S02]  /*3830*/  ISETP.GT.AND P4, PT, R0.reuse, 0x68, PT ;  /* 0x000000680000780c */ /* 0x040fe40003f84270 */
        /* <DEDUP_REMOVED lines=9> */
[C---:B------:R-:W-:Y:S02]  /*38d0*/  ISETP.GT.AND P4, PT, R0.reuse, 0x70, PT ;  /* 0x000000700000780c */ /* 0x040fe40003f84270 */
[----:B------:R-:W-:Y:S02]  /*38e0*/  FSEL R45, R45, -INF , P3 ;  /* 0xff8000002d2d7808 */ /* 0x000fe40001800000 */
[----:B------:R-:W-:Y:S02]  /*38f0*/  FMNMX.FTZ R4, R21, R4, !PT ;  /* 0x0000000415047209 */ /* 0x000fe40007810000 */
[----:B------:R-:W-:Y:S02]  /*3900*/  ISETP.GT.AND P3, PT, R0, 0x71, PT ;  /* 0x000000710000780c */ /* 0x000fe40003f64270 */
[----:B------:R-:W-:Y:S01]  /*3910*/  FMNMX.FTZ R4, R45, R4, !PT ;  /* 0x000000042d047209 */ /* 0x000fe20007810000 */
[----:B------:R-:W-:-:S02]  /*3920*/  WARPGROUP.DEPBAR.LE gsb0, 0x0 ;  /* 0x00008000000079c5 */ /* 0x000fc40000010000 */
[----:B------:R-:W-:Y:S01]  /*3930*/  WARPGROUP.ARRIVE ;  /* 0x00000000000079c5 */ /* 0x000fe20000000000 */
[----:B------:R-:W-:Y:S02]  /*3940*/  FSEL R65, R32, -INF , P4 ;  /* 0xff80000020417808 */ /* 0x000fe40002000000 */
[C---:B------:R-:W-:Y:S02]  /*3950*/  ISETP.GT.AND P4, PT, R0.reuse, 0x78, PT ;  /* 0x000000780000780c */ /* 0x040fe40003f84270 */
[----:B------:R-:W-:Y:S01]  /*3960*/  FSEL R33, R33, -INF , P3 ;  /* 0xff80000021217808 */ /* 0x000fe20001800000 */
[----:B------:R-:W-:Y:S01]  /*3970*/  HGMMA.64x16x16.F32.BF16 R24, gdesc[UR24], R24, gsb0 ;  /* 0x00200000181879f0 */ /* 0x000fe20008001818 */
[----:B------:R-:W-:Y:S02]  /*3980*/  FMNMX.FTZ R4, R65, R4, !PT ;  /* 0x0000000441047209 */ /* 0x000fe40007810000 */
[----:B------:R-:W-:Y:S02]  /*3990*/  ISETP.GT.AND P3, PT, R0, 0x79, PT ;  /* 0x000000790000780c */ /* 0x000fe40003f64270 */
        /* <DEDUP_REMOVED lines=8> */
[----:B------:R-:W-:Y:S02]  /*3a20*/  FSEL R73, R24, -INF , P4 ;  /* 0xff80000018497808 */ /* 0x000fe40002000000 */
[C---:B------:R-:W-:Y:S02]  /*3a30*/  ISETP.GT.AND P4, PT, R0.reuse, 0x88, PT ;  /* 0x000000880000780c */ /* 0x040fe40003f84270 */
        /* <DEDUP_REMOVED lines=20> */
[----:B0-----:R-:W-:Y:S02]  /*3b80*/  FMNMX.FTZ R77, R10, R77, !PT ;  /* 0x0000004d0a4d7209 */ /* 0x001fe40007810000 */
[----:B------:R-:W-:Y:S02]  /*3b90*/  FSEL R44, R67, -INF , P4 ;  /* 0xff800000432c7808 */ /* 0x000fe40002000000 */
[----:B------:R-:W-:Y:S01]  /*3ba0*/  ISETP.GT.AND P4, PT, R52, 0x39, PT ;  /* 0x000000393400780c */ /* 0x000fe20003f84270 */
[----:B------:R-:W0:Y:S03]  /*3bb0*/  SHFL.BFLY PT, R0, R77, 0x1, 0x1f ;  /* 0x0c201f004d007f89 */ /* 0x000e2600000e0000 */
[----:B------:R-:W-:-:S02]  /*3bc0*/  FSEL R71, R71, -INF , P4 ;  /* 0xff80000047477808 */ /* 0x000fc40002000000 */
        /* <DEDUP_REMOVED lines=9> */
[C---:B------:R-:W-:Y:S01]  /*3c60*/  FSETP.NEU.FTZ.AND P3, PT, R0.reuse, -INF , PT ;  /* 0xff8000000000780b */ /* 0x040fe20003f7d000 */
[----:B------:R-:W-:Y:S01]  /*3c70*/  FMUL.FTZ R4, R0, UR4 ;  /* 0x0000000400047c20 */ /* 0x000fe20008410000 */
[----:B------:R-:W-:-:S04]  /*3c80*/  ISETP.GT.AND P4, PT, R52, 0x61, PT ;  /* 0x000000613400780c */ /* 0x000fc80003f84270 */
[----:B------:R-:W-:Y:S02]  /*3c90*/  FSEL R4, R4, RZ, P3 ;  /* 0x000000ff04047208 */ /* 0x000fe40001800000 */
[----:B------:R-:W-:Y:S02]  /*3ca0*/  ISETP.GT.AND P3, PT, R52, RZ, PT ;  /* 0x000000ff3400720c */ /* 0x000fe40003f64270 */
[----:B------:R-:W-:Y:S01]  /*3cb0*/  FSEL R76, R43, -INF , P4 ;  /* 0xff8000002b4c7808 */ /* 0x000fe20002000000 */
        /* <DEDUP_REMOVED lines=18> */
[----:B------:R-:W-:Y:S01]  /*3de0*/  MUFU.EX2 R8, R8 ;  /* 0x0000000800087308 */ /* 0x000fe20000000800 */
[----:B------:R-:W-:Y:S01]  /*3df0*/  FMNMX.FTZ R109, R82, R109, !PT ;  /* 0x0000006d526d7209 */ /* 0x000fe20007810000 */
[--C-:B------:R-:W-:Y:S01]  /*3e00*/  FFMA.FTZ R117, R117, UR4, -R4.reuse ;  /* 0x0000000475757c23 */ /* 0x100fe20008010804 */
[----:B------:R-:W-:Y:S01]  /*3e10*/  FSEL R86, R86, -INF , P3 ;  /* 0xff80000056567808 */ /* 0x000fe20001800000 */
[--C-:B------:R-:W-:Y:S01]  /*3e20*/  FFMA.FTZ R12, R115, UR4, -R4.reuse ;  /* 0x00000004730c7c23 */ /* 0x100fe20008010804 */
[----:B------:R-:W-:Y:S01]  /*3e30*/  FMNMX.FTZ R109, R20, R109, !PT ;  /* 0x0000006d146d7209 */ /* 0x000fe20007810000 */
[--C-:B------:R-:W-:Y:S01]  /*3e40*/  FFMA.FTZ R57, R57, UR4, -R4.reuse ;  /* 0x0000000439397c23 */ /* 0x100fe20008010804 */
[----:B------:R-:W-:Y:S01]  /*3e50*/  ISETP.GT.AND P3, PT, R52, 0x20, PT ;  /* 0x000000203400780c */ /* 0x000fe20003f64270 */
[----:B------:R-:W0:Y:S01]  /*3e60*/  MUFU.EX2 R9, R9 ;  /* 0x0000000900097308 */ /* 0x000e220000000800 */
[----:B------:R-:W-:Y:S01]  /*3e70*/  FMNMX.FTZ R6, R86, R109, !PT ;  /* 0x0000006d56067209 */ /* 0x000fe20007810000 */
[--C-:B------:R-:W-:Y:S01]  /*3e80*/  FFMA.FTZ R25, R25, UR4, -R4.reuse ;  /* 0x0000000419197c23 */ /* 0x100fe20008010804 */
[----:B------:R-:W-:Y:S01]  /*3e90*/  FSEL R74, R74, -INF , P3 ;  /* 0xff8000004a4a7808 */ /* 0x000fe20001800000 */
[--C-:B------:R-:W-:Y:S01]  /*3ea0*/  FFMA.FTZ R56, R33, UR4, -R4.reuse ;  /* 0x0000000421387c23 */ /* 0x100fe20008010804 */
[----:B------:R-:W-:Y:S01]  /*3eb0*/  FMNMX.FTZ R105, R87, R6, !PT ;  /* 0x0000000657697209 */ /* 0x000fe20007810000 */
[--C-:B------:R-:W-:Y:S01]  /*3ec0*/  FFMA.FTZ R83, R107, UR4, -R4.reuse ;  /* 0x000000046b537c23 */ /* 0x100fe20008010804 */
[----:B------:R-:W-:Y:S01]  /*3ed0*/  ISETP.GT.AND P3, PT, R52, 0x28, PT ;  /* 0x000000283400780c */ /* 0x000fe20003f64270 */
[----:B------:R1:W-:Y:S01]  /*3ee0*/  MUFU.EX2 R6, R32 ;  /* 0x0000002000067308 */ /* 0x0003e20000000800 */
[----:B------:R-:W-:Y:S01]  /*3ef0*/  FMNMX.FTZ R105, R74, R105, !PT ;  /* 0x000000694a697209 */ /* 0x000fe20007810000 */
[--C-:B------:R-:W-:Y:S01]  /*3f00*/  FFMA.FTZ R33, R69, UR4, -R4.reuse ;  /* 0x0000000445217c23 */ /* 0x100fe20008010804 */
[----:B------:R-:W-:Y:S01]  /*3f10*/  FSEL R78, R78, -INF , P3 ;  /* 0xff8000004e4e7808 */ /* 0x000fe20001800000 */
[--C-:B------:R-:W-:Y:S01]  /*3f20*/  FFMA.FTZ R75, R103, UR4, -R4.reuse ;  /* 0x00000004674b7c23 */ /* 0x100fe20008010804 */
[----:B------:R-:W-:Y:S01]  /*3f30*/  FMNMX.FTZ R105, R36, R105, !PT ;  /* 0x0000006924697209 */ /* 0x000fe20007810000 */
[--C-:B------:R-:W-:Y:S01]  /*3f40*/  FFMA.FTZ R67, R99, UR4, -R4.reuse ;  /* 0x0000000463437c23 */ /* 0x100fe20008010804 */
[----:B------:R-:W-:Y:S01]  /*3f50*/  ISETP.GT.AND P3, PT, R52, 0x30, PT ;  /* 0x000000303400780c */ /* 0x000fe20003f64270 */
[----:B------:R-:W2:Y:S01]  /*3f60*/  MUFU.EX2 R10, R10 ;  /* 0x0000000a000a7308 */ /* 0x000ea20000000800 */
[----:B------:R-:W-:Y:S01]  /*3f70*/  FMNMX.FTZ R24, R78, R105, !PT ;  /* 0x000000694e187209 */ /* 0x000fe20007810000 */
[--C-:B------:R-:W-:Y:S01]  /*3f80*/  FFMA.FTZ R59, R93, UR4, -R4.reuse ;  /* 0x000000045d3b7c23 */ /* 0x100fe20008010804 */
[----:B------:R-:W-:Y:S01]  /*3f90*/  FSEL R66, R66, -INF , P3 ;  /* 0xff80000042427808 */ /* 0x000fe20001800000 */
[----:B------:R-:W-:Y:S01]  /*3fa0*/  FFMA.FTZ R64, R53, UR4, -R4 ;  /* 0x0000000435407c23 */ /* 0x000fe20008010804 */
[----:B------:R-:W-:-:S02]  /*3fb0*/  FMNMX.FTZ R101, R79, R24, !PT ;  /* 0x000000184f657209 */ /* 0x000fc40007810000 */
[----:B------:R-:W-:Y:S01]  /*3fc0*/  ISETP.GT.AND P3, PT, R52, 0x38, PT ;  /* 0x000000383400780c */ /* 0x000fe20003f64270 */
[----:B------:R3:W-:Y:S01]  /*3fd0*/  MUFU.EX2 R24, R40 ;  /* 0x0000002800187308 */ /* 0x0007e20000000800 */
[----:B------:R-:W-:Y:S02]  /*3fe0*/  FMNMX.FTZ R101, R66, R101, !PT ;  /* 0x0000006542657209 */ /* 0x000fe40007810000 */
[----:B------:R-:W-:Y:S02]  /*3ff0*/  FSEL R70, R70, -INF , P3 ;  /* 0xff80000046467808 */ /* 0x000fe40001800000 */
[----:B------:R-:W-:Y:S02]  /*4000*/  FMNMX.FTZ R101, R44, R101, !PT ;  /* 0x000000652c657209 */ /* 0x000fe40007810000 */
[----:B------:R-:W-:Y:S01]  /*4010*/  ISETP.GT.AND P3, PT, R52, 0x40, PT ;  /* 0x000000403400780c */ /* 0x000fe20003f64270 */
[----:B------:R-:W4:Y:S01]  /*4020*/  MUFU.EX2 R7, R117 ;  /* 0x0000007500077308 */ /* 0x000f220000000800 */
[----:B-1----:R-:W-:Y:S01]  /*4030*/  FMNMX.FTZ R32, R70, R101, !PT ;  /* 0x0000006546207209 */ /* 0x002fe20007810000 */
[----:B---3--:R-:W-:Y:S01]  /*4040*/  FFMA.FTZ R40, R97, UR4, -R4 ;  /* 0x0000000461287c23 */ /* 0x008fe20008010804 */
[----:B------:R-:W-:-:S02]  /*4050*/  FSEL R58, R58, -INF , P3 ;  /* 0xff8000003a3a7808 */ /* 0x000fc40001800000 */
[----:B------:R-:W-:Y:S02]  /*4060*/  FMNMX.FTZ R97, R71, R32, !PT ;  /* 0x0000002047617209 */ /* 0x000fe40007810000 */
[----:B------:R-:W-:Y:S01]  /*4070*/  ISETP.GT.AND P3, PT, R52, 0x48, PT ;  /* 0x000000483400780c */ /* 0x000fe20003f64270 */
[----:B------:R1:W-:Y:S01]  /*4080*/  MUFU.EX2 R32, R40 ;  /* 0x0000002800207308 */ /* 0x0003e20000000800 */
[----:B------:R-:W-:Y:S02]  /*4090*/  FMNMX.FTZ R97, R58, R97, !PT ;  /* 0x000000613a617209 */ /* 0x000fe40007810000 */
[----:B------:R-:W-:Y:S02]  /*40a0*/  FSEL R62, R62, -INF , P3 ;  /* 0xff8000003e3e7808 */ /* 0x000fe40001800000 */
[----:B------:R-:W-:Y:S02]  /*40b0*/  FMNMX.FTZ R97, R48, R97, !PT ;  /* 0x0000006130617209 */ /* 0x000fe40007810000 */
[----:B------:R-:W-:Y:S01]  /*40c0*/  ISETP.GT.AND P3, PT, R52, 0x50, PT ;  /* 0x000000503400780c */ /* 0x000fe20003f64270 */
[----:B------:R-:W-:Y:S01]  /*40d0*/  MUFU.EX2 R12, R12 ;  /* 0x0000000c000c7308 */ /* 0x000fe20000000800 */
[----:B------:R-:W-:Y:S01]  /*40e0*/  FMNMX.FTZ R97, R62, R97, !PT ;  /* 0x000000613e617209 */ /* 0x000fe20007810000 */
[----:B-1----:R-:W-:Y:S01]  /*40f0*/  FFMA.FTZ R40, R89, UR4, -R4 ;  /* 0x0000000459287c23 */ /* 0x002fe20008010804 */
[----:B------:R-:W-:-:S02]  /*4100*/  FSEL R68, R50, -INF , P3 ;  /* 0xff80000032447808 */ /* 0x000fc40001800000 */
[----:B------:R-:W-:Y:S02]  /*4110*/  FMNMX.FTZ R97, R80, R97, !PT ;  /* 0x0000006150617209 */ /* 0x000fe40007810000 */
[----:B------:R-:W-:Y:S01]  /*4120*/  ISETP.GT.AND P3, PT, R52, 0x58, PT ;  /* 0x000000583400780c */ /* 0x000fe20003f64270 */
[----:B------:R-:W-:Y:S01]  /*4130*/  MUFU.EX2 R77, R77 ;  /* 0x0000004d004d7308 */ /* 0x000fe20000000800 */
[----:B------:R-:W-:Y:S02]  /*4140*/  FMNMX.FTZ R97, R68, R97, !PT ;  /* 0x0000006144617209 */ /* 0x000fe40007810000 */
[----:B------:R-:W-:Y:S02]  /*4150*/  FSEL R54, R54, -INF , P3 ;  /* 0xff80000036367808 */ /* 0x000fe40001800000 */
[----:B------:R-:W-:Y:S02]  /*4160*/  FMNMX.FTZ R97, R72, R97, !PT ;  /* 0x0000006148617209 */ /* 0x000fe40007810000 */
[----:B------:R-:W-:Y:S01]  /*4170*/  ISETP.GT.AND P3, PT, R52, 0x60, PT ;  /* 0x000000603400780c */ /* 0x000fe20003f64270 */
[----:B------:R-:W-:Y:S01]  /*4180*/  MUFU.EX2 R14, R14 ;  /* 0x0000000e000e7308 */ /* 0x000fe20000000800 */
[----:B------:R-:W-:-:S02]  /*4190*/  FMNMX.FTZ R50, R54, R97, !PT ;  /* 0x0000006136327209 */ /* 0x000fc40007810000 */
[----:B------:R-:W-:Y:S01]  /*41a0*/  FSEL R63, R42, -INF , P3 ;  /* 0xff8000002a3f7808 */ /* 0x000fe20001800000 */
[----:B------:R-:W-:Y:S01]  /*41b0*/  FFMA.FTZ R42, R81, UR4, -R4 ;  /* 0x00000004512a7c23 */ /* 0x000fe20008010804 */
[----:B------:R-:W-:Y:S02]  /*41c0*/  FMNMX.FTZ R50, R55, R50, !PT ;  /* 0x0000003237327209 */ /* 0x000fe40007810000 */
[C---:B------:R-:W-:Y:S01]  /*41d0*/  ISETP.GT.AND P3, PT, R52.reuse, 0x68, PT ;  /* 0x000000683400780c */ /* 0x040fe20003f64270 */
[----:B------:R-:W-:Y:S01]  /*41e0*/  MUFU.EX2 R83, R83 ;  /* 0x0000005300537308 */ /* 0x000fe20000000800 */
[----:B------:R-:W-:Y:S02]  /*41f0*/  FMNMX.FTZ R43, R63, R50, !PT ;  /* 0x000000323f2b7209 */ /* 0x000fe40007810000 */
[----:B------:R-:W-:Y:S02]  /*4200*/  ISETP.GT.AND P4, PT, R52, 0x69, PT ;  /* 0x000000693400780c */ /* 0x000fe40003f84270 */
[----:B------:R-:W-:-:S02]  /*4210*/  FSEL R81, R46, -INF , P3 ;  /* 0xff8000002e517808 */ /* 0x000fc40001800000 */
[----:B------:R-:W-:Y:S01]  /*4220*/  FMNMX.FTZ R46, R76, R43, !PT ;  /* 0x0000002b4c2e7209 */ /* 0x000fe20007810000 */
[----:B------:R-:W-:Y:S01]  /*4230*/  MUFU.EX2 R75, R75 ;  /* 0x0000004b004b7308 */ /* 0x000fe20000000800 */
[----:B------:R-:W-:Y:S02]  /*4240*/  FSEL R84, R47, -INF , P4 ;  /* 0xff8000002f547808 */ /* 0x000fe40002000000 */
[C---:B------:R-:W-:Y:S02]  /*4250*/  ISETP.GT.AND P3, PT, R52.reuse, 0x70, PT ;  /* 0x000000703400780c */ /* 0x040fe40003f64270 */
[----:B------:R-:W-:Y:S02]  /*4260*/  FMNMX.FTZ R47, R81, R46, !PT ;  /* 0x0000002e512f7209 */ /* 0x000fe40007810000 */
[----:B------:R-:W-:Y:S01]  /*4270*/  ISETP.GT.AND P4, PT, R52, 0x71, PT ;  /* 0x000000713400780c */ /* 0x000fe20003f84270 */
[----:B------:R1:W-:Y:S01]  /*4280*/  MUFU.EX2 R43, R57 ;  /* 0x00000039002b7308 */ /* 0x0003e20000000800 */
[----:B------:R-:W-:Y:S01]  /*4290*/  FSEL R85, R34, -INF , P3 ;  /* 0xff80000022557808 */ /* 0x000fe20001800000 */
[--C-:B------:R-:W-:Y:S01]  /*42a0*/  FFMA.FTZ R34, R5, UR4, -R4.reuse ;  /* 0x0000000405227c23 */ /* 0x100fe20008010804 */
[----:B------:R-:W-:Y:S01]  /*42b0*/  FMNMX.FTZ R46, R84, R47, !PT ;  /* 0x0000002f542e7209 */ /* 0x000fe20007810000 */
[----:B------:R-:W-:Y:S01]  /*42c0*/  FFMA.FTZ R47, R13, UR4, -R4 ;  /* 0x000000040d2f7c23 */ /* 0x000fe20008010804 */
[----:B------:R-:W-:-:S02]  /*42d0*/  ISETP.GT.AND P3, PT, R52, 0x78, PT ;  /* 0x000000783400780c */ /* 0x000fc40003f64270 */
[----:B------:R-:W-:Y:S01]  /*42e0*/  FSEL R88, R35, -INF , P4 ;  /* 0xff80000023587808 */ /* 0x000fe20002000000 */
[--C-:B------:R-:W-:Y:S01]  /*42f0*/  FFMA.FTZ R35, R61, UR4, -R4.reuse ;  /* 0x000000043d237c23 */ /* 0x100fe20008010804 */
[----:B------:R-:W-:Y:S01]  /*4300*/  FMNMX.FTZ R5, R85, R46, !PT ;  /* 0x0000002e55057209 */ /* 0x000fe20007810000 */
[--C-:B-1----:R-:W-:Y:S01]  /*4310*/  FFMA.FTZ R57, R49, UR4, -R4.reuse ;  /* 0x0000000431397c23 */ /* 0x102fe20008010804 */
[----:B------:R-:W-:Y:S01]  /*4320*/  FSEL R89, R38, -INF , P3 ;  /* 0xff80000026597808 */ /* 0x000fe20001800000 */
[--C-:B------:R-:W-:Y:S01]  /*4330*/  FFMA.FTZ R49, R41, UR4, -R4.reuse ;  /* 0x0000000429317c23 */ /* 0x100fe20008010804 */
[----:B------:R-:W-:Y:S01]  /*4340*/  ISETP.GT.AND P4, PT, R52, 0x79, PT ;  /* 0x000000793400780c */ /* 0x000fe20003f84270 */
[--C-:B------:R-:W-:Y:S01]  /*4350*/  FFMA.FTZ R41, R21, UR4, -R4.reuse ;  /* 0x0000000415297c23 */ /* 0x100fe20008010804 */
[----:B------:R-:W-:Y:S01]  /*4360*/  FMNMX.FTZ R38, R88, R5, !PT ;  /* 0x0000000558267209 */ /* 0x000fe20007810000 */
[--C-:B------:R-:W-:Y:S01]  /*4370*/  FFMA.FTZ R21, R73, UR4, -R4.reuse ;  /* 0x0000000449157c23 */ /* 0x100fe20008010804 */
[----:B------:R-:W-:Y:S01]  /*4380*/  FSEL R61, R39, -INF , P4 ;  /* 0xff800000273d7808 */ /* 0x000fe20002000000 */
[----:B0-----:R-:W-:Y:S01]  /*4390*/  FADD.FTZ R73, R8, R9 ;  /* 0x0000000908497221 */ /* 0x001fe20000010000 */
[C---:B------:R-:W-:Y:S01]  /*43a0*/  ISETP.GT.AND P3, PT, R52.reuse, 0x80, PT ;  /* 0x000000803400780c */ /* 0x040fe20003f64270 */
        /* <DEDUP_REMOVED lines=10> */
[----:B------:R-:W-:Y:S01]  /*4450*/  ISETP.GT.AND P4, PT, R52, 0x89, PT ;  /* 0x000000893400780c */ /* 0x000fe20003f84270 */
[----:B------:R-:W-:Y:S01]  /*4460*/  FFMA.FTZ R52, R45, UR4, -R4 ;  /* 0x000000042d347c23 */ /* 0x000fe20008010804 */
[----:B------:R-:W-:Y:S01]  /*4470*/  FSEL R30, R30, -INF , P3 ;  /* 0xff8000001e1e7808 */ /* 0x000fe20001800000 */
[----:B------:R-:W-:Y:S01]  /*4480*/  MUFU.EX2 R59, R59 ;  /* 0x0000003b003b7308 */ /* 0x000fe20000000800 */
[----:B------:R-:W-:-:S02]  /*4490*/  FMNMX.FTZ R5, R27, R46, !PT ;  /* 0x0000002e1b057209 */ /* 0x000fc40007810000 */
[----:B------:R-:W-:Y:S02]  /*44a0*/  FSEL R31, R31, -INF , P4 ;  /* 0xff8000001f1f7808 */ /* 0x000fe40002000000 */
[----:B------:R-:W-:Y:S02]  /*44b0*/  FMNMX.FTZ R46, R30, R5, !PT ;  /* 0x000000051e2e7209 */ /* 0x000fe40007810000 */
[----:B------:R-:W-:Y:S01]  /*44c0*/  F2FP.BF16.F32.PACK_AB R8, R9, R8 ;  /* 0x000000080908723e */ /* 0x000fe200000010ff */
[----:B------:R-:W-:Y:S01]  /*44d0*/  MUFU.EX2 R40, R40 ;  /* 0x0000002800287308 */ /* 0x000fe20000000800 */
[----:B------:R-:W-:Y:S01]  /*44e0*/  FMNMX.FTZ R5, R31, R46, !PT ;  /* 0x0000002e1f057209 */ /* 0x000fe20007810000 */
[----:B------:R-:W-:-:S04]  /*44f0*/  FFMA.FTZ R46, R15, UR4, -R4 ;  /* 0x000000040f2e7c23 */ /* 0x000fc80008010804 */
[----:B------:R-:W0:Y:S02]  /*4500*/  SHFL.BFLY PT, R50, R5, 0x2, 0x1f ;  /* 0x0c401f0005327f89 */ /* 0x000e2400000e0000 */
[----:B------:R-:W-:Y:S08]  /*4510*/  MUFU.EX2 R51, R51 ;  /* 0x0000003300337308 */ /* 0x000ff00000000800 */
[----:B------:R-:W-:Y:S08]  /*4520*/  MUFU.EX2 R42, R42 ;  /* 0x0000002a002a7308 */ /* 0x000ff00000000800 */
[----:B------:R-:W-:Y:S01]  /*4530*/  MUFU.EX2 R34, R34 ;  /* 0x0000002200227308 */ /* 0x000fe20000000800 */
[----:B0-----:R-:W-:Y:S01]  /*4540*/  FMNMX.FTZ R11, R5, R50, !PT ;  /* 0x00000032050b7209 */ /* 0x001fe20007810000 */
[--C-:B------:R-:W-:Y:S01]  /*4550*/  FFMA.FTZ R50, R37, UR4, -R4.reuse ;  /* 0x0000000425327c23 */ /* 0x100fe20008010804 */
[--C-:B------:R-:W-:Y:S01]  /*4560*/  FFMA.FTZ R37, R28, UR4, -R4.reuse ;  /* 0x000000041c257c23 */ /* 0x100fe20008010804 */
[----:B------:R-:W-:-:S04]  /*4570*/  FFMA.FTZ R4, R29, UR4, -R4 ;  /* 0x000000041d047c23 */ /* 0x000fc80008010804 */
[----:B------:R-:W-:Y:S01]  /*4580*/  MUFU.EX2 R35, R35 ;  /* 0x0000002300237308 */ /* 0x000fe20000000800 */
[----:B------:R-:W0:Y:S07]  /*4590*/  SHFL.BFLY PT, R60, R11, 0x1, 0x1f ;  /* 0x0c201f000b3c7f89 */ /* 0x000e2e00000e0000 */
[----:B------:R-:W-:Y:S08]  /*45a0*/  MUFU.EX2 R57, R57 ;  /* 0x0000003900397308 */ /* 0x000ff00000000800 */
[----:B------:R-:W-:Y:S08]  /*45b0*/  MUFU.EX2 R47, R47 ;  /* 0x0000002f002f7308 */ /* 0x000ff00000000800 */
[----:B------:R-:W-:Y:S01]  /*45c0*/  MUFU.EX2 R64, R64 ;  /* 0x0000004000407308 */ /* 0x000fe20000000800 */
[----:B0-----:R-:W-:-:S02]  /*45d0*/  FMNMX.FTZ R5, R11, R60, !PT ;  /* 0x0000003c0b057209 */ /* 0x001fc40007810000 */
[----:B------:R-:W-:Y:S02]  /*45e0*/  @!P1 PRMT R11, RZ, 0x654, R3 ;  /* 0x00000654ff0b9816 */ /* 0x000fe40000000003 */
[C---:B------:R-:W-:Y:S01]  /*45f0*/  FSETP.NEU.FTZ.AND P3, PT, R5.reuse, -INF , PT ;  /* 0xff8000000500780b */ /* 0x040fe20003f7d000 */
[----:B------:R-:W-:Y:S01]  /*4600*/  FMUL.FTZ R13, R5, UR4 ;  /* 0x00000004050d7c20 */ /* 0x000fe20008410000 */
[----:B------:R0:W-:Y:S01]  /*4610*/  @!P1 SYNCS.ARRIVE.TRANS64.RED.A1T0 RZ, [R11+URZ], RZ ;  /* 0x000000ff0bff99a7 */ /* 0x0001e2000810043f */
[----:B------:R1:W-:Y:S03]  /*4620*/  MUFU.EX2 R60, R25 ;  /* 0x00000019003c7308 */ /* 0x0003e60000000800 */
[----:B------:R-:W-:Y:S02]  /*4630*/  FSEL R13, R13, RZ, P3 ;  /* 0x000000ff0d0d7208 */ /* 0x000fe40001800000 */
[----:B------:R-:W-:-:S03]  /*4640*/  PLOP3.LUT P3, PT, PT, PT, UP1, 0x80, 0x0 ;  /* 0x000000000000781c */ /* 0x000fc60003f6f018 */
        /* <DEDUP_REMOVED lines=10> */
[--C-:B-1----:R-:W-:Y:S01]  /*46f0*/  FFMA.FTZ R25, R87, UR4, -R13.reuse ;  /* 0x0000000457197c23 */ /* 0x102fe2000801080d */
        /* <DEDUP_REMOVED lines=8> */
[C---:B----4-:R-:W-:Y:S01]  /*4780*/  FADD.FTZ R73, R7.reuse, R62 ;  /* 0x0000003e07497221 */ /* 0x050fe20000010000 */
[----:B------:R-:W-:Y:S01]  /*4790*/  F2FP.BF16.F32.PACK_AB R10, R7, R10 ;  /* 0x0000000a070a723e */ /* 0x000fe200000010ff */
        /* <DEDUP_REMOVED lines=9> */
[----:B------:R-:W2:Y:S01]  /*4830*/  MUFU.EX2 R95, R95 ;  /* 0x0000005f005f7308 */ /* 0x000ea20000000800 */
[----:B0-----:R-:W-:Y:S01]  /*4840*/  FADD.FTZ R11, R90, R91 ;  /* 0x0000005b5a0b7221 */ /* 0x001fe20000010000 */
        /* <DEDUP_REMOVED lines=8> */
[----:B------:R-:W-:Y:S01]  /*48d0*/  FFMA.FTZ R89, R89, UR4, -R13 ;  /* 0x0000000459597c23 */ /* 0x000fe2000801080d */
[----:B------:R-:W-:-:S05]  /*48e0*/  F2FP.BF16.F32.PACK_AB R9, R91, R90 ;  /* 0x0000005a5b09723e */ /* 0x000fca00000010ff */
[----:B------:R-:W1:Y:S01]  /*48f0*/  MUFU.EX2 R28, R28 ;  /* 0x0000001c001c7308 */ /* 0x000e620000000800 */
[C---:B--2---:R-:W-:Y:S01]  /*4900*/  FADD.FTZ R72, R95.reuse, R72 ;  /* 0x000000485f487221 */ /* 0x044fe20000010000 */
[----:B------:R-:W-:-:S05]  /*4910*/  F2FP.BF16.F32.PACK_AB R11, R95, R94 ;  /* 0x0000005e5f0b723e */ /* 0x000fca00000010ff */
[----:B------:R2:W-:Y:S01]  /*4920*/  STSM.16.M88.4 [R2+0x24300], R8 ;  /* 0x0243000802007844 */ /* 0x0005e20000000200 */
[----:B------:R-:W3:Y:S01]  /*4930*/  MUFU.EX2 R20, R20 ;  /* 0x0000001400147308 */ /* 0x000ee20000000800 */
[----:B0-----:R-:W-:Y:S01]  /*4940*/  FADD.FTZ R63, R15, R72 ;  /* 0x000000480f3f7221 */ /* 0x001fe20000010000 */
[----:B------:R-:W-:-:S06]  /*4950*/  FFMA.FTZ R72, R81, UR4, -R13 ;  /* 0x0000000451487c23 */ /* 0x000fcc000801080d */
[----:B------:R-:W0:Y:S01]  /*4960*/  MUFU.EX2 R25, R25 ;  /* 0x0000001900197308 */ /* 0x000e220000000800 */
[----:B-1----:R-:W-:Y:S01]  /*4970*/  FADD.FTZ R63, R28, R63 ;  /* 0x0000003f1c3f7221 */ /* 0x002fe20000010000 */
[----:B--2---:R-:W-:-:S06]  /*4980*/  F2FP.BF16.F32.PACK_AB R8, R75, R6 ;  /* 0x000000064b08723e */ /* 0x004fcc00000010ff */
[----:B------:R1:W-:Y:S01]  /*4990*/  MUFU.EX2 R3, R68 ;  /* 0x0000004400037308 */ /* 0x0003e20000000800 */
[----:B---3--:R-:W-:-:S07]  /*49a0*/  FADD.FTZ R76, R20, R63 ;  /* 0x0000003f144c7221 */ /* 0x008fce0000010000 */
[----:B------:R-:W2:Y:S01]  /*49b0*/  MUFU.EX2 R29, R29 ;  /* 0x0000001d001d7308 */ /* 0x000ea20000000800 */
[----:B-1----:R-:W-:Y:S01]  /*49c0*/  FADD.FTZ R68, R12, R73 ;  /* 0x000000490c447221 */ /* 0x002fe20000010000 */
[----:B------:R-:W-:-:S03]  /*49d0*/  F2FP.BF16.F32.PACK_AB R12, R77, R12 ;  /* 0x0000000c4d0c723e */ /* 0x000fc600000010ff */
[----:B------:R-:W-:-:S03]  /*49e0*/  FADD.FTZ R73, R77, R68 ;  /* 0x000000444d497221 */ /* 0x000fc60000010000 */
[----:B------:R-:W1:Y:S01]  /*49f0*/  MUFU.EX2 R74, R74 ;  /* 0x0000004a004a7308 */ /* 0x000e620000000800 */
[----:B------:R-:W-:Y:S01]  /*4a00*/  FADD.FTZ R68, R14, R73 ;  /* 0x000000490e447221 */ /* 0x000fe20000010000 */
[----:B------:R-:W-:-:S03]  /*4a10*/  F2FP.BF16.F32.PACK_AB R14, R83, R14 ;  /* 0x0000000e530e723e */ /* 0x000fc600000010ff */
[----:B------:R-:W-:Y:S01]  /*4a20*/  FADD.FTZ R63, R83, R68 ;  /* 0x00000044533f7221 */ /* 0x000fe20000010000 */
[----:B0-----:R-:W-:Y:S01]  /*4a30*/  FADD.FTZ R68, R25, R76 ;  /* 0x0000004c19447221 */ /* 0x001fe20000010000 */
[----:B------:R-:W-:Y:S01]  /*4a40*/  FFMA.FTZ R76, R61, UR4, -R13 ;  /* 0x000000043d4c7c23 */ /* 0x000fe2000801080d */
[----:B------:R-:W0:Y:S01]  /*4a50*/  MUFU.EX2 R36, R36 ;  /* 0x0000002400247308 */ /* 0x000e220000000800 */
[----:B------:R-:W-:Y:S01]  /*4a60*/  FADD.FTZ R80, R6, R63 ;  /* 0x0000003f06507221 */ /* 0x000fe20000010000 */
[----:B--2---:R-:W-:Y:S01]  /*4a70*/  FADD.FTZ R63, R29, R68 ;  /* 0x000000441d3f7221 */ /* 0x004fe20000010000 */
[--C-:B------:R-:W-:Y:S01]  /*4a80*/  FFMA.FTZ R68, R30, UR4, -R13.reuse ;  /* 0x000000041e447c23 */ /* 0x100fe2000801080d */
[----:B------:R-:W-:Y:S01]  /*4a90*/  FFMA.FTZ R61, R27, UR4, -R13 ;  /* 0x000000041b3d7c23 */ /* 0x000fe2000801080d */
[----:B------:R-:W-:-:S03]  /*4aa0*/  FADD.FTZ R73, R75, R80 ;  /* 0x000000504b497221 */ /* 0x000fc60000010000 */
[----:B------:R-:W2:Y:S01]  /*4ab0*/  MUFU.EX2 R53, R53 ;  /* 0x0000003500357308 */ /* 0x000ea20000000800 */
[----:B-1----:R-:W-:Y:S01]  /*4ac0*/  FADD.FTZ R63, R74, R63 ;  /* 0x0000003f4a3f7221 */ /* 0x002fe20000010000 */
[----:B------:R-:W-:Y:S01]  /*4ad0*/  FADD.FTZ R26, R24, R73 ;  /* 0x00000049181a7221 */ /* 0x000fe20000010000 */
[----:B------:R-:W-:-:S05]  /*4ae0*/  F2FP.BF16.F32.PACK_AB R9, R74, R29 ;  /* 0x0000001d4a09723e */ /* 0x000fca00000010ff */
[----:B------:R-:W1:Y:S01]  /*4af0*/  MUFU.EX2 R45, R45 ;  /* 0x0000002d002d7308 */ /* 0x000e620000000800 */
[----:B0-----:R-:W-:Y:S01]  /*4b00*/  FADD.FTZ R30, R36, R63 ;  /* 0x0000003f241e7221 */ /* 0x001fe20000010000 */
[----:B------:R-:W-:Y:S01]  /*4b10*/  FFMA.FTZ R63, R31, UR4, -R13 ;  /* 0x000000041f3f7c23 */ /* 0x000fe2000801080d */
[----:B------:R-:W-:-:S04]  /*4b20*/  FADD.FTZ R13, R67, R26 ;  /* 0x0000001a430d7221 */ /* 0x000fc80000010000 */
[----:B------:R-:W-:Y:S01]  /*4b30*/  FADD.FTZ R26, R32, R13 ;  /* 0x0000000d201a7221 */ /* 0x000fe20000010000 */
[----:B------:R-:W0:Y:S01]  /*4b40*/  MUFU.EX2 R66, R66 ;  /* 0x0000004200427308 */ /* 0x000e220000000800 */
[----:B--2---:R-:W-:Y:S01]  /*4b50*/  FADD.FTZ R30, R53, R30 ;  /* 0x0000001e351e7221 */ /* 0x004fe20000010000 */
[----:B------:R-:W-:Y:S01]  /*4b60*/  F2FP.BF16.F32.PACK_AB R13, R28, R15 ;  /* 0x0000000f1c0d723e */ /* 0x000fe200000010ff */
[----:B------:R-:W-:Y:S01]  /*4b70*/  FADD.FTZ R15, R59, R26 ;  /* 0x0000001a3b0f7221 */ /* 0x000fe20000010000 */
[----:B------:R-:W-:-:S03]  /*4b80*/  F2FP.BF16.F32.PACK_AB R28, R43, R42 ;  /* 0x0000002a2b1c723e */ /* 0x000fc600000010ff */
[----:B------:R-:W-:Y:S01]  /*4b90*/  FADD.FTZ R10, R40, R15 ;  /* 0x0000000f280a7221 */ /* 0x000fe20000010000 */
[----:B------:R-:W2:Y:S01]  /*4ba0*/  MUFU.EX2 R65, R65 ;  /* 0x0000004100417308 */ /* 0x000ea20000000800 */
[----:B-1----:R-:W-:Y:S01]  /*4bb0*/  FADD.FTZ R27, R45, R30 ;  /* 0x0000001e2d1b7221 */ /* 0x002fe20000010000 */
[----:B------:R-:W-:Y:S01]  /*4bc0*/  F2FP.BF16.F32.PACK_AB R15, R25, R20 ;  /* 0x00000014190f723e */ /* 0x000fe200000010ff */
[----:B------:R-:W-:Y:S01]  /*4bd0*/  FADD.FTZ R25, R51, R10 ;  /* 0x0000000a33197221 */ /* 0x000fe20000010000 */
[----:B------:R-:W-:Y:S02]  /*4be0*/  F2FP.BF16.F32.PACK_AB R10, R67, R24 ;  /* 0x00000018430a723e */ /* 0x000fe400000010ff */
[----:B------:R-:W-:Y:S01]  /*4bf0*/  F2FP.BF16.F32.PACK_AB R24, R59, R32 ;  /* 0x000000203b18723e */ /* 0x000fe200000010ff */
[----:B------:R-:W-:Y:S01]  /*4c00*/  FADD.FTZ R6, R42, R25 ;  /* 0x000000192a067221 */ /* 0x000fe20000010000 */
[----:B------:R-:W1:Y:S01]  /*4c10*/  MUFU.EX2 R70, R70 ;  /* 0x0000004600467308 */ /* 0x000e620000000800 */
[----:B0-----:R-:W-:Y:S01]  /*4c20*/  FADD.FTZ R26, R66, R27 ;  /* 0x0000001b421a7221 */ /* 0x001fe20000010000 */
[----:B------:R-:W-:Y:S01]  /*4c30*/  STSM.16.M88.4 [R2+0x25b00], R12 ;  /* 0x025b000c02007844 */ /* 0x000fe20000000200 */
[----:B------:R-:W-:Y:S01]  /*4c40*/  FADD.FTZ R25, R43, R6 ;  /* 0x000000062b197221 */ /* 0x000fe20000010000 */
[----:B------:R-:W-:-:S03]  /*4c50*/  F2FP.BF16.F32.PACK_AB R30, R35, R34 ;  /* 0x00000022231e723e */ /* 0x000fc600000010ff */
[----:B------:R-:W-:Y:S01]  /*4c60*/  FADD.FTZ R6, R34, R25 ;  /* 0x0000001922067221 */ /* 0x000fe20000010000 */
[----:B------:R-:W0:Y:S01]  /*4c70*/  MUFU.EX2 R44, R44 ;  /* 0x0000002c002c7308 */ /* 0x000e220000000800 */
[----:B--2---:R-:W-:Y:S01]  /*4c80*/  FADD.FTZ R11, R65, R26 ;  /* 0x0000001a410b7221 */ /* 0x004fe20000010000 */
[----:B------:R-:W-:Y:S01]  /*4c90*/  F2FP.BF16.F32.PACK_AB R26, R51, R40 ;  /* 0x00000028331a723e */ /* 0x000fe200000010ff */
[----:B------:R-:W-:Y:S01]  /*4ca0*/  FADD.FTZ R29, R35, R6 ;  /* 0x00000006231d7221 */ /* 0x000fe20000010000 */
[----:B------:R-:W-:Y:S02]  /*4cb0*/  F2FP.BF16.F32.PACK_AB R25, R66, R45 ;  /* 0x0000002d4219723e */ /* 0x000fe400000010ff */
[----:B------:R-:W-:Y:S02]  /*4cc0*/  CS2R R66, SRZ ;  /* 0x0000000000427805 */ /* 0x000fe4000001ff00 */
[----:B------:R-:W-:Y:S01]  /*4cd0*/  CS2R R34, SRZ ;  /* 0x0000000000227805 */ /* 0x000fe2000001ff00 */
[----:B------:R-:W-:Y:S01]  /*4ce0*/  FADD.FTZ R6, R38, R29 ;  /* 0x0000001d26067221 */ /* 0x000fe20000010000 */
[----:B------:R-:W2:Y:S01]  /*4cf0*/  MUFU.EX2 R69, R69 ;  /* 0x0000004500457308 */ /* 0x000ea20000000800 */
[----:B-1----:R-:W-:-:S02]  /*4d00*/  FADD.FTZ R11, R70, R11 ;  /* 0x0000000b460b7221 */ /* 0x002fc40000010000 */
[----:B------:R-:W-:-:S04]  /*4d10*/  FADD.FTZ R6, R57, R6 ;  /* 0x0000000639067221 */ /* 0x000fc80000010000 */
[----:B------:R-:W-:Y:S01]  /*4d20*/  FADD.FTZ R31, R47, R6 ;  /* 0x000000062f1f7221 */ /* 0x000fe20000010000 */
[----:B------:R-:W1:Y:S01]  /*4d30*/  MUFU.EX2 R48, R48 ;  /* 0x0000003000307308 */ /* 0x000e620000000800 */
[----:B0-----:R-:W-:Y:S01]  /*4d40*/  FADD.FTZ R20, R44, R11 ;  /* 0x0000000b2c147221 */ /* 0x001fe20000010000 */
[----:B------:R-:W-:Y:S01]  /*4d50*/  F2FP.BF16.F32.PACK_AB R11, R53, R36 ;  /* 0x00000024350b723e */ /* 0x000fe200000010ff */
[----:B------:R-:W-:-:S04]  /*4d60*/  FADD.FTZ R31, R64, R31 ;  /* 0x0000001f401f7221 */ /* 0x000fc80000010000 */
[----:B------:R0:W-:Y:S01]  /*4d70*/  STSM.16.M88.4 [R2+0x27300], R8 ;  /* 0x0273000802007844 */ /* 0x0001e20000000200 */
[----:B------:R-:W3:Y:S01]  /*4d80*/  MUFU.EX2 R71, R71 ;  /* 0x0000004700477308 */ /* 0x000ee20000000800 */
[----:B--2---:R-:W-:-:S07]  /*4d90*/  FADD.FTZ R27, R69, R20 ;  /* 0x00000014451b7221 */ /* 0x004fce0000010000 */
[----:B------:R-:W2:Y:S01]  /*4da0*/  MUFU.EX2 R58, R58 ;  /* 0x0000003a003a7308 */ /* 0x000ea20000000800 */
[----:B-1----:R-:W-:Y:S01]  /*4db0*/  FADD.FTZ R20, R48, R27 ;  /* 0x0000001b30147221 */ /* 0x002fe20000010000 */
[----:B------:R-:W-:-:S05]  /*4dc0*/  F2FP.BF16.F32.PACK_AB R27, R70, R65 ;  /* 0x00000041461b723e */ /* 0x000fca00000010ff */
[----:B------:R1:W-:Y:S01]  /*4dd0*/  STSM.16.M88.4 [R2+0x28b00], R24 ;  /* 0x028b001802007844 */ /* 0x0003e20000000200 */
[----:B------:R-:W4:Y:S01]  /*4de0*/  MUFU.EX2 R7, R7 ;  /* 0x0000000700077308 */ /* 0x000f220000000800 */
[----:B---3--:R-:W-:Y:S01]  /*4df0*/  FADD.FTZ R20, R71, R20 ;  /* 0x0000001447147221 */ /* 0x008fe20000010000 */
[----:B0-----:R-:W-:-:S03]  /*4e00*/  F2FP.BF16.F32.PACK_AB R8, R57, R38 ;  /* 0x000000263908723e */ /* 0x001fc600000010ff */
[----:B------:R-:W-:-:S03]  /*4e10*/  FADD.FTZ R29, R3, R20 ;  /* 0x00000014031d7221 */ /* 0x000fc60000010000 */
[----:B------:R-:W0:Y:S01]  /*4e20*/  MUFU.EX2 R54, R54 ;  /* 0x0000003600367308 */ /* 0x000e220000000800 */
[C---:B--2---:R-:W-:Y:S01]  /*4e30*/  FADD.FTZ R20, R58.reuse, R29 ;  /* 0x0000001d3a147221 */ /* 0x044fe20000010000 */
[----:B------:R-:W-:Y:S02]  /*4e40*/  F2FP.BF16.F32.PACK_AB R9, R58, R3 ;  /* 0x000000033a09723e */ /* 0x000fe400000010ff */
[----:B------:R-:W-:Y:S02]  /*4e50*/  CS2R R58, SRZ ;  /* 0x00000000003a7805 */ /* 0x000fe4000001ff00 */
[----:B------:R-:W-:Y:S02]  /*4e60*/  F2FP.BF16.F32.PACK_AB R29, R69, R44 ;  /* 0x0000002c451d723e */ /* 0x000fe400000010ff */
[----:B------:R-:W-:Y:S02]  /*4e70*/  CS2R R44, SRZ ;  /* 0x00000000002c7805 */ /* 0x000fe4000001ff00 */
[----:B-1----:R-:W-:Y:S01]  /*4e80*/  CS2R R26, SRZ ;  /* 0x00000000001a7805 */ /* 0x002fe2000001ff00 */
[----:B------:R-:W1:Y:S01]  /*4e90*/  MUFU.EX2 R46, R46 ;  /* 0x0000002e002e7308 */ /* 0x000e620000000800 */
[----:B----4-:R-:W-:-:S07]  /*4ea0*/  FADD.FTZ R43, R7, R20 ;  /* 0x00000014072b7221 */ /* 0x010fce0000010000 */
[----:B------:R-:W2:Y:S01]  /*4eb0*/  MUFU.EX2 R55, R55 ;  /* 0x0000003700377308 */ /* 0x000ea20000000800 */
[----:B0-----:R-:W-:Y:S01]  /*4ec0*/  FADD.FTZ R6, R54, R43 ;  /* 0x0000002b36067221 */ /* 0x001fe20000010000 */
[----:B------:R-:W-:-:S06]  /*4ed0*/  CS2R R42, SRZ ;  /* 0x00000000002a7805 */ /* 0x000fcc000001ff00 */
[----:B------:R-:W0:Y:S01]  /*4ee0*/  MUFU.EX2 R49, R49 ;  /* 0x0000003100317308 */ /* 0x000e220000000800 */
[----:B-1----:R-:W-:Y:S01]  /*4ef0*/  FADD.FTZ R10, R46, R31 ;  /* 0x0000001f2e0a7221 */ /* 0x002fe20000010000 */
[----:B------:R-:W-:Y:S02]  /*4f00*/  F2FP.BF16.F32.PACK_AB R31, R71, R48 ;  /* 0x00000030471f723e */ /* 0x000fe400000010ff */
[----:B------:R-:W-:-:S03]  /*4f10*/  CS2R R70, SRZ ;  /* 0x0000000000467805 */ /* 0x000fc6000001ff00 */
[----:B------:R1:W-:Y:S01]  /*4f20*/  STSM.16.M88.4 [R2+0x2a300], R28 ;  /* 0x02a3001c02007844 */ /* 0x0003e20000000200 */
[----:B------:R-:W3:Y:S01]  /*4f30*/  MUFU.EX2 R62, R62 ;  /* 0x0000003e003e7308 */ /* 0x000ee20000000800 */
[----:B--2---:R-:W-:-:S07]  /*4f40*/  FADD.FTZ R11, R55, R6 ;  /* 0x00000006370b7221 */ /* 0x004fce0000010000 */
[----:B------:R-:W2:Y:S01]  /*4f50*/  MUFU.EX2 R41, R41 ;  /* 0x0000002900297308 */ /* 0x000ea20000000800 */
[----:B0-----:R-:W-:Y:S01]  /*4f60*/  FADD.FTZ R10, R49, R10 ;  /* 0x0000000a310a7221 */ /* 0x001fe20000010000 */
[----:B-1----:R-:W-:-:S06]  /*4f70*/  CS2R R30, SRZ ;  /* 0x00000000001e7805 */ /* 0x002fcc000001ff00 */
[----:B------:R-:W0:Y:S01]  /*4f80*/  MUFU.EX2 R72, R72 ;  /* 0x0000004800487308 */ /* 0x000e220000000800 */
[C---:B---3--:R-:W-:Y:S01]  /*4f90*/  FADD.FTZ R11, R62.reuse, R11 ;  /* 0x0000000b3e0b7221 */ /* 0x048fe20000010000 */
[----:B------:R-:W-:Y:S02]  /*4fa0*/  F2FP.BF16.F32.PACK_AB R13, R62, R55 ;  /* 0x000000373e0d723e */ /* 0x000fe400000010ff */
[----:B------:R-:W-:-:S04]  /*4fb0*/  CS2R R28, SRZ ;  /* 0x00000000001c7805 */ /* 0x000fc8000001ff00 */
[----:B------:R-:W1:Y:S01]  /*4fc0*/  MUFU.EX2 R52, R52 ;  /* 0x0000003400347308 */ /* 0x000e620000000800 */
[----:B--2---:R-:W-:Y:S01]  /*4fd0*/  FADD.FTZ R3, R41, R10 ;  /* 0x0000000a29037221 */ /* 0x004fe20000010000 */
[----:B------:R-:W-:Y:S02]  /*4fe0*/  F2FP.BF16.F32.PACK_AB R10, R64, R47 ;  /* 0x0000002f400a723e */ /* 0x000fe400000010ff */
[----:B------:R-:W-:-:S04]  /*4ff0*/  CS2R R64, SRZ ;  /* 0x0000000000407805 */ /* 0x000fc8000001ff00 */
[----:B------:R-:W2:Y:S01]  /*5000*/  MUFU.EX2 R73, R84 ;  /* 0x0000005400497308 */ /* 0x000ea20000000800 */
[----:B0-----:R-:W-:Y:S01]  /*5010*/  FADD.FTZ R6, R72, R11 ;  /* 0x0000000b48067221 */ /* 0x001fe20000010000 */
[----:B------:R-:W-:Y:S02]  /*5020*/  F2FP.BF16.F32.PACK_AB R11, R54, R7 ;  /* 0x00000007360b723e */ /* 0x000fe400000010ff */
[----:B------:R-:W-:-:S03]  /*5030*/  CS2R R54, SRZ ;  /* 0x0000000000367805 */ /* 0x000fc6000001ff00 */
[----:B------:R0:W-:Y:S01]  /*5040*/  STSM.16.M88.4 [R2+0x2bb00], R8 ;  /* 0x02bb000802007844 */ /* 0x0001e20000000200 */
[----:B------:R-:W3:Y:S01]  /*5050*/  MUFU.EX2 R39, R39 ;  /* 0x0000002700277308 */ /* 0x000ee20000000800 */
[C---:B-1----:R-:W-:Y:S01]  /*5060*/  FADD.FTZ R12, R52.reuse, R3 ;  /* 0x00000003340c7221 */ /* 0x042fe20000010000 */
[----:B------:R-:W-:Y:S02]  /*5070*/  F2FP.BF16.F32.PACK_AB R14, R52, R41 ;  /* 0x00000029340e723e */ /* 0x000fe400000010ff */
[----:B------:R-:W-:Y:S02]  /*5080*/  CS2R R52, SRZ ;  /* 0x0000000000347805 */ /* 0x000fe4000001ff00 */
[----:B------:R-:W-:Y:S02]  /*5090*/  CS2R R40, SRZ ;  /* 0x0000000000287805 */ /* 0x000fe4000001ff00 */
[----:B------:R-:W1:Y:S01]  /*50a0*/  MUFU.EX2 R85, R85 ;  /* 0x0000005500557308 */ /* 0x000e620000000800 */
[C---:B--2---:R-:W-:Y:S01]  /*50b0*/  FADD.FTZ R6, R73.reuse, R6 ;  /* 0x0000000649067221 */ /* 0x044fe20000010000 */
[----:B------:R-:W-:-:S06]  /*50c0*/  F2FP.BF16.F32.PACK_AB R15, R73, R72 ;  /* 0x00000048490f723e */ /* 0x000fcc00000010ff */
[----:B------:R-:W2:Y:S01]  /*50d0*/  MUFU.EX2 R56, R56 ;  /* 0x0000003800387308 */ /* 0x000ea20000000800 */
[----:B---3--:R-:W-:Y:S01]  /*50e0*/  FADD.FTZ R3, R39, R12 ;  /* 0x0000000c27037221 */ /* 0x008fe20000010000 */
[----:B------:R-:W-:Y:S02]  /*50f0*/  F2FP.BF16.F32.PACK_AB R12, R49, R46 ;  /* 0x0000002e310c723e */ /* 0x000fe400000010ff */
[----:B------:R-:W-:-:S03]  /*5100*/  CS2R R46, SRZ ;  /* 0x00000000002e7805 */ /* 0x000fc6000001ff00 */
[----:B------:R-:W-:Y:S01]  /*5110*/  STSM.16.M88.4 [R2+0x2d300], R12 ;  /* 0x02d3000c02007844 */ /* 0x000fe20000000200 */
[----:B------:R-:W3:Y:S01]  /*5120*/  MUFU.EX2 R88, R88 ;  /* 0x0000005800587308 */ /* 0x000ee20000000800 */
[----:B-1----:R-:W-:-:S07]  /*5130*/  FADD.FTZ R7, R85, R6 ;  /* 0x0000000655077221 */ /* 0x002fce0000010000 */
[----:B------:R-:W1:Y:S01]  /*5140*/  MUFU.EX2 R33, R33 ;  /* 0x0000002100217308 */ /* 0x000e620000000800 */
[C---:B--2---:R-:W-:Y:S01]  /*5150*/  FADD.FTZ R6, R56.reuse, R3 ;  /* 0x0000000338067221 */ /* 0x044fe20000010000 */
[----:B------:R-:W-:Y:S02]  /*5160*/  F2FP.BF16.F32.PACK_AB R48, R56, R39 ;  /* 0x000000273830723e */ /* 0x000fe400000010ff */
[----:B------:R-:W-:Y:S02]  /*5170*/  CS2R R56, SRZ ;  /* 0x0000000000387805 */ /* 0x000fe4000001ff00 */
[----:B------:R-:W-:Y:S02]  /*5180*/  CS2R R38, SRZ ;  /* 0x0000000000267805 */ /* 0x000fe4000001ff00 */
[----:B------:R-:W2:Y:S01]  /*5190*/  MUFU.EX2 R51, R89 ;  /* 0x0000005900337308 */ /* 0x000ea20000000800 */
[C---:B---3--:R-:W-:Y:S01]  /*51a0*/  FADD.FTZ R20, R88.reuse, R7 ;  /* 0x0000000758147221 */ /* 0x048fe20000010000 */
[----:B------:R-:W-:-:S06]  /*51b0*/  F2FP.BF16.F32.PACK_AB R49, R88, R85 ;  /* 0x000000555831723e */ /* 0x000fcc00000010ff */
[----:B------:R-:W3:Y:S01]  /*51c0*/  MUFU.EX2 R50, R50 ;  /* 0x0000003200327308 */ /* 0x000ee20000000800 */
[----:B-1----:R-:W-:-:S07]  /*51d0*/  FADD.FTZ R7, R33, R6 ;  /* 0x0000000621077221 */ /* 0x002fce0000010000 */
[----:B------:R-:W1:Y:S01]  /*51e0*/  MUFU.EX2 R76, R76 ;  /* 0x0000004c004c7308 */ /* 0x000e620000000800 */
[----:B--2---:R-:W-:-:S07]  /*51f0*/  FADD.FTZ R25, R51, R20 ;  /* 0x0000001433197221 */ /* 0x004fce0000010000 */
[----:B------:R-:W2:Y:S01]  /*5200*/  MUFU.EX2 R21, R21 ;  /* 0x0000001500157308 */ /* 0x000ea20000000800 */
[C---:B---3--:R-:W-:Y:S01]  /*5210*/  FADD.FTZ R6, R50.reuse, R7 ;  /* 0x0000000732067221 */ /* 0x048fe20000010000 */
[----:B------:R-:W-:Y:S02]  /*5220*/  F2FP.BF16.F32.PACK_AB R50, R50, R33 ;  /* 0x000000213232723e */ /* 0x000fe400000010ff */
[----:B------:R-:W-:-:S04]  /*5230*/  CS2R R32, SRZ ;  /* 0x0000000000207805 */ /* 0x000fc8000001ff00 */
[----:B------:R-:W3:Y:S01]  /*5240*/  MUFU.EX2 R78, R78 ;  /* 0x0000004e004e7308 */ /* 0x000ee20000000800 */
[C---:B-1----:R-:W-:Y:S01]  /*5250*/  FADD.FTZ R25, R76.reuse, R25 ;  /* 0x000000194c197221 */ /* 0x042fe20000010000 */
[----:B------:R-:W-:-:S05]  /*5260*/  F2FP.BF16.F32.PACK_AB R51, R76, R51 ;  /* 0x000000334c33723e */ /* 0x000fca00000010ff */
[----:B------:R1:W-:Y:S01]  /*5270*/  STSM.16.M88.4 [R2+0x2eb00], R48 ;  /* 0x02eb003002007844 */ /* 0x0003e20000000200 */
[----:B------:R-:W4:Y:S01]  /*5280*/  MUFU.EX2 R61, R61 ;  /* 0x0000003d003d7308 */ /* 0x000f220000000800 */
[----:B--2---:R-:W-:-:S04]  /*5290*/  FADD.FTZ R7, R21, R6 ;  /* 0x0000000615077221 */ /* 0x004fc80000010000 */
[C---:B0-----:R-:W-:Y:S01]  /*52a0*/  FADD.FTZ R8, R60.reuse, R7 ;  /* 0x000000073c087221 */ /* 0x041fe20000010000 */
[----:B------:R-:W-:Y:S02]  /*52b0*/  F2FP.BF16.F32.PACK_AB R60, R60, R21 ;  /* 0x000000153c3c723e */ /* 0x000fe400000010ff */
[----:B------:R-:W-:Y:S01]  /*52c0*/  MUFU.EX2 R37, R37 ;  /* 0x0000002500257308 */ /* 0x000fe20000000800 */
[----:B---3--:R-:W-:Y:S01]  /*52d0*/  FADD.FTZ R6, R78, R25 ;  /* 0x000000194e067221 */ /* 0x008fe20000010000 */
[----:B------:R-:W-:Y:S02]  /*52e0*/  CS2R R24, SRZ ;  /* 0x0000000000187805 */ /* 0x000fe4000001ff00 */
[----:B-1----:R-:W-:-:S04]  /*52f0*/  CS2R R50, SRZ ;  /* 0x0000000000327805 */ /* 0x002fc8000001ff00 */
[----:B------:R-:W0:Y:S01]  /*5300*/  MUFU.EX2 R4, R4 ;  /* 0x0000000400047308 */ /* 0x000e220000000800 */
[C---:B----4-:R-:W-:Y:S01]  /*5310*/  FADD.FTZ R7, R61.reuse, R6 ;  /* 0x000000063d077221 */ /* 0x050fe20000010000 */
[----:B------:R-:W-:Y:S02]  /*5320*/  F2FP.BF16.F32.PACK_AB R61, R61, R78 ;  /* 0x0000004e3d3d723e */ /* 0x000fe400000010ff */
[----:B------:R-:W-:-:S04]  /*5330*/  CS2R R48, SRZ ;  /* 0x0000000000307805 */ /* 0x000fc8000001ff00 */
[----:B------:R-:W-:Y:S08]  /*5340*/  MUFU.EX2 R68, R68 ;  /* 0x0000004400447308 */ /* 0x000ff00000000800 */
[----:B------:R-:W1:Y:S01]  /*5350*/  MUFU.EX2 R3, R63 ;  /* 0x0000003f00037308 */ /* 0x000e620000000800 */
[----:B0-----:R-:W-:Y:S01]  /*5360*/  F2FP.BF16.F32.PACK_AB R62, R4, R37 ;  /* 0x00000025043e723e */ /* 0x001fe200000010ff */
[----:B------:R-:W-:Y:S01]  /*5370*/  FADD.FTZ R37, R37, R8 ;  /* 0x0000000825257221 */ /* 0x000fe20000010000 */
[----:B------:R-:W-:-:S03]  /*5380*/  IMAD.U32 R8, RZ, RZ, UR14 ;  /* 0x0000000eff087e24 */ /* 0x000fc6000f8e00ff */
[----:B------:R-:W-:Y:S01]  /*5390*/  FADD.FTZ R4, R4, R37 ;  /* 0x0000002504047221 */ /* 0x000fe20000010000 */
[----:B------:R-:W-:Y:S02]  /*53a0*/  CS2R R36, SRZ ;  /* 0x0000000000247805 */ /* 0x000fe4000001ff00 */
[----:B-1----:R-:W-:Y:S01]  /*53b0*/  F2FP.BF16.F32.PACK_AB R63, R3, R68 ;  /* 0x00000044033f723e */ /* 0x002fe200000010ff */
[----:B------:R-:W-:-:S04]  /*53c0*/  FADD.FTZ R68, R68, R7 ;  /* 0x0000000744447221 */ /* 0x000fc80000010000 */
        /* <DEDUP_REMOVED lines=14> */
.L_x_2084:
        /* <DEDUP_REMOVED lines=10> */
.L_x_2077:
[----:B------:R-:W-:Y:S01]  /*5550*/  ULEA UR4, UR36, UR37, 0x3 ;  /* 0x0000002524047291 */ /* 0x000fe2000f8e183f */
[----:B------:R-:W-:-:S05]  /*5560*/  IMAD.U32 R0, RZ, RZ, UR38 ;  /* 0x00000026ff007e24 */ /* 0x000fca000f8e00ff */
[----:B------:R-:W-:-:S04]  /*5570*/  SHF.L.U32 R0, R0, 0x1f, RZ ;  /* 0x0000001f00007819 */ /* 0x000fc800000006ff */
[----:B------:R0:W1:Y:S01]  /*5580*/  SYNCS.PHASECHK.TRANS64.TRYWAIT P3, [UR4+0x31c30], R0 ;  /* 0x031c3000ff0075a7 */ /* 0x0000620008060144 */
[----:B------:R-:W-:Y:S05]  /*5590*/  @!P0 BRA `(.L_x_2078) ;  /* 0x0000000000048947 */ /* 0x000fea0003800000 */
[----:B------:R-:W-:Y:S01]  /*55a0*/  BPT.TRAP 0x1 ;  /* 0x000000040000795c */ /* 0x000fe20000300000 */
.L_x_2078:
[----:B-1----:R-:W-:Y:S05]  /*55b0*/  @P3 BRA `(.L_x_2076) ;  /* 0x0000000000083947 */ /* 0x002fea0003800000 */
[----:B------:R-:W1:Y:S02]  /*55c0*/  SYNCS.PHASECHK.TRANS64.TRYWAIT P3, [UR4+0x31c30], R0 ;  /* 0x031c3000ff0075a7 */ /* 0x000e640008060144 */
[----:B-1----:R-:W-:Y:S05]  /*55d0*/  @!P3 BRA `(.L_x_2079) ;  /* 0x000001040084b947 */ /* 0x002fea0003800000 */
.L_x_2076:
        /* <DEDUP_REMOVED lines=356> */
.L_x_2081:
[----:B------:R-:W-:Y:S01]  /*6c20*/  ULEA UR4, UR6, UR37, 0x3 ;  /* 0x0000002506047291 */ /* 0x000fe2000f8e183f */
[----:B------:R-:W-:-:S05]  /*6c30*/  IMAD.U32 R0, RZ, RZ, UR39 ;  /* 0x00000027ff007e24 */ /* 0x000fca000f8e00ff */
[----:B------:R-:W-:-:S04]  /*6c40*/  SHF.L.U32 R0, R0, 0x1f, RZ ;  /* 0x0000001f00007819 */ /* 0x000fc800000006ff */
[----:B------:R0:W1:Y:S01]  /*6c50*/  SYNCS.PHASECHK.TRANS64.TRYWAIT P3, [UR4+0x31c50], R0 ;  /* 0x031c5000ff0075a7 */ /* 0x0000620008060144 */
[----:B------:R-:W-:Y:S05]  /*6c60*/  @!P0 BRA `(.L_x_2082) ;  /* 0x0000000000048947 */ /* 0x000fea0003800000 */
[----:B------:R-:W-:Y:S01]  /*6c70*/  BPT.TRAP 0x1 ;  /* 0x000000040000795c */ /* 0x000fe20000300000 */
.L_x_2082:
[----:B-1----:R-:W-:Y:S05]  /*6c80*/  @P3 BRA `(.L_x_2080) ;  /* 0x0000000000083947 */ /* 0x002fea0003800000 */
[----:B------:R-:W1:Y:S02]  /*6c90*/  SYNCS.PHASECHK.TRANS64.TRYWAIT P3, [UR4+0x31c50], R0 ;  /* 0x031c5000ff0075a7 */ /* 0x000e640008060144 */
[----:B-1----:R-:W-:Y:S05]  /*6ca0*/  @!P3 BRA `(.L_x_2083) ;  /* 0x000000ec00e8b947 */ /* 0x002fea0003800000 */
.L_x_2080:
        /* <DEDUP_REMOVED lines=9> */
[----:B------:R-:W-:Y:S01]  /*6d40*/  IMAD.MOV.U32 R12, RZ, RZ, -0x2 ;  /* 0xfffffffeff0c7424 */ /* 0x000fe200078e00ff */
[----:B------:R-:W-:Y:S01]  /*6d50*/  UMOV UR32, UR10 ;  /* 0x0000000a00207c82 */ /* 0x000fe20008000000 */
[----:B------:R-:W-:Y:S01]  /*6d60*/  UMOV UR39, UR38 ;  /* 0x0000002600277c82 */ /* 0x000fe20008000000 */
[----:B------:R-:W-:-:S04]  /*6d70*/  ULOP3.LUT UR4, UR4, 0x2400000, URZ, 0xfc, !UPT ;  /* 0x0240000004047892 */ /* 0x000fc8000f8efc3f */
[----:B------:R-:W-:Y:S01]  /*6d80*/  UIMAD UR11, UR6, 0x6c0, UR4 ;  /* 0x000006c0060b78a4 */ /* 0x000fe2000f8e0204 */
[----:B01----:R-:W-:Y:S02]  /*6d90*/  VIADD R0, R22, UR15 ;  /* 0x0000000f16007c36 */ /* 0x003fe40008000000 */
        /* <DEDUP_REMOVED lines=10> */
[----:B------:R-:W0:Y:S01]  /*6e40*/  SHFL.IDX PT, R10, R0, 0x1, 0x1c1f ;  /* 0x003c1f00000a7f89 */ /* 0x000e2200000e0000 */
[----:B------:R-:W-:Y:S02]  /*6e50*/  UMOV UR4, 0x1 ;  /* 0x0000000100047882 */ /* 0x000fe40000000000 */
[----:B------:R-:W-:Y:S01]  /*6e60*/  UIMAD UR4, UR7, -0x90, UR4 ;  /* 0xffffff70070478a4 */ /* 0x000fe2000f8e0204 */
[----:B------:R-:W1:Y:S05]  /*6e70*/  SHFL.IDX PT, R0, R0, RZ, 0x1c1f ;  /* 0x001c1fff00007589 */ /* 0x000e6a00000e0000 */
[----:B------:R-:W-:Y:S01]  /*6e80*/  IMAD R9, R19, R12, UR4 ;  /* 0x0000000413097e24 */ /* 0x000fe2000f8e020c */
[----:B------:R-:W-:Y:S01]  /*6e90*/  ULDC UR4, c[0x0][0x988] ;  /* 0x0002620000047ab9 */ /* 0x000fe20000000800 */
[----:B------:R-:W-:-:S05]  /*6ea0*/  IMAD.U32 R12, RZ, RZ, UR61 ;  /* 0x0000003dff0c7e24 */ /* 0x000fca000f8e00ff */
[----:B------:R-:W-:Y:S02]  /*6eb0*/  IADD3 R9, -R12, UR14, R9 ;  /* 0x0000000e0c097c10 */ /* 0x000fe4000fffe109 */
[----:B------:R-:W-:-:S03]  /*6ec0*/  R2UR UR14, R8 ;  /* 0x00000000080e72ca */ /* 0x000fc600000e0000 */
[C---:B0-----:R-:W-:Y:S02]  /*6ed0*/  IMAD.IADD R5, R9.reuse, 0x1, R10 ;  /* 0x0000000109057824 */ /* 0x041fe400078e020a */
[----:B-1----:R-:W-:-:S03]  /*6ee0*/  IMAD.IADD R9, R9, 0x1, R0 ;  /* 0x0000000109097824 */ /* 0x002fc600078e0200 */
[C---:B------:R-:W-:Y:S02]  /*6ef0*/  ISETP.GT.AND P3, PT, R5.reuse, RZ, PT ;  /* 0x000000ff0500720c */ /* 0x040fe40003f64270 */
[----:B------:R-:W-:-:S03]  /*6f00*/  ISETP.GT.AND P4, PT, R5, 0x1, PT ;  /* 0x000000010500780c */ /* 0x000fc60003f84270 */
[----:B------:R-:W-:Y:S01]  /*6f10*/  UISETP.GT.AND UP1, UPT, UR7, UR14, UPT ;  /* 0x0000000e0700728c */ /* 0x000fe2000bf24270 */
        /* <DEDUP_REMOVED lines=30> */
[----:B------:R-:W-:Y:S01]  /*7100*/  FMNMX.FTZ R11, R123, R10, !PT ;  /* 0x0000000a7b0b7209 */ /* 0x000fe20007810000 */
[----:B------:R-:W-:Y:S02]  /*7110*/  WARPGROUP.DEPBAR.LE gsb0, 0x0 ;  /* 0x00008000000079c5 */ /* 0x000fe40000010000 */
[----:B------:R-:W-:Y:S01]  /*7120*/  WARPGROUP.ARRIVE ;  /* 0x00000000000079c5 */ /* 0x000fe20000000000 */
[----:B------:R-:W-:Y:S02]  /*7130*/  ISETP.GT.AND P3, PT, R5, 0x30, PT ;  /* 0x000000300500780c */ /* 0x000fe40003f64270 */
        /* <DEDUP_REMOVED lines=56> */
[----:B------:R-:W-:Y:S01]  /*74c0*/  FSEL R82, R82, -INF , P3 ;  /* 0xff80000052527808 */ /* 0x000fe20001800000 */
[----:B------:R-:W-:Y:S02]  /*74d0*/  WARPGROUP.DEPBAR.LE gsb0, 0x0 ;  /* 0x00008000000079c5 */ /* 0x000fe40000010000 */
[----:B------:R-:W-:Y:S01]  /*74e0*/  WARPGROUP.ARRIVE ;  /* 0x00000000000079c5 */ /* 0x000fe20000000000 */
[----:B------:R-:W-:-:S02]  /*74f0*/  FMNMX.FTZ R11, R95, R10, !PT ;  /* 0x0000000a5f0b7209 */ /* 0x000fc40007810000 */
[----:B------:R-:W-:Y:S02]  /*7500*/  ISETP.GT.AND P3, PT, R5, 0x78, PT ;  /* 0x000000780500780c */ /* 0x000fe40003f64270 */
[----:B------:R-:W-:Y:S01]  /*7510*/  FSEL R83, R83, -INF , P4 ;  /* 0xff80000053537808 */ /* 0x000fe20002000000 */
[----:B------:R-:W-:Y:S01]  /*7520*/  HGMMA.64x96x16.F32.BF16 R24, gdesc[UR32].tnspB, R24, gsb0 ;  /* 0x41600000201879f0 */ /* 0x000fe20008001818 */
[----:B------:R-:W-:Y:S01]  /*7530*/  UIADD3 UR32, UR10, 0x480, URZ ;  /* 0x000004800a207890 */ /* 0x000fe2000fffe03f */
[----:B------:R-:W-:Y:S01]  /*7540*/  FMNMX.FTZ R10, R82, R11, !PT ;  /* 0x0000000b520a7209 */ /* 0x000fe20007810000 */
[----:B------:R-:W-:Y:S01]  /*7550*/  UIADD3 UR34, UR11, 0xc0, URZ ;  /* 0x000000c00b227890 */ /* 0x000fe2000fffe03f */
[----:B------:R-:W-:Y:S01]  /*7560*/  ISETP.GT.AND P4, PT, R5, 0x79, PT ;  /* 0x000000790500780c */ /* 0x000fe20003f84270 */
[----:B------:R-:W-:Y:S01]  /*7570*/  UMOV UR33, 0xc0000010 ;  /* 0xc000001000217882 */ /* 0x000fe20000000000 */
[----:B------:R-:W-:Y:S01]  /*7580*/  UMOV UR35, 0x80000020 ;  /* 0x8000002000237882 */ /* 0x000fe20000000000 */
        /* <DEDUP_REMOVED lines=16> */
[----:B------:R-:W-:Y:S02]  /*7690*/  ISETP.GT.AND P6, PT, R9, RZ, PT ;  /* 0x000000ff0900720c */ /* 0x000fe40003fc4270 */
[----:B------:R-:W-:Y:S02]  /*76a0*/  FMNMX.FTZ R10, R79, R10, !PT ;  /* 0x0000000a4f0a7209 */ /* 0x000fe40007810000 */
[----:B------:R-:W-:-:S02]  /*76b0*/  ISETP.GT.AND P5, PT, R9, 0x1, PT ;  /* 0x000000010900780c */ /* 0x000fc40003fa4270 */
[----:B------:R-:W-:Y:S01]  /*76c0*/  FSEL R136, R136, -INF , P6 ;  /* 0xff80000088887808 */ /* 0x000fe20003000000 */
[----:B------:R-:W0:Y:S01]  /*76d0*/  SHFL.BFLY PT, R5, R10, 0x2, 0x1f ;  /* 0x0c401f000a057f89 */ /* 0x000e2200000e0000 */
[----:B------:R-:W-:Y:S02]  /*76e0*/  ISETP.GT.AND P4, PT, R9, 0x8, PT ;  /* 0x000000080900780c */ /* 0x000fe40003f84270 */
[----:B------:R-:W-:Y:S02]  /*76f0*/  FSEL R137, R137, -INF , P5 ;  /* 0xff80000089897808 */ /* 0x000fe40002800000 */
[----:B------:R-:W-:Y:S02]  /*7700*/  FMNMX.FTZ R0, R136, R6, !PT ;  /* 0x0000000688007209 */ /* 0x000fe40007810000 */
[----:B------:R-:W-:Y:S02]  /*7710*/  ISETP.GT.AND P6, PT, R9, 0x9, PT ;  /* 0x000000090900780c */ /* 0x000fe40003fc4270 */
[----:B------:R-:W-:-:S02]  /*7720*/  FSEL R140, R140, -INF , P4 ;  /* 0xff8000008c8c7808 */ /* 0x000fc40002000000 */
[----:B------:R-:W-:Y:S02]  /*7730*/  FSEL R141, R141, -INF , P6 ;  /* 0xff8000008d8d7808 */ /* 0x000fe40003000000 */
[C---:B------:R-:W-:Y:S02]  /*7740*/  ISETP.GT.AND P6, PT, R9.reuse, 0x10, PT ;  /* 0x000000100900780c */ /* 0x040fe40003fc4270 */
[C---:B------:R-:W-:Y:S02]  /*7750*/  ISETP.GT.AND P5, PT, R9.reuse, 0x11, PT ;  /* 0x000000110900780c */ /* 0x040fe40003fa4270 */
[----:B------:R-:W-:Y:S02]  /*7760*/  FSEL R128, R128, -INF , P6 ;  /* 0xff80000080807808 */ /* 0x000fe40003000000 */
[----:B------:R-:W-:Y:S02]  /*7770*/  ISETP.GT.AND P4, PT, R9, 0x18, PT ;  /* 0x000000180900780c */ /* 0x000fe40003f84270 */
[----:B------:R-:W-:-:S02]  /*7780*/  FSEL R129, R129, -INF , P5 ;  /* 0xff80000081817808 */ /* 0x000fc40002800000 */
[----:B------:R-:W-:Y:S02]  /*7790*/  ISETP.GT.AND P6, PT, R9, 0x19, PT ;  /* 0x000000190900780c */ /* 0x000fe40003fc4270 */
[----:B0-----:R-:W-:Y:S02]  /*77a0*/  FMNMX.FTZ R11, R10, R5, !PT ;  /* 0x000000050a0b7209 */ /* 0x001fe40007810000 */
[----:B------:R-:W-:Y:S02]  /*77b0*/  FSEL R132, R132, -INF , P4 ;  /* 0xff80000084847808 */ /* 0x000fe40002000000 */
[----:B------:R-:W-:Y:S01]  /*77c0*/  FSEL R133, R133, -INF , P6 ;  /* 0xff80000085857808 */ /* 0x000fe20003000000 */
[----:B------:R-:W0:Y:S01]  /*77d0*/  SHFL.BFLY PT, R12, R11, 0x1, 0x1f ;  /* 0x0c201f000b0c7f89 */ /* 0x000e2200000e0000 */
[C---:B------:R-:W-:Y:S02]  /*77e0*/  ISETP.GT.AND P6, PT, R9.reuse, 0x20, PT ;  /* 0x000000200900780c */ /* 0x040fe40003fc4270 */
[----:B------:R-:W-:-:S02]  /*77f0*/  ISETP.GT.AND P5, PT, R9, 0x21, PT ;  /* 0x000000210900780c */ /* 0x000fc40003fa4270 */
[----:B------:R-:W-:Y:S02]  /*7800*/  ISETP.GT.AND P4, PT, R9, 0x28, PT ;  /* 0x000000280900780c */ /* 0x000fe40003f84270 */
[----:B------:R-:W-:Y:S02]  /*7810*/  FSEL R121, R121, -INF , P5 ;  /* 0xff80000079797808 */ /* 0x000fe40002800000 */
[----:B------:R-:W-:Y:S02]  /*7820*/  FSEL R124, R124, -INF , P4 ;  /* 0xff8000007c7c7808 */ /* 0x000fe40002000000 */
[C---:B------:R-:W-:Y:S02]  /*7830*/  ISETP.GT.AND P5, PT, R9.reuse, 0x31, PT ;  /* 0x000000310900780c */ /* 0x040fe40003fa4270 */
[----:B------:R-:W-:-:S04]  /*7840*/  ISETP.GT.AND P4, PT, R9, 0x38, PT ;  /* 0x000000380900780c */ /* 0x000fc80003f84270 */
[----:B------:R-:W-:Y:S02]  /*7850*/  FSEL R116, R116, -INF , P4 ;  /* 0xff80000074747808 */ /* 0x000fe40002000000 */
[----:B------:R-:W-:-:S04]  /*7860*/  ISETP.GT.AND P4, PT, R9, 0x48, PT ;  /* 0x000000480900780c */ /* 0x000fc80003f84270 */
[----:B------:R-:W-:Y:S02]  /*7870*/  FSEL R108, R108, -INF , P4 ;  /* 0xff8000006c6c7808 */ /* 0x000fe40002000000 */
[----:B0-----:R-:W-:Y:S01]  /*7880*/  FMNMX.FTZ R5, R11, R12, !PT ;  /* 0x0000000c0b057209 */ /* 0x001fe20007810000 */
[----:B------:R-:W-:Y:S02]  /*7890*/  WARPGROUP.DEPBAR.LE gsb0, 0x0 ;  /* 0x00008000000079c5 */ /* 0x000fe40000010000 */
[----:B------:R-:W-:Y:S01]  /*78a0*/  WARPGROUP.ARRIVE ;  /* 0x00000000000079c5 */ /* 0x000fe20000000000 */
[C---:B------:R-:W-:Y:S01]  /*78b0*/  FSETP.NEU.FTZ.AND P3, PT, R5.reuse, -INF , PT ;  /* 0xff8000000500780b */ /* 0x040fe20003f7d000 */
[----:B------:R-:W-:Y:S01]  /*78c0*/  FMUL.FTZ R10, R5, UR4 ;  /* 0x00000004050a7c20 */ /* 0x000fe20008410000 */
[----:B------:R-:W-:-:S03]  /*78d0*/  ISETP.GT.AND P4, PT, R9, 0x58, PT ;  /* 0x000000580900780c */ /* 0x000fc60003f84270 */
        /* <DEDUP_REMOVED lines=23> */
[--C-:B------:R-:W-:Y:S01]  /*7a50*/  FFMA.FTZ R14, R143, UR4, -R10.reuse ;  /* 0x000000048f0e7c23 */ /* 0x100fe2000801080a */
[----:B------:R-:W-:Y:S01]  /*7a60*/  FMNMX.FTZ R131, R129, R0, !PT ;  /* 0x0000000081837209 */ /* 0x000fe20007810000 */
[----:B------:R0:W-:Y:S01]  /*7a70*/  MUFU.EX2 R11, R138 ;  /* 0x0000008a000b7308 */ /* 0x0001e20000000800 */
[----:B------:R-:W-:Y:S01]  /*7a80*/  FSEL R112, R112, -INF , P6 ;  /* 0xff80000070707808 */ /* 0x000fe20003000000 */
[----:B------:R-:W1:Y:S01]  /*7a90*/  S2R R143, SR_TID.X ;  /* 0x00000000008f7919 */ /* 0x000e620000002100 */
[----:B------:R-:W-:Y:S01]  /*7aa0*/  FMNMX.FTZ R0, R132, R131, !PT ;  /* 0x0000008384007209 */ /* 0x000fe20007810000 */
[--C-:B------:R-:W-:Y:S01]  /*7ab0*/  FFMA.FTZ R13, R142, UR4, -R10.reuse ;  /* 0x000000048e0d7c23 */ /* 0x100fe2000801080a */
[----:B------:R-:W-:Y:S01]  /*7ac0*/  ISETP.GT.AND P6, PT, R9, 0x39, PT ;  /* 0x000000390900780c */ /* 0x000fe20003fc4270 */
[--C-:B------:R-:W-:Y:S01]  /*7ad0*/  FFMA.FTZ R122, R122, UR4, -R10.reuse ;  /* 0x000000047a7a7c23 */ /* 0x100fe2000801080a */
[----:B------:R-:W-:Y:S01]  /*7ae0*/  FMNMX.FTZ R131, R133, R0, !PT ;  /* 0x0000000085837209 */ /* 0x000fe20007810000 */
[--C-:B------:R-:W-:Y:S01]  /*7af0*/  FFMA.FTZ R123, R123, UR4, -R10.reuse ;  /* 0x000000047b7b7c23 */ /* 0x100fe2000801080a */
[----:B------:R-:W-:Y:S01]  /*7b00*/  FSEL R126, R113, -INF , P5 ;  /* 0xff800000717e7808 */ /* 0x000fe20002800000 */
[--C-:B0-----:R-:W-:Y:S01]  /*7b10*/  FFMA.FTZ R138, R106, UR4, -R10.reuse ;  /* 0x000000046a8a7c23 */ /* 0x101fe2000801080a */
[----:B------:R-:W-:Y:S01]  /*7b20*/  FMNMX.FTZ R0, R130, R131, !PT ;  /* 0x0000008382007209 */ /* 0x000fe20007810000 */
[----:B------:R0:W-:Y:S01]  /*7b30*/  MUFU.EX2 R113, R134 ;  /* 0x0000008600717308 */ /* 0x0001e20000000800 */
        /* <DEDUP_REMOVED lines=11> */
[--C-:B------:R-:W-:Y:S01]  /*7bf0*/  FFMA.FTZ R87, R87, UR4, -R10.reuse ;  /* 0x0000000457577c23 */ /* 0x100fe2000801080a */
[C---:B------:R-:W-:Y:S01]  /*7c00*/  ISETP.GT.AND P6, PT, R9.reuse, 0x49, PT ;  /* 0x000000490900780c */ /* 0x040fe20003fc4270 */
[----:B------:R-:W-:Y:S01]  /*7c10*/  FFMA.FTZ R78, R78, UR4, -R10 ;  /* 0x000000044e4e7c23 */ /* 0x000fe2000801080a */
[----:B------:R-:W-:Y:S01]  /*7c20*/  FMNMX.FTZ R131, R112, R131, !PT ;  /* 0x0000008370837209 */ /* 0x000fe20007810000 */
[----:B------:R-:W-:Y:S01]  /*7c30*/  MUFU.EX2 R12, R12 ;  /* 0x0000000c000c7308 */ /* 0x000fe20000000800 */
[----:B------:R-:W-:-:S02]  /*7c40*/  ISETP.GT.AND P5, PT, R9, 0x41, PT ;  /* 0x000000410900780c */ /* 0x000fc40003fa4270 */
[----:B------:R-:W-:Y:S02]  /*7c50*/  FMNMX.FTZ R135, R126, R131, !PT ;  /* 0x000000837e877209 */ /* 0x000fe40007810000 */
[----:B------:R-:W-:Y:S01]  /*7c60*/  FSEL R131, R109, -INF , P6 ;  /* 0xff8000006d837808 */ /* 0x000fe20003000000 */
[----:B------:R-:W-:Y:S01]  /*7c70*/  FFMA.FTZ R109, R115, UR4, -R10 ;  /* 0x00000004736d7c23 */ /* 0x000fe2000801080a */
[----:B------:R-:W-:Y:S01]  /*7c80*/  FMNMX.FTZ R0, R116, R135, !PT ;  /* 0x0000008774007209 */ /* 0x000fe20007810000 */
[----:B------:R-:W-:Y:S01]  /*7c90*/  MUFU.EX2 R13, R13 ;  /* 0x0000000d000d7308 */ /* 0x000fe20000000800 */
[----:B------:R-:W-:Y:S02]  /*7ca0*/  ISETP.GT.AND P6, PT, R9, 0x50, PT ;  /* 0x000000500900780c */ /* 0x000fe40003fc4270 */
[----:B------:R-:W-:Y:S02]  /*7cb0*/  FMNMX.FTZ R135, R117, R0, !PT ;  /* 0x0000000075877209 */ /* 0x000fe40007810000 */
[----:B------:R-:W-:-:S02]  /*7cc0*/  FSEL R114, R105, -INF , P5 ;  /* 0xff80000069727808 */ /* 0x000fc40002800000 */
[----:B------:R-:W-:Y:S01]  /*7cd0*/  ISETP.GT.AND P5, PT, R9, 0x51, PT ;  /* 0x000000510900780c */ /* 0x000fe20003fa4270 */
[----:B------:R0:W-:Y:S01]  /*7ce0*/  MUFU.EX2 R105, R134 ;  /* 0x0000008600697308 */ /* 0x0001e20000000800 */
[----:B------:R-:W-:Y:S02]  /*7cf0*/  FMNMX.FTZ R135, R104, R135, !PT ;  /* 0x0000008768877209 */ /* 0x000fe40007810000 */
[----:B------:R-:W-:Y:S01]  /*7d00*/  FSEL R115, R96, -INF , P6 ;  /* 0xff80000060737808 */ /* 0x000fe20003000000 */
[--C-:B------:R-:W-:Y:S01]  /*7d10*/  FFMA.FTZ R96, R118, UR4, -R10.reuse ;  /* 0x0000000476607c23 */ /* 0x100fe2000801080a */
[----:B------:R-:W-:Y:S02]  /*7d20*/  FSEL R118, R97, -INF , P5 ;  /* 0xff80000061767808 */ /* 0x000fe40002800000 */
[----:B------:R-:W-:Y:S01]  /*7d30*/  FMNMX.FTZ R97, R114, R135, !PT ;  /* 0x0000008772617209 */ /* 0x000fe20007810000 */
[----:B------:R-:W-:Y:S01]  /*7d40*/  MUFU.EX2 R14, R14 ;  /* 0x0000000e000e7308 */ /* 0x000fe20000000800 */
[----:B------:R-:W-:Y:S01]  /*7d50*/  ISETP.GT.AND P6, PT, R9, 0x59, PT ;  /* 0x000000590900780c */ /* 0x000fe20003fc4270 */
[----:B0-----:R-:W-:Y:S01]  /*7d60*/  FFMA.FTZ R134, R119, UR4, -R10 ;  /* 0x0000000477867c23 */ /* 0x001fe2000801080a */
[----:B------:R-:W-:-:S02]  /*7d70*/  FMNMX.FTZ R0, R108, R97, !PT ;  /* 0x000000616c007209 */ /* 0x000fc40007810000 */
[----:B------:R-:W-:Y:S02]  /*7d80*/  ISETP.GT.AND P5, PT, R9, 0x61, PT ;  /* 0x000000610900780c */ /* 0x000fe40003fa4270 */
[----:B------:R-:W-:Y:S01]  /*7d90*/  FMNMX.FTZ R0, R131, R0, !PT ;  /* 0x0000000083007209 */ /* 0x000fe20007810000 */
[----:B------:R0:W-:Y:S01]  /*7da0*/  MUFU.EX2 R97, R134 ;  /* 0x0000008600617308 */ /* 0x0001e20000000800 */
[----:B------:R-:W-:Y:S02]  /*7db0*/  FSEL R101, R101, -INF , P6 ;  /* 0xff80000065657808 */ /* 0x000fe40003000000 */
[----:B------:R-:W-:Y:S02]  /*7dc0*/  FMNMX.FTZ R135, R115, R0, !PT ;  /* 0x0000000073877209 */ /* 0x000fe40007810000 */
[----:B------:R-:W-:Y:S02]  /*7dd0*/  ISETP.GT.AND P6, PT, R9, 0x60, PT ;  /* 0x000000600900780c */ /* 0x000fe40003fc4270 */
[----:B------:R-:W-:Y:S01]  /*7de0*/  FMNMX.FTZ R135, R118, R135, !PT ;  /* 0x0000008776877209 */ /* 0x000fe20007810000 */
[----:B------:R-:W-:Y:S01]  /*7df0*/  MUFU.EX2 R15, R15 ;  /* 0x0000000f000f7308 */ /* 0x000fe20000000800 */
[----:B------:R-:W-:Y:S01]  /*7e00*/  FSEL R119, R89, -INF , P5 ;  /* 0xff80000059777808 */ /* 0x000fe20002800000 */
[--C-:B------:R-:W-:Y:S01]  /*7e10*/  FFMA.FTZ R89, R107, UR4, -R10.reuse ;  /* 0x000000046b597c23 */ /* 0x100fe2000801080a */
[----:B------:R-:W-:Y:S01]  /*7e20*/  FMNMX.FTZ R0, R100, R135, !PT ;  /* 0x0000008764007209 */ /* 0x000fe20007810000 */
[--C-:B0-----:R-:W-:Y:S01]  /*7e30*/  FFMA.FTZ R134, R110, UR4, -R10.reuse ;  /* 0x000000046e867c23 */ /* 0x101fe2000801080a */
[----:B------:R-:W-:Y:S01]  /*7e40*/  FSEL R106, R88, -INF , P6 ;  /* 0xff800000586a7808 */ /* 0x000fe20003000000 */
[----:B------:R-:W-:Y:S01]  /*7e50*/  FFMA.FTZ R135, R111, UR4, -R10 ;  /* 0x000000046f877c23 */ /* 0x000fe2000801080a */
[----:B------:R-:W-:Y:S01]  /*7e60*/  FMNMX.FTZ R107, R101, R0, !PT ;  /* 0x00000000656b7209 */ /* 0x000fe20007810000 */
[----:B------:R-:W-:Y:S01]  /*7e70*/  MUFU.EX2 R88, R138 ;  /* 0x0000008a00587308 */ /* 0x000fe20000000800 */
[----:B------:R-:W-:-:S02]  /*7e80*/  WARPGROUP.DEPBAR.LE gsb0, 0x0 ;  /* 0x00008000000079c5 */ /* 0x000fc40000010000 */
[----:B------:R-:W-:Y:S01]  /*7e90*/  WARPGROUP.ARRIVE ;  /* 0x00000000000079c5 */ /* 0x000fe20000000000 */
[C---:B------:R-:W-:Y:S02]  /*7ea0*/  ISETP.GT.AND P4, PT, R9.reuse, 0x68, PT ;  /* 0x000000680900780c */ /* 0x040fe40003f84270 */
        /* <DEDUP_REMOVED lines=9> */
[----:B------:R-:W-:Y:S01]  /*7f40*/  FSEL R93, R93, -INF , P6 ;  /* 0xff8000005d5d7808 */ /* 0x000fe20003000000 */
[----:B------:R-:W-:Y:S01]  /*7f50*/  MUFU.EX2 R20, R20 ;  /* 0x0000001400147308 */ /* 0x000fe20000000800 */
[----:B------:R-:W-:-:S02]  /*7f60*/  ISETP.GT.AND P6, PT, R9, 0x70, PT ;  /* 0x000000700900780c */ /* 0x000fc40003fc4270 */
[----:B------:R-:W-:Y:S02]  /*7f70*/  FMNMX.FTZ R0, R92, R139, !PT ;  /* 0x0000008b5c007209 */ /* 0x000fe40007810000 */
[----:B------:R-:W-:Y:S02]  /*7f80*/  ISETP.GT.AND P5, PT, R9, 0x71, PT ;  /* 0x000000710900780c */ /* 0x000fe40003fa4270 */
[----:B------:R-:W-:Y:S01]  /*7f90*/  FSEL R107, R80, -INF , P6 ;  /* 0xff800000506b7808 */ /* 0x000fe20003000000 */
[----:B------:R-:W-:Y:S01]  /*7fa0*/  MUFU.EX2 R21, R21 ;  /* 0x0000001500157308 */ /* 0x000fe20000000800 */
[----:B------:R-:W-:Y:S02]  /*7fb0*/  FMNMX.FTZ R0, R93, R0, !PT ;  /* 0x000000005d007209 */ /* 0x000fe40007810000 */
[----:B------:R-:W-:Y:S02]  /*7fc0*/  ISETP.GT.AND P4, PT, R9, 0x78, PT ;  /* 0x000000780900780c */ /* 0x000fe40003f84270 */
[----:B------:R-:W-:-:S02]  /*7fd0*/  FSEL R110, R81, -INF , P5 ;  /* 0xff800000516e7808 */ /* 0x000fc40002800000 */
[----:B------:R-:W-:Y:S01]  /*7fe0*/  FMNMX.FTZ R139, R107, R0, !PT ;  /* 0x000000006b8b7209 */ /* 0x000fe20007810000 */
[----:B------:R0:W-:Y:S01]  /*7ff0*/  MUFU.EX2 R80, R134 ;  /* 0x0000008600507308 */ /* 0x0001e20000000800 */
[----:B------:R-:W-:Y:S02]  /*8000*/  ISETP.GT.AND P6, PT, R9, 0x79, PT ;  /* 0x000000790900780c */ /* 0x000fe40003fc4270 */
[----:B------:R-:W-:Y:S01]  /*8010*/  FSEL R111, R84, -INF , P4 ;  /* 0xff800000546f7808 */ /* 0x000fe20002000000 */
[--C-:B------:R-:W-:Y:S01]  /*8020*/  FFMA.FTZ R84, R98, UR4, -R10.reuse ;  /* 0x0000000462547c23 */ /* 0x100fe2000801080a */
[----:B------:R-:W-:Y:S01]  /*8030*/  FMNMX.FTZ R0, R110, R139, !PT ;  /* 0x0000008b6e007209 */ /* 0x000fe20007810000 */
[--C-:B------:R-:W-:Y:S01]  /*8040*/  FFMA.FTZ R98, R99, UR4, -R10.reuse ;  /* 0x0000000463627c23 */ /* 0x100fe2000801080a */
[----:B------:R-:W-:Y:S01]  /*8050*/  ISETP.GT.AND P5, PT, R9, 0x81, PT ;  /* 0x000000810900780c */ /* 0x000fe20003fa4270 */
[----:B------:R2:W-:Y:S01]  /*8060*/  MUFU.EX2 R81, R135 ;  /* 0x0000008700517308 */ /* 0x0005e20000000800 */
[----:B0-----:R-:W-:Y:S01]  /*8070*/  FSEL R134, R85, -INF , P6 ;  /* 0xff80000055867808 */ /* 0x001fe20003000000 */
[----:B------:R-:W-:Y:S01]  /*8080*/  FFMA.FTZ R139, R102, UR4, -R10 ;  /* 0x00000004668b7c23 */ /* 0x000fe2000801080a */
[----:B------:R-:W-:-:S02]  /*8090*/  ISETP.GT.AND P6, PT, R9, 0x80, PT ;  /* 0x000000800900780c */ /* 0x000fc40003fc4270 */
[----:B------:R-:W-:Y:S02]  /*80a0*/  FMNMX.FTZ R85, R111, R0, !PT ;  /* 0x000000006f557209 */ /* 0x000fe40007810000 */
[----:B------:R-:W-:Y:S01]  /*80b0*/  FSEL R99, R72, -INF , P6 ;  /* 0xff80000048637808 */ /* 0x000fe20003000000 */
[----:B------:R-:W-:Y:S01]  /*80c0*/  MUFU.EX2 R122, R122 ;  /* 0x0000007a007a7308 */ /* 0x000fe20000000800 */
[----:B------:R-:W-:Y:S01]  /*80d0*/  FMNMX.FTZ R0, R134, R85, !PT ;  /* 0x0000005586007209 */ /* 0x000fe20007810000 */
[--C-:B------:R-:W-:Y:S01]  /*80e0*/  FFMA.FTZ R85, R90, UR4, -R10.reuse ;  /* 0x000000045a557c23 */ /* 0x100fe2000801080a */
[----:B------:R-:W-:Y:S01]  /*80f0*/  ISETP.GT.AND P4, PT, R9, 0x88, PT ;  /* 0x000000880900780c */ /* 0x000fe20003f84270 */
[--C-:B------:R-:W-:Y:S01]  /*8100*/  FFMA.FTZ R90, R91, UR4, -R10.reuse ;  /* 0x000000045b5a7c23 */ /* 0x100fe2000801080a */
[----:B--2---:R-:W-:Y:S01]  /*8110*/  FSEL R135, R73, -INF , P5 ;  /* 0xff80000049877808 */ /* 0x004fe20002800000 */
[--C-:B------:R-:W-:Y:S01]  /*8120*/  FFMA.FTZ R91, R94, UR4, -R10.reuse ;  /* 0x000000045e5b7c23 */ /* 0x100fe2000801080a */
[----:B------:R-:W-:Y:S01]  /*8130*/  FMNMX.FTZ R0, R99, R0, !PT ;  /* 0x0000000063007209 */ /* 0x000fe20007810000 */
[--C-:B------:R-:W-:Y:S01]  /*8140*/  FFMA.FTZ R94, R95, UR4, -R10.reuse ;  /* 0x000000045f5e7c23 */ /* 0x100fe2000801080a */
[----:B------:R-:W-:Y:S01]  /*8150*/  ISETP.GT.AND P6, PT, R9, 0x89, PT ;  /* 0x000000890900780c */ /* 0x000fe20003fc4270 */
[----:B------:R-:W-:Y:S01]  /*8160*/  FFMA.FTZ R95, R74, UR4, -R10 ;  /* 0x000000044a5f7c23 */ /* 0x000fe2000801080a */
[----:B------:R-:W-:Y:S01]  /*8170*/  FSEL R102, R76, -INF , P4 ;  /* 0xff8000004c667808 */ /* 0x000fe20002000000 */
[----:B------:R0:W-:Y:S01]  /*8180*/  MUFU.EX2 R9, R98 ;  /* 0x0000006200097308 */ /* 0x0001e20000000800 */
[----:B------:R-:W-:-:S02]  /*8190*/  FMNMX.FTZ R73, R135, R0, !PT ;  /* 0x0000000087497209 */ /* 0x000fc40007810000 */
[----:B------:R-:W-:Y:S01]  /*81a0*/  FSEL R138, R77, -INF , P6 ;  /* 0xff8000004d8a7808 */ /* 0x000fe20003000000 */
[--C-:B------:R-:W-:Y:S01]  /*81b0*/  FFMA.FTZ R77, R103, UR4, -R10.reuse ;  /* 0x00000004674d7c23 */ /* 0x100fe2000801080a */
[----:B------:R-:W-:Y:S02]  /*81c0*/  FMNMX.FTZ R73, R102, R73, !PT ;  /* 0x0000004966497209 */ /* 0x000fe40007810000 */
[----:B-1----:R-:W-:Y:S01]  /*81d0*/  SHF.R.U32.HI R142, RZ, 0x7, R143 ;  /* 0x00000007ff8e7819 */ /* 0x002fe2000001168f */
[----:B------:R1:W-:Y:S01]  /*81e0*/  MUFU.EX2 R76, R139 ;  /* 0x0000008b004c7308 */ /* 0x0003e20000000800 */
[----:B------:R-:W-:Y:S01]  /*81f0*/  FMNMX.FTZ R0, R138, R73, !PT ;  /* 0x000000498a007209 */ /* 0x000fe20007810000 */
[--C-:B0-----:R-:W-:Y:S01]  /*8200*/  FFMA.FTZ R98, R75, UR4, -R10.reuse ;  /* 0x000000044b627c23 */ /* 0x101fe2000801080a */
[----:B------:R-:W-:Y:S01]  /*8210*/  FFMA.FTZ R10, R79, UR4, -R10 ;  /* 0x000000044f0a7c23 */ /* 0x000fe2000801080a */
[----:B------:R-:W-:Y:S01]  /*8220*/  VIADD R73, R142, 0x9 ;  /* 0x000000098e497836 */ /* 0x000fe20000000000 */
[----:B------:R-:W-:Y:S01]  /*8230*/  ISETP.GE.U32.AND P4, PT, R143, 0x180, PT ;  /* 0x000001808f00780c */ /* 0x000fe20003f86070 */
[----:B------:R-:W0:Y:S01]  /*8240*/  SHFL.BFLY PT, R72, R0, 0x2, 0x1f ;  /* 0x0c401f0000487f89 */ /* 0x000e2200000e0000 */
[----:B------:R-:W-:Y:S01]  /*8250*/  IMAD.U32 R75, RZ, RZ, UR36 ;  /* 0x00000024ff4b7e24 */ /* 0x000fe2000f8e00ff */
[----:B------:R-:W-:Y:S04]  /*8260*/  MUFU.EX2 R123, R123 ;  /* 0x0000007b007b7308 */ /* 0x000fe80000000800 */
[----:B------:R-:W-:-:S04]  /*8270*/  @!P1 LEA R75, R75, UR37, 0x3 ;  /* 0x000000254b4b9c11 */ /* 0x000fc8000f8e18ff */
[----:B------:R-:W-:Y:S01]  /*8280*/  MUFU.EX2 R127, R127 ;  /* 0x0000007f007f7308 */ /* 0x000fe20000000800 */
[----:B------:R-:W-:-:S05]  /*8290*/  @!P1 VIADD R75, R75, 0x31c40 ;  /* 0x00031c404b4b9836 */ /* 0x000fca0000000000 */
[----:B------:R-:W-:Y:S02]  /*82a0*/  @!P1 PRMT R75, RZ, 0x654, R75 ;  /* 0x00000654ff4b9816 */ /* 0x000fe4000000004b */
[----:B------:R-:W-:Y:S01]  /*82b0*/  MUFU.EX2 R109, R109 ;  /* 0x0000006d006d7308 */ /* 0x000fe20000000800 */
[----:B0-----:R-:W-:-:S07]  /*82c0*/  FMNMX.FTZ R0, R0, R72, !PT ;  /* 0x0000004800007209 */ /* 0x001fce0007810000 */
[----:B------:R-:W-:Y:S01]  /*82d0*/  MUFU.EX2 R96, R96 ;  /* 0x0000006000607308 */ /* 0x000fe20000000800 */
[----:B------:R-:W0:Y:S07]  /*82e0*/  SHFL.BFLY PT, R72, R0, 0x1, 0x1f ;  /* 0x0c201f0000487f89 */ /* 0x000e2e00000e0000 */
[----:B------:R-:W-:Y:S01]  /*82f0*/  MUFU.EX2 R89, R89 ;  /* 0x0000005900597308 */ /* 0x000fe20000000800 */
[----:B------:R-:W-:Y:S02]  /*8300*/  WARPGROUP.DEPBAR.LE gsb0, 0x0 ;  /* 0x00008000000079c5 */ /* 0x000fe40000010000 */
        /* <DEDUP_REMOVED lines=8> */
[----:B0-----:R-:W-:-:S04]  /*8390*/  FMNMX.FTZ R0, R0, R72, !PT ;  /* 0x0000004800007209 */ /* 0x001fc80007810000 */
[C---:B------:R-:W-:Y:S01]  /*83a0*/  FSETP.NEU.FTZ.AND P5, PT, R0.reuse, -INF , PT ;  /* 0xff8000000000780b */ /* 0x040fe20003fbd000 */
[----:B------:R-:W-:Y:S02]  /*83b0*/  FMUL.FTZ R72, R0, UR4 ;  /* 0x0000000400487c20 */ /* 0x000fe40008410000 */
[----:B------:R-:W-:Y:S03]  /*83c0*/  MUFU.EX2 R85, R85 ;  /* 0x0000005500557308 */ /* 0x000fe60000000800 */
[----:B------:R-:W-:-:S05]  /*83d0*/  FSEL R79, R72, RZ, P5 ;  /* 0x000000ff484f7208 */ /* 0x000fca0002800000 */
        /* <DEDUP_REMOVED lines=8> */
[----:B------:R-:W-:Y:S01]  /*8460*/  FSEL R104, R5, RZ, P3 ;  /* 0x000000ff05687208 */ /* 0x000fe20001800000 */
[----:B------:R-:W-:Y:S01]  /*8470*/  FFMA.FTZ R72, R136, UR4, -R79 ;  /* 0x0000000488487c23 */ /* 0x000fe2000801084f */
[----:B------:R-:W-:Y:S01]  /*8480*/  SEL R124, R73, 0x9, !P4 ;  /* 0x00000009497c7807 */ /* 0x000fe20006000000 */
[----:B------:R-:W-:Y:S01]  /*8490*/  MUFU.EX2 R74, R74 ;  /* 0x0000004a004a7308 */ /* 0x000fe20000000800 */
[----:B------:R-:W-:Y:S01]  /*84a0*/  FSEL R73, R0, RZ, P5 ;  /* 0x000000ff00497208 */ /* 0x000fe20002800000 */
[----:B------:R-:W-:Y:S01]  /*84b0*/  FADD.FTZ R7, -R104, R7 ;  /* 0x0000000768077221 */ /* 0x000fe20000010100 */
[--C-:B------:R-:W-:Y:S01]  /*84c0*/  FFMA.FTZ R136, R141, UR4, -R79.reuse ;  /* 0x000000048d887c23 */ /* 0x100fe2000801084f */
[--C-:B------:R-:W-:Y:S01]  /*84d0*/  FFMA.FTZ R141, R129, UR4, -R79.reuse ;  /* 0x00000004818d7c23 */ /* 0x100fe2000801084f */
[--C-:B------:R-:W-:Y:S01]  /*84e0*/  FFMA.FTZ R132, R132, UR4, -R79.reuse ;  /* 0x0000000484847c23 */ /* 0x100fe2000801084f */
[----:B------:R-:W-:Y:S01]  /*84f0*/  FADD.FTZ R73, -R73, R6 ;  /* 0x0000000649497221 */ /* 0x000fe20000010100 */
[----:B------:R-:W-:Y:S01]  /*8500*/  FMUL.FTZ R6, R7, UR4 ;  /* 0x0000000407067c20 */ /* 0x000fe20008410000 */
[----:B------:R-:W-:Y:S01]  /*8510*/  MUFU.EX2 R72, R72 ;  /* 0x0000004800487308 */ /* 0x000fe20000000800 */
[----:B------:R-:W-:Y:S01]  /*8520*/  FFMA.FTZ R133, R133, UR4, -R79 ;  /* 0x0000000485857c23 */ /* 0x000fe2000801084f */
[----:B------:R-:W-:Y:S01]  /*8530*/  FMUL.FTZ R7, R73, UR4 ;  /* 0x0000000449077c20 */ /* 0x000fe20008410000 */
[----:B------:R-:W-:-:S02]  /*8540*/  IMAD.U32 R73, RZ, RZ, UR6 ;  /* 0x00000006ff497e24 */ /* 0x000fc4000f8e00ff */
[--C-:B-1----:R-:W-:Y:S01]  /*8550*/  FFMA.FTZ R139, R125, UR4, -R79.reuse ;  /* 0x000000047d8b7c23 */ /* 0x102fe2000801084f */
[--C-:B------:R-:W-:Y:S01]  /*8560*/  FFMA.FTZ R129, R130, UR4, -R79.reuse ;  /* 0x0000000482817c23 */ /* 0x100fe2000801084f */
[--C-:B------:R-:W-:Y:S01]  /*8570*/  FFMA.FTZ R115, R115, UR4, -R79.reuse ;  /* 0x0000000473737c23 */ /* 0x100fe2000801084f */
[--C-:B------:R-:W-:Y:S01]  /*8580*/  FFMA.FTZ R130, R126, UR4, -R79.reuse ;  /* 0x000000047e827c23 */ /* 0x100fe2000801084f */
[----:B------:R-:W-:Y:S01]  /*8590*/  MUFU.EX2 R6, R6 ;  /* 0x0000000600067308 */ /* 0x000fe20000000800 */
[----:B------:R-:W-:Y:S01]  /*85a0*/  @!P1 LEA R73, R73, UR37, 0x3 ;  /* 0x0000002549499c11 */ /* 0x000fe2000f8e18ff */
[--C-:B------:R-:W-:Y:S01]  /*85b0*/  FFMA.FTZ R116, R116, UR4, -R79.reuse ;  /* 0x0000000474747c23 */ /* 0x100fe2000801084f */
[--C-:B------:R-:W-:Y:S01]  /*85c0*/  FFMA.FTZ R117, R117, UR4, -R79.reuse ;  /* 0x0000000475757c23 */ /* 0x100fe2000801084f */
[--C-:B------:R-:W-:Y:S01]  /*85d0*/  FFMA.FTZ R114, R114, UR4, -R79.reuse ;  /* 0x0000000472727c23 */ /* 0x100fe2000801084f */
[----:B------:R-:W-:Y:S01]  /*85e0*/  FFMA.FTZ R108, R108, UR4, -R79 ;  /* 0x000000046c6c7c23 */ /* 0x000fe2000801084f */
[----:B------:R-:W-:-:S02]  /*85f0*/  @!P1 VIADD R73, R73, 0x31c60 ;  /* 0x00031c6049499836 */ /* 0x000fc40000000000 */
[--C-:B------:R-:W-:Y:S01]  /*8600*/  FFMA.FTZ R119, R119, UR4, -R79.reuse ;  /* 0x0000000477777c23 */ /* 0x100fe2000801084f */
[----:B------:R-:W-:Y:S01]  /*8610*/  MUFU.EX2 R7, R7 ;  /* 0x0000000700077308 */ /* 0x000fe20000000800 */
[--C-:B------:R-:W-:Y:S01]  /*8620*/  FFMA.FTZ R131, R131, UR4, -R79.reuse ;  /* 0x0000000483837c23 */ /* 0x100fe2000801084f */
[----:B------:R-:W-:Y:S01]  /*8630*/  FFMA.FTZ R106, R106, UR4, -R79 ;  /* 0x000000046a6a7c23 */ /* 0x000fe2000801084f */
[----:B------:R-:W-:Y:S01]  /*8640*/  @!P1 PRMT R73, RZ, 0x654, R73 ;  /* 0x00000654ff499816 */ /* 0x000fe20000000049 */
[--C-:B------:R-:W-:Y:S01]  /*8650*/  FFMA.FTZ R107, R107, UR4, -R79.reuse ;  /* 0x000000046b6b7c23 */ /* 0x100fe2000801084f */
[--C-:B------:R-:W-:Y:S01]  /*8660*/  FFMA.FTZ R110, R110, UR4, -R79.reuse ;  /* 0x000000046e6e7c23 */ /* 0x100fe2000801084f */
[--C-:B------:R-:W-:Y:S01]  /*8670*/  FFMA.FTZ R111, R111, UR4, -R79.reuse ;  /* 0x000000046f6f7c23 */ /* 0x100fe2000801084f */
[--C-:B------:R-:W-:Y:S01]  /*8680*/  FFMA.FTZ R134, R134, UR4, -R79.reuse ;  /* 0x0000000486867c23 */ /* 0x100fe2000801084f */
[----:B------:R-:W-:Y:S01]  /*8690*/  MUFU.EX2 R103, R103 ;  /* 0x0000006700677308 */ /* 0x000fe20000000800 */
[--C-:B------:R-:W-:Y:S01]  /*86a0*/  FFMA.FTZ R135, R135, UR4, -R79.reuse ;  /* 0x0000000487877c23 */ /* 0x100fe2000801084f */
[----:B------:R-:W-:Y:S01]  /*86b0*/  FFMA.FTZ R102, R102, UR4, -R79 ;  /* 0x0000000466667c23 */ /* 0x000fe2000801084f */
[----:B------:R-:W-:Y:S01]  /*86c0*/  PLOP3.LUT P3, PT, PT, PT, UP1, 0x80, 0x0 ;  /* 0x000000000000781c */ /* 0x000fe20003f6f018 */
[----:B------:R-:W-:-:S04]  /*86d0*/  UMOV UR6, UR36 ;  /* 0x0000002400067c82 */ /* 0x000fc80008000000 */
        /* <DEDUP_REMOVED lines=15> */
[----:B------:R-:W0:Y:S08]  /*87d0*/  MUFU.EX2 R139, R139 ;  /* 0x0000008b008b7308 */ /* 0x000e300000000800 */
[----:B------:R-:W-:Y:S08]  /*87e0*/  MUFU.EX2 R121, R121 ;  /* 0x0000007900797308 */ /* 0x000ff00000000800 */
[----:B------:R-:W1:Y:S01]  /*87f0*/  MUFU.EX2 R130, R130 ;  /* 0x0000008200827308 */ /* 0x000e620000000800 */
[----:B0-----:R-:W-:-:S07]  /*8800*/  F2FP.BF16.F32.PACK_AB R126, R139, R128 ;  /* 0x000000808b7e723e */ /* 0x001fce00000010ff */
[----:B------:R-:W0:Y:S08]  /*8810*/  MUFU.EX2 R116, R116 ;  /* 0x0000007400747308 */ /* 0x000e300000000800 */
[----:B------:R-:W2:Y:S08]  /*8820*/  MUFU.EX2 R117, R117 ;  /* 0x0000007500757308 */ /* 0x000eb00000000800 */
[----:B------:R-:W3:Y:S08]  /*8830*/  MUFU.EX2 R112, R112 ;  /* 0x0000007000707308 */ /* 0x000ef00000000800 */
[----:B------:R-:W4:Y:S08]  /*8840*/  MUFU.EX2 R114, R114 ;  /* 0x0000007200727308 */ /* 0x000f300000000800 */
[----:B------:R-:W5:Y:S08]  /*8850*/  MUFU.EX2 R108, R108 ;  /* 0x0000006c006c7308 */ /* 0x000f700000000800 */
[----:B------:R-:W5:Y:S08]  /*8860*/  MUFU.EX2 R131, R131 ;  /* 0x0000008300837308 */ /* 0x000f700000000800 */
        /* <DEDUP_REMOVED lines=10> */
[----:B------:R-:W-:-:S07]  /*8910*/  UIADD3 UR10, UR7, -0x1, URZ ;  /* 0xffffffff070a7890 */ /* 0x000fce000fffe03f */
[----:B------:R-:W-:Y:S01]  /*8920*/  MUFU.EX2 R83, R83 ;  /* 0x0000005300537308 */ /* 0x000fe20000000800 */
[----:B------:R-:W-:-:S07]  /*8930*/  UMOV UR7, UR10 ;  /* 0x0000000a00077c82 */ /* 0x000fce0008000000 */
        /* <DEDUP_REMOVED lines=23> */
[----:B0-----:R-:W-:Y:S01]  /*8ab0*/  FFMA.FTZ R75, R6, R3, R11 ;  /* 0x00000003064b7223 */ /* 0x001fe2000001000b */
[----:B------:R0:W-:Y:S01]  /*8ac0*/  @!P1 SYNCS.ARRIVE.TRANS64.RED.A1T0 RZ, [R73+URZ], RZ ;  /* 0x000000ff49ff99a7 */ /* 0x0001e2000810043f */
[----:B------:R2:W5:Y:S01]  /*8ad0*/  MUFU.EX2 R3, R115 ;  /* 0x0000007300037308 */ /* 0x0005620000000800 */
[-C--:B------:R-:W-:Y:S01]  /*8ae0*/  FMUL.FTZ R37, R37, R7.reuse ;  /* 0x0000000725257220 */ /* 0x080fe20000410000 */
[----:B-1----:R-:W-:Y:S01]  /*8af0*/  FADD.FTZ R124, R12, R75 ;  /* 0x0000004b0c7c7221 */ /* 0x002fe20000010000 */
[-C--:B------:R-:W-:Y:S01]  /*8b00*/  FMUL.FTZ R40, R40, R7.reuse ;  /* 0x0000000728287220 */ /* 0x080fe20000410000 */
[-C--:B------:R-:W-:Y:S01]  /*8b10*/  FMUL.FTZ R41, R41, R7.reuse ;  /* 0x0000000729297220 */ /* 0x080fe20000410000 */
[----:B------:R-:W-:Y:S01]  /*8b20*/  FMUL.FTZ R44, R44, R7 ;  /* 0x000000072c2c7220 */ /* 0x000fe20000410000 */
[----:B------:R-:W-:Y:S01]  /*8b30*/  FADD.FTZ R75, R13, R124 ;  /* 0x0000007c0d4b7221 */ /* 0x000fe20000010000 */
[----:B0-----:R-:W-:Y:S01]  /*8b40*/  FFMA.FTZ R73, R7, R4, R72 ;  /* 0x0000000407497223 */ /* 0x001fe20000010048 */
[----:B------:R-:W-:Y:S01]  /*8b50*/  F2FP.BF16.F32.PACK_AB R72, R74, R72 ;  /* 0x000000484a48723e */ /* 0x000fe200000010ff */
[----:B------:R-:W-:Y:S01]  /*8b60*/  FFMA.FTZ R4, R118, UR4, -R79 ;  /* 0x0000000476047c23 */ /* 0x000fe2000801084f */
[----:B------:R-:W-:Y:S01]  /*8b70*/  F2FP.BF16.F32.PACK_AB R124, R140, R129 ;  /* 0x000000818c7c723e */ /* 0x000fe200000010ff */
[----:B------:R-:W-:Y:S01]  /*8b80*/  FADD.FTZ R104, R74, R73 ;  /* 0x000000494a687221 */ /* 0x000fe20000010000 */
[----:B------:R-:W-:Y:S01]  /*8b90*/  F2FP.BF16.F32.PACK_AB R73, R12, R11 ;  /* 0x0000000b0c49723e */ /* 0x000fe200000010ff */
[C---:B------:R-:W-:Y:S01]  /*8ba0*/  FADD.FTZ R12, R14.reuse, R75 ;  /* 0x0000004b0e0c7221 */ /* 0x040fe20000010000 */
[----:B------:R-:W-:Y:S01]  /*8bb0*/  F2FP.BF16.F32.PACK_AB R75, R14, R13 ;  /* 0x0000000d0e4b723e */ /* 0x000fe200000010ff */
[----:B------:R-:W-:Y:S01]  /*8bc0*/  FADD.FTZ R125, R103, R104 ;  /* 0x00000068677d7221 */ /* 0x000fe20000010000 */
[C---:B------:R-:W-:Y:S01]  /*8bd0*/  F2FP.BF16.F32.PACK_AB R74, R136.reuse, R103 ;  /* 0x00000067884a723e */ /* 0x040fe200000010ff */
[----:B--2---:R-:W-:Y:S01]  /*8be0*/  FADD.FTZ R115, R15, R12 ;  /* 0x0000000c0f737221 */ /* 0x004fe20000010000 */
[----:B------:R-:W-:Y:S01]  /*8bf0*/  FFMA.FTZ R103, R93, UR4, -R79 ;  /* 0x000000045d677c23 */ /* 0x000fe2000801084f */
[----:B------:R-:W-:Y:S01]  /*8c00*/  FADD.FTZ R14, R136, R125 ;  /* 0x0000007d880e7221 */ /* 0x000fe20000010000 */
[----:B------:R-:W-:Y:S01]  /*8c10*/  FFMA.FTZ R13, R101, UR4, -R79 ;  /* 0x00000004650d7c23 */ /* 0x000fe2000801084f */
[----:B------:R-:W-:Y:S01]  /*8c20*/  FADD.FTZ R12, R20, R115 ;  /* 0x00000073140c7221 */ /* 0x000fe20000010000 */
[--C-:B------:R-:W-:Y:S01]  /*8c30*/  FFMA.FTZ R11, R100, UR4, -R79.reuse ;  /* 0x00000004640b7c23 */ /* 0x100fe2000801084f */
[----:B------:R-:W-:Y:S01]  /*8c40*/  FADD.FTZ R14, R137, R14 ;  /* 0x0000000e890e7221 */ /* 0x000fe20000010000 */
[--C-:B------:R-:W-:Y:S01]  /*8c50*/  FFMA.FTZ R101, R92, UR4, -R79.reuse ;  /* 0x000000045c657c23 */ /* 0x100fe2000801084f */
[----:B------:R-:W-:Y:S01]  /*8c60*/  FADD.FTZ R93, R21, R12 ;  /* 0x0000000c155d7221 */ /* 0x000fe20000010000 */
[----:B------:R-:W-:Y:S01]  /*8c70*/  FFMA.FTZ R100, R99, UR4, -R79 ;  /* 0x0000000463647c23 */ /* 0x000fe2000801084f */
[----:B------:R-:W-:Y:S01]  /*8c80*/  FADD.FTZ R125, R141, R14 ;  /* 0x0000000e8d7d7221 */ /* 0x000fe20000010000 */
[----:B------:R0:W-:Y:S01]  /*8c90*/  MUFU.EX2 R92, R13 ;  /* 0x0000000d005c7308 */ /* 0x0001e20000000800 */
[----:B------:R-:W-:Y:S01]  /*8ca0*/  FADD.FTZ R115, R120, R93 ;  /* 0x0000005d78737221 */ /* 0x000fe20000010000 */
[----:B------:R1:W-:Y:S01]  /*8cb0*/  STSM.16.M88.4 [R2+0x24300], R72 ;  /* 0x0243004802007844 */ /* 0x0003e20000000200 */
[----:B------:R-:W-:Y:S01]  /*8cc0*/  FADD.FTZ R14, R132, R125 ;  /* 0x0000007d840e7221 */ /* 0x000fe20000010000 */
[----:B------:R-:W-:Y:S01]  /*8cd0*/  FFMA.FTZ R79, R138, UR4, -R79 ;  /* 0x000000048a4f7c23 */ /* 0x000fe2000801084f */
[----:B------:R-:W-:Y:S01]  /*8ce0*/  FADD.FTZ R12, R122, R115 ;  /* 0x000000737a0c7221 */ /* 0x000fe20000010000 */
[----:B------:R-:W-:Y:S01]  /*8cf0*/  FMUL.FTZ R45, R45, R7 ;  /* 0x000000072d2d7220 */ /* 0x000fe20000410000 */
[----:B------:R-:W-:Y:S01]  /*8d00*/  FADD.FTZ R14, R133, R14 ;  /* 0x0000000e850e7221 */ /* 0x000fe20000010000 */
[----:B------:R2:W-:Y:S01]  /*8d10*/  MUFU.EX2 R99, R119 ;  /* 0x0000007700637308 */ /* 0x0005e20000000800 */
[----:B------:R-:W-:Y:S01]  /*8d20*/  FADD.FTZ R12, R123, R12 ;  /* 0x0000000c7b0c7221 */ /* 0x000fe20000010000 */
[----:B0-----:R-:W-:Y:S01]  /*8d30*/  F2FP.BF16.F32.PACK_AB R13, R20, R15 ;  /* 0x0000000f140d723e */ /* 0x001fe200000010ff */
[----:B------:R-:W-:Y:S01]  /*8d40*/  FADD.FTZ R125, R129, R14 ;  /* 0x0000000e817d7221 */ /* 0x000fe20000010000 */
[----:B------:R-:W-:Y:S01]  /*8d50*/  F2FP.BF16.F32.PACK_AB R15, R120, R21 ;  /* 0x00000015780f723e */ /* 0x000fe200000010ff */
[----:B------:R-:W-:Y:S01]  /*8d60*/  FADD.FTZ R12, R113, R12 ;  /* 0x0000000c710c7221 */ /* 0x000fe20000010000 */
[----:B------:R-:W-:Y:S01]  /*8d70*/  FMUL.FTZ R48, R48, R7 ;  /* 0x0000000730307220 */ /* 0x000fe20000410000 */
[----:B------:R-:W-:Y:S01]  /*8d80*/  FADD.FTZ R125, R140, R125 ;  /* 0x0000007d8c7d7221 */ /* 0x000fe20000010000 */
[----:B------:R-:W0:Y:S01]  /*8d90*/  MUFU.EX2 R4, R4 ;  /* 0x0000000400047308 */ /* 0x000e220000000800 */
[----:B------:R-:W-:Y:S01]  /*8da0*/  FADD.FTZ R104, R127, R12 ;  /* 0x0000000c7f687221 */ /* 0x000fe20000010000 */
[----:B------:R-:W-:Y:S01]  /*8db0*/  F2FP.BF16.F32.PACK_AB R12, R141, R137 ;  /* 0x000000898d0c723e */ /* 0x000fe200000010ff */
[----:B------:R-:W-:Y:S01]  /*8dc0*/  FADD.FTZ R14, R128, R125 ;  /* 0x0000007d800e7221 */ /* 0x000fe20000010000 */
[----:B------:R-:W-:Y:S01]  /*8dd0*/  F2FP.BF16.F32.PACK_AB R125, R123, R122 ;  /* 0x0000007a7b7d723e */ /* 0x000fe200000010ff */
[----:B------:R-:W-:Y:S01]  /*8de0*/  FADD.FTZ R104, R105, R104 ;  /* 0x0000006869687221 */ /* 0x000fe20000010000 */
[----:B------:R-:W-:Y:S01]  /*8df0*/  F2FP.BF16.F32.PACK_AB R127, R127, R113 ;  /* 0x000000717f7f723e */ /* 0x000fe200000010ff */
[----:B------:R-:W-:Y:S01]  /*8e00*/  FADD.FTZ R14, R139, R14 ;  /* 0x0000000e8b0e7221 */ /* 0x000fe20000010000 */
[----:B------:R-:W0:Y:S01]  /*8e10*/  MUFU.EX2 R11, R11 ;  /* 0x0000000b000b7308 */ /* 0x000e220000000800 */
[----:B--2---:R-:W-:Y:S01]  /*8e20*/  FADD.FTZ R119, R109, R104 ;  /* 0x000000686d777221 */ /* 0x004fe20000010000 */
[----:B------:R-:W-:Y:S01]  /*8e30*/  F2FP.BF16.F32.PACK_AB R104, R130, R121 ;  /* 0x000000798268723e */ /* 0x000fe200000010ff */
[----:B------:R-:W-:Y:S01]  /*8e40*/  FADD.FTZ R115, R121, R14 ;  /* 0x0000000e79737221 */ /* 0x000fe20000010000 */
[----:B------:R-:W-:Y:S01]  /*8e50*/  F2FP.BF16.F32.PACK_AB R14, R133, R132 ;  /* 0x00000084850e723e */ /* 0x000fe200000010ff */
[----:B-1----:R-:W-:Y:S01]  /*8e60*/  FADD.FTZ R72, R96, R119 ;  /* 0x0000007760487221 */ /* 0x002fe20000010000 */
[----:B------:R-:W-:Y:S01]  /*8e70*/  F2FP.BF16.F32.PACK_AB R105, R109, R105 ;  /* 0x000000696d69723e */ /* 0x000fe200000010ff */
[----:B------:R-:W-:Y:S01]  /*8e80*/  FADD.FTZ R115, R130, R115 ;  /* 0x0000007382737221 */ /* 0x000fe20000010000 */
[----:B------:R1:W2:Y:S01]  /*8e90*/  MUFU.EX2 R93, R106 ;  /* 0x0000006a005d7308 */ /* 0x0002a20000000800 */
[----:B------:R-:W-:Y:S01]  /*8ea0*/  FADD.FTZ R73, R97, R72 ;  /* 0x0000004861497221 */ /* 0x000fe20000010000 */
[----:B------:R5:W-:Y:S01]  /*8eb0*/  STSM.16.M88.4 [R2+0x25b00], R12 ;  /* 0x025b000c02007844 */ /* 0x000be20000000200 */
[----:B------:R-:W-:Y:S01]  /*8ec0*/  FADD.FTZ R20, R116, R115 ;  /* 0x0000007374147221 */ /* 0x000fe20000010000 */
[-C--:B------:R-:W-:Y:S01]  /*8ed0*/  FMUL.FTZ R49, R49, R7.reuse ;  /* 0x0000000731317220 */ /* 0x080fe20000410000 */
[----:B------:R-:W-:Y:S01]  /*8ee0*/  FADD.FTZ R72, R88, R73 ;  /* 0x0000004958487221 */ /* 0x000fe20000010000 */
[----:B------:R-:W-:Y:S01]  /*8ef0*/  STSM.16.M88.4 [R2+0x27300], R124 ;  /* 0x0273007c02007844 */ /* 0x000fe20000000200 */
[----:B------:R-:W-:Y:S01]  /*8f00*/  FADD.FTZ R21, R117, R20 ;  /* 0x0000001475157221 */ /* 0x000fe20000010000 */
[----:B------:R-:W2:Y:S01]  /*8f10*/  MUFU.EX2 R101, R101 ;  /* 0x0000006500657308 */ /* 0x000ea20000000800 */
[----:B------:R-:W-:Y:S01]  /*8f20*/  FADD.FTZ R75, R89, R72 ;  /* 0x00000048594b7221 */ /* 0x000fe20000010000 */
[----:B-1----:R-:W-:Y:S01]  /*8f30*/  F2FP.BF16.F32.PACK_AB R106, R117, R116 ;  /* 0x00000074756a723e */ /* 0x002fe200000010ff */
[----:B---3--:R-:W-:Y:S01]  /*8f40*/  FADD.FTZ R21, R112, R21 ;  /* 0x0000001570157221 */ /* 0x008fe20000010000 */
[-C--:B------:R-:W-:Y:S01]  /*8f50*/  FMUL.FTZ R52, R52, R7.reuse ;  /* 0x0000000734347220 */ /* 0x080fe20000410000 */
[----:B------:R-:W-:Y:S01]  /*8f60*/  FADD.FTZ R74, R80, R75 ;  /* 0x0000004b504a7221 */ /* 0x000fe20000010000 */
[-C--:B------:R-:W-:Y:S01]  /*8f70*/  FMUL.FTZ R53, R53, R7.reuse ;  /* 0x0000000735357220 */ /* 0x080fe20000410000 */
[----:B----4-:R-:W-:Y:S01]  /*8f80*/  FADD.FTZ R73, R114, R21 ;  /* 0x0000001572497221 */ /* 0x010fe20000010000 */
[----:B------:R-:W1:Y:S01]  /*8f90*/  MUFU.EX2 R103, R103 ;  /* 0x0000006700677308 */ /* 0x000e620000000800 */
[-C--:B------:R-:W-:Y:S01]  /*8fa0*/  FMUL.FTZ R56, R56, R7.reuse ;  /* 0x0000000738387220 */ /* 0x080fe20000410000 */
[C---:B-----5:R-:W-:Y:S01]  /*8fb0*/  F2FP.BF16.F32.PACK_AB R15, R81.reuse, R80 ;  /* 0x00000050510f723e */ /* 0x060fe200000010ff */
[----:B------:R-:W-:Y:S01]  /*8fc0*/  FADD.FTZ R72, R108, R73 ;  /* 0x000000496c487221 */ /* 0x000fe20000010000 */
[----:B------:R-:W-:Y:S01]  /*8fd0*/  FADD.FTZ R73, R81, R74 ;  /* 0x0000004a51497221 */ /* 0x000fe20000010000 */
[----:B------:R-:W-:Y:S01]  /*8fe0*/  F2FP.BF16.F32.PACK_AB R12, R114, R112 ;  /* 0x00000070720c723e */ /* 0x000fe200000010ff */
[-C--:B------:R-:W-:Y:S01]  /*8ff0*/  FMUL.FTZ R57, R57, R7.reuse ;  /* 0x0000000739397220 */ /* 0x080fe20000410000 */
[----:B------:R-:W-:Y:S01]  /*9000*/  FADD.FTZ R72, R131, R72 ;  /* 0x0000004883487221 */ /* 0x000fe20000010000 */
[----:B------:R3:W4:Y:S01]  /*9010*/  MUFU.EX2 R20, R107 ;  /* 0x0000006b00147308 */ /* 0x0007220000000800 */
[----:B------:R-:W-:Y:S01]  /*9020*/  F2FP.BF16.F32.PACK_AB R13, R89, R88 ;  /* 0x00000058590d723e */ /* 0x000fe200000010ff */
[-C--:B------:R-:W-:Y:S01]  /*9030*/  FMUL.FTZ R60, R60, R7.reuse ;  /* 0x000000073c3c7220 */ /* 0x080fe20000410000 */
[----:B------:R-:W-:Y:S01]  /*9040*/  FADD.FTZ R75, R3, R72 ;  /* 0x00000048034b7221 */ /* 0x000fe20000010000 */
[----:B------:R-:W-:Y:S01]  /*9050*/  FADD.FTZ R72, R84, R73 ;  /* 0x0000004954487221 */ /* 0x000fe20000010000 */
[----:B------:R-:W-:Y:S01]  /*9060*/  F2FP.BF16.F32.PACK_AB R14, R131, R108 ;  /* 0x0000006c830e723e */ /* 0x000fe200000010ff */
[-C--:B------:R-:W-:Y:S01]  /*9070*/  FMUL.FTZ R61, R61, R7.reuse ;  /* 0x000000073d3d7220 */ /* 0x080fe20000410000 */
[----:B0-----:R-:W-:Y:S01]  /*9080*/  FADD.FTZ R74, R4, R75 ;  /* 0x0000004b044a7221 */ /* 0x001fe20000010000 */
[----:B------:R-:W-:Y:S01]  /*9090*/  FADD.FTZ R73, R9, R72 ;  /* 0x0000004809497221 */ /* 0x000fe20000010000 */
[----:B------:R-:W0:Y:S01]  /*90a0*/  MUFU.EX2 R21, R110 ;  /* 0x0000006e00157308 */ /* 0x000e220000000800 */
[----:B---3--:R-:W-:Y:S01]  /*90b0*/  F2FP.BF16.F32.PACK_AB R107, R97, R96 ;  /* 0x00000060616b723e */ /* 0x008fe200000010ff */
[----:B------:R-:W-:Y:S01]  /*90c0*/  FADD.FTZ R75, R11, R74 ;  /* 0x0000004a0b4b7221 */ /* 0x000fe20000010000 */
[----:B------:R-:W-:Y:S01]  /*90d0*/  FADD.FTZ R72, R76, R73 ;  /* 0x000000494c487221 */ /* 0x000fe20000010000 */
[----:B------:R-:W-:Y:S01]  /*90e0*/  F2FP.BF16.F32.PACK_AB R73, R9, R84 ;  /* 0x000000540949723e */ /* 0x000fe200000010ff */
[----:B------:R-:W-:Y:S01]  /*90f0*/  FMUL.FTZ R64, R64, R7 ;  /* 0x0000000740407220 */ /* 0x000fe20000410000 */
[----:B------:R-:W-:Y:S01]  /*9100*/  FADD.FTZ R74, R92, R75 ;  /* 0x0000004b5c4a7221 */ /* 0x000fe20000010000 */
[----:B------:R-:W-:Y:S01]  /*9110*/  FADD.FTZ R72, R77, R72 ;  /* 0x000000484d487221 */ /* 0x000fe20000010000 */
[----:B------:R-:W3:Y:S01]  /*9120*/  MUFU.EX2 R100, R100 ;  /* 0x0000006400647308 */ /* 0x000ee20000000800 */
[----:B------:R-:W-:Y:S01]  /*9130*/  STSM.16.M88.4 [R2+0x28b00], R104 ;  /* 0x028b006802007844 */ /* 0x000fe20000000200 */
[----:B--2---:R-:W-:Y:S01]  /*9140*/  FADD.FTZ R74, R93, R74 ;  /* 0x0000004a5d4a7221 */ /* 0x004fe20000010000 */
[----:B------:R-:W-:Y:S01]  /*9150*/  FADD.FTZ R75, R85, R72 ;  /* 0x00000048554b7221 */ /* 0x000fe20000010000 */
[----:B------:R-:W-:Y:S01]  /*9160*/  F2FP.BF16.F32.PACK_AB R72, R4, R3 ;  /* 0x000000030448723e */ /* 0x000fe200000010ff */
[----:B------:R0:W-:Y:S01]  /*9170*/  STSM.16.M88.4 [R2+0x2a300], R12 ;  /* 0x02a3000c02007844 */ /* 0x0001e20000000200 */
[----:B------:R-:W-:Y:S01]  /*9180*/  FADD.FTZ R74, R99, R74 ;  /* 0x0000004a634a7221 */ /* 0x000fe20000010000 */
[----:B------:R-:W-:Y:S01]  /*9190*/  FADD.FTZ R4, R90, R75 ;  /* 0x0000004b5a047221 */ /* 0x000fe20000010000 */
[----:B------:R-:W2:Y:S01]  /*91a0*/  MUFU.EX2 R79, R79 ;  /* 0x0000004f004f7308 */ /* 0x000ea20000000800 */
[----:B------:R-:W-:Y:S01]  /*91b0*/  F2FP.BF16.F32.PACK_AB R75, R77, R76 ;  /* 0x0000004c4d4b723e */ /* 0x000fe200000010ff */
[----:B------:R-:W-:Y:S01]  /*91c0*/  FADD.FTZ R80, R101, R74 ;  /* 0x0000004a65507221 */ /* 0x000fe20000010000 */
[----:B------:R-:W-:Y:S01]  /*91d0*/  F2FP.BF16.F32.PACK_AB R74, R92, R11 ;  /* 0x0000000b5c4a723e */ /* 0x000fe200000010ff */
[----:B------:R-:W-:Y:S01]  /*91e0*/  FADD.FTZ R3, R91, R4 ;  /* 0x000000045b037221 */ /* 0x000fe20000010000 */
[----:B------:R-:W-:Y:S01]  /*91f0*/  F2FP.BF16.F32.PACK_AB R89, R90, R85 ;  /* 0x000000555a59723e */ /* 0x000fe200000010ff */
[----:B-1----:R-:W-:Y:S01]  /*9200*/  FADD.FTZ R9, R103, R80 ;  /* 0x0000005067097221 */ /* 0x002fe20000010000 */
[----:B------:R-:W-:Y:S01]  /*9210*/  F2FP.BF16.F32.PACK_AB R88, R99, R93 ;  /* 0x0000005d6358723e */ /* 0x000fe200000010ff */
[----:B------:R3:W-:Y:S01]  /*9220*/  STSM.16.M88.4 [R2+0x2bb00], R72 ;  /* 0x02bb004802007844 */ /* 0x0007e20000000200 */
[----:B------:R-:W-:Y:S01]  /*9230*/  F2FP.BF16.F32.PACK_AB R90, R103, R101 ;  /* 0x00000065675a723e */ /* 0x000fe200000010ff */
[C---:B------:R-:W-:Y:S01]  /*9240*/  FADD.FTZ R3, R94.reuse, R3 ;  /* 0x000000035e037221 */ /* 0x040fe20000010000 */
[----:B------:R-:W-:Y:S01]  /*9250*/  F2FP.BF16.F32.PACK_AB R91, R94, R91 ;  /* 0x0000005b5e5b723e */ /* 0x000fe200000010ff */
[----:B----4-:R-:W-:Y:S01]  /*9260*/  FADD.FTZ R4, R20, R9 ;  /* 0x0000000914047221 */ /* 0x010fe20000010000 */
[----:B0-----:R-:W-:Y:S01]  /*9270*/  F2FP.BF16.F32.PACK_AB R12, R21, R20 ;  /* 0x00000014150c723e */ /* 0x001fe200000010ff */
[----:B------:R-:W-:Y:S01]  /*9280*/  FADD.FTZ R76, R82, R3 ;  /* 0x00000003524c7221 */ /* 0x000fe20000010000 */
[----:B------:R-:W-:Y:S01]  /*9290*/  F2FP.BF16.F32.PACK_AB R13, R83, R82 ;  /* 0x00000052530d723e */ /* 0x000fe200000010ff */
[----:B------:R0:W-:Y:S01]  /*92a0*/  STSM.16.M88.4 [R2+0x2d300], R88 ;  /* 0x02d3005802007844 */ /* 0x0001e20000000200 */
[----:B------:R-:W-:Y:S01]  /*92b0*/  F2FP.BF16.F32.PACK_AB R14, R134, R111 ;  /* 0x0000006f860e723e */ /* 0x000fe200000010ff */
[----:B------:R-:W-:Y:S01]  /*92c0*/  FADD.FTZ R4, R21, R4 ;  /* 0x0000000415047221 */ /* 0x000fe20000010000 */
[----:B------:R-:W-:Y:S01]  /*92d0*/  F2FP.BF16.F32.PACK_AB R15, R87, R86 ;  /* 0x00000056570f723e */ /* 0x000fe200000010ff */
[----:B------:R-:W-:Y:S01]  /*92e0*/  FADD.FTZ R3, R83, R76 ;  /* 0x0000004c53037221 */ /* 0x000fe20000010000 */
[-C--:B------:R-:W-:Y:S01]  /*92f0*/  FMUL.FTZ R65, R65, R7.reuse ;  /* 0x0000000741417220 */ /* 0x080fe20000410000 */
[----:B------:R-:W-:Y:S01]  /*9300*/  FADD.FTZ R9, R111, R4 ;  /* 0x000000046f097221 */ /* 0x000fe20000010000 */
[----:B------:R-:W-:Y:S01]  /*9310*/  FMUL.FTZ R68, R68, R7 ;  /* 0x0000000744447220 */ /* 0x000fe20000410000 */
[----:B---3--:R-:W-:Y:S01]  /*9320*/  F2FP.BF16.F32.PACK_AB R72, R135, R100 ;  /* 0x000000648748723e */ /* 0x008fe200000010ff */
[----:B------:R0:W-:Y:S01]  /*9330*/  STSM.16.M88.4 [R2+0x2eb00], R12 ;  /* 0x02eb000c02007844 */ /* 0x0001e20000000200 */
[----:B------:R-:W-:Y:S01]  /*9340*/  F2FP.BF16.F32.PACK_AB R73, R98, R95 ;  /* 0x0000005f6249723e */ /* 0x000fe200000010ff */
[----:B------:R-:W-:Y:S01]  /*9350*/  FADD.FTZ R4, R86, R3 ;  /* 0x0000000356047221 */ /* 0x000fe20000010000 */
[----:B--2---:R-:W-:Y:S01]  /*9360*/  F2FP.BF16.F32.PACK_AB R74, R79, R102 ;  /* 0x000000664f4a723e */ /* 0x004fe200000010ff */
[----:B------:R-:W-:Y:S01]  /*9370*/  FADD.FTZ R9, R134, R9 ;  /* 0x0000000986097221 */ /* 0x000fe20000010000 */
[----:B------:R-:W-:Y:S01]  /*9380*/  F2FP.BF16.F32.PACK_AB R75, R10, R78 ;  /* 0x0000004e0a4b723e */ /* 0x000fe200000010ff */
[----:B------:R-:W-:Y:S01]  /*9390*/  FADD.FTZ R4, R87, R4 ;  /* 0x0000000457047221 */ /* 0x000fe20000010000 */
[----:B------:R-:W-:Y:S01]  /*93a0*/  FMUL.FTZ R69, R69, R7 ;  /* 0x0000000745457220 */ /* 0x000fe20000410000 */
        /* <DEDUP_REMOVED lines=44> */
.L_x_2075:
[----:B------:R-:W-:-:S13]  /*9670*/  ISETP.LE.AND P2, PT, RZ, UR7, PT ;  /* 0x00000007ff007c0c */ /* 0x000fda000bf43270 */
[----:B------:R-:W-:Y:S05]  /*9680*/  @!P2 BRA `(.L_x_2085) ;  /* 0x0000003400dca947 */ /* 0x000fea0003800000 */
[----:B------:R-:W-:Y:S01]  /*9690*/  IMAD.MOV.U32 R7, RZ, RZ, R5 ;  /* 0x000000ffff077224 */ /* 0x000fe200078e0005 */
[----:B------:R-:W-:Y:S01]  /*96a0*/  UMOV UR39, UR38 ;  /* 0x0000002600277c82 */ /* 0x000fe20008000000 */
[----:B------:R-:W-:Y:S01]  /*96b0*/  IMAD.MOV.U32 R9, RZ, RZ, R0 ;  /* 0x000000ffff097224 */ /* 0x000fe200078e0000 */
[----:B------:R-:W-:Y:S01]  /*96c0*/  UMOV UR6, UR36 ;  /* 0x0000002400067c82 */ /* 0x000fe20008000000 */
[----:B------:R-:W-:-:S05]  /*96d0*/  ULDC UR61, c[0x0][0x988] ;  /* 0x00026200003d7ab9 */ /* 0x000fca0000000800 */
.L_x_2094:
        /* <DEDUP_REMOVED lines=10> */
.L_x_2087:
[----:B------:R-:W-:Y:S01]  /*9780*/  ULEA UR4, UR36, UR37, 0x3 ;  /* 0x0000002524047291 */ /* 0x000fe2000f8e183f */
[----:B------:R-:W-:-:S05]  /*9790*/  IMAD.U32 R0, RZ, RZ, UR38 ;  /* 0x00000026ff007e24 */ /* 0x000fca000f8e00ff */
[----:B------:R-:W-:-:S04]  /*97a0*/  SHF.L.U32 R0, R0, 0x1f, RZ ;  /* 0x0000001f00007819 */ /* 0x000fc800000006ff */
[----:B------:R0:W1:Y:S01]  /*97b0*/  SYNCS.PHASECHK.TRANS64.TRYWAIT P2, [UR4+0x31c30], R0 ;  /* 0x031c3000ff0075a7 */ /* 0x0000620008040144 */
[----:B------:R-:W-:Y:S05]  /*97c0*/  @!P0 BRA `(.L_x_2088) ;  /* 0x0000000000048947 */ /* 0x000fea0003800000 */
[----:B------:R-:W-:Y:S01]  /*97d0*/  BPT.TRAP 0x1 ;  /* 0x000000040000795c */ /* 0x000fe20000300000 */
.L_x_2088:
[----:B-1----:R-:W-:Y:S05]  /*97e0*/  @P2 BRA `(.L_x_2086) ;  /* 0x0000000000082947 */ /* 0x002fea0003800000 */
[----:B------:R-:W1:Y:S02]  /*97f0*/  SYNCS.PHASECHK.TRANS64.TRYWAIT P2, [UR4+0x31c30], R0 ;  /* 0x031c3000ff0075a7 */ /* 0x000e640008040144 */
[----:B-1----:R-:W-:Y:S05]  /*9800*/  @!P2 BRA `(.L_x_2089) ;  /* 0x000000c40028a947 */ /* 0x002fea0003800000 */
.L_x_2086:
        /* <DEDUP_REMOVED lines=356> */
.L_x_2091:
[----:B------:R-:W-:Y:S01]  /*ae50*/  ULEA UR4, UR6, UR37, 0x3 ;  /* 0x0000002506047291 */ /* 0x000fe2000f8e183f */
[----:B------:R-:W-:-:S05]  /*ae60*/  IMAD.U32 R0, RZ, RZ, UR39 ;  /* 0x00000027ff007e24 */ /* 0x000fca000f8e00ff */
[----:B------:R-:W-:-:S04]  /*ae70*/  SHF.L.U32 R0, R0, 0x1f, RZ ;  /* 0x0000001f00007819 */ /* 0x000fc800000006ff */
[----:B------:R0:W1:Y:S01]  /*ae80*/  SYNCS.PHASECHK.TRANS64.TRYWAIT P2, [UR4+0x31c50], R0 ;  /* 0x031c5000ff0075a7 */ /* 0x0000620008040144 */
[----:B------:R-:W-:Y:S05]  /*ae90*/  @!P0 BRA `(.L_x_2092) ;  /* 0x0000000000048947 */ /* 0x000fea0003800000 */
[----:B------:R-:W-:Y:S01]  /*aea0*/  BPT.TRAP 0x1 ;  /* 0x000000040000795c */ /* 0x000fe20000300000 */
.L_x_2092:
[----:B-1----:R-:W-:Y:S05]  /*aeb0*/  @P2 BRA `(.L_x_2090) ;  /* 0x0000000000082947 */ /* 0x002fea0003800000 */
[----:B------:R-:W1:Y:S02]  /*aec0*/  SYNCS.PHASECHK.TRANS64.TRYWAIT P2, [UR4+0x31c50], R0 ;  /* 0x031c5000ff0075a7 */ /* 0x000e640008040144 */
[----:B-1----:R-:W-:Y:S05]  /*aed0*/  @!P2 BRA `(.L_x_2093) ;  /* 0x000000ac008ca947 */ /* 0x002fea0003800000 */
.L_x_2090:
        /* <DEDUP_REMOVED lines=11> */
[----:B------:R-:W-:Y:S01]  /*af90*/  UMOV UR39, UR38 ;  /* 0x0000002600277c82 */ /* 0x000fe20008000000 */
[----:B------:R-:W-:Y:S01]  /*afa0*/  ULOP3.LUT UR4, UR4, 0x2400000, URZ, 0xfc, !UPT ;  /* 0x0240000004047892 */ /* 0x000fe2000f8efc3f */
[----:B------:R-:W-:-:S03]  /*afb0*/  FMNMX.FTZ R0, R140, R5, !PT ;  /* 0x000000058c007209 */ /* 0x000fc60007810000 */
        /* <DEDUP_REMOVED lines=484> */
.L_x_2085:
[----:B------:R-:W-:Y:S06]  /*ce00*/  BAR.ARV 0x8, 0x200 ;  /* 0x0208000000007b1d */ /* 0x000fec0000002000 */
[----:B------:R-:W-:Y:S05]  /*ce10*/  @!P0 BRA `(.L_x_2095) ;  /* 0x0000000000048947 */ /* 0x000fea0003800000 */
[----:B------:R-:W-:Y:S01]  /*ce20*/  BPT.TRAP 0x1 ;  /* 0x000000040000795c */ /* 0x000fe20000300000 */
.L_x_2095:
[----:B------:R-:W-:Y:S01]  /*ce30*/  ULEA UR6, UR36, UR37, 0x3 ;  /* 0x0000002524067291 */ /* 0x000fe2000f8e183f */
[----:B------:R-:W-:-:S05]  /*ce40*/  IMAD.U32 R6, RZ, RZ, UR38 ;  /* 0x00000026ff067e24 */ /* 0x000fca000f8e00ff */
[----:B------:R-:W-:-:S04]  /*ce50*/  SHF.L.U32 R6, R6, 0x1f, RZ ;  /* 0x0000001f06067819 */ /* 0x000fc800000006ff */
[----:B------:R0:W1:Y:S01]  /*ce60*/  SYNCS.PHASECHK.TRANS64.TRYWAIT P2, [UR6+0x31c50], R6 ;  /* 0x031c5006ff0075a7 */ /* 0x0000620008040146 */
[----:B------:R-:W-:Y:S05]  /*ce70*/  @!P0 BRA `(.L_x_2096) ;  /* 0x0000000000048947 */ /* 0x000fea0003800000 */
[----:B------:R-:W-:Y:S01]  /*ce80*/  BPT.TRAP 0x1 ;  /* 0x000000040000795c */ /* 0x000fe20000300000 */
.L_x_2096:
[----:B-1----:R-:W-:Y:S05]  /*ce90*/  @P2 BRA `(.L_x_2097) ;  /* 0x0000000000082947 */ /* 0x002fea0003800000 */
[----:B------:R-:W1:Y:S02]  /*cea0*/  SYNCS.PHASECHK.TRANS64.TRYWAIT P0, [UR6+0x31c50], R6 ;  /* 0x031c5006ff0075a7 */ /* 0x000e640008000146 */
[----:B-1----:R-:W-:Y:S05]  /*ceb0*/  @!P0 BRA `(.L_x_2098) ;  /* 0x0000008c00ac8947 */ /* 0x002fea0003800000 */
.L_x_2097:
        /* <DEDUP_REMOVED lines=13> */
[----:B------:R-:W-:-:S03]  /*cf90*/  IMAD.MOV.U32 R16, RZ, RZ, -0x800000 ;  /* 0xff800000ff107424 */ /* 0x000fc600078e00ff */
        /* <DEDUP_REMOVED lines=32> */
[----:B------:R3:W4:Y:S01]  /*d1a0*/  @P0 MUFU.RCP R4, R11 ;  /* 0x0000000b00040308 */ /* 0x0007220000001000 */
[----:B0-----:R-:W-:-:S04]  /*d1b0*/  @P0 FMUL.FTZ R6, R6, 0.69314718246459960938 ;  /* 0x3f31721806060820 */ /* 0x001fc80000410000 */
[----:B------:R-:W-:Y:S01]  /*d1c0*/  @P0 FFMA.FTZ R16, R7, R0, R6 ;  /* 0x0000000007100223 */ /* 0x000fe20000010006 */
[----:B------:R-:W-:Y:S02]  /*d1d0*/  PLOP3.LUT P0, PT, PT, PT, PT, 0x8, 0x0 ;  /* 0x000000000000781c */ /* 0x000fe40003f0e170 */
[----:B------:R-:W2:Y:S01]  /*d1e0*/  @P2 MUFU.RCP R9, R12 ;  /* 0x0000000c00092308 */ /* 0x000ea20000001000 */
[----:B---3--:R-:W-:Y:S01]  /*d1f0*/  @P2 FMUL.FTZ R11, R13, 0.69314718246459960938 ;  /* 0x3f3172180d0b2820 */ /* 0x008fe20000410000 */
        /* <DEDUP_REMOVED lines=56> */
[-C--:B----4-:R-:W-:Y:S01]  /*d580*/  FMUL.FTZ R77, R24, R4.reuse ;  /* 0x00000004184d7220 */ /* 0x090fe20000410000 */
[-C--:B------:R-:W-:Y:S01]  /*d590*/  FMUL.FTZ R7, R29, R4.reuse ;  /* 0x000000041d077220 */ /* 0x080fe20000410000 */
        /* <DEDUP_REMOVED lines=45> */
[----:B0-----:R-:W-:-:S07]  /*d870*/  FMUL.FTZ R71, R71, R9 ;  /* 0x0000000947477220 */ /* 0x001fce0000410000 */
.L_x_2068:
[----:B------:R-:W0:Y:S08]  /*d880*/  S2UR UR4, SR_CgaCtaId ;  /* 0x00000000000479c3 */ /* 0x000e300000008800 */
[----:B------:R-:W-:Y:S06]  /*d890*/  BAR.SYNC.DEFER_BLOCKING 0x5, 0x200 ;  /* 0x0148000000007b1d */ /* 0x000fec0000010000 */
[----:B------:R-:W-:Y:S01]  /*d8a0*/  UMOV UR37, 0x400 ;  /* 0x0000040000257882 */ /* 0x000fe20000000000 */
[----:B------:R-:W-:Y:S01]  /*d8b0*/  BSSY B0, `(.L_x_2099) ;  /* 0x00001d5000007945 */ /* 0x000fe20003800000 */
[----:B0-----:R-:W-:-:S09]  /*d8c0*/  ULEA UR37, UR4, UR37, 0x18 ;  /* 0x0000002504257291 */ /* 0x001fd2000f8ec03f */
[----:B------:R-:W0:Y:S02]  /*d8d0*/  LDS.128 R32, [UR37+0x31cd0] ;  /* 0x031cd025ff207984 */ /* 0x000e240008000c00 */
[----:B0-----:R-:W-:Y:S02]  /*d8e0*/  R2UR UR5, R33 ;  /* 0x00000000210572ca */ /* 0x001fe400000e0000 */
[----:B------:R-:W-:Y:S01]  /*d8f0*/  R2UR UR6, R34 ;  /* 0x00000000220672ca */ /* 0x000fe200000e0000 */
[----:B------:R-:W-:Y:S06]  /*d900*/  BAR.ARV 0x4, 0x200 ;  /* 0x0108000000007b1d */ /* 0x000fec0000002000 */
[----:B------:R-:W-:Y:S08]  /*d910*/  @P0 BRA `(.L_x_2100) ;  /* 0x0000001000840947 */ /* 0x000ff00003800000 */
[----:B------:R-:W0:Y:S08]  /*d920*/  S2UR UR4, SR_SWINHI ;  /* 0x00000000000479c3 */ /* 0x000e300000002f00 */
[----:B------:R-:W-:Y:S01]  /*d930*/  BAR.SYNC.DEFER_BLOCKING 0x1, 0x180 ;  /* 0x0046000000007b1d */ /* 0x000fe20000010000 */
[----:B------:R-:W-:Y:S02]  /*d940*/  F2FP.BF16.F32.PACK_AB R6, R7, R6 ;  /* 0x000000060706723e */ /* 0x000fe400000010ff */
[----:B------:R-:W-:-:S02]  /*d950*/  F2FP.BF16.F32.PACK_AB R7, R12, R73 ;  /* 0x000000490c07723e */ /* 0x000fc400000010ff */
[----:B------:R-:W-:Y:S01]  /*d960*/  R2UR UR10, R149 ;  /* 0x00000000950a72ca */ /* 0x000fe200000e0000 */
[----:B------:R-:W-:Y:S01]  /*d970*/  ULDC.64 UR12, c[0x0][0x208] ;  /* 0x00008200000c7ab9 */ /* 0x000fe20000000a00 */
[----:B------:R-:W-:Y:S02]  /*d980*/  R2UR UR7, R144 ;  /* 0x00000000900772ca */ /* 0x000fe400000e0000 */
[----:B------:R-:W-:Y:S02]  /*d990*/  F2FP.BF16.F32.PACK_AB R27, R27, R62 ;  /* 0x0000003e1b1b723e */ /* 0x000fe400000010ff */
[----:B------:R-:W-:-:S09]  /*d9a0*/  R2UR UR14, R18 ;  /* 0x00000000120e72ca */ /* 0x000fd200000e0000 */
[----:B------:R-:W-:Y:S02]  /*d9b0*/  USHF.L.U64.HI UR11, UR7, 0x2, UR10 ;  /* 0x00000002070b7899 */ /* 0x000fe4000801020a */
[----:B------:R-:W-:Y:S01]  /*d9c0*/  USHF.L.U32 UR10, UR7, 0x2, URZ ;  /* 0x00000002070a7899 */ /* 0x000fe2000800063f */
[----:B------:R-:W-:Y:S01]  /*d9d0*/  UMOV UR8, UR37 ;  /* 0x0000002500087c82 */ /* 0x000fe20008000000 */
[----:B0-----:R-:W-:Y:S01]  /*d9e0*/  UMOV UR9, UR4 ;  /* 0x0000000400097c82 */ /* 0x001fe20008000000 */
[----:B------:R-:W-:Y:S02]  /*d9f0*/  IMAD.U32 R20, RZ, RZ, UR8 ;  /* 0x00000008ff147e24 */ /* 0x000fe4000f8e00ff */
[----:B------:R-:W-:Y:S01]  /*da00*/  IMAD.U32 R21, RZ, RZ, UR9 ;  /* 0x00000009ff157e24 */ /* 0x000fe2000f8e00ff */
[----:B------:R-:W-:Y:S02]  /*da10*/  ULDC.64 UR8, c[0x0][0xc00] ;  /* 0x0003000000087ab9 */ /* 0x000fe40000000a00 */
[----:B------:R-:W-:Y:S01]  /*da20*/  UISETP.NE.U32.AND UP0, UPT, UR8, URZ, UPT ;  /* 0x0000003f0800728c */ /* 0x000fe2000bf05070 */
[----:B------:R-:W-:Y:S01]  /*da30*/  IMAD.WIDE R4, R155, 0x2, R20 ;  /* 0x000000029b047825 */ /* 0x000fe200078e0214 */
[----:B------:R-:W-:-:S02]  /*da40*/  UIADD3 UR4, UP1, UR10, UR8, URZ ;  /* 0x000000080a047290 */ /* 0x000fc4000ff3e03f */
[----:B------:R-:W-:Y:S01]  /*da50*/  UISETP.NE.AND.EX UP0, UPT, UR9, URZ, UPT, UP0 ;  /* 0x0000003f0900728c */ /* 0x000fe2000bf05300 */
[C---:B------:R-:W-:Y:S01]  /*da60*/  LOP3.LUT R11, R4.reuse, 0x180, RZ, 0xc0, !PT ;  /* 0x00000180040b7812 */ /* 0x040fe200078ec0ff */
[----:B------:R-:W-:Y:S01]  /*da70*/  UIADD3.X UR7, UR11, UR9, URZ, UP1, !UPT ;  /* 0x000000090b077290 */ /* 0x000fe20008ffe43f */
[C---:B------:R-:W-:Y:S02]  /*da80*/  IADD3 R13, P0, R4.reuse, 0x6020, RZ ;  /* 0x00006020040d7810 */ /* 0x040fe40007f1e0ff */
[C---:B------:R-:W-:Y:S01]  /*da90*/  IADD3 R9, P1, R4.reuse, 0x6000, RZ ;  /* 0x0000600004097810 */ /* 0x040fe20007f3e0ff */
[----:B------:R-:W-:Y:S01]  /*daa0*/  ULDC.64 UR8, c[0x0][0xc08] ;  /* 0x0003020000087ab9 */ /* 0x000fe20000000a00 */
[----:B------:R-:W-:Y:S02]  /*dab0*/  SHF.R.U64 R11, R11, 0x3, RZ ;  /* 0x000000030b0b7819 */ /* 0x000fe400000012ff */
[C---:B------:R-:W-:Y:S02]  /*dac0*/  IADD3 R63, P2, R4.reuse, 0x3020, RZ ;  /* 0x00003020043f7810 */ /* 0x040fe40007f5e0ff */
[----:B------:R-:W-:-:S02]  /*dad0*/  IADD3 R33, P3, R4, 0x3000, RZ ;  /* 0x0000300004217810 */ /* 0x000fc40007f7e0ff */
[----:B------:R-:W-:Y:S01]  /*dae0*/  IADD3 R30, P4, R4, 0x20, RZ ;  /* 0x00000020041e7810 */ /* 0x000fe20007f9e0ff */
[--C-:B------:R-:W-:Y:S01]  /*daf0*/  IMAD.X R15, RZ, RZ, R5.reuse, P2 ;  /* 0x000000ffff0f7224 */ /* 0x100fe200010e0605 */
[----:B------:R-:W-:Y:S02]  /*db00*/  LOP3.LUT R8, R13, 0x180, RZ, 0xc0, !PT ;  /* 0x000001800d087812 */ /* 0x000fe400078ec0ff */
[----:B------:R-:W-:Y:S01]  /*db10*/  LOP3.LUT R10, R9, 0x180, RZ, 0xc0, !PT ;  /* 0x00000180090a7812 */ /* 0x000fe200078ec0ff */
[--C-:B------:R-:W-:Y:S01]  /*db20*/  IMAD.X R25, RZ, RZ, R5.reuse, P4 ;  /* 0x000000ffff197224 */ /* 0x100fe200020e0605 */
[----:B------:R-:W-:Y:S01]  /*db30*/  LOP3.LUT R4, R11, R4, RZ, 0x3c, !PT ;  /* 0x000000040b047212 */ /* 0x000fe200078e3cff */
[----:B------:R-:W-:Y:S01]  /*db40*/  IMAD.X R11, RZ, RZ, R5, P1 ;  /* 0x000000ffff0b7224 */ /* 0x000fe200008e0605 */
[----:B------:R-:W-:Y:S02]  /*db50*/  SHF.R.U64 R8, R8, 0x3, RZ ;  /* 0x0000000308087819 */ /* 0x000fe400000012ff */
[----:B------:R-:W-:-:S02]  /*db60*/  SHF.R.U64 R10, R10, 0x3, RZ ;  /* 0x000000030a0a7819 */ /* 0x000fc400000012ff */
[----:B------:R-:W-:Y:S02]  /*db70*/  MOV R28, R4 ;  /* 0x00000004001c7202 */ /* 0x000fe40000000f00 */
[----:B------:R-:W-:Y:S02]  /*db80*/  F2FP.BF16.F32.PACK_AB R4, R24, R77 ;  /* 0x0000004d1804723e */ /* 0x000fe400000010ff */
[----:B------:R-:W-:Y:S02]  /*db90*/  LOP3.LUT R24, R33, 0x180, RZ, 0xc0, !PT ;  /* 0x0000018021187812 */ /* 0x000fe400078ec0ff */
[----:B------:R-:W-:Y:S02]  /*dba0*/  LOP3.LUT R17, R30, 0x180, RZ, 0xc0, !PT ;  /* 0x000001801e117812 */ /* 0x000fe400078ec0ff */
[----:B------:R-:W-:Y:S01]  /*dbb0*/  LOP3.LUT R8, R8, R13, RZ, 0x3c, !PT ;  /* 0x0000000d08087212 */ /* 0x000fe200078e3cff */
[--C-:B------:R-:W-:Y:S01]  /*dbc0*/  IMAD.X R13, RZ, RZ, R5.reuse, P3 ;  /* 0x000000ffff0d7224 */ /* 0x100fe200018e0605 */
[----:B------:R-:W-:Y:S01]  /*dbd0*/  LOP3.LUT R10, R10, R9, RZ, 0x3c, !PT ;  /* 0x000000090a0a7212 */ /* 0x000fe200078e3cff */
[----:B------:R-:W-:Y:S01]  /*dbe0*/  IMAD.X R9, RZ, RZ, R5, P0 ;  /* 0x000000ffff097224 */ /* 0x000fe200000e0605 */
[----:B------:R-:W-:-:S02]  /*dbf0*/  F2FP.BF16.F32.PACK_AB R5, R14, R75 ;  /* 0x0000004b0e05723e */ /* 0x000fc400000010ff */
[----:B------:R-:W-:Y:S02]  /*dc00*/  SHF.R.U64 R24, R24, 0x3, RZ ;  /* 0x0000000318187819 */ /* 0x000fe400000012ff */
[----:B------:R-:W-:Y:S01]  /*dc10*/  LOP3.LUT R14, R63, 0x180, RZ, 0xc0, !PT ;  /* 0x000001803f0e7812 */ /* 0x000fe200078ec0ff */
[----:B------:R0:W-:Y:S01]  /*dc20*/  STSM.16.M88.4 [R28], R4 ;  /* 0x000000041c007844 */ /* 0x0001e20000000200 */
[----:B------:R-:W-:Y:S02]  /*dc30*/  SHF.R.U64 R17, R17, 0x3, RZ ;  /* 0x0000000311117819 */ /* 0x000fe400000012ff */
[----:B------:R-:W-:Y:S02]  /*dc40*/  LOP3.LUT R12, R24, R33, RZ, 0x3c, !PT ;  /* 0x00000021180c7212 */ /* 0x000fe400078e3cff */
[----:B------:R-:W-:Y:S02]  /*dc50*/  SHF.R.U64 R14, R14, 0x3, RZ ;  /* 0x000000030e0e7819 */ /* 0x000fe400000012ff */
[----:B------:R-:W-:-:S02]  /*dc60*/  LOP3.LUT R24, R17, R30, RZ, 0x3c, !PT ;  /* 0x0000001e11187212 */ /* 0x000fc400078e3cff */
[----:B------:R-:W-:Y:S02]  /*dc70*/  MOV R17, R8 ;  /* 0x0000000800117202 */ /* 0x000fe40000000f00 */
[----:B------:R-:W-:Y:S02]  /*dc80*/  MOV R30, R10 ;  /* 0x0000000a001e7202 */ /* 0x000fe40000000f00 */
[----:B------:R-:W-:Y:S02]  /*dc90*/  LOP3.LUT R14, R14, R63, RZ, 0x3c, !PT ;  /* 0x0000003f0e0e7212 */ /* 0x000fe400078e3cff */
[----:B------:R-:W-:Y:S01]  /*dca0*/  MOV R25, R24 ;  /* 0x0000001800197202 */ /* 0x000fe20000000f00 */
[----:B0-----:R-:W-:Y:S01]  /*dcb0*/  IMAD.U32 R28, RZ, RZ, UR4 ;  /* 0x00000004ff1c7e24 */ /* 0x001fe2000f8e00ff */
[----:B------:R-:W-:Y:S01]  /*dcc0*/  F2FP.BF16.F32.PACK_AB R8, R29, R0 ;  /* 0x000000001d08723e */ /* 0x000fe200000010ff */
[----:B------:R-:W-:Y:S01]  /*dcd0*/  IMAD.U32 R29, RZ, RZ, UR7 ;  /* 0x00000007ff1d7e24 */ /* 0x000fe2000f8e00ff */
[----:B------:R-:W-:-:S02]  /*dce0*/  F2FP.BF16.F32.PACK_AB R9, R26, R31 ;  /* 0x0000001f1a09723e */ /* 0x000fc400000010ff */
[----:B------:R-:W-:Y:S02]  /*dcf0*/  F2FP.BF16.F32.PACK_AB R10, R37, R36 ;  /* 0x00000024250a723e */ /* 0x000fe400000010ff */
[----:B------:R-:W-:Y:S02]  /*dd00*/  F2FP.BF16.F32.PACK_AB R11, R39, R38 ;  /* 0x00000026270b723e */ /* 0x000fe400000010ff */
[----:B------:R-:W-:Y:S02]  /*dd10*/  MOV R32, R14 ;  /* 0x0000000e00207202 */ /* 0x000fe40000000f00 */
[----:B------:R-:W-:Y:S01]  /*dd20*/  MOV R31, R12 ;  /* 0x0000000c001f7202 */ /* 0x000fe20000000f00 */
[----:B------:R0:W-:Y:S01]  /*dd30*/  STSM.16.M88.4 [R25], R8 ;  /* 0x0000000819007844 */ /* 0x0001e20000000200 */
[----:B------:R-:W-:Y:S02]  /*dd40*/  F2FP.BF16.F32.PACK_AB R4, R41, R40 ;  /* 0x000000282904723e */ /* 0x000fe400000010ff */
[----:B------:R-:W-:-:S02]  /*dd50*/  F2FP.BF16.F32.PACK_AB R5, R43, R42 ;  /* 0x0000002a2b05723e */ /* 0x000fc400000010ff */
[----:B------:R-:W-:Y:S01]  /*dd60*/  F2FP.BF16.F32.PACK_AB R6, R45, R44 ;  /* 0x0000002c2d06723e */ /* 0x000fe200000010ff */
[----:B------:R-:W1:Y:S01]  /*dd70*/  LDC R43, c[0x0][0xbe8] ;  /* 0x0002fa00ff2b7b82 */ /* 0x000e620000000800 */
[----:B------:R-:W-:Y:S02]  /*dd80*/  F2FP.BF16.F32.PACK_AB R7, R47, R46 ;  /* 0x0000002e2f07723e */ /* 0x000fe400000010ff */
[----:B------:R-:W-:Y:S02]  /*dd90*/  F2FP.BF16.F32.PACK_AB R12, R49, R48 ;  /* 0x00000030310c723e */ /* 0x000fe400000010ff */
[----:B------:R-:W-:Y:S01]  /*dda0*/  F2FP.BF16.F32.PACK_AB R13, R51, R50 ;  /* 0x00000032330d723e */ /* 0x000fe200000010ff */
[----:B------:R-:W-:Y:S01]  /*ddb0*/  STSM.16.M88.4 [R31], R4 ;  /* 0x000000041f007844 */ /* 0x000fe20000000200 */
[----:B------:R-:W-:Y:S02]  /*ddc0*/  F2FP.BF16.F32.PACK_AB R14, R53, R52 ;  /* 0x00000034350e723e */ /* 0x000fe400000010ff */
[----:B------:R-:W-:-:S02]  /*ddd0*/  F2FP.BF16.F32.PACK_AB R15, R55, R54 ;  /* 0x00000036370f723e */ /* 0x000fc400000010ff */
[----:B------:R-:W-:Y:S02]  /*dde0*/  F2FP.BF16.F32.PACK_AB R24, R57, R56 ;  /* 0x000000383918723e */ /* 0x000fe400000010ff */
[----:B0-----:R-:W-:Y:S01]  /*ddf0*/  F2FP.BF16.F32.PACK_AB R25, R59, R58 ;  /* 0x0000003a3b19723e */ /* 0x001fe200000010ff */
[----:B------:R-:W-:Y:S01]  /*de00*/  STSM.16.M88.4 [R32], R12 ;  /* 0x0000000c20007844 */ /* 0x000fe20000000200 */
[----:B------:R-:W-:Y:S02]  /*de10*/  F2FP.BF16.F32.PACK_AB R26, R61, R60 ;  /* 0x0000003c3d1a723e */ /* 0x000fe400000010ff */
[----:B------:R-:W-:Y:S02]  /*de20*/  F2FP.BF16.F32.PACK_AB R8, R65, R64 ;  /* 0x000000404108723e */ /* 0x000fe400000010ff */
[----:B------:R-:W-:Y:S01]  /*de30*/  F2FP.BF16.F32.PACK_AB R9, R67, R66 ;  /* 0x000000424309723e */ /* 0x000fe200000010ff */
[----:B------:R-:W-:Y:S01]  /*de40*/  STSM.16.M88.4 [R30], R24 ;  /* 0x000000181e007844 */ /* 0x000fe20000000200 */
[----:B------:R-:W-:-:S02]  /*de50*/  F2FP.BF16.F32.PACK_AB R10, R69, R68 ;  /* 0x00000044450a723e */ /* 0x000fc400000010ff */
[----:B------:R-:W-:Y:S02]  /*de60*/  F2FP.BF16.F32.PACK_AB R11, R71, R70 ;  /* 0x00000046470b723e */ /* 0x000fe400000010ff */
[----:B------:R-:W-:-:S03]  /*de70*/  PLOP3.LUT P0, PT, PT, PT, UP0, 0x80, 0x0 ;  /* 0x000000000000781c */ /* 0x000fc60003f0f008 */
[----:B------:R0:W-:Y:S01]  /*de80*/  STSM.16.M88.4 [R17], R8 ;  /* 0x0000000811007844 */ /* 0x0001e20000000200 */
[----:B------:R-:W-:Y:S09]  /*de90*/  BAR.SYNC.DEFER_BLOCKING 0x1, 0x180 ;  /* 0x0046000000007b1d */ /* 0x000ff20000010000 */
[----:B------:R-:W2:Y:S01]  /*dea0*/  @P0 LDG.E R0, desc[UR12][R28.64] ;  /* 0x0000000c1c000981 */ /* 0x000ea2000c1e1900 */
[----:B-1----:R-:W-:Y:S01]  /*deb0*/  ISETP.NE.AND P1, PT, R43, 0x1, PT ;  /* 0x000000012b00780c */ /* 0x002fe20003f25270 */
[----:B------:R-:W-:Y:S01]  /*dec0*/  UISETP.NE.U32.AND UP1, UPT, UR8, URZ, UPT ;  /* 0x0000003f0800728c */ /* 0x000fe2000bf25070 */
[----:B0-----:R-:W-:Y:S01]  /*ded0*/  VIADD R8, R22, UR14 ;  /* 0x0000000e16087c36 */ /* 0x001fe20008000000 */
[----:B------:R-:W-:Y:S01]  /*dee0*/  ULDC UR7, c[0x0][0xa88] ;  /* 0x0002a20000077ab9 */ /* 0x000fe20000000800 */
[----:B------:R-:W-:Y:S01]  /*def0*/  UMOV UR4, URZ ;  /* 0x0000003f00047c82 */ /* 0x000fe20008000000 */
[----:B------:R-:W-:-:S06]  /*df00*/  UISETP.NE.AND.EX UP1, UPT, UR9, URZ, UPT, UP1 ;  /* 0x0000003f0900728c */ /* 0x000fcc000bf25310 */
[----:B------:R-:W-:Y:S02]  /*df10*/  PLOP3.LUT P2, PT, PT, PT, UP1, 0x80, 0x0 ;  /* 0x000000000000781c */ /* 0x000fe40003f4f018 */
[----:B------:R-:W0:Y:S03]  /*df20*/  @P1 LDC R5, c[0x0][0xbec] ;  /* 0x0002fb00ff051b82 */ /* 0x000e260000000800 */
[----:B------:R-:W-:-:S04]  /*df30*/  @UP1 UIADD3 UR8, UP2, UR10, UR8, URZ ;  /* 0x000000080a081290 */ /* 0x000fc8000ff5e03f */
[----:B------:R-:W-:Y:S01]  /*df40*/  @UP1 UIADD3.X UR9, UR11, UR9, URZ, UP2, !UPT ;  /* 0x000000090b091290 */ /* 0x000fe200097fe43f */
[----:B------:R-:W1:Y:S01]  /*df50*/  @P1 LDC R6, c[0x0][0xbf0] ;  /* 0x0002fc00ff061b82 */ /* 0x000e620000000800 */
[----:B------:R-:W-:-:S04]  /*df60*/  IMAD.U32 R10, RZ, RZ, UR8 ;  /* 0x00000008ff0a7e24 */ /* 0x000fc8000f8e00ff */
[----:B------:R-:W-:Y:S01]  /*df70*/  IMAD.U32 R11, RZ, RZ, UR9 ;  /* 0x00000009ff0b7e24 */ /* 0x000fe2000f8e00ff */
[----:B--2---:R-:W-:Y:S01]  /*df80*/  @P0 R2UR UR4, R0 ;  /* 0x00000000000402ca */ /* 0x004fe200000e0000 */
[----:B------:R-:W-:-:S06]  /*df90*/  IMAD.U32 R0, RZ, RZ, UR7 ;  /* 0x00000007ff007e24 */ /* 0x000fcc000f8e00ff */
[----:B------:R2:W5:Y:S01]  /*dfa0*/  @P2 LDG.E R0, desc[UR12][R10.64] ;  /* 0x0000000c0a002981 */ /* 0x000562000c1e1900 */
[----:B01----:R-:W-:Y:S07]  /*dfb0*/  @P2 BRA `(.L_x_2101) ;  /* 0x0000000000142947 */ /* 0x003fee0003800000 */
[----:B------:R-:W-:Y:S05]  /*dfc0*/  @!P0 BRA `(.L_x_2101) ;  /* 0x0000000000108947 */ /* 0x000fea0003800000 */
[----:B------:R-:W-:Y:S02]  /*dfd0*/  ULDC.64 UR8, c[0x0][0x208] ;  /* 0x0000820000087ab9 */ /* 0x000fe40000000a00 */
[----:B------:R-:W3:Y:S04]  /*dfe0*/  LDG.E R7, desc[UR8][R28.64] ;  /* 0x000000081c077981 */ /* 0x000ee8000c1e1900 */
[----:B-----5:R-:W3:Y:S02]  /*dff0*/  LDG.E R0, desc[UR8][R28.64+0x4] ;  /* 0x000004081c007981 */ /* 0x020ee4000c1e1900 */
[----:B---3--:R-:W-:-:S07]  /*e000*/  IMAD.IADD R0, R0, 0x1, -R7 ;  /* 0x0000000100007824 */ /* 0x008fce00078e0a07 */
.L_x_2101:
[----:B------:R-:W-:Y:S01]  /*e010*/  R2UR UR18, R146 ;  /* 0x00000000921272ca */ /* 0x000fe200000e0000 */
[----:B------:R-:W-:Y:S01]  /*e020*/  ULDC.64 UR12, c[0x0][0xb90] ;  /* 0x0002e400000c7ab9 */ /* 0x000fe20000000a00 */
[----:B------:R-:W-:Y:S01]  /*e030*/  R2UR UR16, R149 ;  /* 0x00000000951072ca */ /* 0x000fe200000e0000 */
[----:B------:R-:W-:Y:S01]  /*e040*/  @P1 IMAD.HI.U32 R5, R8, R5, RZ ;  /* 0x0000000508051227 */ /* 0x000fe200078e00ff */
[----:B------:R-:W-:Y:S01]  /*e050*/  R2UR UR15, R144 ;  /* 0x00000000900f72ca */ /* 0x000fe200000e0000 */
[----:B------:R-:W-:Y:S01]  /*e060*/  USHF.R.S32.HI UR9, URZ, 0x1f, UR4 ;  /* 0x0000001f3f097899 */ /* 0x000fe20008011404 */
[----:B------:R-:W-:Y:S01]  /*e070*/  R2UR UR17, R18 ;  /* 0x00000000121172ca */ /* 0x000fe200000e0000 */
[----:B------:R-:W-:Y:S01]  /*e080*/  UMOV UR8, UR4 ;  /* 0x0000000400087c82 */ /* 0x000fe20008000000 */
[----:B------:R-:W-:Y:S01]  /*e090*/  IMAD.MOV.U32 R4, RZ, RZ, R8 ;  /* 0x000000ffff047224 */ /* 0x000fe200078e0008 */
[----:B------:R-:W-:Y:S01]  /*e0a0*/  @P1 SHF.R.U32.HI R4, RZ, R6, R5 ;  /* 0x00000006ff041219 */ /* 0x000fe20000011605 */
[----:B------:R-:W-:Y:S01]  /*e0b0*/  IMAD R5, R150, 0x20, R23 ;  /* 0x0000002096057824 */ /* 0x000fe200078e0217 */
[----:B------:R-:W-:Y:S01]  /*e0c0*/  ULDC.64 UR20, c[0x0][0x208] ;  /* 0x0000820000147ab9 */ /* 0x000fe20000000a00 */
[----:B-----5:R-:W-:Y:S01]  /*e0d0*/  IMAD R45, R0, R43, RZ ;  /* 0x0000002b002d7224 */ /* 0x020fe200078e02ff */
[----:B------:R-:W-:Y:S01]  /*e0e0*/  USHF.R.S32.HI UR14, URZ, 0x1f, UR18 ;  /* 0x0000001f3f0e7899 */ /* 0x000fe20008011412 */
[----:B------:R-:W-:Y:S01]  /*e0f0*/  IMAD.MOV R6, RZ, RZ, -R4 ;  /* 0x000000ffff067224 */ /* 0x000fe200078e0a04 */
[----:B------:R-:W-:Y:S01]  /*e100*/  UIMAD.WIDE.U32 UR10, UR18, UR12, UR8 ;  /* 0x0000000c120a72a5 */ /* 0x000fe2000f8e0008 */
[----:B------:R-:W-:Y:S01]  /*e110*/  IMAD.WIDE R20, R5, 0x2, R20 ;  /* 0x0000000205147825 */ /* 0x000fe200078e0214 */
[----:B------:R-:W-:Y:S01]  /*e120*/  UIMAD UR7, UR14, UR12, URZ ;  /* 0x0000000c0e0772a4 */ /* 0x000fe2000f8e023f */
[----:B------:R-:W0:Y:S01]  /*e130*/  @P1 LDC R17, c[0x0][0xbec] ;  /* 0x0002fb00ff111b82 */ /* 0x000e220000000800 */
[----:B------:R-:W-:Y:S01]  /*e140*/  USEL UR16, UR16, URZ, !UP0 ;  /* 0x0000003f10107287 */ /* 0x000fe2000c000000 */
[----:B------:R-:W-:Y:S01]  /*e150*/  IMAD R7, R43, R6, R8 ;  /* 0x000000062b077224 */ /* 0x000fe200078e0208 */
[----:B------:R-:W-:Y:S01]  /*e160*/  UIMAD UR7, UR18, UR13, UR7 ;  /* 0x0000000d120772a4 */ /* 0x000fe2000f8e0207 */
[C---:B------:R-:W-:Y:S01]  /*e170*/  IADD3 R9, P2, R20.reuse, 0x1800, RZ ;  /* 0x0000180014097810 */ /* 0x040fe20007f5e0ff */
[----:B------:R-:W-:Y:S01]  /*e180*/  USEL UR15, UR15, URZ, !UP0 ;  /* 0x0000003f0f0f7287 */ /* 0x000fe2000c000000 */
[----:B------:R-:W-:Y:S01]  /*e190*/  SHF.R.S32.HI R6, RZ, 0x1f, R4 ;  /* 0x0000001fff067819 */ /* 0x000fe20000011404 */
[----:B------:R-:W-:Y:S01]  /*e1a0*/  ULDC.64 UR12, c[0x0][0xb98] ;  /* 0x0002e600000c7ab9 */ /* 0x000fe20000000a00 */
[----:B------:R-:W-:Y:S01]  /*e1b0*/  UIADD3 UR11, UR11, UR7, URZ ;  /* 0x000000070b0b7290 */ /* 0x000fe2000fffe03f */
[----:B------:R-:W-:Y:S01]  /*e1c0*/  SHF.R.S32.HI R5, RZ, 0x1f, R7 ;  /* 0x0000001fff057819 */ /* 0x000fe20000011407 */
[----:B------:R-:W-:Y:S01]  /*e1d0*/  UIMAD UR7, UR16, UR12, URZ ;  /* 0x0000000c100772a4 */ /* 0x000fe2000f8e023f */
[----:B------:R-:W-:Y:S01]  /*e1e0*/  LOP3.LUT R8, R9, 0x180, RZ, 0xc0, !PT ;  /* 0x0000018009087812 */ /* 0x000fe200078ec0ff */
[----:B------:R-:W-:Y:S01]  /*e1f0*/  UIMAD.WIDE.U32 UR10, UR15, UR12, UR10 ;  /* 0x0000000c0f0a72a5 */ /* 0x000fe2000f8e000a */
[----:B------:R-:W-:Y:S01]  /*e200*/  IADD3 R29, P6, R20, 0x3000, RZ ;  /* 0x00003000141d7810 */ /* 0x000fe20007fde0ff */
[----:B------:R-:W-:Y:S01]  /*e210*/  UIMAD UR7, UR15, UR13, UR7 ;  /* 0x0000000d0f0772a4 */ /* 0x000fe2000f8e0207 */
[----:B------:R-:W-:-:S02]  /*e220*/  SHF.R.U64 R8, R8, 0x3, RZ ;  /* 0x0000000308087819 */ /* 0x000fc400000012ff */
[----:B------:R-:W-:Y:S01]  /*e230*/  ULDC.64 UR12, c[0x0][0xb88] ;  /* 0x0002e200000c7ab9 */ /* 0x000fe20000000a00 */
[----:B------:R-:W-:Y:S01]  /*e240*/  IADD3 R4, P0, R4, UR10, RZ ;  /* 0x0000000a04047c10 */ /* 0x000fe2000ff1e0ff */
[----:B--2---:R-:W-:Y:S01]  /*e250*/  IMAD R10, R5, UR12, RZ ;  /* 0x0000000c050a7c24 */ /* 0x004fe2000f8e02ff */
[C---:B------:R-:W-:Y:S01]  /*e260*/  IADD3 R13, P5, R20.reuse, 0x4800, RZ ;  /* 0x00004800140d7810 */ /* 0x040fe20007fbe0ff */
[----:B------:R-:W-:Y:S01]  /*e270*/  IMAD.U32 R11, RZ, RZ, UR7 ;  /* 0x00000007ff0b7e24 */ /* 0x000fe2000f8e00ff */
[----:B------:R-:W-:Y:S02]  /*e280*/  IADD3 R37, P4, R20, 0x6000, RZ ;  /* 0x0000600014257810 */ /* 0x000fe40007f9e0ff */
[----:B------:R-:W-:Y:S02]  /*e290*/  LOP3.LUT R28, R29, 0x180, RZ, 0xc0, !PT ;  /* 0x000001801d1c7812 */ /* 0x000fe400078ec0ff */
[----:B------:R-:W-:Y:S01]  /*e2a0*/  IADD3.X R5, R6, UR11, R11, P0, !PT ;  /* 0x0000000b06057c10 */ /* 0x000fe200087fe40b */
[----:B------:R-:W-:Y:S01]  /*e2b0*/  ULDC.64 UR10, c[0x0][0xb50] ;  /* 0x0002d400000a7ab9 */ /* 0x000fe20000000a00 */
[----:B------:R-:W-:Y:S01]  /*e2c0*/  LOP3.LUT R6, R8, R9, RZ, 0x3c, !PT ;  /* 0x0000000908067212 */ /* 0x000fe200078e3cff */
[----:B------:R-:W-:Y:S01]  /*e2d0*/  IMAD R9, R7, UR13, R10 ;  /* 0x0000000d07097c24 */ /* 0x000fe2000f8e020a */
[----:B------:R-:W-:Y:S01]  /*e2e0*/  LOP3.LUT R12, R13, 0x180, RZ, 0xc0, !PT ;  /* 0x000001800d0c7812 */ /* 0x000fe200078ec0ff */
[----:B------:R-:W-:Y:S01]  /*e2f0*/  IMAD.WIDE.U32 R4, R7, UR12, R4 ;  /* 0x0000000c07047c25 */ /* 0x000fe2000f8e0004 */
[----:B------:R-:W-:-:S02]  /*e300*/  LOP3.LUT R36, R37, 0x180, RZ, 0xc0, !PT ;  /* 0x0000018025247812 */ /* 0x000fc400078ec0ff */
[----:B------:R-:W-:Y:S01]  /*e310*/  SHF.R.U64 R28, R28, 0x3, RZ ;  /* 0x000000031c1c7819 */ /* 0x000fe200000012ff */
[----:B------:R-:W-:Y:S01]  /*e320*/  IMAD.IADD R5, R5, 0x1, R9 ;  /* 0x0000000105057824 */ /* 0x000fe200078e0209 */
[----:B------:R-:W-:Y:S01]  /*e330*/  LEA R8, P0, R4, UR10, 0x2 ;  /* 0x0000000a04087c11 */ /* 0x000fe2000f8010ff */
[----:B------:R-:W-:Y:S01]  /*e340*/  VIADD R10, R154, UR17 ;  /* 0x000000119a0a7c36 */ /* 0x000fe20008000000 */
[----:B------:R-:W-:Y:S01]  /*e350*/  LOP3.LUT R9, R20, 0x180, RZ, 0xc0, !PT ;  /* 0x0000018014097812 */ /* 0x000fe200078ec0ff */
[----:B------:R-:W-:Y:S01]  /*e360*/  IMAD.X R7, RZ, RZ, R21, P2 ;  /* 0x000000ffff077224 */ /* 0x000fe200010e0615 */
[----:B------:R-:W-:Y:S01]  /*e370*/  LEA.HI.X R4, R4, UR11, R5, 0x2, P0 ;  /* 0x0000000b04047c11 */ /* 0x000fe200080f1405 */
[----:B------:R-:W-:Y:S01]  /*e380*/  SHFL.IDX PT, R32, R8, RZ, 0x1c1f ;  /* 0x001c1fff08207589 */ /* 0x000fe200000e0000 */
[----:B------:R-:W-:Y:S01]  /*e390*/  LOP3.LUT P0, RZ, R152, 0x3, RZ, 0xc0, !PT ;  /* 0x0000000398ff7812 */ /* 0x000fe2000780c0ff */
[C---:B------:R-:W-:Y:S01]  /*e3a0*/  VIADD R0, R10.reuse, 0x8 ;  /* 0x000000080a007836 */ /* 0x040fe20000000000 */
[----:B------:R-:W-:Y:S01]  /*e3b0*/  SHF.R.U64 R9, R9, 0x3, RZ ;  /* 0x0000000309097819 */ /* 0x000fe200000012ff */
[----:B------:R-:W1:Y:S01]  /*e3c0*/  SHFL.IDX PT, R33, R4, RZ, 0x1c1f ;  /* 0x001c1fff04217589 */ /* 0x000e6200000e0000 */
[-C--:B------:R-:W-:Y:S01]  /*e3d0*/  ISETP.GE.OR P2, PT, R10, R45.reuse, P0 ;  /* 0x0000002d0a00720c */ /* 0x080fe20000746670 */
[----:B------:R-:W-:Y:S01]  /*e3e0*/  ULDC.64 UR10, c[0x0][0xaa0] ;  /* 0x0002a800000a7ab9 */ /* 0x000fe20000000a00 */
[----:B------:R-:W-:Y:S01]  /*e3f0*/  ISETP.GE.OR P0, PT, R0, R45, P0 ;  /* 0x0000002d0000720c */ /* 0x000fe20000706670 */
[----:B------:R-:W-:Y:S01]  /*e400*/  SHFL.IDX PT, R40, R8, 0x1, 0x1c1f ;  /* 0x003c1f0008287f89 */ /* 0x000fe200000e0000 */
[----:B------:R-:W-:-:S02]  /*e410*/  IADD3 R5, P3, R20, 0x7800, RZ ;  /* 0x0000780014057810 */ /* 0x000fc40007f7e0ff */
[----:B------:R-:W-:Y:S01]  /*e420*/  SHF.R.U64 R12, R12, 0x3, RZ ;  /* 0x000000030c0c7819 */ /* 0x000fe200000012ff */
[----:B------:R-:W2:Y:S01]  /*e430*/  SHFL.IDX PT, R41, R4, 0x1, 0x1c1f ;  /* 0x003c1f0004297f89 */ /* 0x000ea200000e0000 */
[----:B------:R-:W-:Y:S01]  /*e440*/  SHF.R.U64 R36, R36, 0x3, RZ ;  /* 0x0000000324247819 */ /* 0x000fe200000012ff */
[--C-:B------:R-:W-:Y:S01]  /*e450*/  IMAD.X R25, RZ, RZ, R21.reuse, P3 ;  /* 0x000000ffff197224 */ /* 0x100fe200018e0615 */
[----:B------:R-:W-:Y:S02]  /*e460*/  LOP3.LUT R20, R9, R20, RZ, 0x3c, !PT ;  /* 0x0000001409147212 */ /* 0x000fe400078e3cff */
[----:B------:R-:W-:Y:S01]  /*e470*/  LOP3.LUT R28, R28, R29, RZ, 0x3c, !PT ;  /* 0x0000001d1c1c7212 */ /* 0x000fe200078e3cff */
[--C-:B------:R-:W-:Y:S01]  /*e480*/  IMAD.X R29, RZ, RZ, R21.reuse, P6 ;  /* 0x000000ffff1d7224 */ /* 0x100fe200030e0615 */
[----:B------:R-:W-:Y:S01]  /*e490*/  LOP3.LUT R12, R12, R13, RZ, 0x3c, !PT ;  /* 0x0000000d0c0c7212 */ /* 0x000fe200078e3cff */
[--C-:B------:R-:W-:Y:S01]  /*e4a0*/  IMAD.X R13, RZ, RZ, R21.reuse, P5 ;  /* 0x000000ffff0d7224 */ /* 0x100fe200028e0615 */
[----:B------:R-:W-:Y:S01]  /*e4b0*/  LOP3.LUT R36, R36, R37, RZ, 0x3c, !PT ;  /* 0x0000002524247212 */ /* 0x000fe200078e3cff */
[----:B------:R-:W-:Y:S01]  /*e4c0*/  IMAD.X R37, RZ, RZ, R21, P4 ;  /* 0x000000ffff257224 */ /* 0x000fe200020e0615 */
[----:B------:R-:W-:Y:S01]  /*e4d0*/  LOP3.LUT R0, R5, 0x180, RZ, 0xc0, !PT ;  /* 0x0000018005007812 */ /* 0x000fe200078ec0ff */
[----:B-1----:R-:W-:Y:S03]  /*e4e0*/  @!P2 ST.E desc[UR20][R32.64], R16 ;  /* 0x000000102000a985 */ /* 0x002fe6000c101914 */
[----:B------:R-:W-:Y:S01]  /*e4f0*/  SHF.R.U64 R0, R0, 0x3, RZ ;  /* 0x0000000300007819 */ /* 0x000fe200000012ff */
[----:B------:R-:W-:-:S03]  /*e500*/  UIMAD UR7, UR9, UR10, URZ ;  /* 0x0000000a090772a4 */ /* 0x000fc6000f8e023f */
[----:B------:R-:W-:Y:S01]  /*e510*/  LOP3.LUT R24, R0, R5, RZ, 0x3c, !PT ;  /* 0x0000000500187212 */ /* 0x000fe200078e3cff */
[----:B--2---:R1:W-:Y:S04]  /*e520*/  @!P0 ST.E desc[UR20][R40.64], R3 ;  /* 0x0000000328008985 */ /* 0x0043e8000c101914 */
[----:B------:R2:W5:Y:S01]  /*e530*/  LD.E.128 R8, desc[UR20][R20.64] ;  /* 0x0000001414087980 */ /* 0x000562000c101d00 */
[----:B------:R-:W-:Y:S01]  /*e540*/  IMAD R0, R148, 0x60, R150 ;  /* 0x0000006094007824 */ /* 0x000fe200078e0296 */
[----:B------:R-:W-:Y:S02]  /*e550*/  UIMAD.WIDE.U32 UR8, UR4, UR10, URZ ;  /* 0x0000000a040872a5 */ /* 0x000fe4000f8e003f */
[----:B------:R-:W-:Y:S01]  /*e560*/  UIMAD UR7, UR4, UR11, UR7 ;  /* 0x0000000b040772a4 */ /* 0x000fe2000f8e0207 */
[----:B------:R-:W5:Y:S02]  /*e570*/  LD.E.128 R4, desc[UR20][R6.64] ;  /* 0x0000001406047980 */ /* 0x000f64000c101d00 */
[----:B------:R-:W-:-:S02]  /*e580*/  ULDC.64 UR10, c[0x0][0xae8] ;  /* 0x0002ba00000a7ab9 */ /* 0x000fc40000000a00 */
[----:B------:R-:W5:Y:S01]  /*e590*/  LD.E.128 R28, desc[UR20][R28.64] ;  /* 0x000000141c1c7980 */ /* 0x000f62000c101d00 */
[----:B--2---:R-:W2:Y:S01]  /*e5a0*/  @P1 LDC R21, c[0x0][0xbf0] ;  /* 0x0002fc00ff151b82 */ /* 0x004ea20000000800 */
[----:B------:R-:W-:Y:S01]  /*e5b0*/  VIADD R20, R0, UR17 ;  /* 0x0000001100147c36 */ /* 0x000fe20008000000 */
[----:B------:R-:W-:Y:S01]  /*e5c0*/  UIADD3 UR9, UR9, UR7, URZ ;  /* 0x0000000709097290 */ /* 0x000fe2000fffe03f */
[----:B------:R-:W5:Y:S01]  /*e5d0*/  LD.E.128 R12, desc[UR20][R12.64] ;  /* 0x000000140c0c7980 */ /* 0x000f62000c101d00 */
[----:B------:R-:W-:Y:S01]  /*e5e0*/  UIMAD UR4, UR14, UR10, URZ ;  /* 0x0000000a0e0472a4 */ /* 0x000fe2000f8e023f */
[----:B0-----:R-:W-:Y:S01]  /*e5f0*/  @P1 IMAD.HI.U32 R0, R20, R17, RZ ;  /* 0x0000001114001227 */ /* 0x001fe200078e00ff */
[----:B------:R-:W-:Y:S01]  /*e600*/  UIMAD.WIDE.U32 UR8, UR18, UR10, UR8 ;  /* 0x0000000a120872a5 */ /* 0x000fe2000f8e0008 */
[----:B------:R-:W5:Y:S01]  /*e610*/  LD.E.128 R36, desc[UR20][R36.64] ;  /* 0x0000001424247980 */ /* 0x000f62000c101d00 */
[----:B------:R-:W-:Y:S01]  /*e620*/  UIMAD UR4, UR18, UR11, UR4 ;  /* 0x0000000b120472a4 */ /* 0x000fe2000f8e0204 */
[----:B-1----:R-:W-:-:S02]  /*e630*/  IMAD.MOV.U32 R3, RZ, RZ, R20 ;  /* 0x000000ffff037224 */ /* 0x002fc400078e0014 */
[----:B------:R-:W-:Y:S01]  /*e640*/  ULDC.64 UR10, c[0x0][0xaf0] ;  /* 0x0002bc00000a7ab9 */ /* 0x000fe20000000a00 */
[----:B------:R-:W-:Y:S01]  /*e650*/  UIADD3 UR9, UR9, UR4, URZ ;  /* 0x0000000409097290 */ /* 0x000fe2000fffe03f */
[----:B------:R-:W5:Y:S01]  /*e660*/  LD.E.128 R24, desc[UR20][R24.64] ;  /* 0x0000001418187980 */ /* 0x000f62000c101d00 */
[----:B------:R-:W-:Y:S01]  /*e670*/  UIMAD UR4, UR16, UR10, URZ ;  /* 0x0000000a100472a4 */ /* 0x000fe2000f8e023f */
[----:B------:R-:W-:Y:S01]  /*e680*/  BSSY B1, `(.L_x_2102) ;  /* 0x0000035000017945 */ /* 0x000fe20003800000 */
[----:B------:R-:W-:Y:S01]  /*e690*/  UIMAD.WIDE.U32 UR8, UR15, UR10, UR8 ;  /* 0x0000000a0f0872a5 */ /* 0x000fe2000f8e0008 */
[----:B------:R-:W-:Y:S01]  /*e6a0*/  @!PT LDS RZ, [RZ] ;  /* 0x00000000fffff984 */ /* 0x000fe20000000800 */
[----:B------:R-:W-:Y:S01]  /*e6b0*/  @!PT LDS RZ, [RZ] ;  /* 0x00000000fffff984 */ /* 0x000fe20000000800 */
[----:B------:R-:W-:Y:S01]  /*e6c0*/  @!PT LDS RZ, [RZ] ;  /* 0x00000000fffff984 */ /* 0x000fe20000000800 */
[----:B------:R-:W-:Y:S01]  /*e6d0*/  @!PT LDS RZ, [RZ] ;  /* 0x00000000fffff984 */ /* 0x000fe20000000800 */
[----:B------:R0:W-:Y:S06]  /*e6e0*/  MEMBAR.ALL.CTA ;  /* 0x0000000000007992 */ /* 0x0001ec0000008000 */
[----:B0-----:R-:W0:Y:S01]  /*e6f0*/  FENCE.VIEW.ASYNC.S ;  /* 0x00000000000073c6 */ /* 0x001e220000000000 */
[----:B------:R-:W-:Y:S01]  /*e700*/  UIMAD UR4, UR15, UR11, UR4 ;  /* 0x0000000b0f0472a4 */ /* 0x000fe2000f8e0204 */
[----:B------:R-:W-:-:S02]  /*e710*/  SHF.R.S32.HI R34, RZ, 0x1f, R145 ;  /* 0x0000001fff227819 */ /* 0x000fc40000011491 */
[----:B------:R-:W-:Y:S01]  /*e720*/  ULDC.64 UR10, c[0x0][0xae0] ;  /* 0x0002b800000a7ab9 */ /* 0x000fe20000000a00 */
[----:B------:R-:W-:Y:S02]  /*e730*/  UIADD3 UR4, UR9, UR4, URZ ;  /* 0x0000000409047290 */ /* 0x000fe4000fffe03f */
[----:B------:R-:W-:Y:S01]  /*e740*/  IMAD.U32 R17, RZ, RZ, UR9 ;  /* 0x00000009ff117e24 */ /* 0x000fe2000f8e00ff */
[----:B--2---:R-:W-:Y:S01]  /*e750*/  @P1 SHF.R.U32.HI R3, RZ, R21, R0 ;  /* 0x00000015ff031219 */ /* 0x004fe20000011600 */
[----:B------:R-:W-:Y:S01]  /*e760*/  IMAD.U32 R16, RZ, RZ, UR8 ;  /* 0x00000008ff107e24 */ /* 0x000fe2000f8e00ff */
[----:B------:R-:W-:Y:S02]  /*e770*/  ULDC.64 UR8, c[0x0][0xad8] ;  /* 0x0002b60000087ab9 */ /* 0x000fe40000000a00 */
[--C-:B------:R-:W-:Y:S01]  /*e780*/  SHF.R.S32.HI R0, RZ, 0x1f, R3.reuse ;  /* 0x0000001fff007819 */ /* 0x100fe20000011403 */
[----:B------:R-:W-:Y:S02]  /*e790*/  IMAD.MOV R18, RZ, RZ, -R3 ;  /* 0x000000ffff127224 */ /* 0x000fe400078e0a03 */
[----:B------:R-:W-:Y:S01]  /*e7a0*/  IMAD.U32 R17, RZ, RZ, UR4 ;  /* 0x00000004ff117e24 */ /* 0x000fe2000f8e00ff */
[----:B------:R-:W-:Y:S01]  /*e7b0*/  UIADD3 UR4, UR37, 0x31c20, URZ ;  /* 0x00031c2025047890 */ /* 0x000fe2000fffe03f */
[----:B------:R-:W-:-:S02]  /*e7c0*/  IMAD R0, R0, UR10, RZ ;  /* 0x0000000a00007c24 */ /* 0x000fc4000f8e02ff */
[----:B------:R-:W-:Y:S01]  /*e7d0*/  IMAD R21, R43, R18, R20 ;  /* 0x000000122b157224 */ /* 0x000fe200078e0214 */
[----:B------:R-:W-:Y:S01]  /*e7e0*/  UPRMT UR4, URZ, 0x654, UR4 ;  /* 0x000006543f047896 */ /* 0x000fe20008000004 */
[C---:B------:R-:W-:Y:S02]  /*e7f0*/  IMAD R33, R3.reuse, UR11, R0 ;  /* 0x0000000b03217c24 */ /* 0x040fe4000f8e0200 */
[----:B------:R-:W-:Y:S01]  /*e800*/  IMAD.WIDE.U32 R16, R3, UR10, R16 ;  /* 0x0000000a03107c25 */ /* 0x000fe2000f8e0010 */
[----:B------:R-:W-:-:S03]  /*e810*/  SHF.R.S32.HI R0, RZ, 0x1f, R21 ;  /* 0x0000001fff007819 */ /* 0x000fc60000011415 */
[----:B------:R-:W-:Y:S02]  /*e820*/  IMAD.IADD R17, R17, 0x1, R33 ;  /* 0x0000000111117824 */ /* 0x000fe400078e0221 */
[----:B------:R-:W-:Y:S01]  /*e830*/  IMAD R0, R0, UR8, RZ ;  /* 0x0000000800007c24 */ /* 0x000fe2000f8e02ff */
[----:B0-----:R-:W-:Y:S01]  /*e840*/  SYNCS.ARRIVE.TRANS64.RED.A1T0 RZ, [UR4], RZ ;  /* 0x000000ffffff79a7 */ /* 0x001fe20008100404 */
[----:B------:R-:W-:-:S04]  /*e850*/  IMAD.WIDE.U32 R16, R21, UR8, R16 ;  /* 0x0000000815107c25 */ /* 0x000fc8000f8e0010 */
[----:B------:R-:W-:Y:S01]  /*e860*/  IMAD R3, R21, UR9, R0 ;  /* 0x0000000915037c24 */ /* 0x000fe2000f8e0200 */
[----:B------:R-:W-:Y:S01]  /*e870*/  ULDC.64 UR8, c[0x0][0xa80] ;  /* 0x0002a00000087ab9 */ /* 0x000fe20000000a00 */
[----:B------:R-:W-:Y:S01]  /*e880*/  VIADD R0, R150, UR17 ;  /* 0x0000001196007c36 */ /* 0x000fe20008000000 */
[----:B------:R-:W-:Y:S01]  /*e890*/  LEA R18, P1, R16, UR8, 0x1 ;  /* 0x0000000810127c11 */ /* 0x000fe2000f8208ff */
[----:B------:R-:W-:-:S03]  /*e8a0*/  IMAD.IADD R3, R17, 0x1, R3 ;  /* 0x0000000111037824 */ /* 0x000fc600078e0203 */
[----:B------:R-:W-:Y:S01]  /*e8b0*/  ISETP.GE.AND P0, PT, R0, R45, PT ;  /* 0x0000002d0000720c */ /* 0x000fe20003f06270 */
[----:B------:R0:W1:Y:S01]  /*e8c0*/  SHFL.IDX PT, R20, R18, RZ, 0x1c1f ;  /* 0x001c1fff12147589 */ /* 0x00006200000e0000 */
[----:B------:R-:W-:-:S05]  /*e8d0*/  LEA.HI.X R3, R16, UR9, R3, 0x1, P1 ;  /* 0x0000000910037c11 */ /* 0x000fca00088f0c03 */
[----:B------:R0:W2:Y:S06]  /*e8e0*/  SHFL.IDX PT, R21, R3, RZ, 0x1c1f ;  /* 0x001c1fff03157589 */ /* 0x0000ac00000e0000 */
[----:B------:R-:W-:Y:S05]  /*e8f0*/  @P0 BRA `(.L_x_2103) ;  /* 0x0000000000340947 */ /* 0x000fea0003800000 */
[----:B------:R-:W-:Y:S01]  /*e900*/  ULDC UR4, c[0x0][0xac8] ;  /* 0x0002b20000047ab9 */ /* 0x000fe20000000800 */
[----:B------:R-:W-:Y:S01]  /*e910*/  ULDC.64 UR8, c[0x0][0x208] ;  /* 0x0000820000087ab9 */ /* 0x000fe20000000a00 */
[----:B------:R-:W-:Y:S02]  /*e920*/  ISETP.GE.AND P1, PT, R145, UR4, PT ;  /* 0x0000000491007c0c */ /* 0x000fe4000bf26270 */
[----:B------:R-:W-:Y:S02]  /*e930*/  ISETP.GE.AND P2, PT, R147, UR4, PT ;  /* 0x0000000493007c0c */ /* 0x000fe4000bf46270 */
[----:B------:R-:W-:-:S09]  /*e940*/  ISETP.GE.AND P0, PT, R23, UR4, PT ;  /* 0x0000000417007c0c */ /* 0x000fd2000bf06270 */
[-C--:B-1----:R-:W-:Y:S02]  /*e950*/  @!P1 LEA R32, P3, R145, R20.reuse, 0x1 ;  /* 0x0000001491209211 */ /* 0x082fe400078608ff */
[----:B------:R-:W-:Y:S02]  /*e960*/  @!P2 LEA R40, P4, R147, R20, 0x1 ;  /* 0x000000149328a211 */ /* 0x000fe400078808ff */
[----:B--2---:R-:W-:Y:S01]  /*e970*/  @!P0 IMAD.WIDE R16, R23, 0x2, R20 ;  /* 0x0000000217108825 */ /* 0x004fe200078e0214 */
[-C--:B------:R-:W-:Y:S02]  /*e980*/  @!P1 LEA.HI.X R33, R145, R21.reuse, R34, 0x1, P3 ;  /* 0x0000001591219211 */ /* 0x080fe400018f0c22 */
[----:B------:R-:W-:Y:S02]  /*e990*/  @!P2 LEA.HI.X R41, R147, R21, R157, 0x1, P4 ;  /* 0x000000159329a211 */ /* 0x000fe400020f0c9d */
[----:B-----5:R3:W-:Y:S04]  /*e9a0*/  @!P0 ST.E.128 desc[UR8][R16.64], R8 ;  /* 0x0000000810008985 */ /* 0x0207e8000c101d08 */
[----:B------:R3:W-:Y:S04]  /*e9b0*/  @!P1 ST.E.128 desc[UR8][R32.64], R28 ;  /* 0x0000001c20009985 */ /* 0x0007e8000c101d08 */
[----:B------:R3:W-:Y:S02]  /*e9c0*/  @!P2 ST.E.128 desc[UR8][R40.64], R36 ;  /* 0x000000242800a985 */ /* 0x0007e4000c101d08 */
.L_x_2103:
[----:B------:R-:W-:Y:S05]  /*e9d0*/  BSYNC B1 ;  /* 0x0000000000017941 */ /* 0x000fea0003800000 */
.L_x_2102:
[----:B------:R-:W-:Y:S01]  /*e9e0*/  VIADD R0, R0, 0x60 ;  /* 0x0000006000007836 */ /* 0x000fe20000000000 */
[----:B---3-5:R3:W4:Y:S04]  /*e9f0*/  SHFL.IDX PT, R11, R3, 0x1, 0x1c1f ;  /* 0x003c1f00030b7f89 */ /* 0x02872800000e0000 */
[----:B------:R-:W-:Y:S01]  /*ea00*/  ISETP.GE.AND P0, PT, R0, R45, PT ;  /* 0x0000002d0000720c */ /* 0x000fe20003f06270 */
[----:B------:R3:W0:-:S12]  /*ea10*/  SHFL.IDX PT, R10, R18, 0x1, 0x1c1f ;  /* 0x003c1f00120a7f89 */ /* 0x00061800000e0000 */
[----:B---3--:R-:W-:Y:S05]  /*ea20*/  @P0 BRA `(.L_x_2104) ;  /* 0x0000000800f40947 */ /* 0x008fea0003800000 */
[----:B------:R-:W-:Y:S01]  /*ea30*/  ULDC UR4, c[0x0][0xac8] ;  /* 0x0002b20000047ab9 */ /* 0x000fe20000000800 */
[----:B------:R-:W-:Y:S01]  /*ea40*/  ULDC.64 UR8, c[0x0][0x208] ;  /* 0x0000820000087ab9 */ /* 0x000fe20000000a00 */
        /* <DEDUP_REMOVED lines=9> */
[----:B0-----:R-:W-:Y:S01]  /*eae0*/  LEA R4, P0, R147, R10, 0x1 ;  /* 0x0000000a93047211 */ /* 0x001fe200078008ff */
[----:B------:R-:W-:-:S03]  /*eaf0*/  ULDC.64 UR8, c[0x0][0x208] ;  /* 0x0000820000087ab9 */ /* 0x000fc60000000a00 */
[----:B------:R-:W-:-:S05]  /*eb00*/  LEA.HI.X R5, R147, R11, R157, 0x1, P0 ;  /* 0x0000000b93057211 */ /* 0x000fca00000f0c9d */
[----:B------:R0:W-:Y:S01]  /*eb10*/  ST.E.128 desc[UR8][R4.64], R24 ;  /* 0x0000001804007985 */ /* 0x0001e2000c101d08 */
[----:B------:R-:W-:Y:S05]  /*eb20*/  BRA `(.L_x_2104) ;  /* 0x0000000800b47947 */ /* 0x000fea0003800000 */
.L_x_2100:
[----:B------:R-:W-:Y:S01]  /*eb30*/  ULDC.64 UR8, c[0x0][0xc00] ;  /* 0x0003000000087ab9 */ /* 0x000fe20000000a00 */
[----:B------:R-:W-:Y:S01]  /*eb40*/  R2UR UR4, R144 ;  /* 0x00000000900472ca */ /* 0x000fe200000e0000 */
[----:B------:R-:W-:Y:S01]  /*eb50*/  UISETP.NE.U32.AND UP0, UPT, UR8, URZ, UPT ;  /* 0x0000003f0800728c */ /* 0x000fe2000bf05070 */
[----:B------:R-:W0:Y:S01]  /*eb60*/  LDC R11, c[0x0][0xbe8] ;  /* 0x0002fa00ff0b7b82 */ /* 0x000e220000000800 */
[----:B------:R-:W-:Y:S01]  /*eb70*/  ULDC.64 UR10, c[0x0][0x208] ;  /* 0x00008200000a7ab9 */ /* 0x000fe20000000a00 */
[----:B------:R-:W-:Y:S01]  /*eb80*/  R2UR UR7, R146 ;  /* 0x00000000920772ca */ /* 0x000fe200000e0000 */
[----:B------:R-:W-:-:S03]  /*eb90*/  UISETP.NE.AND.EX UP0, UPT, UR9, URZ, UPT, UP0 ;  /* 0x0000003f0900728c */ /* 0x000fc6000bf05300 */
[----:B------:R-:W-:-:S03]  /*eba0*/  ULDC.64 UR8, c[0x0][0xc00] ;  /* 0x0003000000087ab9 */ /* 0x000fc60000000a00 */
[----:B------:R-:W-:Y:S02]  /*ebb0*/  PLOP3.LUT P2, PT, PT, PT, UP0, 0x80, 0x0 ;  /* 0x000000000000781c */ /* 0x000fe40003f4f008 */
[----:B------:R-:W-:-:S06]  /*ebc0*/  UIMAD.WIDE UR8, UR4, 0x4, UR8 ;  /* 0x00000004040878a5 */ /* 0x000fcc000f8e0208 */
[----:B------:R-:W-:Y:S02]  /*ebd0*/  IMAD.U32 R4, RZ, RZ, UR8 ;  /* 0x00000008ff047e24 */ /* 0x000fe4000f8e00ff */
[----:B------:R-:W-:Y:S01]  /*ebe0*/  IMAD.U32 R5, RZ, RZ, UR9 ;  /* 0x00000009ff057e24 */ /* 0x000fe2000f8e00ff */
[----:B------:R-:W-:-:S04]  /*ebf0*/  ULDC.64 UR8, c[0x0][0xc08] ;  /* 0x0003020000087ab9 */ /* 0x000fc80000000a00 */
[----:B------:R-:W2:Y:S01]  /*ec00*/  @P2 LDG.E R3, desc[UR10][R4.64] ;  /* 0x0000000a04032981 */ /* 0x000ea2000c1e1900 */
[----:B------:R-:W-:Y:S01]  /*ec10*/  UISETP.NE.U32.AND UP1, UPT, UR8, URZ, UPT ;  /* 0x0000003f0800728c */ /* 0x000fe2000bf25070 */
[----:B------:R-:W1:Y:S03]  /*ec20*/  S2R R8, SR_TID.X ;  /* 0x0000000000087919 */ /* 0x000e660000002100 */
[----:B------:R-:W-:Y:S01]  /*ec30*/  UISETP.NE.AND.EX UP1, UPT, UR9, URZ, UPT, UP1 ;  /* 0x0000003f0900728c */ /* 0x000fe2000bf25310 */
[----:B0-----:R-:W-:-:S05]  /*ec40*/  ISETP.NE.AND P0, PT, R11, 0x1, PT ;  /* 0x000000010b00780c */ /* 0x001fca0003f05270 */
[----:B------:R-:W-:-:S05]  /*ec50*/  PLOP3.LUT P3, PT, PT, PT, UP1, 0x80, 0x0 ;  /* 0x000000000000781c */ /* 0x000fca0003f6f018 */
[----:B------:R-:W-:Y:S02]  /*ec60*/  @UP1 ULDC.64 UR8, c[0x0][0xc08] ;  /* 0x0003020000081ab9 */ /* 0x000fe40000000a00 */
[----:B------:R-:W-:Y:S01]  /*ec70*/  @UP1 UIMAD.WIDE UR8, UR4, 0x4, UR8 ;  /* 0x00000004040818a5 */ /* 0x000fe2000f8e0208 */
[----:B------:R-:W0:Y:S02]  /*ec80*/  @P0 LDC R9, c[0x0][0xbec] ;  /* 0x0002fb00ff090b82 */ /* 0x000e240000000800 */
[----:B------:R-:W-:Y:S02]  /*ec90*/  ULDC UR4, c[0x0][0xa88] ;  /* 0x0002a20000047ab9 */ /* 0x000fe40000000800 */
[----:B------:R-:W-:Y:S01]  /*eca0*/  IMAD.U32 R0, RZ, RZ, UR4 ;  /* 0x00000004ff007e24 */ /* 0x000fe2000f8e00ff */
[----:B------:R-:W-:Y:S01]  /*ecb0*/  UMOV UR4, URZ ;  /* 0x0000003f00047c82 */ /* 0x000fe20008000000 */
[----:B------:R-:W-:Y:S02]  /*ecc0*/  IMAD.U32 R6, RZ, RZ, UR8 ;  /* 0x00000008ff067e24 */ /* 0x000fe4000f8e00ff */
[----:B------:R-:W-:-:S05]  /*ecd0*/  IMAD.U32 R7, RZ, RZ, UR9 ;  /* 0x00000009ff077e24 */ /* 0x000fca000f8e00ff */
[----:B------:R3:W5:Y:S01]  /*ece0*/  @P3 LDG.E R0, desc[UR10][R6.64] ;  /* 0x0000000a06003981 */ /* 0x000762000c1e1900 */
[----:B------:R-:W-:Y:S01]  /*ecf0*/  USHF.R.S32.HI UR11, URZ, 0x1f, UR7 ;  /* 0x0000001f3f0b7899 */ /* 0x000fe20008011407 */
[----:B-1----:R-:W-:-:S05]  /*ed00*/  VIADD R8, R8, 0xffffff80 ;  /* 0xffffff8008087836 */ /* 0x002fca0000000000 */
[----:B------:R-:W-:Y:S02]  /*ed10*/  ISETP.GE.AND P1, PT, R8, 0xc0, PT ;  /* 0x000000c00800780c */ /* 0x000fe40003f26270 */
[----:B--2---:R-:W-:-:S13]  /*ed20*/  @P2 R2UR UR4, R3 ;  /* 0x00000000030422ca */ /* 0x004fda00000e0000 */
[----:B------:R-:W-:Y:S01]  /*ed30*/  USHF.R.S32.HI UR10, URZ, 0x1f, UR4 ;  /* 0x0000001f3f0a7899 */ /* 0x000fe20008011404 */
[----:B0--3--:R-:W-:Y:S11]  /*ed40*/  @P3 BRA `(.L_x_2105) ;  /* 0x0000000000143947 */ /* 0x009ff60003800000 */
[----:B------:R-:W-:Y:S05]  /*ed50*/  @!P2 BRA `(.L_x_2105) ;  /* 0x000000000010a947 */ /* 0x000fea0003800000 */
[----:B------:R-:W-:Y:S02]  /*ed60*/  ULDC.64 UR8, c[0x0][0x208] ;  /* 0x0000820000087ab9 */ /* 0x000fe40000000a00 */
[----:B------:R-:W2:Y:S04]  /*ed70*/  LDG.E R3, desc[UR8][R4.64] ;  /* 0x0000000804037981 */ /* 0x000ea8000c1e1900 */
[----:B-----5:R-:W2:Y:S02]  /*ed80*/  LDG.E R0, desc[UR8][R4.64+0x4] ;  /* 0x0000040804007981 */ /* 0x020ea4000c1e1900 */
[----:B--2---:R-:W-:-:S07]  /*ed90*/  IMAD.IADD R0, R0, 0x1, -R3 ;  /* 0x0000000100007824 */ /* 0x004fce00078e0a03 */
.L_x_2105:
[----:B------:R-:W-:Y:S01]  /*eda0*/  R2UR UR8, R144 ;  /* 0x00000000900872ca */ /* 0x000fe200000e0000 */
[----:B------:R-:W-:Y:S01]  /*edb0*/  BSSY B1, `(.L_x_2106) ;  /* 0x0000031000017945 */ /* 0x000fe20003800000 */
[----:B------:R-:W-:-:S11]  /*edc0*/  R2UR UR7, R149 ;  /* 0x00000000950772ca */ /* 0x000fd600000e0000 */
[----:B------:R-:W-:Y:S02]  /*edd0*/  USEL UR12, UR8, URZ, !UP0 ;  /* 0x0000003f080c7287 */ /* 0x000fe4000c000000 */
[----:B------:R-:W-:Y:S01]  /*ede0*/  USEL UR13, UR7, URZ, !UP0 ;  /* 0x0000003f070d7287 */ /* 0x000fe2000c000000 */
[----:B------:R-:W-:Y:S11]  /*edf0*/  @P1 BRA `(.L_x_2107) ;  /* 0x0000000000b01947 */ /* 0x000ff60003800000 */
[----:B------:R-:W0:Y:S01]  /*ee00*/  S2R R4, SR_TID.X ;  /* 0x0000000000047919 */ /* 0x000e220000002100 */
[----:B------:R-:W1:Y:S01]  /*ee10*/  LDC R5, c[0x0][0xbe8] ;  /* 0x0002fa00ff057b82 */ /* 0x000e620000000800 */
[----:B------:R-:W-:-:S13]  /*ee20*/  R2UR UR7, R18 ;  /* 0x00000000120772ca */ /* 0x000fda00000e0000 */
[----:B------:R-:W-:Y:S02]  /*ee30*/  IMAD.U32 R6, RZ, RZ, UR7 ;  /* 0x00000007ff067e24 */ /* 0x000fe4000f8e00ff */
[----:B-1---5:R-:W-:-:S03]  /*ee40*/  IMAD R3, R0, R5, RZ ;  /* 0x0000000500037224 */ /* 0x022fc600078e02ff */
[----:B0-----:R-:W-:-:S04]  /*ee50*/  IADD3 R6, R6, -0x80, R4 ;  /* 0xffffff8006067810 */ /* 0x001fc80007ffe004 */
[----:B------:R-:W-:-:S13]  /*ee60*/  ISETP.GE.AND P1, PT, R6, R3, PT ;  /* 0x000000030600720c */ /* 0x000fda0003f26270 */
[----:B------:R-:W-:Y:S05]  /*ee70*/  @P1 BRA `(.L_x_2107) ;  /* 0x0000000000901947 */ /* 0x000fea0003800000 */
[----:B------:R-:W-:Y:S01]  /*ee80*/  ISETP.NE.AND P1, PT, R5, 0x1, PT ;  /* 0x000000010500780c */ /* 0x000fe20003f25270 */
[----:B------:R-:W-:Y:S01]  /*ee90*/  ULDC.64 UR14, c[0x0][0xb90] ;  /* 0x0002e400000e7ab9 */ /* 0x000fe20000000a00 */
[----:B------:R-:W-:Y:S01]  /*eea0*/  R2UR UR16, R146 ;  /* 0x00000000921072ca */ /* 0x000fe200000e0000 */
[----:B------:R-:W-:Y:S01]  /*eeb0*/  UIMAD UR7, UR11, UR14, URZ ;  /* 0x0000000e0b0772a4 */ /* 0x000fe2000f8e023f */
[----:B------:R-:W-:Y:S01]  /*eec0*/  IMAD.MOV.U32 R4, RZ, RZ, R6 ;  /* 0x000000ffff047224 */ /* 0x000fe200078e0006 */
[----:B------:R-:W-:Y:S01]  /*eed0*/  UMOV UR8, UR4 ;  /* 0x0000000400087c82 */ /* 0x000fe20008000000 */
[----:B------:R-:W-:-:S07]  /*eee0*/  UMOV UR9, UR10 ;  /* 0x0000000a00097c82 */ /* 0x000fce0008000000 */
[----:B------:R-:W0:Y:S02]  /*eef0*/  @P1 LDC R3, c[0x0][0xbec] ;  /* 0x0002fb00ff031b82 */ /* 0x000e240000000800 */
[----:B------:R-:W-:Y:S02]  /*ef00*/  UIMAD.WIDE.U32 UR8, UR16, UR14, UR8 ;  /* 0x0000000e100872a5 */ /* 0x000fe4000f8e0008 */
[----:B------:R-:W-:-:S03]  /*ef10*/  UIMAD UR7, UR16, UR15, UR7 ;  /* 0x0000000f100772a4 */ /* 0x000fc6000f8e0207 */
[----:B------:R-:W-:Y:S01]  /*ef20*/  ULDC.64 UR14, c[0x0][0xb98] ;  /* 0x0002e600000e7ab9 */ /* 0x000fe20000000a00 */
[----:B------:R-:W1:Y:S01]  /*ef30*/  @P1 LDC R8, c[0x0][0xbf0] ;  /* 0x0002fc00ff081b82 */ /* 0x000e620000000800 */
[----:B------:R-:W-:Y:S02]  /*ef40*/  UIADD3 UR9, UR9, UR7, URZ ;  /* 0x0000000709097290 */ /* 0x000fe4000fffe03f */
[----:B------:R-:W-:Y:S02]  /*ef50*/  UIMAD UR7, UR13, UR14, URZ ;  /* 0x0000000e0d0772a4 */ /* 0x000fe4000f8e023f */
[----:B------:R-:W-:Y:S02]  /*ef60*/  UIMAD.WIDE.U32 UR8, UR12, UR14, UR8 ;  /* 0x0000000e0c0872a5 */ /* 0x000fe4000f8e0008 */
[----:B------:R-:W-:Y:S01]  /*ef70*/  UIMAD UR7, UR12, UR15, UR7 ;  /* 0x0000000f0c0772a4 */ /* 0x000fe2000f8e0207 */
[----:B------:R-:W-:Y:S02]  /*ef80*/  ULDC.64 UR16, c[0x0][0x208] ;  /* 0x0000820000107ab9 */ /* 0x000fe40000000a00 */
[----:B------:R-:W-:Y:S01]  /*ef90*/  ULDC.64 UR14, c[0x0][0xb88] ;  /* 0x0002e200000e7ab9 */ /* 0x000fe20000000a00 */
[----:B0-----:R-:W-:-:S05]  /*efa0*/  @P1 IMAD.HI.U32 R3, R6, R3, RZ ;  /* 0x0000000306031227 */ /* 0x001fca00078e00ff */
[----:B-1----:R-:W-:Y:S01]  /*efb0*/  @P1 SHF.R.U32.HI R4, RZ, R8, R3 ;  /* 0x00000008ff041219 */ /* 0x002fe20000011603 */
[----:B------:R-:W-:-:S04]  /*efc0*/  IMAD.U32 R8, RZ, RZ, UR7 ;  /* 0x00000007ff087e24 */ /* 0x000fc8000f8e00ff */
[----:B------:R-:W-:-:S04]  /*efd0*/  IMAD.MOV R3, RZ, RZ, -R4 ;  /* 0x000000ffff037224 */ /* 0x000fc800078e0a04 */
[----:B------:R-:W-:Y:S01]  /*efe0*/  IMAD R3, R5, R3, R6 ;  /* 0x0000000305037224 */ /* 0x000fe200078e0206 */
[----:B------:R-:W-:Y:S02]  /*eff0*/  SHF.R.S32.HI R5, RZ, 0x1f, R4 ;  /* 0x0000001fff057819 */ /* 0x000fe40000011404 */
        /* <DEDUP_REMOVED lines=12> */
.L_x_2107:
[----:B------:R-:W-:Y:S05]  /*f0c0*/  BSYNC B1 ;  /* 0x0000000000017941 */ /* 0x000fea0003800000 */
.L_x_2106:
[----:B------:R-:W1:Y:S01]  /*f0d0*/  @P0 LDC R5, c[0x0][0xbf0] ;  /* 0x0002fc00ff050b82 */ /* 0x000e620000000800 */
[----:B------:R-:W-:Y:S01]  /*f0e0*/  R2UR UR16, R18 ;  /* 0x00000000121072ca */ /* 0x000fe200000e0000 */
[----:B------:R-:W-:Y:S01]  /*f0f0*/  ULDC.64 UR14, c[0x0][0xaa0] ;  /* 0x0002a800000e7ab9 */ /* 0x000fe20000000a00 */
[----:B------:R-:W-:Y:S01]  /*f100*/  R2UR UR17, R146 ;  /* 0x00000000921172ca */ /* 0x000fe200000e0000 */
[----:B------:R-:W-:Y:S01]  /*f110*/  UIMAD UR7, UR10, UR14, URZ ;  /* 0x0000000e0a0772a4 */ /* 0x000fe2000f8e023f */
[----:B0-----:R-:W-:Y:S01]  /*f120*/  IMAD R3, R148, 0x60, R150 ;  /* 0x0000006094037824 */ /* 0x001fe200078e0296 */
[----:B------:R-:W-:Y:S01]  /*f130*/  UIMAD.WIDE.U32 UR8, UR4, UR14, URZ ;  /* 0x0000000e040872a5 */ /* 0x000fe2000f8e003f */
[----:B------:R-:W-:Y:S01]  /*f140*/  BSSY B1, `(.L_x_2108) ;  /* 0x0000039000017945 */ /* 0x000fe20003800000 */
[----:B------:R-:W-:Y:S01]  /*f150*/  UIMAD UR7, UR4, UR15, UR7 ;  /* 0x0000000f040772a4 */ /* 0x000fe2000f8e0207 */
[----:B------:R-:W-:Y:S02]  /*f160*/  SHF.R.S32.HI R16, RZ, 0x1f, R145 ;  /* 0x0000001fff107819 */ /* 0x000fe40000011491 */
[----:B------:R-:W-:Y:S01]  /*f170*/  ULDC.64 UR14, c[0x0][0xae8] ;  /* 0x0002ba00000e7ab9 */ /* 0x000fe20000000a00 */
[----:B------:R-:W-:-:S02]  /*f180*/  UIADD3 UR9, UR9, UR7, URZ ;  /* 0x0000000709097290 */ /* 0x000fc4000fffe03f */
[----:B------:R-:W-:Y:S01]  /*f190*/  UIMAD UR4, UR11, UR14, URZ ;  /* 0x0000000e0b0472a4 */ /* 0x000fe2000f8e023f */
[----:B------:R-:W-:Y:S01]  /*f1a0*/  VIADD R6, R3, UR16 ;  /* 0x0000001003067c36 */ /* 0x000fe20008000000 */
[----:B------:R-:W-:Y:S02]  /*f1b0*/  UIMAD.WIDE.U32 UR8, UR17, UR14, UR8 ;  /* 0x0000000e110872a5 */ /* 0x000fe4000f8e0008 */
[----:B------:R-:W-:Y:S01]  /*f1c0*/  UIMAD UR4, UR17, UR15, UR4 ;  /* 0x0000000f110472a4 */ /* 0x000fe2000f8e0204 */
[----:B------:R-:W-:Y:S01]  /*f1d0*/  @P0 IMAD.HI.U32 R4, R6, R9, RZ ;  /* 0x0000000906040227 */ /* 0x000fe200078e00ff */
[----:B------:R-:W-:Y:S02]  /*f1e0*/  ULDC.64 UR10, c[0x0][0xaf0] ;  /* 0x0002bc00000a7ab9 */ /* 0x000fe40000000a00 */
[----:B------:R-:W-:Y:S01]  /*f1f0*/  UIADD3 UR9, UR9, UR4, URZ ;  /* 0x0000000409097290 */ /* 0x000fe2000fffe03f */
[----:B------:R-:W-:Y:S01]  /*f200*/  IMAD.MOV.U32 R3, RZ, RZ, R6 ;  /* 0x000000ffff037224 */ /* 0x000fe200078e0006 */
[----:B------:R-:W-:Y:S01]  /*f210*/  UIMAD UR4, UR13, UR10, URZ ;  /* 0x0000000a0d0472a4 */ /* 0x000fe2000f8e023f */
[----:B-1----:R-:W-:Y:S01]  /*f220*/  @P0 SHF.R.U32.HI R3, RZ, R5, R4 ;  /* 0x00000005ff030219 */ /* 0x002fe20000011604 */
[----:B------:R-:W-:-:S02]  /*f230*/  UIMAD.WIDE.U32 UR8, UR12, UR10, UR8 ;  /* 0x0000000a0c0872a5 */ /* 0x000fc4000f8e0008 */
[----:B------:R-:W-:Y:S01]  /*f240*/  UIMAD UR4, UR12, UR11, UR4 ;  /* 0x0000000b0c0472a4 */ /* 0x000fe2000f8e0204 */
[--C-:B------:R-:W-:Y:S01]  /*f250*/  SHF.R.S32.HI R4, RZ, 0x1f, R3.reuse ;  /* 0x0000001fff047819 */ /* 0x100fe20000011403 */
[----:B------:R-:W-:Y:S01]  /*f260*/  IMAD.MOV R7, RZ, RZ, -R3 ;  /* 0x000000ffff077224 */ /* 0x000fe200078e0a03 */
[----:B------:R-:W-:Y:S01]  /*f270*/  ULDC.64 UR10, c[0x0][0xae0] ;  /* 0x0002b800000a7ab9 */ /* 0x000fe20000000a00 */
[----:B------:R-:W-:Y:S02]  /*f280*/  UIADD3 UR4, UR9, UR4, URZ ;  /* 0x0000000409047290 */ /* 0x000fe4000fffe03f */
[----:B------:R-:W-:Y:S02]  /*f290*/  IMAD.U32 R5, RZ, RZ, UR9 ;  /* 0x00000009ff057e24 */ /* 0x000fe4000f8e00ff */
[----:B------:R-:W-:Y:S02]  /*f2a0*/  IMAD R7, R11, R7, R6 ;  /* 0x000000070b077224 */ /* 0x000fe400078e0206 */
[----:B------:R-:W-:-:S02]  /*f2b0*/  IMAD R8, R4, UR10, RZ ;  /* 0x0000000a04087c24 */ /* 0x000fc4000f8e02ff */
[----:B------:R-:W-:Y:S01]  /*f2c0*/  IMAD.U32 R4, RZ, RZ, UR8 ;  /* 0x00000008ff047e24 */ /* 0x000fe2000f8e00ff */
[----:B------:R-:W-:Y:S01]  /*f2d0*/  SHF.R.S32.HI R6, RZ, 0x1f, R7 ;  /* 0x0000001fff067819 */ /* 0x000fe20000011407 */
[----:B------:R-:W-:Y:S01]  /*f2e0*/  IMAD.U32 R5, RZ, RZ, UR4 ;  /* 0x00000004ff057e24 */ /* 0x000fe2000f8e00ff */
[----:B------:R-:W-:Y:S01]  /*f2f0*/  ULDC.64 UR8, c[0x0][0xad8] ;  /* 0x0002b60000087ab9 */ /* 0x000fe20000000a00 */
        /* <DEDUP_REMOVED lines=26> */
[----:B------:R3:W-:Y:S04]  /*f4a0*/  @!P2 ST.E.128 desc[UR8][R8.64], RZ ;  /* 0x000000ff0800a985 */ /* 0x0007e8000c101d08 */
[----:B------:R3:W-:Y:S04]  /*f4b0*/  @!P3 ST.E.128 desc[UR8][R12.64], RZ ;  /* 0x000000ff0c00b985 */ /* 0x0007e8000c101d08 */
[----:B------:R3:W-:Y:S02]  /*f4c0*/  @!P4 ST.E.128 desc[UR8][R14.64], RZ ;  /* 0x000000ff0e00c985 */ /* 0x0007e4000c101d08 */
.L_x_2109:
[----:B------:R-:W-:Y:S05]  /*f4d0*/  BSYNC B1 ;  /* 0x0000000000017941 */ /* 0x000fea0003800000 */
.L_x_2108:
        /* <DEDUP_REMOVED lines=10> */
[-C--:B-1-3--:R-:W-:Y:S02]  /*f580*/  @!P3 LEA R8, P0, R145, R4.reuse, 0x1 ;  /* 0x000000049108b211 */ /* 0x08afe400078008ff */
[----:B------:R-:W-:Y:S02]  /*f590*/  @!P4 LEA R10, P1, R147, R4, 0x1 ;  /* 0x00000004930ac211 */ /* 0x000fe400078208ff */
[----:B0---4-:R-:W-:Y:S01]  /*f5a0*/  @!P2 IMAD.WIDE R6, R23, 0x2, R4 ;  /* 0x000000021706a825 */ /* 0x011fe200078e0204 */
[-C--:B------:R-:W-:Y:S02]  /*f5b0*/  @!P3 LEA.HI.X R9, R145, R5.reuse, R16, 0x1, P0 ;  /* 0x000000059109b211 */ /* 0x080fe400000f0c10 */
[----:B------:R-:W-:Y:S02]  /*f5c0*/  @!P4 LEA.HI.X R11, R147, R5, R157, 0x1, P1 ;  /* 0x00000005930bc211 */ /* 0x000fe400008f0c9d */
[----:B------:R2:W-:Y:S04]  /*f5d0*/  @!P2 ST.E.128 desc[UR8][R6.64], RZ ;  /* 0x000000ff0600a985 */ /* 0x0005e8000c101d08 */
[----:B------:R2:W-:Y:S04]  /*f5e0*/  @!P3 ST.E.128 desc[UR8][R8.64], RZ ;  /* 0x000000ff0800b985 */ /* 0x0005e8000c101d08 */
[----:B------:R2:W-:Y:S02]  /*f5f0*/  @!P4 ST.E.128 desc[UR8][R10.64], RZ ;  /* 0x000000ff0a00c985 */ /* 0x0005e4000c101d08 */
.L_x_2104:
[----:B------:R-:W-:Y:S05]  /*f600*/  BSYNC B0 ;  /* 0x0000000000007941 */ /* 0x000fea0003800000 */
.L_x_2099:
[----:B------:R-:W-:Y:S02]  /*f610*/  ULDC UR4, c[0x0][0xc3c] ;  /* 0x00030f0000047ab9 */ /* 0x000fe40000000800 */
[----:B------:R-:W-:-:S13]  /*f620*/  ISETP.GE.AND P0, PT, R35, UR4, PT ;  /* 0x0000000423007c0c */ /* 0x000fda000bf06270 */
[----:B------:R-:W-:Y:S05]  /*f630*/  @!P0 BRA `(.L_x_2110) ;  /* 0xffffff1800448947 */ /* 0x000fea000383ffff */
[----:B------:R-:W-:Y:S05]  /*f640*/  EXIT ;  /* 0x000000000000794d */ /* 0x000fea0003800000 */
.L_x_2063:
[----:B------:R-:W-:-:S08]  /*f650*/  NOP ;  /* 0x0000000000007918 */ /* 0x000fd00000000000 */
[----:B0-----:R-:W0:-:S00]  /*f660*/  USETMAXREG.DEALLOC.CTAPOOL 0x20 ;  /* 0x00000020000079c8 */ /* 0x001e0000080e0500 */
[----:B0-----:R-:W-:-:S06]  /*f670*/  LOP3.LUT R0, R0, 0x3, RZ, 0xc0, !PT ;  /* 0x0000000300007812 */ /* 0x001fcc00078ec0ff */
[----:B------:R-:W0:Y:S02]  /*f680*/  SHFL.IDX PT, R0, R0, RZ, 0x1f ;  /* 0x00001fff00007589 */ /* 0x000e2400000e0000 */
[----:B0-----:R-:W-:Y:S01]  /*f690*/  ISETP.NE.AND P0, PT, R0, RZ, PT ;  /* 0x000000ff0000720c */ /* 0x001fe20003f05270 */
[----:B------:R-:W-:-:S03]  /*f6a0*/  IMAD.MOV.U32 R0, RZ, RZ, RZ ;  /* 0x000000ffff007224 */ /* 0x000fc600078e00ff */
[----:B------:R-:W-:-:S05]  /*f6b0*/  P2R R2, PR, RZ, 0x1 ;  /* 0x00000001ff027803 */ /* 0x000fca0000000000 */
[----:B------:R0:W-:Y:S04]  /*f6c0*/  STL [R1+0x30], R2 ;  /* 0x0000300201007387 */ /* 0x0001e80000100800 */
        /* <DEDUP_REMOVED lines=8> */
.L_x_2111:
[----:B0-----:R-:W0:Y:S01]  /*f750*/  S2R R2, SR_TID.X ;  /* 0x0000000000027919 */ /* 0x001e220000002100 */
[----:B------:R-:W-:Y:S01]  /*f760*/  ULDC UR4, c[0x0][0xc3c] ;  /* 0x00030f0000047ab9 */ /* 0x000fe20000000800 */
[----:B------:R-:W-:Y:S01]  /*f770*/  ULDC.64 UR6, c[0x0][0x208] ;  /* 0x0000820000067ab9 */ /* 0x000fe20000000a00 */
        /* <DEDUP_REMOVED lines=8> */
[----:B------:R-:W0:Y:S01]  /*f800*/  S2UR UR6, SR_CTAID.X ;  /* 0x00000000000679c3 */ /* 0x000e220000002500 */
[C---:B------:R-:W-:Y:S01]  /*f810*/  ISETP.GE.U32.AND P2, PT, R5.reuse, 0x2, PT ;  /* 0x000000020500780c */ /* 0x040fe20003f46070 */
[----:B------:R-:W-:Y:S01]  /*f820*/  UMOV UR4, URZ ;  /* 0x0000003f00047c82 */ /* 0x000fe20008000000 */
[C---:B------:R-:W-:Y:S01]  /*f830*/  ISETP.GE.U32.AND P3, PT, R5.reuse, 0x4, PT ;  /* 0x000000040500780c */ /* 0x040fe20003f66070 */
[----:B------:R-:W-:Y:S01]  /*f840*/  IMAD.MOV.U32 R16, RZ, RZ, RZ ;  /* 0x000000ffff107224 */ /* 0x000fe200078e00ff */
[C---:B------:R-:W-:Y:S02]  /*f850*/  ISETP.GE.U32.AND P4, PT, R5.reuse, 0x8, PT ;  /* 0x000000080500780c */ /* 0x040fe40003f86070 */
[----:B------:R-:W-:Y:S01]  /*f860*/  ISETP.GE.U32.AND P5, PT, R5, 0x10, PT ;  /* 0x000000100500780c */ /* 0x000fe20003fa6070 */
[----:B--2---:R-:W1:Y:S02]  /*f870*/  SHFL.UP PT, R4, R0, 0x1, RZ ;  /* 0x0420000000047989 */ /* 0x004e6400000e00ff */
        /* <DEDUP_REMOVED lines=14> */
[----:B------:R-:W1:Y:S02]  /*f960*/  SHFL.IDX PT, R4, R6, 0x1f, 0x1f ;  /* 0x03e01f0006047f89 */ /* 0x000e6400000e0000 */
[----:B-1----:R-:W-:-:S04]  /*f970*/  IMAD R4, R4, UR5, RZ ;  /* 0x0000000504047c24 */ /* 0x002fc8000f8e02ff */
[----:B------:R-:W-:Y:S01]  /*f980*/  IMAD.MOV.U32 R9, RZ, RZ, R4 ;  /* 0x000000ffff097224 */ /* 0x000fe200078e0004 */
[----:B0-----:R-:W-:-:S13]  /*f990*/  ISETP.GT.AND P6, PT, R4, UR6, PT ;  /* 0x0000000604007c0c */ /* 0x001fda000bfc4270 */
[----:B------:R-:W-:Y:S05]  /*f9a0*/  @P6 BRA `(.L_x_2113) ;  /* 0x0000000000a46947 */ /* 0x000fea0003800000 */
[----:B------:R-:W0:Y:S01]  /*f9b0*/  LDC R6, c[0x0][0xc3c] ;  /* 0x00030f00ff067b82 */ /* 0x000e220000000800 */
[----:B------:R-:W-:Y:S01]  /*f9c0*/  IMAD.MOV.U32 R4, RZ, RZ, R9 ;  /* 0x000000ffff047224 */ /* 0x000fe200078e0009 */
[----:B------:R-:W-:Y:S01]  /*f9d0*/  UMOV UR4, URZ ;  /* 0x0000003f00047c82 */ /* 0x000fe20008000000 */
[----:B------:R-:W-:Y:S01]  /*f9e0*/  ULDC UR7, c[0x0][0xc3c] ;  /* 0x00030f0000077ab9 */ /* 0x000fe20000000800 */
[----:B------:R-:W-:-:S05]  /*f9f0*/  ULDC UR5, c[0x0][0xc38] ;  /* 0x00030e0000057ab9 */ /* 0x000fca0000000800 */
.L_x_2117:
        /* <DEDUP_REMOVED lines=9> */
[----:B------:R-:W0:Y:S01]  /*fa90*/  LDC.64 R2, c[0x0][0xc80] ;  /* 0x00032000ff027b82 */ /* 0x000e220000000a00 */
[----:B------:R-:W-:Y:S01]  /*faa0*/  ULDC.64 UR8, c[0x0][0x208] ;  /* 0x0000820000087ab9 */ /* 0x000fe20000000a00 */
[----:B0-----:R-:W-:-:S05]  /*fab0*/  IMAD.WIDE R2, R7, 0x4, R2 ;  /* 0x0000000407027825 */ /* 0x001fca00078e0202 */
[----:B------:R0:W5:Y:S02]  /*fac0*/  LDG.E R0, desc[UR8][R2.64] ;  /* 0x0000000802007981 */ /* 0x000164000c1e1900 */
.L_x_2116:
[----:B------:R-:W-:Y:S05]  /*fad0*/  BSYNC B0 ;  /* 0x0000000000007941 */ /* 0x000fea0003800000 */
.L_x_2115:
        /* <DEDUP_REMOVED lines=20> */
[----:B------:R-:W-:Y:S02]  /*fc20*/  IMAD.MOV.U32 R6, RZ, RZ, R9 ;  /* 0x000000ffff067224 */ /* 0x000fe400078e0009 */
[----:B------:R-:W-:-:S07]  /*fc30*/  IMAD.MOV.U32 R9, RZ, RZ, R3 ;  /* 0x000000ffff097224 */ /* 0x000fce00078e0003 */
.L_x_2113:
[----:B------:R-:W-:Y:S01]  /*fc40*/  IMAD.IADD R9, R4, 0x1, -R9 ;  /* 0x0000000104097824 */ /* 0x000fe200078e0a09 */
[----:B------:R-:W-:-:S03]  /*fc50*/  ULDC.64 UR8, c[0x0][0x208] ;  /* 0x0000820000087ab9 */ /* 0x000fc60000000a00 */
        /* <DEDUP_REMOVED lines=20> */
.L_x_2118:
[----:B-1----:R-:W-:Y:S02]  /*fda0*/  IMAD R16, R16, UR5, R9 ;  /* 0x0000000510107c24 */ /* 0x002fe4000f8e0209 */
[----:B0-----:R-:W-:Y:S01]  /*fdb0*/  IMAD.MOV.U32 R11, RZ, RZ, R10 ;  /* 0x000000ffff0b7224 */ /* 0x001fe200078e000a */
[----:B------:R-:W-:Y:S01]  /*fdc0*/  IABS R10, R4 ;  /* 0x00000004000a7213 */ /* 0x000fe20000000000 */
[----:B------:R-:W-:Y:S01]  /*fdd0*/  IMAD.MOV.U32 R2, RZ, RZ, RZ ;  /* 0x000000ffff027224 */ /* 0x000fe200078e00ff */
[----:B------:R-:W-:Y:S01]  /*fde0*/  IADD3 R9, -R16, UR6, RZ ;  /* 0x0000000610097c10 */ /* 0x000fe2000fffe1ff */
[----:B------:R-:W-:Y:S02]  /*fdf0*/  IMAD R11, R11, R8, RZ ;  /* 0x000000080b0b7224 */ /* 0x000fe400078e02ff */
[----:B------:R-:W-:Y:S01]  /*fe00*/  IMAD.MOV R10, RZ, RZ, -R10 ;  /* 0x000000ffff0a7224 */ /* 0x000fe200078e0a0a */
[----:B------:R-:W-:Y:S01]  /*fe10*/  IABS R6, R9 ;  /* 0x0000000900067213 */ /* 0x000fe20000000000 */
        /* <DEDUP_REMOVED lines=51> */
.L_x_2114:
[----:B------:R-:W-:Y:S02]  /*10150*/  IMAD.MOV.U32 R17, RZ, RZ, RZ ;  /* 0x000000ffff117224 */ /* 0x000fe400078e00ff */
[----:B------:R-:W-:Y:S02]  /*10160*/  IMAD.U32 R16, RZ, RZ, UR6 ;  /* 0x00000006ff107e24 */ /* 0x000fe4000f8e00ff */
[----:B------:R-:W-:-:S07]  /*10170*/  IMAD.MOV.U32 R18, RZ, RZ, RZ ;  /* 0x000000ffff127224 */ /* 0x000fce00078e00ff */
.L_x_2119:
[----:B------:R-:W-:-:S13]  /*10180*/  ISETP.NE.AND P0, PT, R5, RZ, PT ;  /* 0x000000ff0500720c */ /* 0x000fda0003f05270 */
[----:B------:R-:W0:Y:S01]  /*10190*/  @!P0 S2R R3, SR_CgaCtaId ;  /* 0x0000000000038919 */ /* 0x000e220000008800 */
[----:B------:R-:W-:-:S04]  /*101a0*/  @!P0 MOV R0, 0x400 ;  /* 0x0000040000008802 */ /* 0x000fc80000000f00 */
[----:B0-----:R-:W-:-:S05]  /*101b0*/  @!P0 LEA R0, R3, R0, 0x18 ;  /* 0x0000000003008211 */ /* 0x001fca00078ec0ff */
[----:B------:R2:W-:Y:S01]  /*101c0*/  @!P0 STS.128 [R0+0x31cd0], R16 ;  /* 0x031cd01000008388 */ /* 0x0005e20000000c00 */
[----:B------:R-:W-:Y:S06]  /*101d0*/  BAR.ARV 0x5, 0x200 ;  /* 0x0148000000007b1d */ /* 0x000fec0000002000 */
.L_x_2112:
        /* <DEDUP_REMOVED lines=12> */
[----:B------:R-:W-:Y:S01]  /*102a0*/  ULDC UR38, c[0x0][0xc] ;  /* 0x0000030000267ab9 */ /* 0x000fe20000000800 */
[----:B------:R-:W-:Y:S01]  /*102b0*/  IMAD.MOV.U32 R23, RZ, RZ, RZ ;  /* 0x000000ffff177224 */ /* 0x000fe200078e00ff */
[----:B------:R-:W-:Y:S01]  /*102c0*/  ULDC.64 UR36, c[0x0][0x198] ;  /* 0x0000660000247ab9 */ /* 0x000fe20000000a00 */
        /* <DEDUP_REMOVED lines=18> */
.L_x_2224:
[----:B0---4-:R-:W0:Y:S01]  /*103f0*/  LDC.64 R2, c[0x0][0xc88] ;  /* 0x00032200ff027b82 */ /* 0x011e220000000a00 */
[----:B------:R-:W-:Y:S01]  /*10400*/  ULDC.64 UR4, c[0x0][0x208] ;  /* 0x0000820000047ab9 */ /* 0x000fe20000000a00 */
[----:B0-----:R-:W-:-:S05]  /*10410*/  IMAD.WIDE R2, R19, 0x4, R2 ;  /* 0x0000000413027825 */ /* 0x001fca00078e0202 */
[----:B------:R-:W2:Y:S01]  /*10420*/  LDG.E R9, desc[UR4][R2.64] ;  /* 0x0000000402097981 */ /* 0x000ea2000c1e1900 */
[----:B------:R-:W-:Y:S05]  /*10430*/  YIELD ;  /* 0x0000000000007946 */ /* 0x000fea0003800000 */
[----:B------:R-:W-:Y:S01]  /*10440*/  ULDC.64 UR4, c[0x0][0xa28] ;  /* 0x00028a0000047ab9 */ /* 0x000fe20000000a00 */
[----:B------:R-:W-:Y:S01]  /*10450*/  IMAD.MOV.U32 R0, RZ, RZ, RZ ;  /* 0x000000ffff007224 */ /* 0x000fe200078e00ff */
[----:B------:R-:W-:Y:S01]  /*10460*/  ISETP.NE.U32.AND P0, PT, RZ, UR4, PT ;  /* 0x00000004ff007c0c */ /* 0x000fe2000bf05070 */
[----:B------:R-:W-:Y:S01]  /*10470*/  ULDC.64 UR10, c[0x0][0x208] ;  /* 0x00008200000a7ab9 */ /* 0x000fe20000000a00 */
[----:B------:R-:W-:Y:S01]  /*10480*/  IMAD.MOV.U32 R6, RZ, RZ, RZ ;  /* 0x000000ffff067224 */ /* 0x000fe200078e00ff */
[----:B------:R-:W-:Y:S01]  /*10490*/  ULDC.64 UR8, c[0x0][0xa18] ;  /* 0x0002860000087ab9 */ /* 0x000fe20000000a00 */
[----:B------:R-:W-:Y:S01]  /*104a0*/  ISETP.NE.AND.EX P0, PT, RZ, UR5, PT, P0 ;  /* 0x00000005ff007c0c */ /* 0x000fe2000bf05300 */
[----:B------:R-:W-:Y:S01]  /*104b0*/  ULDC.64 UR6, c[0x0][0xa08] ;  /* 0x0002820000067ab9 */ /* 0x000fe20000000a00 */
        /* <DEDUP_REMOVED lines=9> */
[----:B-1----:R1:W5:Y:S01]  /*10550*/  @P0 LDG.E R0, desc[UR10][R2.64] ;  /* 0x0000000a02000981 */ /* 0x002362000c1e1900 */
[----:B------:R-:W-:Y:S01]  /*10560*/  ISETP.NE.AND.EX P1, PT, RZ, UR5, PT, P1 ;  /* 0x00000005ff007c0c */ /* 0x000fe2000bf25310 */
[----:B------:R-:W-:Y:S01]  /*10570*/  IMAD.MOV.U32 R28, RZ, RZ, RZ ;  /* 0x000000ffff1c7224 */ /* 0x000fe200078e00ff */
[----:B------:R-:W-:Y:S02]  /*10580*/  ISETP.NE.U32.AND P2, PT, RZ, UR8, PT ;  /* 0x00000008ff007c0c */ /* 0x000fe4000bf45070 */
        /* <DEDUP_REMOVED lines=24> */
[----:B---3--:R-:W-:Y:S05]  /*10710*/  @P2 BRA `(.L_x_2121) ;  /* 0x0000000000182947 */ /* 0x008fea0003800000 */
[----:B------:R-:W-:Y:S05]  /*10720*/  @!P1 BRA `(.L_x_2121) ;  /* 0x0000000000149947 */ /* 0x000fea0003800000 */
[----:B------:R-:W-:Y:S02]  /*10730*/  ULDC.64 UR4, c[0x0][0x208] ;  /* 0x0000820000047ab9 */ /* 0x000fe40000000a00 */
[----:B------:R-:W0:Y:S04]  /*10740*/  LDG.E R7, desc[UR4][R2.64] ;  /* 0x0000000402077981 */ /* 0x000e28000c1e1900 */
[----:B------:R-:W0:Y:S02]  /*10750*/  LDG.E R2, desc[UR4][R2.64+0x4] ;  /* 0x0000040402027981 */ /* 0x000e24000c1e1900 */
[----:B0-----:R-:W-:-:S05]  /*10760*/  IMAD.IADD R8, R2, 0x1, -R7 ;  /* 0x0000000102087824 */ /* 0x001fca00078e0a07 */
[----:B------:R1:W-:Y:S02]  /*10770*/  STL [R1+0x14], R8 ;  /* 0x0000140801007387 */ /* 0x0003e40000100800 */
.L_x_2121:
[----:B------:R-:W-:Y:S01]  /*10780*/  ULDC.64 UR4, c[0x0][0xa20] ;  /* 0x0002880000047ab9 */ /* 0x000fe20000000a00 */
[----:B-----5:R-:W-:Y:S01]  /*10790*/  IMAD.IADD R28, R28, 0x1, R0 ;  /* 0x000000011c1c7824 */ /* 0x020fe200078e0200 */
[----:B------:R-:W-:Y:S01]  /*107a0*/  ISETP.NE.U32.AND P1, PT, RZ, UR4, PT ;  /* 0x00000004ff007c0c */ /* 0x000fe2000bf25070 */
[----:B------:R-:W-:-:S03]  /*107b0*/  IMAD.MOV.U32 R26, RZ, RZ, R9 ;  /* 0x000000ffff1a7224 */ /* 0x000fc600078e0009 */
[----:B------:R-:W-:-:S13]  /*107c0*/  ISETP.NE.AND.EX P1, PT, RZ, UR5, PT, P1 ;  /* 0x00000005ff007c0c */ /* 0x000fda000bf25310 */
[----:B------:R-:W-:Y:S05]  /*107d0*/  @!P1 BRA `(.L_x_2122) ;  /* 0x0000000000149947 */ /* 0x000fea0003800000 */
[----:B------:R-:W-:Y:S01]  /*107e0*/  IADD3 R2, P0, R24, UR4, RZ ;  /* 0x0000000418027c10 */ /* 0x000fe2000ff1e0ff */
[----:B------:R-:W-:-:S03]  /*107f0*/  ULDC.64 UR6, c[0x0][0x208] ;  /* 0x0000820000067ab9 */ /* 0x000fc60000000a00 */
[----:B------:R-:W-:-:S05]  /*10800*/  IADD3.X R3, R25, UR5, RZ, P0, !PT ;  /* 0x0000000519037c10 */ /* 0x000fca00087fe4ff */
[----:B------:R2:W5:Y:S01]  /*10810*/  LDG.E R6, desc[UR6][R2.64] ;  /* 0x0000000602067981 */ /* 0x000562000c1e1900 */
[----:B------:R-:W-:Y:S05]  /*10820*/  BRA `(.L_x_2123) ;  /* 0x0000000000147947 */ /* 0x000fea0003800000 */
.L_x_2122:
[----:B------:R-:W-:Y:S05]  /*10830*/  @!P0 BRA `(.L_x_2123) ;  /* 0x0000000000108947 */ /* 0x000fea0003800000 */
[----:B------:R-:W-:Y:S02]  /*10840*/  ULDC.64 UR4, c[0x0][0x208] ;  /* 0x0000820000047ab9 */ /* 0x000fe40000000a00 */
[----:B------:R-:W2:Y:S04]  /*10850*/  LDG.E R6, desc[UR4][R4.64] ;  /* 0x0000000404067981 */ /* 0x000ea8000c1e1900 */
[----:B------:R-:W2:Y:S02]  /*10860*/  LDG.E R4, desc[UR4][R4.64+0x4] ;  /* 0x0000040404047981 */ /* 0x000ea4000c1e1900 */
[----:B--2---:R-:W-:-:S07]  /*10870*/  IMAD.IADD R6, R4, 0x1, -R6 ;  /* 0x0000000104067824 */ /* 0x004fce00078e0a06 */
.L_x_2123:
[----:B-----5:R-:W-:Y:S01]  /*10880*/  IMAD.IADD R6, R6, 0x1, -R0 ;  /* 0x0000000106067824 */ /* 0x020fe200078e0a00 */
[----:B------:R-:W-:Y:S01]  /*10890*/  BSSY B7, `(.L_x_2124) ;  /* 0x0000428000077945 */ /* 0x000fe20003800000 */
[----:B------:R-:W3:Y:S01]  /*108a0*/  LDC R0, c[0x0][0x448] ;  /* 0x00011200ff007b82 */ /* 0x000ee20000000800 */
[----:B--2---:R-:W-:-:S04]  /*108b0*/  IMAD R2, R17, 0xc0, RZ ;  /* 0x000000c011027824 */ /* 0x004fc800078e02ff */
[----:B------:R-:W-:Y:S01]  /*108c0*/  VIADD R2, R2, 0xbf ;  /* 0x000000bf02027836 */ /* 0x000fe20000000000 */
[----:B---3--:R-:W-:-:S13]  /*108d0*/  ISETP.NE.AND P0, PT, R0, 0x1, PT ;  /* 0x000000010000780c */ /* 0x008fda0003f05270 */
[----:B------:R-:W2:Y:S08]  /*108e0*/  @P0 LDC R3, c[0x0][0x44c] ;  /* 0x00011300ff030b82 */ /* 0x000eb00000000800 */
[----:B------:R-:W3:Y:S01]  /*108f0*/  @P0 LDC R0, c[0x0][0x450] ;  /* 0x00011400ff000b82 */ /* 0x000ee20000000800 */
[----:B--2---:R-:W-:-:S05]  /*10900*/  @P0 IMAD.HI.U32 R3, R2, R3, RZ ;  /* 0x0000000302030227 */ /* 0x004fca00078e00ff */
[----:B---3--:R-:W-:Y:S01]  /*10910*/  @P0 SHF.R.U32.HI R2, RZ, R0, R3 ;  /* 0x00000000ff020219 */ /* 0x008fe20000011603 */
[C---:B------:R-:W-:Y:S01]  /*10920*/  VIADD R0, R6.reuse, 0x8f ;  /* 0x0000008f06007836 */ /* 0x040fe20000000000 */
[----:B------:R-:W-:-:S03]  /*10930*/  IADD3 R6, R6, 0x90, -R8 ;  /* 0x0000009006067810 */ /* 0x000fc60007ffe808 */
[----:B------:R-:W-:-:S04]  /*10940*/  IMAD.HI R0, R0, 0x38e38e39, RZ ;  /* 0x38e38e3900007827 */ /* 0x000fc800078e02ff */
[----:B------:R-:W-:Y:S01]  /*10950*/  IMAD.IADD R2, R6, 0x1, R2 ;  /* 0x0000000106027824 */ /* 0x000fe200078e0202 */
[----:B------:R-:W-:-:S03]  /*10960*/  SHF.R.U32.HI R3, RZ, 0x1f, R0 ;  /* 0x0000001fff037819 */ /* 0x000fc60000011600 */
[----:B------:R-:W-:Y:S01]  /*10970*/  IMAD.HI R2, R2, 0x38e38e39, RZ ;  /* 0x38e38e3902027827 */ /* 0x000fe200078e02ff */
[----:B------:R-:W-:-:S04]  /*10980*/  LEA.HI.SX32 R3, R0, R3, 0x1b ;  /* 0x0000000300037211 */ /* 0x000fc800078fdaff */
[----:B------:R-:W-:-:S04]  /*10990*/  SHF.R.U32.HI R0, RZ, 0x1f, R2 ;  /* 0x0000001fff007819 */ /* 0x000fc80000011602 */
[----:B------:R-:W-:-:S04]  /*109a0*/  LEA.HI.SX32 R0, R2, R0, 0x1b ;  /* 0x0000000002007211 */ /* 0x000fc800078fdaff */
[----:B------:R-:W-:-:S04]  /*109b0*/  VIMNMX R4, R3, R0, PT ;  /* 0x0000000003047248 */ /* 0x000fc80003fe0100 */
[----:B------:R-:W-:Y:S01]  /*109c0*/  ISETP.GT.AND P0, PT, R4, RZ, PT ;  /* 0x000000ff0400720c */ /* 0x000fe20003f04270 */
[----:B------:R2:W-:-:S12]  /*109d0*/  STL [R1+0xc], R4 ;  /* 0x00000c0401007387 */ /* 0x0005d80000100800 */
[----:B--2---:R-:W-:Y:S05]  /*109e0*/  @P0 BRA `(.L_x_2125) ;  /* 0x0000000000480947 */ /* 0x004fea0003800000 */
[----:B------:R-:W2:Y:S02]  /*109f0*/  S2R R4, SR_TID.X ;  /* 0x0000000000047919 */ /* 0x000ea40000002100 */
[----:B--2---:R-:W-:-:S04]  /*10a00*/  LOP3.LUT R4, R4, 0x7f, RZ, 0xc0, !PT ;  /* 0x0000007f04047812 */ /* 0x004fc800078ec0ff */
[----:B------:R-:W-:-:S13]  /*10a10*/  ISETP.NE.AND P0, PT, R4, RZ, PT ;  /* 0x000000ff0400720c */ /* 0x000fda0003f05270 */
[----:B------:R-:W-:Y:S05]  /*10a20*/  @P0 BRA `(.L_x_2126) ;  /* 0x0000004000380947 */ /* 0x000fea0003800000 */
[----:B------:R-:W2:Y:S01]  /*10a30*/  S2R R5, SR_LANEID ;  /* 0x0000000000057919 */ /* 0x000ea20000000000 */
[----:B------:R-:W-:Y:S01]  /*10a40*/  VOTEU.ANY UR4, UPT, PT ;  /* 0x0000000000047886 */ /* 0x000fe200038e0100 */
[----:B------:R-:W3:Y:S01]  /*10a50*/  LDC.64 R2, c[0x0][0xc60] ;  /* 0x00031800ff027b82 */ /* 0x000ee20000000a00 */
[----:B------:R-:W2:Y:S01]  /*10a60*/  FLO.U32 R0, UR4 ;  /* 0x0000000400007d00 */ /* 0x000ea200080e0000 */
[----:B------:R-:W-:Y:S01]  /*10a70*/  ULDC.64 UR6, c[0x0][0x208] ;  /* 0x0000820000067ab9 */ /* 0x000fe20000000a00 */
        /* <DEDUP_REMOVED lines=9> */
.L_x_2125:
        /* <DEDUP_REMOVED lines=15> */
[----:B01----:R-:W-:Y:S02]  /*10c00*/  IMAD.MOV.U32 R8, RZ, RZ, 0x70 ;  /* 0x00000070ff087424 */ /* 0x003fe400078e00ff */
[----:B------:R-:W-:Y:S02]  /*10c10*/  IMAD.MOV.U32 R12, RZ, RZ, 0x1 ;  /* 0x00000001ff0c7424 */ /* 0x000fe400078e00ff */
[----:B------:R-:W-:-:S07]  /*10c20*/  IMAD.MOV.U32 R13, RZ, RZ, RZ ;  /* 0x000000ffff0d7224 */ /* 0x000fce00078e00ff */
[----:B------:R-:W-:-:S07]  /*10c30*/  LEPC R20, `(.L_x_2128) ;  /* 0x000000001014794e */ /* 0x000fce0000000000 */
[----:B--2---:R-:W-:Y:S05]  /*10c40*/  CALL.ABS.NOINC R2 ;  /* 0x0000000002007343 */ /* 0x004fea0003c00000 */
.L_x_2128:
[----:B------:R-:W-:Y:S05]  /*10c50*/  BSYNC B6 ;  /* 0x0000000000067941 */ /* 0x000fea0003800000 */
.L_x_2127:
        /* <DEDUP_REMOVED lines=15> */
[----:B01----:R-:W-:Y:S02]  /*10d50*/  IMAD.MOV.U32 R8, RZ, RZ, 0x70 ;  /* 0x00000070ff087424 */ /* 0x003fe400078e00ff */
[----:B------:R-:W-:Y:S02]  /*10d60*/  IMAD.MOV.U32 R12, RZ, RZ, 0x1 ;  /* 0x00000001ff0c7424 */ /* 0x000fe400078e00ff */
[----:B--2---:R-:W-:-:S07]  /*10d70*/  IMAD.MOV.U32 R13, RZ, RZ, RZ ;  /* 0x000000ffff0d7224 */ /* 0x004fce00078e00ff */
[----:B------:R-:W-:-:S07]  /*10d80*/  LEPC R20, `(.L_x_2131) ;  /* 0x000000001014794e */ /* 0x000fce0000000000 */
[----:B---3--:R-:W-:Y:S05]  /*10d90*/  CALL.ABS.NOINC R2 ;  /* 0x0000000002007343 */ /* 0x008fea0003c00000 */
.L_x_2131:
        /* <DEDUP_REMOVED lines=15> */
.L_x_2130:
[----:B------:R-:W-:Y:S05]  /*10e90*/  BSYNC B6 ;  /* 0x0000000000067941 */ /* 0x000fea0003800000 */
.L_x_2129:
[----:B------:R-:W-:Y:S01]  /*10ea0*/  ULDC.64 UR4, c[0x0][0x9f8] ;  /* 0x00027e0000047ab9 */ /* 0x000fe20000000a00 */
[----:B------:R-:W-:Y:S01]  /*10eb0*/  ULDC.64 UR6, c[0x0][0x208] ;  /* 0x0000820000067ab9 */ /* 0x000fe20000000a00 */
[----:B------:R-:W-:Y:S01]  /*10ec0*/  ISETP.NE.U32.AND P0, PT, RZ, UR4, PT ;  /* 0x00000004ff007c0c */ /* 0x000fe2000bf05070 */
[----:B------:R-:W2:Y:S01]  /*10ed0*/  LDL R20, [R1+0xc] ;  /* 0x00000c0001147983 */ /* 0x000ea20000100800 */
[----:B------:R-:W3:Y:S02]  /*10ee0*/  LDC.64 R2, c[0x0][0x418] ;  /* 0x00010600ff027b82 */ /* 0x000ee40000000a00 */
[----:B------:R-:W-:-:S13]  /*10ef0*/  ISETP.NE.AND.EX P0, PT, RZ, UR5, PT, P0 ;  /* 0x00000005ff007c0c */ /* 0x000fda000bf05300 */
[----:B------:R-:W-:-:S04]  /*10f00*/  @P0 IADD3 R24, P1, R24, UR4, RZ ;  /* 0x0000000418180c10 */ /* 0x000fc8000ff3e0ff */
[----:B------:R-:W-:Y:S01]  /*10f10*/  @P0 IADD3.X R25, R25, UR5, RZ, P1, !PT ;  /* 0x0000000519190c10 */ /* 0x000fe20008ffe4ff */
[----:B------:R-:W-:-:S04]  /*10f20*/  ULDC.64 UR4, c[0x0][0xa08] ;  /* 0x0002820000047ab9 */ /* 0x000fc80000000a00 */
[----:B------:R2:W4:Y:S01]  /*10f30*/  @P0 LDG.E R26, desc[UR6][R24.64] ;  /* 0x00000006181a0981 */ /* 0x000522000c1e1900 */
[----:B---3--:R-:W-:Y:S01]  /*10f40*/  LOP3.LUT P0, RZ, R2, UR4, RZ, 0xfc, !PT ;  /* 0x0000000402ff7c12 */ /* 0x008fe2000f80fcff */
[----:B------:R-:W-:-:S03]  /*10f50*/  UMOV UR4, 0xffffffff ;  /* 0xffffffff00047882 */ /* 0x000fc60000000000 */
[----:B------:R-:W-:Y:S01]  /*10f60*/  LOP3.LUT P0, RZ, R3, UR5, RZ, 0xfc, P0 ;  /* 0x0000000503ff7c12 */ /* 0x000fe2000800fcff */
[----:B--2---:R-:W-:Y:S01]  /*10f70*/  VIADD R25, R20, 0xffffffff ;  /* 0xffffffff14197836 */ /* 0x004fe20000000000 */
[----:B----4-:R-:W-:Y:S02]  /*10f80*/  SHF.R.S32.HI R29, RZ, 0x1f, R26 ;  /* 0x0000001fff1d7819 */ /* 0x010fe4000001141a */
[----:B------:R-:W-:Y:S01]  /*10f90*/  SEL R24, R26, RZ, !P0 ;  /* 0x000000ff1a187207 */ /* 0x000fe20004000000 */
[----:B------:R-:W-:Y:S08]  /*10fa0*/  BRA.DIV UR4, `(.L_x_2132) ;  /* 0x0000004e04887947 */ /* 0x000ff0000b800000 */
[----:B------:R-:W2:Y:S02]  /*10fb0*/  S2R R0, SR_TID.X ;  /* 0x0000000000007919 */ /* 0x000ea40000002100 */
[----:B--2---:R-:W-:-:S04]  /*10fc0*/  SHF.R.U32.HI R0, RZ, 0x5, R0 ;  /* 0x00000005ff007819 */ /* 0x004fc80000011600 */
[----:B------:R-:W-:-:S05]  /*10fd0*/  LOP3.LUT R0, R0, 0x3, RZ, 0xc0, !PT ;  /* 0x0000000300007812 */ /* 0x000fca00078ec0ff */
[----:B------:R2:W3:Y:S02]  /*10fe0*/  SHFL.IDX PT, R14, R0, RZ, 0x1f ;  /* 0x00001fff000e7589 */ /* 0x0004e400000e0000 */
.L_x_2240:
[----:B------:R-:W-:Y:S02]  /*10ff0*/  PLOP3.LUT P1, PT, PT, PT, PT, 0x8, 0x0 ;  /* 0x000000000000781c */ /* 0x000fe40003f2e170 */
[----:B---3--:R-:W-:Y:S02]  /*11000*/  ISETP.NE.AND P0, PT, R14, RZ, PT ;  /* 0x000000ff0e00720c */ /* 0x008fe40003f05270 */
[----:B--2---:R-:W-:-:S05]  /*11010*/  P2R R0, PR, RZ, 0x2 ;  /* 0x00000002ff007803 */ /* 0x004fca0000000000 */
[----:B------:R2:W-:Y:S06]  /*11020*/  STL [R1], R0 ;  /* 0x0000000001007387 */ /* 0x0005ec0000100800 */
[----:B------:R-:W-:Y:S05]  /*11030*/  @P0 BRA `(.L_x_2133) ;  /* 0x00000004001c0947 */ /* 0x000fea0003800000 */
[----:B------:R-:W-:-:S03]  /*11040*/  UMOV UR4, 0xffffffff ;  /* 0xffffffff00047882 */ /* 0x000fc60000000000 */
[----:B------:R-:W-:Y:S05]  /*11050*/  BRA.DIV UR4, `(.L_x_2134) ;  /* 0x0000004e04907947 */ /* 0x000fea000b800000 */
[----:B------:R-:W-:-:S13]  /*11060*/  ELECT P6, URZ, PT ;  /* 0x00000000003f782f */ /* 0x000fda00038c0000 */
.L_x_2243:
[----:B------:R-:W-:Y:S05]  /*11070*/  @!P6 BRA `(.L_x_2133) ;  /* 0x00000004000ce947 */ /* 0x000fea0003800000 */
[----:B------:R-:W-:-:S04]  /*11080*/  ISETP.NE.U32.AND P0, PT, R2, RZ, PT ;  /* 0x000000ff0200720c */ /* 0x000fc80003f05070 */
[----:B------:R-:W-:-:S13]  /*11090*/  ISETP.NE.AND.EX P0, PT, R3, RZ, PT, P0 ;  /* 0x000000ff0300720c */ /* 0x000fda0003f05300 */
[----:B------:R-:W-:Y:S05]  /*110a0*/  @!P0 BRA `(.L_x_2135) ;  /* 0x0000000000488947 */ /* 0x000fea0003800000 */
[----:B------:R-:W3:Y:S01]  /*110b0*/  LDC R6, c[0x0][0x43c] ;  /* 0x00010f00ff067b82 */ /* 0x000ee20000000800 */
[----:B------:R-:W-:Y:S01]  /*110c0*/  ULDC.64 UR4, c[0x0][0x428] ;  /* 0x00010a0000047ab9 */ /* 0x000fe20000000a00 */
        /* <DEDUP_REMOVED lines=16> */
.L_x_2135:
[----:B--2---:R-:W-:Y:S01]  /*111d0*/  IMAD R0, R23, 0x8, R22 ;  /* 0x0000000817007824 */ /* 0x004fe200078e0216 */
[----:B---3--:R-:W-:-:S04]  /*111e0*/  SHF.L.U32 R2, R27, 0x1f, RZ ;  /* 0x0000001f1b027819 */ /* 0x008fc800000006ff */
[----:B------:R-:W2:Y:S02]  /*111f0*/  SYNCS.PHASECHK.TRANS64.TRYWAIT P0, [R0+URZ+0x31c40], R2 ;  /* 0x031c4002000075a7 */ /* 0x000ea4000800017f */
[----:B--2---:R-:W-:Y:S05]  /*11200*/  @!P0 BRA `(.L_x_2136) ;  /* 0x0000004c00448947 */ /* 0x004fea0003800000 */
.L_x_2244:
        /* <DEDUP_REMOVED lines=11> */
.L_x_2137:
[----:B------:R-:W-:Y:S01]  /*112c0*/  R2UR UR9, R0 ;  /* 0x00000000000972ca */ /* 0x000fe200000e0000 */
[----:B--2---:R-:W-:Y:S01]  /*112d0*/  IMAD R0, R23, 0x6c00, R22 ;  /* 0x00006c0017007824 */ /* 0x004fe200078e0216 */
        /* <DEDUP_REMOVED lines=11> */
[----:B------:R-:W-:-:S03]  /*11390*/  UIADD3 UR9, UR9, 0x31c30, URZ ;  /* 0x00031c3009097890 */ /* 0x000fc6000fffe03f */
[----:B------:R-:W-:Y:S01]  /*113a0*/  P2R R0, PR, RZ, 0x1 ;  /* 0x00000001ff007803 */ /* 0x000fe20000000000 */
[----:B------:R-:W-:Y:S02]  /*113b0*/  UIMAD UR11, UR11, 0x90, UR5 ;  /* 0x000000900b0b78a4 */ /* 0x000fe4000f8e0205 */
[----:B------:R-:W-:Y:S02]  /*113c0*/  UIADD3 UR14, UR8, 0x16a00, URZ ;  /* 0x00016a00080e7890 */ /* 0x000fe4000fffe03f */
[----:B------:R-:W-:Y:S01]  /*113d0*/  UIADD3.X UR5, URZ, UR37, URZ, UP0, !UPT ;  /* 0x000000253f057290 */ /* 0x000fe200087fe43f */
[----:B------:R3:W-:Y:S01]  /*113e0*/  STL [R1], R0 ;  /* 0x0000000001007387 */ /* 0x0007e20000100800 */
[----:B------:R-:W-:Y:S02]  /*113f0*/  UIADD3 UR15, UR8, 0x18e00, URZ ;  /* 0x00018e00080f7890 */ /* 0x000fe4000fffe03f */
[----:B------:R-:W-:-:S03]  /*11400*/  UIADD3 UR17, UR8, 0x1b200, URZ ;  /* 0x0001b20008117890 */ /* 0x000fc6000fffe03f */
[----:B------:R-:W-:Y:S01]  /*11410*/  UMOV UR8, UR14 ;  /* 0x0000000e00087c82 */ /* 0x000fe20008000000 */
[----:B------:R-:W-:Y:S01]  /*11420*/  UMOV UR14, 0x40 ;  /* 0x00000040000e7882 */ /* 0x000fe20000000000 */
[----:B------:R2:W-:Y:S02]  /*11430*/  UTMALDG.4D [UR8], [UR4], desc[UR6] ;  /* 0x00000608040075b4 */ /* 0x0005e40008019000 */
[----:B--2---:R-:W-:Y:S01]  /*11440*/  UMOV UR8, UR15 ;  /* 0x0000000f00087c82 */ /* 0x004fe20008000000 */
[----:B------:R-:W-:Y:S02]  /*11450*/  UMOV UR10, UR16 ;  /* 0x00000010000a7c82 */ /* 0x000fe40008000000 */
[----:B------:R2:W-:Y:S02]  /*11460*/  UTMALDG.4D [UR8], [UR4], desc[UR6] ;  /* 0x00000608040075b4 */ /* 0x0005e40008019000 */
[----:B--2---:R-:W-:Y:S01]  /*11470*/  UMOV UR8, UR17 ;  /* 0x0000001100087c82 */ /* 0x004fe20008000000 */
[----:B------:R-:W-:-:S02]  /*11480*/  UMOV UR10, UR14 ;  /* 0x0000000e000a7c82 */ /* 0x000fc40008000000 */
[----:B------:R3:W-:Y:S02]  /*11490*/  UTMALDG.4D [UR8], [UR4], desc[UR6] ;  /* 0x00000608040075b4 */ /* 0x0007e40008019000 */
[----:B---3--:R-:W-:Y:S01]  /*114a0*/  NOP ;  /* 0x0000000000007918 */ /* 0x008fe20000000000 */
.L_x_2133:
[----:B------:R-:W3:Y:S04]  /*114b0*/  LDL.LU R4, [R1+0x10] ;  /* 0x0000100001047983 */ /* 0x000ee80000300800 */
[----:B------:R-:W4:Y:S04]  /*114c0*/  LDL.LU R6, [R1+0x8] ;  /* 0x0000080001067983 */ /* 0x000f280000300800 */
[----:B------:R-:W5:Y:S01]  /*114d0*/  LDL.LU R3, [R1+0x18] ;  /* 0x0000180001037983 */ /* 0x000f620000300800 */
[----:B------:R-:W-:Y:S05]  /*114e0*/  WARPSYNC.ALL ;  /* 0x0000000000007948 */ /* 0x000fea0003800000 */
[----:B------:R-:W-:Y:S01]  /*114f0*/  ULDC.64 UR6, c[0x0][0xa00] ;  /* 0x0002800000067ab9 */ /* 0x000fe20000000a00 */
[----:B------:R-:W-:Y:S01]  /*11500*/  ULDC.64 UR4, c[0x0][0x298] ;  /* 0x0000a60000047ab9 */ /* 0x000fe20000000a00 */
[----:B------:R-:W-:Y:S01]  /*11510*/  BAR.SYNC.DEFER_BLOCKING 0x8, 0x200 ;  /* 0x0208000000007b1d */ /* 0x000fe20000010000 */
[----:B------:R-:W-:Y:S01]  /*11520*/  ISETP.NE.U32.AND P0, PT, RZ, UR6, PT ;  /* 0x00000006ff007c0c */ /* 0x000fe2000bf05070 */
[----:B--2---:R-:W-:-:S03]  /*11530*/  VIADD R0, R22, 0xda00 ;  /* 0x0000da0016007836 */ /* 0x004fc60000000000 */
[----:B------:R-:W-:Y:S01]  /*11540*/  ISETP.NE.AND.EX P0, PT, RZ, UR7, PT, P0 ;  /* 0x00000007ff007c0c */ /* 0x000fe2000bf05300 */
[----:B------:R-:W-:Y:S01]  /*11550*/  BSSY B6, `(.L_x_2138) ;  /* 0x0000020000067945 */ /* 0x000fe20003800000 */
[----:B------:R-:W-:Y:S02]  /*11560*/  LOP3.LUT P1, RZ, R0, 0x1bf, RZ, 0xc0, !PT ;  /* 0x000001bf00ff7812 */ /* 0x000fe4000782c0ff */
[----:B---3--:R-:W-:-:S05]  /*11570*/  SHF.R.S32.HI R2, RZ, 0x1f, R4 ;  /* 0x0000001fff027819 */ /* 0x008fca0000011404 */
        /* <DEDUP_REMOVED lines=8> */
[----:B--2---:R-:W-:Y:S01]  /*11600*/  IMAD.IADD R2, R5, 0x1, R0 ;  /* 0x0000000105027824 */ /* 0x004fe200078e0200 */
[----:B------:R-:W-:-:S05]  /*11610*/  SHF.R.S32.HI R0, RZ, 0x1f, R18 ;  /* 0x0000001fff007819 */ /* 0x000fca0000011412 */
        /* <DEDUP_REMOVED lines=19> */
.L_x_2139:
[----:B------:R-:W-:Y:S05]  /*11750*/  BSYNC B6 ;  /* 0x0000000000067941 */ /* 0x000fea0003800000 */
.L_x_2138:
        /* <DEDUP_REMOVED lines=8> */
[----:B------:R-:W4:Y:S01]  /*117e0*/  LDL.LU R4, [R1+0x8] ;  /* 0x0000080001047983 */ /* 0x000f220000300800 */
[----:B------:R-:W4:Y:S01]  /*117f0*/  S2R R10, SR_TID.X ;  /* 0x00000000000a7919 */ /* 0x000f220000002100 */
[----:B------:R-:W4:Y:S01]  /*11800*/  S2R R11, SR_TID.X ;  /* 0x00000000000b7919 */ /* 0x000f220000002100 */
[----:B---3--:R-:W-:-:S13]  /*11810*/  ISETP.NE.AND P1, PT, R9, 0x1, PT ;  /* 0x000000010900780c */ /* 0x008fda0003f25270 */
[----:B------:R-:W3:Y:S08]  /*11820*/  @P1 LDC R5, c[0x0][0x450] ;  /* 0x00011400ff051b82 */ /* 0x000ef00000000800 */
[----:B01----:R-:W0:Y:S01]  /*11830*/  @P1 LDC R8, c[0x0][0x44c] ;  /* 0x00011300ff081b82 */ /* 0x003e220000000800 */
[----:B--2---:R-:W-:Y:S02]  /*11840*/  IMAD.MOV.U32 R3, RZ, RZ, R0 ;  /* 0x000000ffff037224 */ /* 0x004fe400078e0000 */
[----:B----4-:R-:W-:-:S02]  /*11850*/  IMAD R0, R20, UR4, RZ ;  /* 0x0000000414007c24 */ /* 0x010fc4000f8e02ff */
[C---:B------:R-:W-:Y:S01]  /*11860*/  IMAD.WIDE.U32 R2, R18.reuse, UR4, R2 ;  /* 0x0000000412027c25 */ /* 0x040fe2000f8e0002 */
[----:B------:R-:W1:Y:S03]  /*11870*/  S2R R20, SR_TID.X ;  /* 0x0000000000147919 */ /* 0x000e660000002100 */
[----:B------:R-:W-:Y:S01]  /*11880*/  IMAD R0, R18, UR5, R0 ;  /* 0x0000000512007c24 */ /* 0x000fe2000f8e0200 */
[----:B------:R-:W-:-:S03]  /*11890*/  ULDC.64 UR4, c[0x0][0x2e0] ;  /* 0x0000b80000047ab9 */ /* 0x000fc60000000a00 */
[----:B------:R-:W-:Y:S02]  /*118a0*/  IMAD.IADD R3, R3, 0x1, R0 ;  /* 0x0000000103037824 */ /* 0x000fe400078e0200 */
[----:B------:R-:W-:Y:S02]  /*118b0*/  IMAD R0, R21, UR4, RZ ;  /* 0x0000000415007c24 */ /* 0x000fe4000f8e02ff */
[----:B------:R-:W2:Y:S01]  /*118c0*/  S2R R21, SR_TID.X ;  /* 0x0000000000157919 */ /* 0x000ea20000002100 */
[----:B------:R-:W-:-:S04]  /*118d0*/  IMAD.WIDE.U32 R2, R4, UR4, R2 ;  /* 0x0000000404027c25 */ /* 0x000fc8000f8e0002 */
[----:B------:R-:W-:Y:S01]  /*118e0*/  IMAD R0, R4, UR5, R0 ;  /* 0x0000000504007c24 */ /* 0x000fe2000f8e0200 */
[----:B------:R-:W-:Y:S01]  /*118f0*/  ULDC.64 UR4, c[0x0][0x2d0] ;  /* 0x0000b40000047ab9 */ /* 0x000fe20000000a00 */
[----:B------:R-:W4:Y:S02]  /*11900*/  @P1 LDC R4, c[0x0][0x44c] ;  /* 0x00011300ff041b82 */ /* 0x000f240000000800 */
[----:B------:R-:W-:Y:S01]  /*11910*/  IMAD.IADD R3, R3, 0x1, R0 ;  /* 0x0000000103037824 */ /* 0x000fe200078e0200 */
[----:B-1----:R-:W-:-:S04]  /*11920*/  LOP3.LUT R20, R20, 0x7f, RZ, 0xc0, !PT ;  /* 0x0000007f14147812 */ /* 0x002fc800078ec0ff */
[----:B------:R-:W-:Y:S01]  /*11930*/  SHF.R.U32.HI R20, RZ, 0x2, R20 ;  /* 0x00000002ff147819 */ /* 0x000fe20000011614 */
[----:B--2---:R-:W-:Y:S02]  /*11940*/  IMAD.SHL.U32 R6, R21, 0x20, RZ ;  /* 0x0000002015067824 */ /* 0x004fe400078e00ff */
[----:B------:R-:W-:-:S03]  /*11950*/  IMAD.SHL.U32 R21, R10, 0x8, RZ ;  /* 0x000000080a157824 */ /* 0x000fc600078e00ff */
[----:B------:R-:W-:Y:S01]  /*11960*/  LOP3.LUT R6, R20, 0x60, R6, 0xf8, !PT ;  /* 0x0000006014067812 */ /* 0x000fe200078ef806 */
[----:B------:R-:W-:Y:S01]  /*11970*/  IMAD.SHL.U32 R20, R11, 0x8, RZ ;  /* 0x000000080b147824 */ /* 0x000fe200078e00ff */
[----:B------:R-:W-:-:S03]  /*11980*/  LOP3.LUT R21, R21, 0x18, RZ, 0xc0, !PT ;  /* 0x0000001815157812 */ /* 0x000fc600078ec0ff */
[----:B------:R-:W-:Y:S01]  /*11990*/  IMAD R6, R17, 0xc0, R6 ;  /* 0x000000c011067824 */ /* 0x000fe200078e0206 */
[C---:B------:R-:W-:Y:S02]  /*119a0*/  LOP3.LUT R10, R21.reuse, 0x40, RZ, 0xfc, !PT ;  /* 0x00000040150a7812 */ /* 0x040fe400078efcff */
[----:B------:R-:W-:Y:S01]  /*119b0*/  LOP3.LUT R20, R20, 0x18, RZ, 0xc0, !PT ;  /* 0x0000001814147812 */ /* 0x000fe200078ec0ff */
[----:B----4-:R-:W-:Y:S01]  /*119c0*/  @P1 IMAD.HI.U32 R0, R6, R4, RZ ;  /* 0x0000000406001227 */ /* 0x010fe200078e00ff */
[----:B------:R-:W-:-:S03]  /*119d0*/  LOP3.LUT R12, R21, 0x20, RZ, 0xfc, !PT ;  /* 0x00000020150c7812 */ /* 0x000fc600078efcff */
[----:B------:R-:W-:Y:S01]  /*119e0*/  IMAD.MOV.U32 R4, RZ, RZ, R6 ;  /* 0x000000ffff047224 */ /* 0x000fe200078e0006 */
[----:B---3--:R-:W-:-:S04]  /*119f0*/  @P1 SHF.R.U32.HI R4, RZ, R5, R0 ;  /* 0x00000005ff041219 */ /* 0x008fc80000011600 */
        /* <DEDUP_REMOVED lines=15> */
[----:B0-----:R-:W-:Y:S01]  /*11af0*/  @P1 IMAD.HI.U32 R8, R7, R8, RZ ;  /* 0x0000000807081227 */ /* 0x001fe200078e00ff */
        /* <DEDUP_REMOVED lines=27> */
[----:B------:R-:W-:Y:S01]  /*11cb0*/  IMAD R17, R17, 0xc0, R21 ;  /* 0x000000c011117824 */ /* 0x000fe200078e0215 */
[----:B------:R-:W-:Y:S02]  /*11cc0*/  ULDC.64 UR4, c[0x0][0x208] ;  /* 0x0000820000047ab9 */ /* 0x000fe40000000a00 */
[----:B------:R-:W0:Y:S04]  /*11cd0*/  SHFL.IDX PT, R3, R0, RZ, 0x1c1f ;  /* 0x001c1fff00037589 */ /* 0x000e2800000e0000 */
[----:B------:R-:W-:Y:S01]  /*11ce0*/  SHFL.IDX PT, R14, R7, 0x1, 0x1c1f ;  /* 0x003c1f00070e7f89 */ /* 0x000fe200000e0000 */
[----:B--2---:R-:W-:-:S03]  /*11cf0*/  IMAD R5, R2, R9, RZ ;  /* 0x0000000902057224 */ /* 0x004fc600078e02ff */
[----:B------:R-:W1:Y:S02]  /*11d00*/  SHFL.IDX PT, R2, R4, RZ, 0x1c1f ;  /* 0x001c1fff04027589 */ /* 0x000e6400000e0000 */
        /* <DEDUP_REMOVED lines=54> */
.L_x_2257:
[----:B------:R-:W-:Y:S01]  /*12070*/  VIADD R0, R17, 0xa0 ;  /* 0x000000a011007836 */ /* 0x000fe20000000000 */
[----:B------:R-:W-:-:S04]  /*12080*/  ULDC.64 UR4, c[0x0][0x208] ;  /* 0x0000820000047ab9 */ /* 0x000fc80000000a00 */
[----:B------:R-:W-:Y:S01]  /*12090*/  ISETP.GE.AND P3, PT, R0, R5, PT ;  /* 0x000000050000720c */ /* 0x000fe20003f66270 */
[----:B------:R-:W-:-:S12]  /*120a0*/  VIADD R0, R22, 0x31c00 ;  /* 0x00031c0016007836 */ /* 0x000fd80000000000 */
        /* <DEDUP_REMOVED lines=10> */
.L_x_2141:
        /* <DEDUP_REMOVED lines=8> */
[----:B------:R-:W-:Y:S01]  /*121d0*/  LEA.HI R2, R3, R3, RZ, 0x1 ;  /* 0x0000000303027211 */ /* 0x000fe200078f08ff */
[----:B------:R0:W-:Y:S03]  /*121e0*/  STL [R1+0x28], R3 ;  /* 0x0000280301007387 */ /* 0x0001e60000100800 */
[----:B------:R-:W-:-:S05]  /*121f0*/  LOP3.LUT R2, R2, 0xfffffffe, RZ, 0xc0, !PT ;  /* 0xfffffffe02027812 */ /* 0x000fca00078ec0ff */
[----:B------:R-:W-:-:S05]  /*12200*/  IMAD.IADD R2, R3, 0x1, -R2 ;  /* 0x0000000103027824 */ /* 0x000fca00078e0a02 */
[----:B0-----:R-:W-:Y:S01]  /*12210*/  SHF.L.U32 R3, R2, 0x1f, RZ ;  /* 0x0000001f02037819 */ /* 0x001fe200000006ff */
[----:B------:R-:W-:Y:S01]  /*12220*/  NOP ;  /* 0x0000000000007918 */ /* 0x000fe20000000000 */
[----:B------:R-:W2:Y:S01]  /*12230*/  LDL R4, [R1+0xc] ;  /* 0x00000c0001047983 */ /* 0x000ea20000100800 */
[----:B------:R0:W-:Y:S01]  /*12240*/  SYNCS.ARRIVE.TRANS64.A1T0 RZ, [R22+URZ+0x31c00], RZ ;  /* 0x031c00ff16ff79a7 */ /* 0x0001e2000810003f */
[----:B------:R-:W-:Y:S01]  /*12250*/  BSSY B0, `(.L_x_2142) ;  /* 0x0000004000007945 */ /* 0x000fe20003800000 */
[----:B------:R-:W1:Y:S01]  /*12260*/  SYNCS.PHASECHK.TRANS64.TRYWAIT P0, [R22+URZ+0x31c20], R3 ;  /* 0x031c2003160075a7 */ /* 0x000e62000800017f */
[----:B--2---:R-:W-:Y:S02]  /*12270*/  ISETP.GE.AND P1, PT, R4, 0x2, PT ;  /* 0x000000020400780c */ /* 0x004fe40003f26270 */
[----:B01----:R-:W-:Y:S11]  /*12280*/  @!P0 BRA `(.L_x_2143) ;  /* 0x0000004400588947 */ /* 0x003ff60003800000 */
.L_x_2258:
[----:B------:R-:W-:Y:S05]  /*12290*/  BSYNC B0 ;  /* 0x0000000000007941 */ /* 0x000fea0003800000 */
.L_x_2142:
[----:B------:R-:W-:Y:S04]  /*122a0*/  BSSY B0, `(.L_x_2144) ;  /* 0x0000226000007945 */ /* 0x000fe80003800000 */
[----:B------:R-:W-:Y:S05]  /*122b0*/  @!P1 BRA `(.L_x_2145) ;  /* 0x0000002000909947 */ /* 0x000fea0003800000 */
[----:B------:R-:W2:Y:S01]  /*122c0*/  LDL R4, [R1+0xc] ;  /* 0x00000c0001047983 */ /* 0x000ea20000100800 */
[----:B------:R-:W-:Y:S01]  /*122d0*/  BSSY B2, `(.L_x_2146) ;  /* 0x00000bc000027945 */ /* 0x000fe20003800000 */
[C---:B--2---:R-:W-:Y:S01]  /*122e0*/  LOP3.LUT R2, R4.reuse, 0x1, RZ, 0xc0, !PT ;  /* 0x0000000104027812 */ /* 0x044fe200078ec0ff */
[----:B------:R-:W-:-:S03]  /*122f0*/  VIADD R7, R4, 0xfffffffe ;  /* 0xfffffffe04077836 */ /* 0x000fc60000000000 */
[----:B------:R-:W-:Y:S01]  /*12300*/  ISETP.NE.U32.AND P0, PT, R2, 0x1, PT ;  /* 0x000000010200780c */ /* 0x000fe20003f05070 */
[----:B------:R-:W-:-:S12]  /*12310*/  IMAD.MOV.U32 R6, RZ, RZ, R7 ;  /* 0x000000ffff067224 */ /* 0x000fd800078e0007 */
[----:B------:R-:W-:Y:S05]  /*12320*/  @!P0 BRA `(.L_x_2147) ;  /* 0x0000000800d88947 */ /* 0x000fea0003800000 */
[----:B------:R-:W2:Y:S01]  /*12330*/  LDL R4, [R1] ;  /* 0x0000000001047983 */ /* 0x000ea20000100800 */
[----:B------:R-:W-:Y:S01]  /*12340*/  VIADD R8, R23, 0x1 ;  /* 0x0000000117087836 */ /* 0x000fe20000000000 */
[----:B------:R-:W-:Y:S04]  /*12350*/  BSSY B1, `(.L_x_2148) ;  /* 0x00000af000017945 */ /* 0x000fe80003800000 */
[----:B------:R-:W-:-:S04]  /*12360*/  ISETP.NE.AND P0, PT, R8, 0x2, PT ;  /* 0x000000020800780c */ /* 0x000fc80003f05270 */
[----:B------:R-:W-:Y:S02]  /*12370*/  SEL R2, RZ, 0x1, P0 ;  /* 0x00000001ff027807 */ /* 0x000fe40000000000 */
[----:B------:R-:W-:Y:S02]  /*12380*/  SEL R8, R8, RZ, P0 ;  /* 0x000000ff08087207 */ /* 0x000fe40000000000 */
[----:B------:R-:W-:Y:S02]  /*12390*/  LOP3.LUT R9, R27, R2, RZ, 0x3c, !PT ;  /* 0x000000021b097212 */ /* 0x000fe400078e3cff */
[----:B--2---:R-:W-:-:S13]  /*123a0*/  ISETP.NE.AND P2, PT, R4, RZ, PT ;  /* 0x000000ff0400720c */ /* 0x004fda0003f45270 */
[----:B------:R-:W-:Y:S05]  /*123b0*/  @!P2 BRA `(.L_x_2149) ;  /* 0x0000000800a0a947 */ /* 0x000fea0003800000 */
[----:B------:R-:W-:Y:S01]  /*123c0*/  ULDC.64 UR4, c[0x0][0x418] ;  /* 0x0001060000047ab9 */ /* 0x000fe20000000a00 */
[----:B------:R-:W-:Y:S01]  /*123d0*/  IMAD.MOV.U32 R5, RZ, RZ, R24 ;  /* 0x000000ffff057224 */ /* 0x000fe200078e0018 */
[----:B------:R-:W-:Y:S01]  /*123e0*/  ISETP.NE.U32.AND P0, PT, RZ, UR4, PT ;  /* 0x00000004ff007c0c */ /* 0x000fe2000bf05070 */
[----:B------:R-:W-:-:S03]  /*123f0*/  IMAD.MOV.U32 R6, RZ, RZ, R7 ;  /* 0x000000ffff067224 */ /* 0x000fc600078e0007 */
[----:B------:R-:W-:-:S13]  /*12400*/  ISETP.NE.AND.EX P0, PT, RZ, UR5, PT, P0 ;  /* 0x00000005ff007c0c */ /* 0x000fda000bf05300 */
        /* <DEDUP_REMOVED lines=19> */
.L_x_2150:
[----:B0-----:R-:W-:Y:S01]  /*12540*/  IMAD R3, R8, 0x8, R22 ;  /* 0x0000000808037824 */ /* 0x001fe200078e0216 */
[----:B------:R-:W-:Y:S01]  /*12550*/  SHF.L.U32 R2, R9, 0x1f, RZ ;  /* 0x0000001f09027819 */ /* 0x000fe200000006ff */
[----:B------:R-:W-:Y:S03]  /*12560*/  BSSY B3, `(.L_x_2151) ;  /* 0x0000003000037945 */ /* 0x000fe60003800000 */
[----:B------:R-:W0:Y:S02]  /*12570*/  SYNCS.PHASECHK.TRANS64.TRYWAIT P0, [R3+URZ+0x31c40], R2 ;  /* 0x031c4002030075a7 */ /* 0x000e24000800017f */
[----:B0-----:R-:W-:Y:S05]  /*12580*/  @!P0 BRA `(.L_x_2152) ;  /* 0x0000004000ac8947 */ /* 0x001fea0003800000 */
.L_x_2259:
[----:B------:R-:W-:Y:S05]  /*12590*/  BSYNC B3 ;  /* 0x0000000000037941 */ /* 0x000fea0003800000 */
.L_x_2151:
        /* <DEDUP_REMOVED lines=12> */
.L_x_2154:
[----:B------:R-:W-:Y:S05]  /*12660*/  BSYNC B3 ;  /* 0x0000000000037941 */ /* 0x000fea0003800000 */
.L_x_2153:
        /* <DEDUP_REMOVED lines=11> */
.L_x_2155:
        /* <DEDUP_REMOVED lines=16> */
.L_x_2156:
        /* <DEDUP_REMOVED lines=16> */
.L_x_2157:
        /* <DEDUP_REMOVED lines=15> */
.L_x_2260:
[----:B------:R-:W-:Y:S05]  /*12a10*/  BSYNC B3 ;  /* 0x0000000000037941 */ /* 0x000fea0003800000 */
.L_x_2158:
        /* <DEDUP_REMOVED lines=12> */
.L_x_2161:
[----:B------:R-:W-:Y:S05]  /*12ae0*/  BSYNC B3 ;  /* 0x0000000000037941 */ /* 0x000fea0003800000 */
.L_x_2160:
        /* <DEDUP_REMOVED lines=11> */
.L_x_2162:
        /* <DEDUP_REMOVED lines=15> */
.L_x_2163:
        /* <DEDUP_REMOVED lines=15> */
.L_x_2164:
        /* <DEDUP_REMOVED lines=12> */
.L_x_2149:
[----:B------:R-:W-:Y:S05]  /*12e40*/  BSYNC B1 ;  /* 0x0000000000017941 */ /* 0x000fea0003800000 */
.L_x_2148:
[----:B------:R-:W2:Y:S01]  /*12e50*/  LDL.LU R2, [R1+0xc] ;  /* 0x00000c0001027983 */ /* 0x000ea20000300800 */
[----:B------:R-:W-:Y:S02]  /*12e60*/  IMAD.MOV.U32 R23, RZ, RZ, R8 ;  /* 0x000000ffff177224 */ /* 0x000fe400078e0008 */
[----:B------:R-:W-:Y:S02]  /*12e70*/  IMAD.MOV.U32 R27, RZ, RZ, R9 ;  /* 0x000000ffff1b7224 */ /* 0x000fe400078e0009 */
[----:B--2---:R-:W-:-:S07]  /*12e80*/  VIADD R6, R2, 0xfffffffd ;  /* 0xfffffffd02067836 */ /* 0x004fce0000000000 */
.L_x_2147:
[----:B------:R-:W-:Y:S05]  /*12e90*/  BSYNC B2 ;  /* 0x0000000000027941 */ /* 0x000fea0003800000 */
.L_x_2146:
[----:B------:R-:W-:-:S13]  /*12ea0*/  ISETP.NE.AND P0, PT, R7, RZ, PT ;  /* 0x000000ff0700720c */ /* 0x000fda0003f05270 */
[----:B------:R-:W-:Y:S05]  /*12eb0*/  @!P0 BRA `(.L_x_2145) ;  /* 0x0000001400908947 */ /* 0x000fea0003800000 */
[----:B------:R-:W-:-:S07]  /*12ec0*/  IMAD.MOV.U32 R4, RZ, RZ, R24 ;  /* 0x000000ffff047224 */ /* 0x000fce00078e0018 */
.L_x_2199:
        /* <DEDUP_REMOVED lines=8> */
[----:B--2---:R-:W-:-:S13]  /*12f50*/  ISETP.NE.AND P1, PT, R2, RZ, PT ;  /* 0x000000ff0200720c */ /* 0x004fda0003f25270 */
[----:B------:R-:W-:Y:S05]  /*12f60*/  @!P1 BRA `(.L_x_2166) ;  /* 0x0000000800949947 */ /* 0x000fea0003800000 */
[----:B------:R-:W-:Y:S01]  /*12f70*/  ULDC.64 UR4, c[0x0][0x418] ;  /* 0x0001060000047ab9 */ /* 0x000fe20000000a00 */
[----:B------:R-:W-:Y:S01]  /*12f80*/  IMAD.MOV.U32 R9, RZ, RZ, R6 ;  /* 0x000000ffff097224 */ /* 0x000fe200078e0006 */
[----:B------:R-:W-:-:S04]  /*12f90*/  ISETP.NE.U32.AND P0, PT, RZ, UR4, PT ;  /* 0x00000004ff007c0c */ /* 0x000fc8000bf05070 */
        /* <DEDUP_REMOVED lines=20> */
.L_x_2167:
[----:B0-----:R-:W-:Y:S01]  /*130e0*/  IMAD R3, R7, 0x8, R22 ;  /* 0x0000000807037824 */ /* 0x001fe200078e0216 */
[----:B------:R-:W-:Y:S01]  /*130f0*/  SHF.L.U32 R2, R8, 0x1f, RZ ;  /* 0x0000001f08027819 */ /* 0x000fe200000006ff */
[----:B------:R-:W-:Y:S03]  /*13100*/  BSSY B2, `(.L_x_2168) ;  /* 0x0000003000027945 */ /* 0x000fe60003800000 */
[----:B------:R-:W0:Y:S02]  /*13110*/  SYNCS.PHASECHK.TRANS64.TRYWAIT P0, [R3+URZ+0x31c40], R2 ;  /* 0x031c4002030075a7 */ /* 0x000e24000800017f */
[----:B0-----:R-:W-:Y:S05]  /*13120*/  @!P0 BRA `(.L_x_2169) ;  /* 0x0000003400ec8947 */ /* 0x001fea0003800000 */
.L_x_2261:
[----:B------:R-:W-:Y:S05]  /*13130*/  BSYNC B2 ;  /* 0x0000000000027941 */ /* 0x000fea0003800000 */
.L_x_2168:
        /* <DEDUP_REMOVED lines=12> */
.L_x_2171:
[----:B------:R-:W-:Y:S05]  /*13200*/  BSYNC B2 ;  /* 0x0000000000027941 */ /* 0x000fea0003800000 */
.L_x_2170:
        /* <DEDUP_REMOVED lines=11> */
.L_x_2172:
        /* <DEDUP_REMOVED lines=16> */
.L_x_2173:
        /* <DEDUP_REMOVED lines=16> */
.L_x_2174:
        /* <DEDUP_REMOVED lines=15> */
.L_x_2262:
[----:B------:R-:W-:Y:S05]  /*135b0*/  BSYNC B2 ;  /* 0x0000000000027941 */ /* 0x000fea0003800000 */
.L_x_2175:
        /* <DEDUP_REMOVED lines=11> */
.L_x_2178:
[----:B------:R-:W-:Y:S05]  /*13670*/  BSYNC B2 ;  /* 0x0000000000027941 */ /* 0x000fea0003800000 */
.L_x_2177:
        /* <DEDUP_REMOVED lines=10> */
.L_x_2179:
        /* <DEDUP_REMOVED lines=15> */
.L_x_2180:
        /* <DEDUP_REMOVED lines=15> */
.L_x_2181:
        /* <DEDUP_REMOVED lines=12> */
.L_x_2166:
[----:B------:R-:W-:Y:S05]  /*139c0*/  BSYNC B1 ;  /* 0x0000000000017941 */ /* 0x000fea0003800000 */
.L_x_2165:
        /* <DEDUP_REMOVED lines=10> */
[----:B------:R-:W-:Y:S01]  /*13a70*/  VIADD R9, R6, 0xffffffff ;  /* 0xffffffff06097836 */ /* 0x000fe20000000000 */
        /* <DEDUP_REMOVED lines=16> */
[----:B------:R-:W-:-:S04]  /*13b80*/  IMAD.WIDE.U32 R2, R26, UR6, R2 ;  /* 0x000000061a027c25 */ /* 0x000fc8000f8e0002 */
[----:B------:R-:W-:Y:S01]  /*13b90*/  IMAD.IADD R3, R4, 0x1, R3 ;  /* 0x0000000104037824 */ /* 0x000fe200078e0203 */
[----:B------:R-:W-:-:S04]  /*13ba0*/  LEA R4, P0, R2, UR4, 0x2 ;  /* 0x0000000402047c11 */ /* 0x000fc8000f8010ff */
[----:B------:R-:W-:-:S05]  /*13bb0*/  LEA.HI.X R5, R2, UR5, R3, 0x2, P0 ;  /* 0x0000000502057c11 */ /* 0x000fca00080f1403 */
[----:B------:R1:W5:Y:S04]  /*13bc0*/  LDG.E R4, desc[UR8][R4.64] ;  /* 0x0000000804047981 */ /* 0x000368000c1e1900 */
.L_x_2184:
[----:B------:R-:W-:Y:S01]  /*13bd0*/  IMAD R2, R23, 0x8, R22 ;  /* 0x0000000817027824 */ /* 0x000fe200078e0216 */
[----:B0-----:R-:W-:Y:S01]  /*13be0*/  SHF.L.U32 R3, R27, 0x1f, RZ ;  /* 0x0000001f1b037819 */ /* 0x001fe200000006ff */
[----:B------:R-:W-:Y:S03]  /*13bf0*/  BSSY B2, `(.L_x_2185) ;  /* 0x0000003000027945 */ /* 0x000fe60003800000 */
[----:B------:R-:W0:Y:S02]  /*13c00*/  SYNCS.PHASECHK.TRANS64.TRYWAIT P0, [R2+URZ+0x31c40], R3 ;  /* 0x031c4003020075a7 */ /* 0x000e24000800017f */
[----:B0-----:R-:W-:Y:S05]  /*13c10*/  @!P0 BRA `(.L_x_2186) ;  /* 0x0000002c00588947 */ /* 0x001fea0003800000 */
.L_x_2263:
[----:B------:R-:W-:Y:S05]  /*13c20*/  BSYNC B2 ;  /* 0x0000000000027941 */ /* 0x000fea0003800000 */
.L_x_2185:
        /* <DEDUP_REMOVED lines=12> */
.L_x_2188:
[----:B------:R-:W-:Y:S05]  /*13cf0*/  BSYNC B2 ;  /* 0x0000000000027941 */ /* 0x000fea0003800000 */
.L_x_2187:
        /* <DEDUP_REMOVED lines=12> */
.L_x_2189:
        /* <DEDUP_REMOVED lines=16> */
.L_x_2190:
        /* <DEDUP_REMOVED lines=16> */
.L_x_2191:
        /* <DEDUP_REMOVED lines=15> */
.L_x_2264:
[----:B------:R-:W-:Y:S05]  /*140b0*/  BSYNC B2 ;  /* 0x0000000000027941 */ /* 0x000fea0003800000 */
.L_x_2192:
        /* <DEDUP_REMOVED lines=11> */
.L_x_2195:
[----:B------:R-:W-:Y:S05]  /*14170*/  BSYNC B2 ;  /* 0x0000000000027941 */ /* 0x000fea0003800000 */
.L_x_2194:
        /* <DEDUP_REMOVED lines=10> */
.L_x_2196:
        /* <DEDUP_REMOVED lines=15> */
.L_x_2197:
        /* <DEDUP_REMOVED lines=15> */
.L_x_2198:
        /* <DEDUP_REMOVED lines=12> */
.L_x_2183:
[----:B------:R-:W-:Y:S05]  /*144c0*/  BSYNC B1 ;  /* 0x0000000000017941 */ /* 0x000fea0003800000 */
.L_x_2182:
[C---:B------:R-:W-:Y:S01]  /*144d0*/  ISETP.GT.AND P0, PT, R6.reuse, 0x1, PT ;  /* 0x000000010600780c */ /* 0x040fe20003f04270 */
[----:B------:R-:W-:-:S12]  /*144e0*/  VIADD R6, R6, 0xfffffffe ;  /* 0xfffffffe06067836 */ /* 0x000fd80000000000 */
[----:B------:R-:W-:Y:S05]  /*144f0*/  @P0 BRA `(.L_x_2199) ;  /* 0xffffffe800740947 */ /* 0x000fea000383ffff */
.L_x_2145:
[----:B------:R-:W-:Y:S05]  /*14500*/  BSYNC B0 ;  /* 0x0000000000007941 */ /* 0x000fea0003800000 */
.L_x_2144:
        /* <DEDUP_REMOVED lines=18> */
.L_x_2201:
[----:B------:R-:W-:Y:S05]  /*14630*/  BSYNC B0 ;  /* 0x0000000000007941 */ /* 0x000fea0003800000 */
.L_x_2200:
[----:B------:R-:W2:Y:S01]  /*14640*/  LDL.LU R0, [R1] ;  /* 0x0000000001007983 */ /* 0x000ea20000300800 */
[----:B------:R-:W-:Y:S01]  /*14650*/  BSSY B0, `(.L_x_2202) ;  /* 0x0000046000007945 */ /* 0x000fe20003800000 */
[----:B--2---:R-:W-:-:S13]  /*14660*/  ISETP.NE.AND P0, PT, R0, RZ, PT ;  /* 0x000000ff0000720c */ /* 0x004fda0003f05270 */
[----:B------:R-:W-:Y:S05]  /*14670*/  @!P0 BRA `(.L_x_2203) ;  /* 0x00000004000c8947 */ /* 0x000fea0003800000 */
[----:B0-----:R-:W-:Y:S01]  /*14680*/  IMAD R3, R23, 0x8, R22 ;  /* 0x0000000817037824 */ /* 0x001fe200078e0216 */
[----:B------:R-:W-:Y:S01]  /*14690*/  SHF.L.U32 R0, R27, 0x1f, RZ ;  /* 0x0000001f1b007819 */ /* 0x000fe200000006ff */
[----:B------:R-:W-:Y:S01]  /*146a0*/  BSSY B1, `(.L_x_2204) ;  /* 0x0000004000017945 */ /* 0x000fe20003800000 */
[----:B------:R-:W-:Y:S02]  /*146b0*/  ISETP.NE.AND P1, PT, R8, RZ, PT ;  /* 0x000000ff0800720c */ /* 0x000fe40003f25270 */
[----:B------:R-:W0:Y:S02]  /*146c0*/  SYNCS.PHASECHK.TRANS64.TRYWAIT P0, [R3+URZ+0x31c60], R0 ;  /* 0x031c6000030075a7 */ /* 0x000e24000800017f */
[----:B0-----:R-:W-:Y:S09]  /*146d0*/  @!P0 BRA `(.L_x_2205) ;  /* 0x0000002000d08947 */ /* 0x001ff20003800000 */
.L_x_2265:
[----:B------:R-:W-:Y:S05]  /*146e0*/  BSYNC B1 ;  /* 0x0000000000017941 */ /* 0x000fea0003800000 */
.L_x_2204:
        /* <DEDUP_REMOVED lines=9> */
.L_x_2207:
[----:B------:R-:W-:Y:S05]  /*14780*/  BSYNC B1 ;  /* 0x0000000000017941 */ /* 0x000fea0003800000 */
.L_x_2206:
        /* <DEDUP_REMOVED lines=10> */
.L_x_2208:
        /* <DEDUP_REMOVED lines=15> */
.L_x_2209:
        /* <DEDUP_REMOVED lines=15> */
.L_x_2210:
        /* <DEDUP_REMOVED lines=10> */
.L_x_2203:
[----:B------:R-:W-:Y:S05]  /*14ab0*/  BSYNC B0 ;  /* 0x0000000000007941 */ /* 0x000fea0003800000 */
.L_x_2202:
[----:B------:R-:W-:-:S05]  /*14ac0*/  VIADD R23, R23, 0x1 ;  /* 0x0000000117177836 */ /* 0x000fca0000000000 */
[----:B------:R-:W-:-:S04]  /*14ad0*/  ISETP.NE.AND P0, PT, R23, 0x2, PT ;  /* 0x000000021700780c */ /* 0x000fc80003f05270 */
[----:B------:R-:W-:Y:S02]  /*14ae0*/  SEL R0, RZ, 0x1, P0 ;  /* 0x00000001ff007807 */ /* 0x000fe40000000000 */
[----:B------:R-:W-:Y:S02]  /*14af0*/  SEL R23, R23, RZ, P0 ;  /* 0x000000ff17177207 */ /* 0x000fe40000000000 */
[----:B------:R-:W-:-:S07]  /*14b00*/  LOP3.LUT R27, R27, R0, RZ, 0x3c, !PT ;  /* 0x000000001b1b7212 */ /* 0x000fce00078e3cff */
.L_x_2126:
[----:B------:R-:W-:Y:S05]  /*14b10*/  BSYNC B7 ;  /* 0x0000000000077941 */ /* 0x000fea0003800000 */
.L_x_2124:
[----:B------:R-:W2:Y:S02]  /*14b20*/  LDL R0, [R1+0x30] ;  /* 0x0000300001007983 */ /* 0x000ea40000100800 */
[----:B--2---:R-:W-:-:S13]  /*14b30*/  ISETP.NE.AND P0, PT, R0, RZ, PT ;  /* 0x000000ff0000720c */ /* 0x004fda0003f05270 */
[----:B------:R-:W-:Y:S05]  /*14b40*/  @!P0 BRA `(.L_x_2211) ;  /* 0x0000000000248947 */ /* 0x000fea0003800000 */
[----:B------:R-:W-:Y:S05]  /*14b50*/  WARPSYNC.ALL ;  /* 0x0000000000007948 */ /* 0x000fea0003800000 */
[----:B------:R-:W2:Y:S08]  /*14b60*/  S2UR UR5, SR_CgaCtaId ;  /* 0x00000000000579c3 */ /* 0x000eb00000008800 */
[----:B------:R-:W-:Y:S06]  /*14b70*/  BAR.SYNC.DEFER_BLOCKING 0x5, 0x200 ;  /* 0x0148000000007b1d */ /* 0x000fec0000010000 */
[----:B------:R-:W-:-:S02]  /*14b80*/  UMOV UR4, 0x400 ;  /* 0x0000040000047882 */ /* 0x000fc40000000000 */
[----:B--2---:R-:W-:-:S06]  /*14b90*/  ULEA UR4, UR5, UR4, 0x18 ;  /* 0x0000000405047291 */ /* 0x004fcc000f8ec03f */
[----:B0-----:R-:W-:-:S05]  /*14ba0*/  IMAD.U32 R22, RZ, RZ, UR4 ;  /* 0x00000004ff167e24 */ /* 0x001fca000f8e00ff */
[----:B------:R0:W2:Y:S01]  /*14bb0*/  LDS.128 R16, [R22+0x31cd0] ;  /* 0x031cd00016107984 */ /* 0x0000a20000000c00 */
[----:B------:R-:W-:Y:S06]  /*14bc0*/  BAR.ARV 0x4, 0x200 ;  /* 0x0108000000007b1d */ /* 0x000fec0000002000 */
[----:B------:R-:W-:Y:S05]  /*14bd0*/  BRA `(.L_x_2212) ;  /* 0x0000000800d87947 */ /* 0x000fea0003800000 */
.L_x_2211:
[----:B------:R-:W0:Y:S01]  /*14be0*/  S2R R0, SR_TID.X ;  /* 0x0000000000007919 */ /* 0x000e220000002100 */
[----:B------:R-:W-:Y:S01]  /*14bf0*/  UMOV UR4, 0xffffffff ;  /* 0xffffffff00047882 */ /* 0x000fe20000000000 */
[----:B01----:R-:W-:-:S04]  /*14c00*/  LOP3.LUT R8, R0, 0x1f, RZ, 0xc0, !PT ;  /* 0x0000001f00087812 */ /* 0x003fc800078ec0ff */
[----:B------:R-:W-:Y:S01]  /*14c10*/  ISETP.NE.AND P0, PT, R8, 0x1f, PT ;  /* 0x0000001f0800780c */ /* 0x000fe20003f05270 */
[----:B------:R-:W-:-:S12]  /*14c20*/  BRA.DIV UR4, `(.L_x_2213) ;  /* 0x0000001e04907947 */ /* 0x000fd8000b800000 */
[----:B------:R-:W-:Y:S01]  /*14c30*/  IMAD.IADD R5, R19, 0x1, R8 ;  /* 0x0000000113057824 */ /* 0x000fe200078e0208 */
[----:B------:R-:W-:Y:S01]  /*14c40*/  ULDC UR4, c[0x0][0xc3c] ;  /* 0x00030f0000047ab9 */ /* 0x000fe20000000800 */
[----:B------:R-:W-:-:S03]  /*14c50*/  ULDC.64 UR6, c[0x0][0x208] ;  /* 0x0000820000067ab9 */ /* 0x000fc60000000a00 */
[----:B------:R-:W-:-:S13]  /*14c60*/  ISETP.GE.OR P1, PT, R5, UR4, !P0 ;  /* 0x0000000405007c0c */ /* 0x000fda000c726670 */
[----:B------:R-:W0:Y:S02]  /*14c70*/  @!P1 LDC.64 R2, c[0x0][0xc80] ;  /* 0x00032000ff029b82 */ /* 0x000e240000000a00 */
[----:B0-----:R-:W-:-:S06]  /*14c80*/  @!P1 IMAD.WIDE R2, R5, 0x4, R2 ;  /* 0x0000000405029825 */ /* 0x001fcc00078e0202 */
        /* <DEDUP_REMOVED lines=9> */
[----:B------:R-:W0:Y:S02]  /*14d20*/  SHFL.UP PT, R14, R17, 0x1, RZ ;  /* 0x04200000110e7989 */ /* 0x000e2400000e00ff */
[----:B0-----:R-:W-:-:S05]  /*14d30*/  SEL R4, R14, RZ, P1 ;  /* 0x000000ff0e047207 */ /* 0x001fca0000800000 */
[----:B------:R-:W-:-:S05]  /*14d40*/  IMAD.IADD R4, R17, 0x1, R4 ;  /* 0x0000000111047824 */ /* 0x000fca00078e0204 */
[----:B------:R-:W0:Y:S02]  /*14d50*/  SHFL.UP PT, R14, R4, 0x2, RZ ;  /* 0x04400000040e7989 */ /* 0x000e2400000e00ff */
[----:B0-----:R-:W-:-:S05]  /*14d60*/  SEL R5, R14, RZ, P2 ;  /* 0x000000ff0e057207 */ /* 0x001fca0001000000 */
[----:B------:R-:W-:Y:S02]  /*14d70*/  IMAD.IADD R6, R4, 0x1, R5 ;  /* 0x0000000104067824 */ /* 0x000fe400078e0205 */
[----:B------:R-:W-:Y:S04]  /*14d80*/  SHFL.IDX PT, R5, R16, 0x1, 0x1f ;  /* 0x00201f0010057f89 */ /* 0x000fe800000e0000 */
        /* <DEDUP_REMOVED lines=10> */
.L_x_2275:
[----:B------:R-:W-:Y:S02]  /*14e30*/  ULDC UR4, c[0x0][0xc38] ;  /* 0x00030e0000047ab9 */ /* 0x000fe40000000800 */
[----:B------:R-:W-:-:S04]  /*14e40*/  IMAD.U32 R4, RZ, RZ, UR4 ;  /* 0x00000004ff047e24 */ /* 0x000fc8000f8e00ff */
[----:B-1----:R-:W-:-:S04]  /*14e50*/  IMAD R14, R14, R4, RZ ;  /* 0x000000040e0e7224 */ /* 0x002fc800078e02ff */
[----:B------:R-:W-:-:S05]  /*14e60*/  IMAD.IADD R5, R5, 0x1, R14 ;  /* 0x0000000105057824 */ /* 0x000fca00078e020e */
[----:B------:R-:W-:-:S13]  /*14e70*/  ISETP.GT.AND P6, PT, R5, R0, PT ;  /* 0x000000000500720c */ /* 0x000fda0003fc4270 */
[----:B------:R-:W-:Y:S05]  /*14e80*/  @P6 BRA `(.L_x_2214) ;  /* 0x0000000000a06947 */ /* 0x000fea0003800000 */
.L_x_2219:
[----:B------:R-:W1:Y:S01]  /*14e90*/  LDC R2, c[0x0][0xc3c] ;  /* 0x00030f00ff027b82 */ /* 0x000e620000000800 */
[----:B------:R-:W-:-:S05]  /*14ea0*/  VIADD R19, R19, 0x1f ;  /* 0x0000001f13137836 */ /* 0x000fca0000000000 */
[----:B-1----:R-:W-:-:S13]  /*14eb0*/  ISETP.GE.AND P6, PT, R19, R2, PT ;  /* 0x000000021300720c */ /* 0x002fda0003fc6270 */
[----:B------:R-:W-:Y:S05]  /*14ec0*/  @P6 BRA `(.L_x_2215) ;  /* 0x0000000400d86947 */ /* 0x000fea0003800000 */
[----:B0-----:R-:W0:Y:S01]  /*14ed0*/  S2R R3, SR_TID.X ;  /* 0x0000000000037919 */ /* 0x001e220000002100 */
[----:B------:R-:W-:Y:S01]  /*14ee0*/  BSSY B0, `(.L_x_2216) ;  /* 0x000000a000007945 */ /* 0x000fe20003800000 */
[----:B------:R-:W-:Y:S01]  /*14ef0*/  IMAD.MOV.U32 R17, RZ, RZ, RZ ;  /* 0x000000ffff117224 */ /* 0x000fe200078e00ff */
[----:B0-----:R-:W-:-:S05]  /*14f00*/  LOP3.LUT R3, R3, 0x1f, RZ, 0xc0, !PT ;  /* 0x0000001f03037812 */ /* 0x001fca00078ec0ff */
[----:B------:R-:W-:-:S05]  /*14f10*/  IMAD.IADD R7, R19, 0x1, R3 ;  /* 0x0000000113077824 */ /* 0x000fca00078e0203 */
[----:B------:R-:W-:-:S13]  /*14f20*/  ISETP.GE.OR P6, PT, R7, R2, !P0 ;  /* 0x000000020700720c */ /* 0x000fda00047c6670 */
[----:B------:R-:W-:Y:S05]  /*14f30*/  @P6 BRA `(.L_x_2217) ;  /* 0x0000000000106947 */ /* 0x000fea0003800000 */
[----:B------:R-:W0:Y:S01]  /*14f40*/  LDC.64 R2, c[0x0][0xc80] ;  /* 0x00032000ff027b82 */ /* 0x000e220000000a00 */
[----:B------:R-:W-:Y:S01]  /*14f50*/  ULDC.64 UR4, c[0x0][0x208] ;  /* 0x0000820000047ab9 */ /* 0x000fe20000000a00 */
[----:B0-----:R-:W-:-:S05]  /*14f60*/  IMAD.WIDE R2, R7, 0x4, R2 ;  /* 0x0000000407027825 */ /* 0x001fca00078e0202 */
[----:B------:R0:W5:Y:S02]  /*14f70*/  LDG.E R17, desc[UR4][R2.64] ;  /* 0x0000000402117981 */ /* 0x000164000c1e1900 */
.L_x_2217:
[----:B------:R-:W-:Y:S05]  /*14f80*/  BSYNC B0 ;  /* 0x0000000000007941 */ /* 0x000fea0003800000 */
.L_x_2216:
[----:B------:R-:W-:-:S03]  /*14f90*/  UMOV UR4, 0xffffffff ;  /* 0xffffffff00047882 */ /* 0x000fc60000000000 */
[----:B------:R-:W-:Y:S05]  /*14fa0*/  BRA.DIV UR4, `(.L_x_2218) ;  /* 0x0000001e04d87947 */ /* 0x000fea000b800000 */
[----:B-----5:R-:W1:Y:S02]  /*14fb0*/  SHFL.UP PT, R14, R17, 0x1, RZ ;  /* 0x04200000110e7989 */ /* 0x020e6400000e00ff */
        /* <DEDUP_REMOVED lines=15> */
.L_x_2283:
[----:B------:R-:W-:Y:S02]  /*150b0*/  ULDC UR4, c[0x0][0xc38] ;  /* 0x00030e0000047ab9 */ /* 0x000fe40000000800 */
[----:B------:R-:W-:-:S04]  /*150c0*/  IMAD.U32 R4, RZ, RZ, UR4 ;  /* 0x00000004ff047e24 */ /* 0x000fc8000f8e00ff */
[----:B-1----:R-:W-:-:S04]  /*150d0*/  IMAD R14, R14, R4, RZ ;  /* 0x000000040e0e7224 */ /* 0x002fc800078e02ff */
[----:B------:R-:W-:-:S05]  /*150e0*/  IMAD.IADD R5, R14, 0x1, R5 ;  /* 0x000000010e057824 */ /* 0x000fca00078e0205 */
[----:B------:R-:W-:-:S13]  /*150f0*/  ISETP.GT.AND P6, PT, R5, R0, PT ;  /* 0x000000000500720c */ /* 0x000fda0003fc4270 */
[----:B------:R-:W-:Y:S05]  /*15100*/  @!P6 BRA `(.L_x_2219) ;  /* 0xfffffffc0060e947 */ /* 0x000fea000383ffff */
.L_x_2214:
        /* <DEDUP_REMOVED lines=8> */
.L_x_2287:
[----:B------:R-:W-:Y:S01]  /*15190*/  ISETP.NE.AND P0, PT, R2, RZ, PT ;  /* 0x000000ff0200720c */ /* 0x000fe20003f05270 */
[----:B------:R-:W-:-:S12]  /*151a0*/  IMAD.MOV.U32 R14, RZ, RZ, RZ ;  /* 0x000000ffff0e7224 */ /* 0x000fd800078e00ff */
[----:B------:R-:W-:Y:S05]  /*151b0*/  @!P0 BRA `(.L_x_2221) ;  /* 0x0000000000108947 */ /* 0x000fea0003800000 */
[----:B------:R-:W-:Y:S01]  /*151c0*/  UMOV UR4, 0xffffffff ;  /* 0xffffffff00047882 */ /* 0x000fe20000000000 */
[----:B------:R-:W-:Y:S02]  /*151d0*/  VIADD R12, R6, 0xffffffff ;  /* 0xffffffff060c7836 */ /* 0x000fe40000000000 */
[----:B------:R-:W-:Y:S05]  /*151e0*/  BRA.DIV UR4, `(.L_x_2222) ;  /* 0x00000022044c7947 */ /* 0x000fea000b800000 */
[----:B------:R3:W4:Y:S02]  /*151f0*/  SHFL.IDX PT, R14, R3, R12, 0x1f ;  /* 0x00001f0c030e7589 */ /* 0x00072400000e0000 */
.L_x_2221:
[----:B0--3--:R-:W0:Y:S01]  /*15200*/  LDC.64 R2, c[0x0][0xc90] ;  /* 0x00032400ff027b82 */ /* 0x009e220000000a00 */
[----:B------:R-:W-:Y:S01]  /*15210*/  IMAD.IADD R19, R6, 0x1, R19 ;  /* 0x0000000106137824 */ /* 0x000fe200078e0213 */
[----:B------:R-:W-:-:S03]  /*15220*/  ULDC.64 UR4, c[0x0][0x208] ;  /* 0x0000820000047ab9 */ /* 0x000fc60000000a00 */
[----:B0-----:R-:W-:-:S05]  /*15230*/  IMAD.WIDE R2, R19, 0x4, R2 ;  /* 0x0000000413027825 */ /* 0x001fca00078e0202 */
[----:B-1----:R0:W2:Y:S01]  /*15240*/  LDG.E R6, desc[UR4][R2.64] ;  /* 0x0000000402067981 */ /* 0x0020a2000c1e1900 */
[----:B----4-:R-:W-:-:S04]  /*15250*/  IMAD R16, R14, R4, R16 ;  /* 0x000000040e107224 */ /* 0x010fc800078e0210 */
[----:B------:R-:W-:Y:S02]  /*15260*/  IMAD.IADD R0, R0, 0x1, -R16 ;  /* 0x0000000100007824 */ /* 0x000fe400078e0a10 */
[----:B0-----:R-:W-:Y:S02]  /*15270*/  IMAD.MOV.U32 R2, RZ, RZ, RZ ;  /* 0x000000ffff027224 */ /* 0x001fe400078e00ff */
[----:B--2---:R-:W-:-:S05]  /*15280*/  IMAD R5, R17, R6, RZ ;  /* 0x0000000611057224 */ /* 0x004fca00078e02ff */
[----:B------:R-:W-:-:S04]  /*15290*/  IABS R7, R5 ;  /* 0x0000000500077213 */ /* 0x000fc80000000000 */
[----:B------:R-:W0:Y:S08]  /*152a0*/  I2F.RP R8, R7 ;  /* 0x0000000700087306 */ /* 0x000e300000209400 */
[----:B0-----:R-:W0:Y:S02]  /*152b0*/  MUFU.RCP R8, R8 ;  /* 0x0000000800087308 */ /* 0x001e240000001000 */
[----:B0-----:R-:W-:Y:S01]  /*152c0*/  VIADD R9, R8, 0xffffffe ;  /* 0x0ffffffe08097836 */ /* 0x001fe20000000000 */
        /* <DEDUP_REMOVED lines=54> */
.L_x_2215:
[----:B------:R-:W-:Y:S01]  /*15630*/  UMOV UR4, URZ ;  /* 0x0000003f00047c82 */ /* 0x000fe20008000000 */
[----:B------:R-:W-:Y:S01]  /*15640*/  UMOV UR5, URZ ;  /* 0x0000003f00057c82 */ /* 0x000fe20008000000 */
[----:B------:R-:W-:Y:S01]  /*15650*/  ULDC UR6, c[0x0][0xc3c] ;  /* 0x00030f0000067ab9 */ /* 0x000fe20000000800 */
[----:B------:R-:W-:Y:S02]  /*15660*/  IMAD.MOV.U32 R16, RZ, RZ, R0 ;  /* 0x000000ffff107224 */ /* 0x000fe400078e0000 */
[----:B------:R-:W-:Y:S02]  /*15670*/  IMAD.U32 R17, RZ, RZ, UR4 ;  /* 0x00000004ff117e24 */ /* 0x000fe4000f8e00ff */
[----:B------:R-:W-:Y:S02]  /*15680*/  IMAD.U32 R18, RZ, RZ, UR5 ;  /* 0x00000005ff127e24 */ /* 0x000fe4000f8e00ff */
[----:B------:R-:W-:-:S07]  /*15690*/  IMAD.U32 R19, RZ, RZ, UR6 ;  /* 0x00000006ff137e24 */ /* 0x000fce000f8e00ff */
.L_x_2223:
        /* <DEDUP_REMOVED lines=10> */
.L_x_2212:
[----:B------:R-:W-:Y:S02]  /*15740*/  ULDC UR4, c[0x0][0xc3c] ;  /* 0x00030f0000047ab9 */ /* 0x000fe40000000800 */
[----:B--2---:R-:W-:-:S13]  /*15750*/  ISETP.GE.AND P0, PT, R19, UR4, PT ;  /* 0x0000000413007c0c */ /* 0x004fda000bf06270 */
[----:B------:R-:W-:Y:S05]  /*15760*/  @!P0 BRA `(.L_x_2224) ;  /* 0xffffffac00208947 */ /* 0x000fea000383ffff */
[----:B------:R-:W-:Y:S05]  /*15770*/  BSYNC B8 ;  /* 0x0000000000087941 */ /* 0x000fea0003800000 */
.L_x_2120:
        /* <DEDUP_REMOVED lines=12> */
.L_x_2290:
[----:B------:R-:W-:Y:S05]  /*15840*/  BSYNC B0 ;  /* 0x0000000000007941 */ /* 0x000fea0003800000 */
.L_x_2225:
[----:B------:R-:W-:-:S03]  /*15850*/  UMOV UR4, 0xffffffff ;  /* 0xffffffff00047882 */ /* 0x000fc60000000000 */
[----:B------:R-:W-:Y:S05]  /*15860*/  BRA.DIV UR4, `(.L_x_2227) ;  /* 0x0000001a04e47947 */ /* 0x000fea000b800000 */
[----:B0-----:R-:W0:Y:S02]  /*15870*/  S2R R0, SR_TID.X ;  /* 0x0000000000007919 */ /* 0x001e240000002100 */
[----:B0-----:R-:W-:-:S04]  /*15880*/  SHF.R.U32.HI R0, RZ, 0x5, R0 ;  /* 0x00000005ff007819 */ /* 0x001fc80000011600 */
[----:B------:R-:W-:-:S05]  /*15890*/  LOP3.LUT R0, R0, 0x3, RZ, 0xc0, !PT ;  /* 0x0000000300007812 */ /* 0x000fca00078ec0ff */
[----:B------:R0:W2:Y:S02]  /*158a0*/  SHFL.IDX PT, R14, R0, RZ, 0x1f ;  /* 0x00001fff000e7589 */ /* 0x0000a400000e0000 */
.L_x_2293:
[----:B--2---:R-:W-:Y:S01]  /*158b0*/  ISETP.NE.AND P0, PT, R14, RZ, PT ;  /* 0x000000ff0e00720c */ /* 0x004fe20003f05270 */
[----:B------:R-:W-:-:S12]  /*158c0*/  BSSY B0, `(.L_x_2228) ;  /* 0x0000026000007945 */ /* 0x000fd80003800000 */
[----:B------:R-:W-:Y:S05]  /*158d0*/  @P0 BRA `(.L_x_2229) ;  /* 0x0000000000900947 */ /* 0x000fea0003800000 */
[----:B------:R-:W-:-:S03]  /*158e0*/  UMOV UR4, 0xffffffff ;  /* 0xffffffff00047882 */ /* 0x000fc60000000000 */
[----:B------:R-:W-:Y:S05]  /*158f0*/  BRA.DIV UR4, `(.L_x_2230) ;  /* 0x0000001a04f47947 */ /* 0x000fea000b800000 */
[----:B------:R-:W-:-:S13]  /*15900*/  ELECT P6, URZ, PT ;  /* 0x00000000003f782f */ /* 0x000fda00038c0000 */
.L_x_2296:
[----:B------:R-:W-:Y:S05]  /*15910*/  @!P6 BRA `(.L_x_2229) ;  /* 0x000000000080e947 */ /* 0x000fea0003800000 */
[----:B0-----:R-:W2:Y:S02]  /*15920*/  LDL R0, [R1+0x34] ;  /* 0x0000340001007983 */ /* 0x001ea40000100800 */
[----:B--2---:R-:W-:-:S13]  /*15930*/  R2UR UR4, R0 ;  /* 0x00000000000472ca */ /* 0x004fda00000e0000 */
[----:B------:R-:W-:-:S06]  /*15940*/  ULOP3.LUT UR4, UR4, 0x2, URZ, 0xfc, !UPT ;  /* 0x0000000204047892 */ /* 0x000fcc000f8efc3f */
[----:B------:R-:W-:-:S05]  /*15950*/  IMAD.U32 R0, RZ, RZ, UR4 ;  /* 0x00000004ff007e24 */ /* 0x000fca000f8e00ff */
[----:B------:R-:W-:-:S13]  /*15960*/  ISETP.NE.AND P2, PT, R0, 0x3, PT ;  /* 0x000000030000780c */ /* 0x000fda0003f45270 */
[----:B------:R-:W-:Y:S05]  /*15970*/  @!P2 BRA `(.L_x_2231) ;  /* 0x000000000004a947 */ /* 0x000fea0003800000 */
[----:B------:R-:W-:Y:S01]  /*15980*/  BPT.TRAP 0x1 ;  /* 0x000000040000795c */ /* 0x000fe20000300000 */
.L_x_2231:
        /* <DEDUP_REMOVED lines=12> */
.L_x_2297:
[----:B------:R-:W2:Y:S02]  /*15a50*/  SYNCS.PHASECHK.TRANS64.TRYWAIT P0, [R7+URZ], R2 ;  /* 0x00000002070075a7 */ /* 0x000ea4000800017f */
[----:B--2---:R-:W-:Y:S05]  /*15a60*/  @!P0 BRA `(.L_x_2233) ;  /* 0x0000001800cc8947 */ /* 0x004fea0003800000 */
.L_x_2298:
[----:B------:R-:W-:Y:S05]  /*15a70*/  @!P2 BRA `(.L_x_2234) ;  /* 0x000000000004a947 */ /* 0x000fea0003800000 */
[----:B------:R-:W-:Y:S01]  /*15a80*/  BPT.TRAP 0x1 ;  /* 0x000000040000795c */ /* 0x000fe20000300000 */
.L_x_2234:
[----:B------:R-:W-:-:S04]  /*15a90*/  VIADD R0, R9, 0x31c60 ;  /* 0x00031c6009007836 */ /* 0x000fc80000000000 */
[----:B------:R-:W-:-:S04]  /*15aa0*/  IMAD R4, R23, 0x8, R0 ;  /* 0x0000000817047824 */ /* 0x000fc800078e0200 */
[----:B------:R-:W4:Y:S02]  /*15ab0*/  SYNCS.PHASECHK.TRANS64.TRYWAIT P0, [R4+URZ], R3 ;  /* 0x00000003040075a7 */ /* 0x000f24000800017f */
[----:B----4-:R-:W-:Y:S05]  /*15ac0*/  @!P0 BRA `(.L_x_2235) ;  /* 0x0000001800c88947 */ /* 0x010fea0003800000 */
.L_x_2299:
[----:B------:R-:W-:-:S07]  /*15ad0*/  IMAD R5, R5, 0x8, R0 ;  /* 0x0000000805057824 */ /* 0x000fce00078e0200 */
.L_x_2236:
[----:B------:R0:W0:Y:S02]  /*15ae0*/  SYNCS.PHASECHK.TRANS64.TRYWAIT P0, [R5+URZ], R2 ;  /* 0x00000002050075a7 */ /* 0x000024000800017f */
[----:B0-----:R-:W-:Y:S05]  /*15af0*/  @!P0 NANOSLEEP.SYNCS 0x989680 ;  /* 0x009896800000895d */ /* 0x001fea0003900000 */
[----:B------:R-:W0:Y:S02]  /*15b00*/  @!P0 SYNCS.PHASECHK.TRANS64 P0, [R5+URZ], R2 ;  /* 0x00000002050085a7 */ /* 0x000e24000800007f */
[----:B0-----:R-:W-:Y:S05]  /*15b10*/  @!P0 BRA `(.L_x_2236) ;  /* 0xfffffffc00f08947 */ /* 0x001fea000383ffff */
.L_x_2229:
[----:B------:R-:W-:Y:S05]  /*15b20*/  BSYNC B0 ;  /* 0x0000000000007941 */ /* 0x000fea0003800000 */
.L_x_2228:
[----:B------:R-:W-:Y:S05]  /*15b30*/  EXIT ;  /* 0x000000000000794d */ /* 0x000fea0003800000 */
.L_x_2070:
[----:B0-----:R-:W-:-:S04]  /*15b40*/  IMAD.U32 R3, RZ, RZ, UR37 ;  /* 0x00000025ff037e24 */ /* 0x001fc8000f8e00ff */
[----:B------:R0:W1:Y:S03]  /*15b50*/  SYNCS.PHASECHK.TRANS64.TRYWAIT P1, [R3+URZ+0x31c00], R0 ;  /* 0x031c0000030075a7 */ /* 0x000066000802017f */
[----:B-1----:R-:W-:Y:S05]  /*15b60*/  @!P1 NANOSLEEP.SYNCS 0x989680 ;  /* 0x009896800000995d */ /* 0x002fea0003900000 */
[----:B------:R-:W1:Y:S02]  /*15b70*/  @!P1 SYNCS.PHASECHK.TRANS64 P1, [R3+URZ+0x31c00], R0 ;  /* 0x031c0000030095a7 */ /* 0x000e64000802007f */
[----:B-1----:R-:W-:Y:S05]  /*15b80*/  @!P1 BRA `(.L_x_2070) ;  /* 0xfffffffc00ec9947 */ /* 0x002fea000383ffff */
[----:B------:R-:W-:Y:S05]  /*15b90*/  BRA `(.L_x_2237) ;  /* 0xfffffebc00cc7947 */ /* 0x000fea000383ffff */
.L_x_2074:
[----:B-1----:R1:W2:Y:S02]  /*15ba0*/  SYNCS.PHASECHK.TRANS64.TRYWAIT P2, [R3+URZ+0x31c30], R0 ;  /* 0x031c3000030075a7 */ /* 0x0022a4000804017f */
[----:B--2---:R-:W-:Y:S05]  /*15bb0*/  @!P2 NANOSLEEP.SYNCS 0x989680 ;  /* 0x009896800000a95d */ /* 0x004fea0003900000 */
[----:B------:R-:W2:Y:S02]  /*15bc0*/  @!P2 SYNCS.PHASECHK.TRANS64 P2, [R3+URZ+0x31c30], R0 ;  /* 0x031c30000300a5a7 */ /* 0x000ea4000804007f */
[----:B--2---:R-:W-:Y:S05]  /*15bd0*/  @!P2 BRA `(.L_x_2074) ;  /* 0xfffffffc00f0a947 */ /* 0x004fea000383ffff */
[----:B------:R-:W-:Y:S05]  /*15be0*/  BRA `(.L_x_2073) ;  /* 0xfffffebc00f07947 */ /* 0x000fea000383ffff */
.L_x_2079:
[----:B-1----:R-:W-:-:S04]  /*15bf0*/  IMAD.U32 R5, RZ, RZ, UR4 ;  /* 0x00000004ff057e24 */ /* 0x002fc8000f8e00ff */
[----:B------:R1:W2:Y:S03]  /*15c00*/  SYNCS.PHASECHK.TRANS64.TRYWAIT P3, [R5+URZ+0x31c30], R0 ;  /* 0x031c3000050075a7 */ /* 0x0002a6000806017f */
[----:B--2---:R-:W-:Y:S05]  /*15c10*/  @!P3 NANOSLEEP.SYNCS 0x989680 ;  /* 0x009896800000b95d */ /* 0x004fea0003900000 */
[----:B------:R-:W2:Y:S02]  /*15c20*/  @!P3 SYNCS.PHASECHK.TRANS64 P3, [R5+URZ+0x31c30], R0 ;  /* 0x031c30000500b5a7 */ /* 0x000ea4000806007f */
[----:B--2---:R-:W-:Y:S05]  /*15c30*/  @!P3 BRA `(.L_x_2079) ;  /* 0xfffffffc00ecb947 */ /* 0x004fea000383ffff */
[----:B------:R-:W-:Y:S05]  /*15c40*/  BRA `(.L_x_2076) ;  /* 0xfffffef800647947 */ /* 0x000fea000383ffff */
.L_x_2083:
[----:B-1----:R-:W-:-:S04]  /*15c50*/  IMAD.U32 R5, RZ, RZ, UR4 ;  /* 0x00000004ff057e24 */ /* 0x002fc8000f8e00ff */
[----:B------:R1:W2:Y:S03]  /*15c60*/  SYNCS.PHASECHK.TRANS64.TRYWAIT P3, [R5+URZ+0x31c50], R0 ;  /* 0x031c5000050075a7 */ /* 0x0002a6000806017f */
[----:B--2---:R-:W-:Y:S05]  /*15c70*/  @!P3 NANOSLEEP.SYNCS 0x989680 ;  /* 0x009896800000b95d */ /* 0x004fea0003900000 */
[----:B------:R-:W2:Y:S02]  /*15c80*/  @!P3 SYNCS.PHASECHK.TRANS64 P3, [R5+URZ+0x31c50], R0 ;  /* 0x031c50000500b5a7 */ /* 0x000ea4000806007f */
[----:B--2---:R-:W-:Y:S05]  /*15c90*/  @!P3 BRA `(.L_x_2083) ;  /* 0xfffffffc00ecb947 */ /* 0x004fea000383ffff */
[----:B------:R-:W-:Y:S05]  /*15ca0*/  BRA `(.L_x_2080) ;  /* 0xffffff1000007947 */ /* 0x000fea000383ffff */
.L_x_2089:
[----:B-1----:R-:W-:-:S04]  /*15cb0*/  IMAD.U32 R5, RZ, RZ, UR4 ;  /* 0x00000004ff057e24 */ /* 0x002fc8000f8e00ff */
[----:B------:R1:W2:Y:S03]  /*15cc0*/  SYNCS.PHASECHK.TRANS64.TRYWAIT P2, [R5+URZ+0x31c30], R0 ;  /* 0x031c3000050075a7 */ /* 0x0002a6000804017f */
[----:B--2---:R-:W-:Y:S05]  /*15cd0*/  @!P2 NANOSLEEP.SYNCS 0x989680 ;  /* 0x009896800000a95d */ /* 0x004fea0003900000 */
[----:B------:R-:W2:Y:S02]  /*15ce0*/  @!P2 SYNCS.PHASECHK.TRANS64 P2, [R5+URZ+0x31c30], R0 ;  /* 0x031c30000500a5a7 */ /* 0x000ea4000804007f */
[----:B--2---:R-:W-:Y:S05]  /*15cf0*/  @!P2 BRA `(.L_x_2089) ;  /* 0xfffffffc00eca947 */ /* 0x004fea000383ffff */
[----:B------:R-:W-:Y:S05]  /*15d00*/  BRA `(.L_x_2086) ;  /* 0xffffff3800c07947 */ /* 0x000fea000383ffff */
.L_x_2093:
[----:B-1----:R-:W-:-:S04]  /*15d10*/  IMAD.U32 R5, RZ, RZ, UR4 ;  /* 0x00000004ff057e24 */ /* 0x002fc8000f8e00ff */
[----:B------:R1:W2:Y:S03]  /*15d20*/  SYNCS.PHASECHK.TRANS64.TRYWAIT P2, [R5+URZ+0x31c50], R0 ;  /* 0x031c5000050075a7 */ /* 0x0002a6000804017f */
[----:B--2---:R-:W-:Y:S05]  /*15d30*/  @!P2 NANOSLEEP.SYNCS 0x989680 ;  /* 0x009896800000a95d */ /* 0x004fea0003900000 */
[----:B------:R-:W2:Y:S02]  /*15d40*/  @!P2 SYNCS.PHASECHK.TRANS64 P2, [R5+URZ+0x31c50], R0 ;  /* 0x031c50000500a5a7 */ /* 0x000ea4000804007f */
[----:B--2---:R-:W-:Y:S05]  /*15d50*/  @!P2 BRA `(.L_x_2093) ;  /* 0xfffffffc00eca947 */ /* 0x004fea000383ffff */
[----:B------:R-:W-:Y:S05]  /*15d60*/  BRA `(.L_x_2090) ;  /* 0xffffff50005c7947 */ /* 0x000fea000383ffff */
.L_x_2098:
[----:B-1----:R-:W-:-:S04]  /*15d70*/  IMAD.U32 R7, RZ, RZ, UR6 ;  /* 0x00000006ff077e24 */ /* 0x002fc8000f8e00ff */
[----:B------:R1:W3:Y:S03]  /*15d80*/  SYNCS.PHASECHK.TRANS64.TRYWAIT P0, [R7+URZ+0x31c50], R6 ;  /* 0x031c5006070075a7 */ /* 0x0002e6000800017f */
[----:B---3--:R-:W-:Y:S05]  /*15d90*/  @!P0 NANOSLEEP.SYNCS 0x989680 ;  /* 0x009896800000895d */ /* 0x008fea0003900000 */
[----:B------:R-:W3:Y:S02]  /*15da0*/  @!P0 SYNCS.PHASECHK.TRANS64 P0, [R7+URZ+0x31c50], R6 ;  /* 0x031c5006070085a7 */ /* 0x000ee4000800007f */
[----:B---3--:R-:W-:Y:S05]  /*15db0*/  @!P0 BRA `(.L_x_2098) ;  /* 0xfffffffc00ec8947 */ /* 0x008fea000383ffff */
[----:B------:R-:W-:Y:S05]  /*15dc0*/  BRA `(.L_x_2097) ;  /* 0xffffff70003c7947 */ /* 0x000fea000383ffff */
.L_x_2132:
        /* <DEDUP_REMOVED lines=11> */
.L_x_2239:
[----:B------:R-:W-:Y:S05]  /*15e80*/  BSYNC B0 ;  /* 0x0000000000007941 */ /* 0x000fea0003800000 */
.L_x_2238:
[----:B------:R-:W-:Y:S05]  /*15e90*/  BRA `(.L_x_2240) ;  /* 0xffffffb000547947 */ /* 0x000fea000383ffff */
.L_x_2134:
[----:B------:R-:W-:Y:S01]  /*15ea0*/  BSSY B0, `(.L_x_2241) ;  /* 0x0000006000007945 */ /* 0x000fe20003800000 */
[----:B------:R-:W-:-:S07]  /*15eb0*/  IMAD.MOV.U32 R15, RZ, RZ, -0x1 ;  /* 0xffffffffff0f7424 */ /* 0x000fce00078e00ff */
[----:B012---:R-:W-:Y:S05]  /*15ec0*/  WARPSYNC.COLLECTIVE R15, `(.L_x_2242) ;  /* 0x000000000f0c7348 */ /* 0x007fea0003c00000 */
[----:B------:R-:W-:Y:S02]  /*15ed0*/  ELECT P6, UR62, PT ;  /* 0x00000000003e782f */ /* 0x000fe400038c0000 */
[----:B------:R-:W-:Y:S01]  /*15ee0*/  MOV R14, UR62 ;  /* 0x0000003e000e7c02 */ /* 0x000fe20008000f00 */
[----:B012---:R-:W-:Y:S10]  /*15ef0*/  ENDCOLLECTIVE ;  /* 0x000000000000791b */ /* 0x007ff40003800000 */
.L_x_2242:
[----:B------:R-:W-:Y:S05]  /*15f00*/  BSYNC B0 ;  /* 0x0000000000007941 */ /* 0x000fea0003800000 */
.L_x_2241:
[----:B------:R-:W-:Y:S05]  /*15f10*/  BRA `(.L_x_2243) ;  /* 0xffffffb000547947 */ /* 0x000fea000383ffff */
.L_x_2136:
[----:B--2---:R2:W3:Y:S02]  /*15f20*/  SYNCS.PHASECHK.TRANS64.TRYWAIT P0, [R0+URZ+0x31c40], R2 ;  /* 0x031c4002000075a7 */ /* 0x0044e4000800017f */
[----:B---3--:R-:W-:Y:S05]  /*15f30*/  @!P0 NANOSLEEP.SYNCS 0x989680 ;  /* 0x009896800000895d */ /* 0x008fea0003900000 */
[----:B------:R-:W3:Y:S02]  /*15f40*/  @!P0 SYNCS.PHASECHK.TRANS64 P0, [R0+URZ+0x31c40], R2 ;  /* 0x031c4002000085a7 */ /* 0x000ee4000800007f */
[----:B---3--:R-:W-:Y:S05]  /*15f50*/  @!P0 BRA `(.L_x_2136) ;  /* 0xfffffffc00f08947 */ /* 0x008fea000383ffff */
[----:B------:R-:W-:Y:S05]  /*15f60*/  BRA `(.L_x_2244) ;  /* 0xffffffb000a87947 */ /* 0x000fea000383ffff */
.L_x_2140:
        /* <DEDUP_REMOVED lines=12> */
.L_x_2245:
[----:B------:R-:W-:Y:S02]  /*16030*/  IMAD.MOV.U32 R13, RZ, RZ, R0 ;  /* 0x000000ffff0d7224 */ /* 0x000fe400078e0000 */
[----:B------:R-:W-:-:S07]  /*16040*/  IMAD.MOV.U32 R2, RZ, RZ, R14 ;  /* 0x000000ffff027224 */ /* 0x000fce00078e000e */
[----:B------:R-:W-:Y:S05]  /*16050*/  WARPSYNC.COLLECTIVE R15, `(.L_x_2246) ;  /* 0x000000000f087348 */ /* 0x000fea0003c00000 */
[----:B------:R0:W1:Y:S02]  /*16060*/  SHFL.IDX P6, R14, R13, R12, R11 ;  /* 0x0000000c0d0e7389 */ /* 0x00006400000c000b */
[----:B01----:R-:W-:Y:S01]  /*16070*/  ENDCOLLECTIVE ;  /* 0x000000000000791b */ /* 0x003fe20003800000 */
.L_x_2246:
[----:B------:R-:W-:Y:S01]  /*16080*/  ULDC.64 UR4, c[0x0][0x208] ;  /* 0x0000820000047ab9 */ /* 0x000fe20000000a00 */
[----:B------:R-:W-:Y:S02]  /*16090*/  IMAD.MOV.U32 R13, RZ, RZ, R4 ;  /* 0x000000ffff0d7224 */ /* 0x000fe400078e0004 */
[----:B------:R-:W-:Y:S02]  /*160a0*/  IMAD.MOV.U32 R12, RZ, RZ, 0x1 ;  /* 0x00000001ff0c7424 */ /* 0x000fe400078e00ff */
[----:B------:R-:W-:-:S05]  /*160b0*/  IMAD.MOV.U32 R3, RZ, RZ, R14 ;  /* 0x000000ffff037224 */ /* 0x000fca00078e000e */
[----:B------:R-:W-:-:S05]  /*160c0*/  @!P4 LEA R3, P3, R20, R3, 0x1 ;  /* 0x000000031403c211 */ /* 0x000fca00078608ff */
[----:B------:R-:W-:Y:S01]  /*160d0*/  @!P4 IMAD.X R2, RZ, RZ, R2, P3 ;  /* 0x000000ffff02c224 */ /* 0x000fe200018e0602 */
[----:B------:R-:W-:-:S04]  /*160e0*/  ISETP.GE.AND P3, PT, R8, R5, PT ;  /* 0x000000050800720c */ /* 0x000fc80003f66270 */
        /* <DEDUP_REMOVED lines=12> */
.L_x_2247:
[----:B------:R-:W-:Y:S02]  /*161b0*/  IMAD.MOV.U32 R13, RZ, RZ, R0 ;  /* 0x000000ffff0d7224 */ /* 0x000fe400078e0000 */
[----:B------:R-:W-:-:S07]  /*161c0*/  IMAD.MOV.U32 R2, RZ, RZ, R14 ;  /* 0x000000ffff027224 */ /* 0x000fce00078e000e */
[----:B------:R-:W-:Y:S05]  /*161d0*/  WARPSYNC.COLLECTIVE R15, `(.L_x_2248) ;  /* 0x000000000f087348 */ /* 0x000fea0003c00000 */
[----:B------:R0:W1:Y:S02]  /*161e0*/  SHFL.IDX P6, R14, R13, R12, R11 ;  /* 0x0000000c0d0e7389 */ /* 0x00006400000c000b */
[----:B01----:R-:W-:Y:S01]  /*161f0*/  ENDCOLLECTIVE ;  /* 0x000000000000791b */ /* 0x003fe20003800000 */
.L_x_2248:
        /* <DEDUP_REMOVED lines=18> */
.L_x_2249:
[----:B------:R-:W-:-:S05]  /*16320*/  VIADD R2, R17, 0x40 ;  /* 0x0000004011027836 */ /* 0x000fca0000000000 */
[----:B------:R-:W-:Y:S01]  /*16330*/  ISETP.GE.AND P3, PT, R2, R5, PT ;  /* 0x000000050200720c */ /* 0x000fe20003f66270 */
[----:B------:R-:W-:Y:S02]  /*16340*/  IMAD.MOV.U32 R13, RZ, RZ, R0 ;  /* 0x000000ffff0d7224 */ /* 0x000fe400078e0000 */
[----:B------:R-:W-:-:S10]  /*16350*/  IMAD.MOV.U32 R2, RZ, RZ, R14 ;  /* 0x000000ffff027224 */ /* 0x000fd400078e000e */
[----:B------:R-:W-:Y:S05]  /*16360*/  WARPSYNC.COLLECTIVE R15, `(.L_x_2250) ;  /* 0x000000000f087348 */ /* 0x000fea0003c00000 */
[----:B------:R0:W1:Y:S02]  /*16370*/  SHFL.IDX P6, R14, R13, R12, R11 ;  /* 0x0000000c0d0e7389 */ /* 0x00006400000c000b */
[----:B01----:R-:W-:Y:S01]  /*16380*/  ENDCOLLECTIVE ;  /* 0x000000000000791b */ /* 0x003fe20003800000 */
.L_x_2250:
        /* <DEDUP_REMOVED lines=18> */
.L_x_2251:
[----:B------:R-:W-:Y:S02]  /*164b0*/  IMAD.MOV.U32 R13, RZ, RZ, R0 ;  /* 0x000000ffff0d7224 */ /* 0x000fe400078e0000 */
[----:B------:R-:W-:-:S05]  /*164c0*/  VIADD R0, R17, 0x60 ;  /* 0x0000006011007836 */ /* 0x000fca0000000000 */
[----:B------:R-:W-:Y:S01]  /*164d0*/  ISETP.GE.AND P3, PT, R0, R5, PT ;  /* 0x000000050000720c */ /* 0x000fe20003f66270 */
[----:B------:R-:W-:-:S12]  /*164e0*/  IMAD.MOV.U32 R4, RZ, RZ, R14 ;  /* 0x000000ffff047224 */ /* 0x000fd800078e000e */
[----:B------:R-:W-:Y:S05]  /*164f0*/  WARPSYNC.COLLECTIVE R15, `(.L_x_2252) ;  /* 0x000000000f087348 */ /* 0x000fea0003c00000 */
[----:B------:R0:W1:Y:S02]  /*16500*/  SHFL.IDX P6, R14, R13, R12, R11 ;  /* 0x0000000c0d0e7389 */ /* 0x00006400000c000b */
[----:B01----:R-:W-:Y:S01]  /*16510*/  ENDCOLLECTIVE ;  /* 0x000000000000791b */ /* 0x003fe20003800000 */
.L_x_2252:
[----:B------:R-:W-:Y:S01]  /*16520*/  ULDC.64 UR4, c[0x0][0x208] ;  /* 0x0000820000047ab9 */ /* 0x000fe20000000a00 */
[----:B------:R-:W-:Y:S02]  /*16530*/  IMAD.MOV.U32 R13, RZ, RZ, R6 ;  /* 0x000000ffff0d7224 */ /* 0x000fe400078e0006 */
[----:B------:R-:W-:Y:S02]  /*16540*/  IMAD.MOV.U32 R12, RZ, RZ, RZ ;  /* 0x000000ffff0c7224 */ /* 0x000fe400078e00ff */
[----:B------:R-:W-:-:S05]  /*16550*/  IMAD.MOV.U32 R2, RZ, RZ, R14 ;  /* 0x000000ffff027224 */ /* 0x000fca00078e000e */
[----:B------:R-:W-:-:S05]  /*16560*/  @!P3 LEA R2, P5, R20, R2, 0x1 ;  /* 0x000000021402b211 */ /* 0x000fca00078a08ff */
[----:B------:R-:W-:-:S05]  /*16570*/  @!P3 IMAD.X R3, RZ, RZ, R4, P5 ;  /* 0x000000ffff03b224 */ /* 0x000fca00028e0604 */
        /* <DEDUP_REMOVED lines=9> */
.L_x_2253:
[----:B------:R-:W-:-:S05]  /*16610*/  VIADD R2, R17, 0x80 ;  /* 0x0000008011027836 */ /* 0x000fca0000000000 */
[----:B------:R-:W-:Y:S01]  /*16620*/  ISETP.GE.AND P3, PT, R2, R5, PT ;  /* 0x000000050200720c */ /* 0x000fe20003f66270 */
[----:B------:R-:W-:Y:S02]  /*16630*/  IMAD.MOV.U32 R13, RZ, RZ, R7 ;  /* 0x000000ffff0d7224 */ /* 0x000fe400078e0007 */
[----:B------:R-:W-:-:S10]  /*16640*/  IMAD.MOV.U32 R0, RZ, RZ, R14 ;  /* 0x000000ffff007224 */ /* 0x000fd400078e000e */
[----:B------:R-:W-:Y:S05]  /*16650*/  WARPSYNC.COLLECTIVE R15, `(.L_x_2254) ;  /* 0x000000000f087348 */ /* 0x000fea0003c00000 */
[----:B------:R0:W1:Y:S02]  /*16660*/  SHFL.IDX P6, R14, R13, R12, R11 ;  /* 0x0000000c0d0e7389 */ /* 0x00006400000c000b */
[----:B01----:R-:W-:Y:S01]  /*16670*/  ENDCOLLECTIVE ;  /* 0x000000000000791b */ /* 0x003fe20003800000 */
.L_x_2254:
[----:B------:R-:W-:Y:S01]  /*16680*/  ULDC.64 UR4, c[0x0][0x208] ;  /* 0x0000820000047ab9 */ /* 0x000fe20000000a00 */
[----:B------:R-:W-:Y:S02]  /*16690*/  IMAD.MOV.U32 R13, RZ, RZ, R6 ;  /* 0x000000ffff0d7224 */ /* 0x000fe400078e0006 */
[----:B------:R-:W-:Y:S02]  /*166a0*/  IMAD.MOV.U32 R12, RZ, RZ, 0x1 ;  /* 0x00000001ff0c7424 */ /* 0x000fe400078e00ff */
[----:B------:R-:W-:-:S05]  /*166b0*/  IMAD.MOV.U32 R4, RZ, RZ, R14 ;  /* 0x000000ffff047224 */ /* 0x000fca00078e000e */
        /* <DEDUP_REMOVED lines=13> */
.L_x_2255:
[----:B------:R-:W-:Y:S02]  /*16790*/  IMAD.MOV.U32 R13, RZ, RZ, R7 ;  /* 0x000000ffff0d7224 */ /* 0x000fe400078e0007 */
[----:B------:R-:W-:-:S07]  /*167a0*/  IMAD.MOV.U32 R6, RZ, RZ, R14 ;  /* 0x000000ffff067224 */ /* 0x000fce00078e000e */
[----:B------:R-:W-:Y:S05]  /*167b0*/  WARPSYNC.COLLECTIVE R15, `(.L_x_2256) ;  /* 0x000000000f087348 */ /* 0x000fea0003c00000 */
[----:B------:R0:W1:Y:S02]  /*167c0*/  SHFL.IDX P6, R14, R13, R12, R11 ;  /* 0x0000000c0d0e7389 */ /* 0x00006400000c000b */
[----:B01----:R-:W-:Y:S01]  /*167d0*/  ENDCOLLECTIVE ;  /* 0x000000000000791b */ /* 0x003fe20003800000 */
.L_x_2256:
[----:B------:R-:W-:Y:S05]  /*167e0*/  BRA `(.L_x_2257) ;  /* 0xffffffb800207947 */ /* 0x000fea000383ffff */
.L_x_2143:
[----:B0-----:R0:W1:Y:S02]  /*167f0*/  SYNCS.PHASECHK.TRANS64.TRYWAIT P0, [R22+URZ+0x31c20], R3 ;  /* 0x031c2003160075a7 */ /* 0x001064000800017f */
[----:B-1----:R-:W-:Y:S05]  /*16800*/  @!P0 NANOSLEEP.SYNCS 0x989680 ;  /* 0x009896800000895d */ /* 0x002fea0003900000 */
[----:B------:R-:W1:Y:S02]  /*16810*/  @!P0 SYNCS.PHASECHK.TRANS64 P0, [R22+URZ+0x31c20], R3 ;  /* 0x031c2003160085a7 */ /* 0x000e64000800007f */
[----:B-1----:R-:W-:Y:S05]  /*16820*/  @!P0 BRA `(.L_x_2143) ;  /* 0xfffffffc00f08947 */ /* 0x002fea000383ffff */
[----:B------:R-:W-:Y:S05]  /*16830*/  BRA `(.L_x_2258) ;  /* 0xffffffb800947947 */ /* 0x000fea000383ffff */
.L_x_2152:
[----:B0-----:R0:W2:Y:S02]  /*16840*/  SYNCS.PHASECHK.TRANS64.TRYWAIT P0, [R3+URZ+0x31c40], R2 ;  /* 0x031c4002030075a7 */ /* 0x0010a4000800017f */
[----:B--2---:R-:W-:Y:S05]  /*16850*/  @!P0 NANOSLEEP.SYNCS 0x989680 ;  /* 0x009896800000895d */ /* 0x004fea0003900000 */
[----:B------:R-:W2:Y:S02]  /*16860*/  @!P0 SYNCS.PHASECHK.TRANS64 P0, [R3+URZ+0x31c40], R2 ;  /* 0x031c4002030085a7 */ /* 0x000ea4000800007f */
[----:B--2---:R-:W-:Y:S05]  /*16870*/  @!P0 BRA `(.L_x_2152) ;  /* 0xfffffffc00f08947 */ /* 0x004fea000383ffff */
[----:B------:R-:W-:Y:S05]  /*16880*/  BRA `(.L_x_2259) ;  /* 0xffffffbc00407947 */ /* 0x000fea000383ffff */
.L_x_2159:
[----:B0-----:R0:W1:Y:S02]  /*16890*/  SYNCS.PHASECHK.TRANS64.TRYWAIT P0, [R3+URZ+0x60], R2 ;  /* 0x00006002030075a7 */ /* 0x001064000800017f */
[----:B-1----:R-:W-:Y:S05]  /*168a0*/  @!P0 NANOSLEEP.SYNCS 0x989680 ;  /* 0x009896800000895d */ /* 0x002fea0003900000 */
[----:B------:R-:W1:Y:S02]  /*168b0*/  @!P0 SYNCS.PHASECHK.TRANS64 P0, [R3+URZ+0x60], R2 ;  /* 0x00006002030085a7 */ /* 0x000e64000800007f */
[----:B-1----:R-:W-:Y:S05]  /*168c0*/  @!P0 BRA `(.L_x_2159) ;  /* 0xfffffffc00f08947 */ /* 0x002fea000383ffff */
[----:B------:R-:W-:Y:S05]  /*168d0*/  BRA `(.L_x_2260) ;  /* 0xffffffc0004c7947 */ /* 0x000fea000383ffff */
.L_x_2169:
[----:B0-----:R0:W2:Y:S02]  /*168e0*/  SYNCS.PHASECHK.TRANS64.TRYWAIT P0, [R3+URZ+0x31c40], R2 ;  /* 0x031c4002030075a7 */ /* 0x0010a4000800017f */
[----:B--2---:R-:W-:Y:S05]  /*168f0*/  @!P0 NANOSLEEP.SYNCS 0x989680 ;  /* 0x009896800000895d */ /* 0x004fea0003900000 */
[----:B------:R-:W2:Y:S02]  /*16900*/  @!P0 SYNCS.PHASECHK.TRANS64 P0, [R3+URZ+0x31c40], R2 ;  /* 0x031c4002030085a7 */ /* 0x000ea4000800007f */
[----:B--2---:R-:W-:Y:S05]  /*16910*/  @!P0 BRA `(.L_x_2169) ;  /* 0xfffffffc00f08947 */ /* 0x004fea000383ffff */
[----:B------:R-:W-:Y:S05]  /*16920*/  BRA `(.L_x_2261) ;  /* 0xffffffc800007947 */ /* 0x000fea000383ffff */
.L_x_2176:
[----:B0-----:R0:W1:Y:S02]  /*16930*/  SYNCS.PHASECHK.TRANS64.TRYWAIT P0, [R12+URZ+0x60], R27 ;  /* 0x0000601b0c0075a7 */ /* 0x001064000800017f */
[----:B-1----:R-:W-:Y:S05]  /*16940*/  @!P0 NANOSLEEP.SYNCS 0x989680 ;  /* 0x009896800000895d */ /* 0x002fea0003900000 */
[----:B------:R-:W1:Y:S02]  /*16950*/  @!P0 SYNCS.PHASECHK.TRANS64 P0, [R12+URZ+0x60], R27 ;  /* 0x0000601b0c0085a7 */ /* 0x000e64000800007f */
[----:B-1----:R-:W-:Y:S05]  /*16960*/  @!P0 BRA `(.L_x_2176) ;  /* 0xfffffffc00f08947 */ /* 0x002fea000383ffff */
[----:B------:R-:W-:Y:S05]  /*16970*/  BRA `(.L_x_2262) ;  /* 0xffffffcc000c7947 */ /* 0x000fea000383ffff */
.L_x_2186:
[----:B0-----:R0:W2:Y:S02]  /*16980*/  SYNCS.PHASECHK.TRANS64.TRYWAIT P0, [R2+URZ+0x31c40], R3 ;  /* 0x031c4003020075a7 */ /* 0x0010a4000800017f */
[----:B--2---:R-:W-:Y:S05]  /*16990*/  @!P0 NANOSLEEP.SYNCS 0x989680 ;  /* 0x009896800000895d */ /* 0x004fea0003900000 */
[----:B------:R-:W2:Y:S02]  /*169a0*/  @!P0 SYNCS.PHASECHK.TRANS64 P0, [R2+URZ+0x31c40], R3 ;  /* 0x031c4003020085a7 */ /* 0x000ea4000800007f */
[----:B--2---:R-:W-:Y:S05]  /*169b0*/  @!P0 BRA `(.L_x_2186) ;  /* 0xfffffffc00f08947 */ /* 0x004fea000383ffff */
[----:B------:R-:W-:Y:S05]  /*169c0*/  BRA `(.L_x_2263) ;  /* 0xffffffd000947947 */ /* 0x000fea000383ffff */
.L_x_2193:
[----:B0-----:R0:W1:Y:S02]  /*169d0*/  SYNCS.PHASECHK.TRANS64.TRYWAIT P0, [R8+URZ+0x60], R2 ;  /* 0x00006002080075a7 */ /* 0x001064000800017f */
[----:B-1----:R-:W-:Y:S05]  /*169e0*/  @!P0 NANOSLEEP.SYNCS 0x989680 ;  /* 0x009896800000895d */ /* 0x002fea0003900000 */
[----:B------:R-:W1:Y:S02]  /*169f0*/  @!P0 SYNCS.PHASECHK.TRANS64 P0, [R8+URZ+0x60], R2 ;  /* 0x00006002080085a7 */ /* 0x000e64000800007f */
[----:B-1----:R-:W-:Y:S05]  /*16a00*/  @!P0 BRA `(.L_x_2193) ;  /* 0xfffffffc00f08947 */ /* 0x002fea000383ffff */
[----:B------:R-:W-:Y:S05]  /*16a10*/  BRA `(.L_x_2264) ;  /* 0xffffffd400a47947 */ /* 0x000fea000383ffff */
.L_x_2205:
[----:B0-----:R0:W1:Y:S02]  /*16a20*/  SYNCS.PHASECHK.TRANS64.TRYWAIT P0, [R3+URZ+0x31c60], R0 ;  /* 0x031c6000030075a7 */ /* 0x001064000800017f */
[----:B-1----:R-:W-:Y:S05]  /*16a30*/  @!P0 NANOSLEEP.SYNCS 0x989680 ;  /* 0x009896800000895d */ /* 0x002fea0003900000 */
[----:B------:R-:W1:Y:S02]  /*16a40*/  @!P0 SYNCS.PHASECHK.TRANS64 P0, [R3+URZ+0x31c60], R0 ;  /* 0x031c6000030085a7 */ /* 0x000e64000800007f */
[----:B-1----:R-:W-:Y:S05]  /*16a50*/  @!P0 BRA `(.L_x_2205) ;  /* 0xfffffffc00f08947 */ /* 0x002fea000383ffff */
[----:B------:R-:W-:Y:S05]  /*16a60*/  BRA `(.L_x_2265) ;  /* 0xffffffdc001c7947 */ /* 0x000fea000383ffff */
.L_x_2213:
[----:B------:R-:W-:Y:S01]  /*16a70*/  BSSY B0, `(.L_x_2266) ;  /* 0x0000008000007945 */ /* 0x000fe20003800000 */
[----:B------:R-:W-:Y:S02]  /*16a80*/  IMAD.MOV.U32 R13, RZ, RZ, R16 ;  /* 0x000000ffff0d7224 */ /* 0x000fe400078e0010 */
[----:B------:R-:W-:Y:S02]  /*16a90*/  IMAD.MOV.U32 R12, RZ, RZ, RZ ;  /* 0x000000ffff0c7224 */ /* 0x000fe400078e00ff */
[----:B------:R-:W-:Y:S02]  /*16aa0*/  IMAD.MOV.U32 R11, RZ, RZ, 0x1f ;  /* 0x0000001fff0b7424 */ /* 0x000fe400078e00ff */
[----:B------:R-:W-:-:S07]  /*16ab0*/  IMAD.MOV.U32 R15, RZ, RZ, -0x1 ;  /* 0xffffffffff0f7424 */ /* 0x000fce00078e00ff */
[----:B------:R-:W-:Y:S05]  /*16ac0*/  WARPSYNC.COLLECTIVE R15, `(.L_x_2267) ;  /* 0x000000000f087348 */ /* 0x000fea0003c00000 */
[----:B------:R0:W1:Y:S02]  /*16ad0*/  SHFL.IDX P6, R14, R13, R12, R11 ;  /* 0x0000000c0d0e7389 */ /* 0x00006400000c000b */
[----:B01----:R-:W-:Y:S01]  /*16ae0*/  ENDCOLLECTIVE ;  /* 0x000000000000791b */ /* 0x003fe20003800000 */
.L_x_2267:
[----:B------:R-:W-:Y:S05]  /*16af0*/  BSYNC B0 ;  /* 0x0000000000007941 */ /* 0x000fea0003800000 */
.L_x_2266:
        /* <DEDUP_REMOVED lines=9> */
.L_x_2268:
[----:B------:R-:W-:Y:S01]  /*16b90*/  ULDC UR4, c[0x0][0xc3c] ;  /* 0x00030f0000047ab9 */ /* 0x000fe20000000800 */
[----:B------:R-:W-:Y:S01]  /*16ba0*/  ULDC.64 UR6, c[0x0][0x208] ;  /* 0x0000820000067ab9 */ /* 0x000fe20000000a00 */
        /* <DEDUP_REMOVED lines=17> */
.L_x_2269:
[----:B------:R-:W-:Y:S01]  /*16cc0*/  IMAD.MOV.U32 R12, RZ, RZ, 0x2 ;  /* 0x00000002ff0c7424 */ /* 0x000fe200078e00ff */
[----:B------:R-:W-:-:S05]  /*16cd0*/  SEL R4, R14, RZ, P1 ;  /* 0x000000ff0e047207 */ /* 0x000fca0000800000 */
[----:B------:R-:W-:-:S04]  /*16ce0*/  IMAD.IADD R4, R17, 0x1, R4 ;  /* 0x0000000111047824 */ /* 0x000fc800078e0204 */
[----:B------:R-:W-:-:S07]  /*16cf0*/  IMAD.MOV.U32 R13, RZ, RZ, R4 ;  /* 0x000000ffff0d7224 */ /* 0x000fce00078e0004 */
[----:B------:R-:W-:Y:S05]  /*16d00*/  WARPSYNC.COLLECTIVE R15, `(.L_x_2270) ;  /* 0x000000000f087348 */ /* 0x000fea0003c00000 */
[----:B------:R0:W1:Y:S02]  /*16d10*/  SHFL.UP P6, R14, R13, R12, R11 ;  /* 0x0400000c0d0e7389 */ /* 0x00006400000c000b */
[----:B01----:R-:W-:Y:S01]  /*16d20*/  ENDCOLLECTIVE ;  /* 0x000000000000791b */ /* 0x003fe20003800000 */
.L_x_2270:
[----:B------:R-:W-:Y:S01]  /*16d30*/  IMAD.MOV.U32 R12, RZ, RZ, 0x4 ;  /* 0x00000004ff0c7424 */ /* 0x000fe200078e00ff */
[----:B------:R-:W-:-:S05]  /*16d40*/  SEL R3, R14, RZ, P2 ;  /* 0x000000ff0e037207 */ /* 0x000fca0001000000 */
[----:B------:R-:W-:-:S04]  /*16d50*/  IMAD.IADD R6, R4, 0x1, R3 ;  /* 0x0000000104067824 */ /* 0x000fc800078e0203 */
[----:B------:R-:W-:-:S07]  /*16d60*/  IMAD.MOV.U32 R13, RZ, RZ, R6 ;  /* 0x000000ffff0d7224 */ /* 0x000fce00078e0006 */
[----:B------:R-:W-:Y:S05]  /*16d70*/  WARPSYNC.COLLECTIVE R15, `(.L_x_2271) ;  /* 0x000000000f087348 */ /* 0x000fea0003c00000 */
[----:B------:R0:W1:Y:S02]  /*16d80*/  SHFL.UP P6, R14, R13, R12, R11 ;  /* 0x0400000c0d0e7389 */ /* 0x00006400000c000b */
[----:B01----:R-:W-:Y:S01]  /*16d90*/  ENDCOLLECTIVE ;  /* 0x000000000000791b */ /* 0x003fe20003800000 */
.L_x_2271:
[----:B------:R-:W-:Y:S01]  /*16da0*/  IMAD.MOV.U32 R12, RZ, RZ, 0x8 ;  /* 0x00000008ff0c7424 */ /* 0x000fe200078e00ff */
[----:B------:R-:W-:-:S05]  /*16db0*/  SEL R3, R14, RZ, P3 ;  /* 0x000000ff0e037207 */ /* 0x000fca0001800000 */
[----:B------:R-:W-:-:S04]  /*16dc0*/  IMAD.IADD R2, R6, 0x1, R3 ;  /* 0x0000000106027824 */ /* 0x000fc800078e0203 */
[----:B------:R-:W-:-:S07]  /*16dd0*/  IMAD.MOV.U32 R13, RZ, RZ, R2 ;  /* 0x000000ffff0d7224 */ /* 0x000fce00078e0002 */
[----:B------:R-:W-:Y:S05]  /*16de0*/  WARPSYNC.COLLECTIVE R15, `(.L_x_2272) ;  /* 0x000000000f087348 */ /* 0x000fea0003c00000 */
[----:B------:R0:W1:Y:S02]  /*16df0*/  SHFL.UP P6, R14, R13, R12, R11 ;  /* 0x0400000c0d0e7389 */ /* 0x00006400000c000b */
[----:B01----:R-:W-:Y:S01]  /*16e00*/  ENDCOLLECTIVE ;  /* 0x000000000000791b */ /* 0x003fe20003800000 */
.L_x_2272:
[----:B------:R-:W-:Y:S01]  /*16e10*/  IMAD.MOV.U32 R12, RZ, RZ, 0x10 ;  /* 0x00000010ff0c7424 */ /* 0x000fe200078e00ff */
[----:B------:R-:W-:-:S05]  /*16e20*/  SEL R3, R14, RZ, P4 ;  /* 0x000000ff0e037207 */ /* 0x000fca0002000000 */
[----:B------:R-:W-:-:S04]  /*16e30*/  IMAD.IADD R3, R2, 0x1, R3 ;  /* 0x0000000102037824 */ /* 0x000fc800078e0203 */
[----:B------:R-:W-:-:S07]  /*16e40*/  IMAD.MOV.U32 R13, RZ, RZ, R3 ;  /* 0x000000ffff0d7224 */ /* 0x000fce00078e0003 */
[----:B------:R-:W-:Y:S05]  /*16e50*/  WARPSYNC.COLLECTIVE R15, `(.L_x_2273) ;  /* 0x000000000f087348 */ /* 0x000fea0003c00000 */
[----:B------:R0:W1:Y:S02]  /*16e60*/  SHFL.UP P6, R14, R13, R12, R11 ;  /* 0x0400000c0d0e7389 */ /* 0x00006400000c000b */
[----:B01----:R-:W-:Y:S01]  /*16e70*/  ENDCOLLECTIVE ;  /* 0x000000000000791b */ /* 0x003fe20003800000 */
.L_x_2273:
        /* <DEDUP_REMOVED lines=8> */
.L_x_2274:
[----:B------:R-:W-:Y:S05]  /*16f00*/  BRA `(.L_x_2275) ;  /* 0xffffffdc00c87947 */ /* 0x000fea000383ffff */
.L_x_2218:
[----:B------:R-:W-:Y:S01]  /*16f10*/  BSSY B0, `(.L_x_2276) ;  /* 0x0000008000007945 */ /* 0x000fe20003800000 */
[----:B-----5:R-:W-:Y:S02]  /*16f20*/  IMAD.MOV.U32 R13, RZ, RZ, R17 ;  /* 0x000000ffff0d7224 */ /* 0x020fe400078e0011 */
[----:B------:R-:W-:Y:S02]  /*16f30*/  IMAD.MOV.U32 R12, RZ, RZ, 0x1 ;  /* 0x00000001ff0c7424 */ /* 0x000fe400078e00ff */
[----:B------:R-:W-:Y:S02]  /*16f40*/  IMAD.MOV.U32 R11, RZ, RZ, RZ ;  /* 0x000000ffff0b7224 */ /* 0x000fe400078e00ff */
[----:B------:R-:W-:-:S07]  /*16f50*/  IMAD.MOV.U32 R15, RZ, RZ, -0x1 ;  /* 0xffffffffff0f7424 */ /* 0x000fce00078e00ff */
[----:B0-----:R-:W-:Y:S05]  /*16f60*/  WARPSYNC.COLLECTIVE R15, `(.L_x_2277) ;  /* 0x000000000f087348 */ /* 0x001fea0003c00000 */
[----:B------:R1:W2:Y:S02]  /*16f70*/  SHFL.UP P6, R14, R13, R12, R11 ;  /* 0x0400000c0d0e7389 */ /* 0x0002a400000c000b */
[----:B012---:R-:W-:Y:S01]  /*16f80*/  ENDCOLLECTIVE ;  /* 0x000000000000791b */ /* 0x007fe20003800000 */
.L_x_2277:
[----:B------:R-:W-:Y:S05]  /*16f90*/  BSYNC B0 ;  /* 0x0000000000007941 */ /* 0x000fea0003800000 */
.L_x_2276:
        /* <DEDUP_REMOVED lines=8> */
.L_x_2278:
[----:B------:R-:W-:Y:S01]  /*17020*/  IMAD.MOV.U32 R12, RZ, RZ, 0x4 ;  /* 0x00000004ff0c7424 */ /* 0x000fe200078e00ff */
[----:B------:R-:W-:-:S05]  /*17030*/  SEL R2, R14, RZ, P2 ;  /* 0x000000ff0e027207 */ /* 0x000fca0001000000 */
[----:B------:R-:W-:-:S04]  /*17040*/  IMAD.IADD R2, R13, 0x1, R2 ;  /* 0x000000010d027824 */ /* 0x000fc800078e0202 */
[----:B------:R-:W-:-:S07]  /*17050*/  IMAD.MOV.U32 R13, RZ, RZ, R2 ;  /* 0x000000ffff0d7224 */ /* 0x000fce00078e0002 */
[----:B------:R-:W-:Y:S05]  /*17060*/  WARPSYNC.COLLECTIVE R15, `(.L_x_2279) ;  /* 0x000000000f087348 */ /* 0x000fea0003c00000 */
[----:B------:R0:W1:Y:S02]  /*17070*/  SHFL.UP P6, R14, R13, R12, R11 ;  /* 0x0400000c0d0e7389 */ /* 0x00006400000c000b */
[----:B01----:R-:W-:Y:S01]  /*17080*/  ENDCOLLECTIVE ;  /* 0x000000000000791b */ /* 0x003fe20003800000 */
.L_x_2279:
[----:B------:R-:W-:Y:S01]  /*17090*/  IMAD.MOV.U32 R12, RZ, RZ, 0x8 ;  /* 0x00000008ff0c7424 */ /* 0x000fe200078e00ff */
[----:B------:R-:W-:-:S05]  /*170a0*/  SEL R3, R14, RZ, P3 ;  /* 0x000000ff0e037207 */ /* 0x000fca0001800000 */
[----:B------:R-:W-:-:S04]  /*170b0*/  IMAD.IADD R3, R2, 0x1, R3 ;  /* 0x0000000102037824 */ /* 0x000fc800078e0203 */
[----:B------:R-:W-:-:S07]  /*170c0*/  IMAD.MOV.U32 R13, RZ, RZ, R3 ;  /* 0x000000ffff0d7224 */ /* 0x000fce00078e0003 */
[----:B------:R-:W-:Y:S05]  /*170d0*/  WARPSYNC.COLLECTIVE R15, `(.L_x_2280) ;  /* 0x000000000f087348 */ /* 0x000fea0003c00000 */
[----:B------:R0:W1:Y:S02]  /*170e0*/  SHFL.UP P6, R14, R13, R12, R11 ;  /* 0x0400000c0d0e7389 */ /* 0x00006400000c000b */
[----:B01----:R-:W-:Y:S01]  /*170f0*/  ENDCOLLECTIVE ;  /* 0x000000000000791b */ /* 0x003fe20003800000 */
.L_x_2280:
[----:B------:R-:W-:Y:S01]  /*17100*/  IMAD.MOV.U32 R12, RZ, RZ, 0x10 ;  /* 0x00000010ff0c7424 */ /* 0x000fe200078e00ff */
[----:B------:R-:W-:-:S05]  /*17110*/  SEL R4, R14, RZ, P4 ;  /* 0x000000ff0e047207 */ /* 0x000fca0002000000 */
[----:B------:R-:W-:-:S04]  /*17120*/  IMAD.IADD R4, R3, 0x1, R4 ;  /* 0x0000000103047824 */ /* 0x000fc800078e0204 */
[----:B------:R-:W-:-:S07]  /*17130*/  IMAD.MOV.U32 R13, RZ, RZ, R4 ;  /* 0x000000ffff0d7224 */ /* 0x000fce00078e0004 */
[----:B------:R-:W-:Y:S05]  /*17140*/  WARPSYNC.COLLECTIVE R15, `(.L_x_2281) ;  /* 0x000000000f087348 */ /* 0x000fea0003c00000 */
[----:B------:R0:W1:Y:S02]  /*17150*/  SHFL.UP P6, R14, R13, R12, R11 ;  /* 0x0400000c0d0e7389 */ /* 0x00006400000c000b */
[----:B01----:R-:W-:Y:S01]  /*17160*/  ENDCOLLECTIVE ;  /* 0x000000000000791b */ /* 0x003fe20003800000 */
.L_x_2281:
        /* <DEDUP_REMOVED lines=8> */
.L_x_2282:
[----:B------:R-:W-:Y:S05]  /*171f0*/  BRA `(.L_x_2283) ;  /* 0xffffffdc00ac7947 */ /* 0x000fea000383ffff */
.L_x_2220:
[----:B------:R-:W-:Y:S01]  /*17200*/  BSSY B0, `(.L_x_2284) ;  /* 0x0000006000007945 */ /* 0x000fe20003800000 */
[----:B------:R-:W-:Y:S01]  /*17210*/  PLOP3.LUT P6, PT, P6, PT, PT, 0x8, 0x0 ;  /* 0x000000000000781c */ /* 0x000fe200037ce170 */
[----:B------:R-:W-:-:S12]  /*17220*/  IMAD.MOV.U32 R15, RZ, RZ, -0x1 ;  /* 0xffffffffff0f7424 */ /* 0x000fd800078e00ff */
[----:B0-----:R-:W-:Y:S05]  /*17230*/  WARPSYNC.COLLECTIVE R15, `(.L_x_2285) ;  /* 0x000000000f087348 */ /* 0x001fea0003c00000 */
[----:B------:R-:W-:Y:S01]  /*17240*/  VOTE.ANY R14, PT, P6 ;  /* 0x00000000000e7806 */ /* 0x000fe200030e0100 */
[----:B0-----:R-:W-:Y:S06]  /*17250*/  ENDCOLLECTIVE ;  /* 0x000000000000791b */ /* 0x001fec0003800000 */
.L_x_2285:
[----:B------:R-:W-:Y:S05]  /*17260*/  BSYNC B0 ;  /* 0x0000000000007941 */ /* 0x000fea0003800000 */
.L_x_2284:
        /* <DEDUP_REMOVED lines=9> */
.L_x_2286:
[----:B------:R-:W-:Y:S01]  /*17300*/  IMAD.MOV.U32 R17, RZ, RZ, R14 ;  /* 0x000000ffff117224 */ /* 0x000fe200078e000e */
[----:B------:R-:W-:Y:S06]  /*17310*/  BRA `(.L_x_2287) ;  /* 0xffffffdc009c7947 */ /* 0x000fec000383ffff */
.L_x_2222:
[----:B------:R-:W-:Y:S01]  /*17320*/  BSSY B0, `(.L_x_2288) ;  /* 0x0000007000007945 */ /* 0x000fe20003800000 */
[----:B------:R-:W-:Y:S02]  /*17330*/  IMAD.MOV.U32 R13, RZ, RZ, R3 ;  /* 0x000000ffff0d7224 */ /* 0x000fe400078e0003 */
[----:B------:R-:W-:Y:S02]  /*17340*/  IMAD.MOV.U32 R11, RZ, RZ, 0x1f ;  /* 0x0000001fff0b7424 */ /* 0x000fe400078e00ff */
[----:B------:R-:W-:-:S07]  /*17350*/  IMAD.MOV.U32 R15, RZ, RZ, -0x1 ;  /* 0xffffffffff0f7424 */ /* 0x000fce00078e00ff */
[----:B012---:R-:W-:Y:S05]  /*17360*/  WARPSYNC.COLLECTIVE R15, `(.L_x_2289) ;  /* 0x000000000f087348 */ /* 0x007fea0003c00000 */
[----:B------:R3:W4:Y:S02]  /*17370*/  SHFL.IDX P6, R14, R13, R12, R11 ;  /* 0x0000000c0d0e7389 */ /* 0x00072400000c000b */
[----:B01234-:R-:W-:Y:S01]  /*17380*/  ENDCOLLECTIVE ;  /* 0x000000000000791b */ /* 0x01ffe20003800000 */
.L_x_2289:
[----:B------:R-:W-:Y:S05]  /*17390*/  BSYNC B0 ;  /* 0x0000000000007941 */ /* 0x000fea0003800000 */
.L_x_2288:
[----:B------:R-:W-:Y:S05]  /*173a0*/  BRA `(.L_x_2221) ;  /* 0xffffffdc00947947 */ /* 0x000fea000383ffff */
.L_x_2226:
[----:B0-----:R0:W2:Y:S02]  /*173b0*/  SYNCS.PHASECHK.TRANS64.TRYWAIT P0, [R9+URZ+0x31c20], R0 ;  /* 0x031c2000090075a7 */ /* 0x0010a4000800017f */
[----:B--2---:R-:W-:Y:S05]  /*173c0*/  @!P0 NANOSLEEP.SYNCS 0x989680 ;  /* 0x009896800000895d */ /* 0x004fea0003900000 */
[----:B------:R-:W2:Y:S02]  /*173d0*/  @!P0 SYNCS.PHASECHK.TRANS64 P0, [R9+URZ+0x31c20], R0 ;  /* 0x031c2000090085a7 */ /* 0x000ea4000800007f */
[----:B--2---:R-:W-:Y:S05]  /*173e0*/  @!P0 BRA `(.L_x_2226) ;  /* 0xfffffffc00f08947 */ /* 0x004fea000383ffff */
[----:B------:R-:W-:Y:S05]  /*173f0*/  BRA `(.L_x_2290) ;  /* 0xffffffe400107947 */ /* 0x000fea000383ffff */
.L_x_2227:
        /* <DEDUP_REMOVED lines=11> */
.L_x_2292:
[----:B------:R-:W-:Y:S05]  /*174b0*/  BSYNC B0 ;  /* 0x0000000000007941 */ /* 0x000fea0003800000 */
.L_x_2291:
[----:B------:R-:W-:Y:S05]  /*174c0*/  BRA `(.L_x_2293) ;  /* 0xffffffe000f87947 */ /* 0x000fea000383ffff */
.L_x_2230:
[----:B------:R-:W-:Y:S01]  /*174d0*/  BSSY B1, `(.L_x_2294) ;  /* 0x0000006000017945 */ /* 0x000fe20003800000 */
[----:B------:R-:W-:-:S07]  /*174e0*/  IMAD.MOV.U32 R15, RZ, RZ, -0x1 ;  /* 0xffffffffff0f7424 */ /* 0x000fce00078e00ff */
[----:B01-3--:R-:W-:Y:S05]  /*174f0*/  WARPSYNC.COLLECTIVE R15, `(.L_x_2295) ;  /* 0x000000000f0c7348 */ /* 0x00bfea0003c00000 */
[----:B------:R-:W-:Y:S02]  /*17500*/  ELECT P6, UR62, PT ;  /* 0x00000000003e782f */ /* 0x000fe400038c0000 */
[----:B------:R-:W-:Y:S01]  /*17510*/  MOV R14, UR62 ;  /* 0x0000003e000e7c02 */ /* 0x000fe20008000f00 */
[----:B01-3--:R-:W-:Y:S10]  /*17520*/  ENDCOLLECTIVE ;  /* 0x000000000000791b */ /* 0x00bff40003800000 */
.L_x_2295:
[----:B------:R-:W-:Y:S05]  /*17530*/  BSYNC B1 ;  /* 0x0000000000017941 */ /* 0x000fea0003800000 */
.L_x_2294:
[----:B------:R-:W-:Y:S05]  /*17540*/  BRA `(.L_x_2296) ;  /* 0xffffffe000f07947 */ /* 0x000fea000383ffff */
.L_x_2232:
[----:B0-----:R0:W2:Y:S02]  /*17550*/  SYNCS.PHASECHK.TRANS64.TRYWAIT P0, [R6+URZ], R3 ;  /* 0x00000003060075a7 */ /* 0x0010a4000800017f */
[----:B--2---:R-:W-:Y:S05]  /*17560*/  @!P0 NANOSLEEP.SYNCS 0x989680 ;  /* 0x009896800000895d */ /* 0x004fea0003900000 */
[----:B------:R-:W2:Y:S02]  /*17570*/  @!P0 SYNCS.PHASECHK.TRANS64 P0, [R6+URZ], R3 ;  /* 0x00000003060085a7 */ /* 0x000ea4000800007f */
[----:B--2---:R-:W-:Y:S05]  /*17580*/  @!P0 BRA `(.L_x_2232) ;  /* 0xfffffffc00f08947 */ /* 0x004fea000383ffff */
[----:B------:R-:W-:Y:S05]  /*17590*/  BRA `(.L_x_2297) ;  /* 0xffffffe4002c7947 */ /* 0x000fea000383ffff */
.L_x_2233:
[----:B--2---:R2:W4:Y:S02]  /*175a0*/  SYNCS.PHASECHK.TRANS64.TRYWAIT P0, [R7+URZ], R2 ;  /* 0x00000002070075a7 */ /* 0x004524000800017f */
[----:B----4-:R-:W-:Y:S05]  /*175b0*/  @!P0 NANOSLEEP.SYNCS 0x989680 ;  /* 0x009896800000895d */ /* 0x010fea0003900000 */
[----:B------:R-:W4:Y:S02]  /*175c0*/  @!P0 SYNCS.PHASECHK.TRANS64 P0, [R7+URZ], R2 ;  /* 0x00000002070085a7 */ /* 0x000f24000800007f */
[----:B----4-:R-:W-:Y:S05]  /*175d0*/  @!P0 BRA `(.L_x_2233) ;  /* 0xfffffffc00f08947 */ /* 0x010fea000383ffff */
[----:B------:R-:W-:Y:S05]  /*175e0*/  BRA `(.L_x_2298) ;  /* 0xffffffe400207947 */ /* 0x000fea000383ffff */
.L_x_2235:
[----:B----4-:R4:W0:Y:S02]  /*175f0*/  SYNCS.PHASECHK.TRANS64.TRYWAIT P0, [R4+URZ], R3 ;  /* 0x00000003040075a7 */ /* 0x010824000800017f */
[----:B0-----:R-:W-:Y:S05]  /*17600*/  @!P0 NANOSLEEP.SYNCS 0x989680 ;  /* 0x009896800000895d */ /* 0x001fea0003900000 */
[----:B------:R-:W0:Y:S02]  /*17610*/  @!P0 SYNCS.PHASECHK.TRANS64 P0, [R4+URZ], R3 ;  /* 0x00000003040085a7 */ /* 0x000e24000800007f */
[----:B0-----:R-:W-:Y:S05]  /*17620*/  @!P0 BRA `(.L_x_2235) ;  /* 0xfffffffc00f08947 */ /* 0x001fea000383ffff */
[----:B------:R-:W-:Y:S05]  /*17630*/  BRA `(.L_x_2299) ;  /* 0xffffffe400247947 */ /* 0x000fea000383ffff */
.L_x_2300:
        /* <DEDUP_REMOVED lines=12> */
.L_x_2731:


//--------------------- .text._ZN7cutlass13device_kernelIN5flash11enable_sm90INS1_16FlashAttnFwdSm90INS1_25CollectiveMainloopFwdSm90ILi2EN4cute5tupleIJNS5_1CILi1EEES8_S8_EEENS6_IJNS7_ILi192EEENS7_ILi144EEENS7_ILi96EEEEEELi96ENS_10bfloat16_tEfNS_4arch4Sm90ELb1ELb0ELb0ELb1ELb0ELb1ELb0ELb0ELb1ELb1ELb0ELb0EEENS1_21CollectiveEpilogueFwdINS6_IJSA_SC_SB_EEES9_SE_SG_Li384ELb1ELb1ELb0ELb0EEENS1_36VarlenDynamicPersistentTileSchedulerILi192ELi144ELi384ELi128ELb0ELb1ELb1ELb1ELb1ELb1EEEEEEEEEvNT_6ParamsE --------------------------
	.section	.text._ZN7cutlass13device_kernelIN5flash11enable_sm90INS1_16FlashAttnFwdSm90INS1_25CollectiveMainloopFwdSm90ILi2EN4cute5tupleIJNS5_1CILi1EEES8_S8_EEENS6_IJNS7_ILi192EEENS7_ILi144EEENS7_ILi96EEEEEELi96ENS_10bfloat16_tEfNS_4arch4Sm90ELb1ELb0ELb0ELb1ELb0ELb1ELb0ELb0ELb1ELb1ELb0ELb0EEENS1_21CollectiveEpilogueFwdINS6_IJSA_SC_SB_EEES9_SE_SG_Li384ELb1ELb1ELb0ELb0EEENS1_36VarlenDynamicPersistentTileSchedulerILi192ELi144ELi384ELi128ELb0ELb1ELb1ELb1ELb1ELb1EEEEEEEEEvNT_6ParamsE,"ax",@progbits
	.align	128
.text._ZN7cutlass13device_kernelIN5flash11enable_sm90INS1_16FlashAttnFwdSm90INS1_25CollectiveMainloopFwdSm90ILi2EN4cute5tupleIJNS5_1CILi1EEES8_S8_EEENS6_IJNS7_ILi192EEENS7_ILi144EEENS7_ILi96EEEEEELi96ENS_10bfloat16_tEfNS_4arch4Sm90ELb1ELb0ELb0ELb1ELb0ELb1ELb0ELb0ELb1ELb1ELb0ELb0EEENS1_21CollectiveEpilogueFwdINS6_IJSA_SC_SB_EEES9_SE_SG_Li384ELb1ELb1ELb0ELb0EEENS1_36VarlenDynamicPersistentTileSchedulerILi192ELi144ELi384ELi128ELb0ELb1ELb1ELb1ELb1ELb1EEEEEEEEEvNT_6ParamsE:
        .type           _ZN7cutlass13device_kernelIN5flash11enable_sm90INS1_16FlashAttnFwdSm90INS1_25CollectiveMainloopFwdSm90ILi2EN4cute5tupleIJNS5_1CILi1EEES8_S8_EEENS6_IJNS7_ILi192EEENS7_ILi144EEENS7_ILi96EEEEEELi96ENS_10bfloat16_tEfNS_4arch4Sm90ELb1ELb0ELb0ELb1ELb0ELb1ELb0ELb0ELb1ELb1ELb0ELb0EEENS1_21CollectiveEpilogueFwdINS6_IJSA_SC_SB_EEES9_SE_SG_Li384ELb1ELb1ELb0ELb0EEENS1_36VarlenDynamicPersistentTileSchedulerILi192ELi144ELi384ELi128ELb0ELb1ELb1ELb1ELb1ELb1EEEEEEEEEvNT_6ParamsE,@function
        .size           _ZN7cutlass13device_kernelIN5flash11enable_sm90INS1_16FlashAttnFwdSm90INS1_25CollectiveMainloopFwdSm90ILi2EN4cute5tupleIJNS5_1CILi1EEES8_S8_EEENS6_IJNS7_ILi192EEENS7_ILi144EEENS7_ILi96EEEEEELi96ENS_10bfloat16_tEfNS_4arch4Sm90ELb1ELb0ELb0ELb1ELb0ELb1ELb0ELb0ELb1ELb1ELb0ELb0EEENS1_21CollectiveEpilogueFwdINS6_IJSA_SC_SB_EEES9_SE_SG_Li384ELb1ELb1ELb0ELb0EEENS1_36VarlenDynamicPersistentTileSchedulerILi192ELi144ELi384ELi128ELb0ELb1ELb1ELb1ELb1ELb1EEEEEEEEEvNT_6ParamsE,(.L_x_2732 - _ZN7cutlass13device_kernelIN5flash11enable_sm90INS1_16FlashAttnFwdSm90INS1_25CollectiveMainloopFwdSm90ILi2EN4cute5tupleIJNS5_1CILi1EEES8_S8_EEENS6_IJNS7_ILi192EEENS7_ILi144EEENS7_ILi96EEEEEELi96ENS_10bfloat16_tEfNS_4arch4Sm90ELb1ELb0ELb0ELb1ELb0ELb1ELb0ELb0ELb1ELb1ELb0ELb0EEENS1_21CollectiveEpilogueFwdINS6_IJSA_SC_SB_EEES9_SE_SG_Li384ELb1ELb1ELb0ELb0EEENS1_36VarlenDynamicPersistentTileSchedulerILi192ELi144ELi384ELi128ELb0ELb1ELb1ELb1ELb1ELb1EEEEEEEEEvNT_6ParamsE)
        .other          _ZN7cutlass13device_kernelIN5flash11enable_sm90INS1_16FlashAttnFwdSm90INS1_25CollectiveMainloopFwdSm90ILi2EN4cute5tupleIJNS5_1CILi1EEES8_S8_EEENS6_IJNS7_ILi192EEENS7_ILi144EEENS7_ILi96EEEEEELi96ENS_10bfloat16_tEfNS_4arch4Sm90ELb1ELb0ELb0ELb1ELb0ELb1ELb0ELb0ELb1ELb1ELb0ELb0EEENS1_21CollectiveEpilogueFwdINS6_IJSA_SC_SB_EEES9_SE_SG_Li384ELb1ELb1ELb0ELb0EEENS1_36VarlenDynamicPersistentTileSchedulerILi192ELi144ELi384ELi128ELb0ELb1ELb1ELb1ELb1ELb1EEEEEEEEEvNT_6ParamsE,@"STO_CUDA_ENTRY STV_DEFAULT"
_ZN7cutlass13device_kernelIN5flash11enable_sm90INS1_16FlashAttnFwdSm90INS1_25CollectiveMainloopFwdSm90ILi2EN4cute5tupleIJNS5_1CILi1EEES8_S8_EEENS6_IJNS7_ILi192EEENS7_ILi144EEENS7_ILi96EEEEEELi96ENS_10bfloat16_tEfNS_4arch4Sm90ELb1ELb0ELb0ELb1ELb0ELb1ELb0ELb0ELb1ELb1ELb0ELb0EEENS1_21CollectiveEpilogueFwdINS6_IJSA_SC_SB_EEES9_SE_SG_Li384ELb1ELb1ELb0ELb0EEENS1_36VarlenDynamicPersistentTileSchedulerILi192ELi144ELi384ELi128ELb0ELb1ELb1ELb1ELb1ELb1EEEEEEEEEvNT_6ParamsE:
        /* <DEDUP_REMOVED lines=24> */
.L_x_2302:
[----:B------:R-:W-:Y:S05]  /*0180*/  BSYNC B0 ;  /* 0x0000000000007941 */ /* 0x000fea0003800000 */
.L_x_2301:
        /* <DEDUP_REMOVED lines=41> */
.L_x_2303:
        /* <DEDUP_REMOVED lines=22> */
.L_x_2304:
        /* <DEDUP_REMOVED lines=18> */
.L_x_2305:
        /* <DEDUP_REMOVED lines=22> */
.L_x_2306:
        /* <DEDUP_REMOVED lines=22> */
.L_x_2307:
[----:B0-----:R-:W-:Y:S01]  /*0960*/  UMOV UR4, 0x1 ;  /* 0x0000000100047882 */ /* 0x001fe20000000000 */
[----:B------:R-:W-:Y:S01]  /*0970*/  PLOP3.LUT P0, PT, PT, PT, UP0, 0x80, 0x0 ;  /* 0x000000000000781c */ /* 0x000fe20003f0f008 */
[----:B------:R-:W-:Y:S01]  /*0980*/  USEL UR4, UR4, 0x2, !UP0 ;  /* 0x0000000204047887 */ /* 0x000fe2000c000000 */
[----:B------:R-:W-:Y:S01]  /*0990*/  NOP ;  /* 0x0000000000007918 */ /* 0x000fe20000000000 */
[----:B------:R-:W-:Y:S01]  /*09a0*/  ULDC.64 UR60, c[0x0][0x208] ;  /* 0x00008200003c7ab9 */ /* 0x000fe20000000a00 */
[----:B------:R-:W-:Y:S03]  /*09b0*/  BSSY B9, `(.L_x_2308) ;  /* 0x00022d5000097945 */ /* 0x000fe60003800000 */
[----:B------:R-:W-:-:S05]  /*09c0*/  IMAD.U32 R2, RZ, RZ, UR4 ;  /* 0x00000004ff027e24 */ /* 0x000fca000f8e00ff */
[----:B------:R0:W-:Y:S01]  /*09d0*/  STL [R1+0x84], R2 ;  /* 0x0000840201007387 */ /* 0x0001e20000100800 */
[----:B-12-4-:R-:W-:Y:S06]  /*09e0*/  BAR.SYNC.DEFER_BLOCKING 0x0 ;  /* 0x0000000000007b1d */ /* 0x016fec0000010000 */
[----:B------:R-:W-:Y:S05]  /*09f0*/  @!P0 BRA `(.L_x_2309) ;  /* 0x000001b0004c8947 */ /* 0x000fea0003800000 */
.L_x_2310:
[----:B------:R-:W-:-:S08]  /*0a00*/  NOP ;  /* 0x0000000000007918 */ /* 0x000fd00000000000 */
[----:B------:R-:W1:Y:S02]  /*0a10*/  USETMAXREG.TRY_ALLOC.CTAPOOL UP0, 0xa0 ;  /* 0x000000a0000079c8 */ /* 0x000e640008000600 */
[----:B-1----:R-:W-:-:S13]  /*0a20*/  PLOP3.LUT P0, PT, PT, PT, UP0, 0x80, 0x0 ;  /* 0x000000000000781c */ /* 0x002fda0003f0f008 */
[----:B------:R-:W-:Y:S05]  /*0a30*/  @!P0 BRA `(.L_x_2310) ;  /* 0xfffffffc00f08947 */ /* 0x000fea000383ffff */
[----:B------:R-:W2:Y:S01]  /*0a40*/  LDL.LU R0, [R1] ;  /* 0x0000000001007983 */ /* 0x000ea20000300800 */
[----:B0-----:R-:W0:Y:S01]  /*0a50*/  S2R R2, SR_TID.X ;  /* 0x0000000000027919 */ /* 0x001e220000002100 */
        /* <DEDUP_REMOVED lines=17> */
[----:B------:R-:W2:Y:S01]  /*0b70*/  LDL R2, [R1+0x84] ;  /* 0x0000840001027983 */ /* 0x000ea20000100800 */
[----:B------:R-:W-:Y:S02]  /*0b80*/  R2UR UR4, R22 ;  /* 0x00000000160472ca */ /* 0x000fe400000e0000 */
[----:B------:R-:W-:Y:S01]  /*0b90*/  CS2R R144, SRZ ;  /* 0x0000000000907805 */ /* 0x000fe2000001ff00 */
[----:B------:R-:W0:Y:S10]  /*0ba0*/  S2R R0, SR_TID.X ;  /* 0x0000000000007919 */ /* 0x000e340000002100 */
[----:B------:R-:W-:Y:S01]  /*0bb0*/  UIADD3 UR4, UR4, 0xda00, URZ ;  /* 0x0000da0004047890 */ /* 0x000fe2000fffe03f */
[----:B0-----:R-:W-:-:S05]  /*0bc0*/  VIADD R17, R0, 0xffffff80 ;  /* 0xffffff8000117836 */ /* 0x001fca0000000000 */
[----:B------:R-:W-:Y:S02]  /*0bd0*/  SHF.R.S32.HI R0, RZ, 0x1f, R17 ;  /* 0x0000001fff007819 */ /* 0x000fe40000011411 */
[-C--:B------:R-:W-:Y:S02]  /*0be0*/  LEA.HI R13, R17, R17.reuse, RZ, 0x1 ;  /* 0x00000011110d7211 */ /* 0x080fe400078f08ff */
[CC--:B------:R-:W-:Y:S02]  /*0bf0*/  LEA.HI R3, R0.reuse, R17.reuse, RZ, 0x4 ;  /* 0x0000001100037211 */ /* 0x0c0fe400078f20ff */
[----:B------:R-:W-:Y:S02]  /*0c00*/  LEA.HI R7, R0, R17, RZ, 0x5 ;  /* 0x0000001100077211 */ /* 0x000fe400078f28ff */
[----:B------:R-:W-:Y:S02]  /*0c10*/  SHF.R.S32.HI R156, RZ, 0x1, R13 ;  /* 0x00000001ff9c7819 */ /* 0x000fe4000001140d */
[----:B------:R-:W-:-:S02]  /*0c20*/  SHF.R.S32.HI R9, RZ, 0x5, R7 ;  /* 0x00000005ff097819 */ /* 0x000fc40000011407 */
[C---:B------:R-:W-:Y:S02]  /*0c30*/  LEA.HI R10, R13.reuse, R156, RZ, 0x1 ;  /* 0x0000009c0d0a7211 */ /* 0x040fe400078f08ff */
[----:B------:R-:W-:Y:S02]  /*0c40*/  LOP3.LUT R13, R13, 0xfffffffe, RZ, 0xc0, !PT ;  /* 0xfffffffe0d0d7812 */ /* 0x000fe400078ec0ff */
[----:B------:R-:W-:-:S03]  /*0c50*/  LOP3.LUT R11, R10, 0x7fffffe, RZ, 0xc0, !PT ;  /* 0x07fffffe0a0b7812 */ /* 0x000fc600078ec0ff */
[----:B------:R-:W-:Y:S02]  /*0c60*/  IMAD.IADD R13, R17, 0x1, -R13 ;  /* 0x00000001110d7824 */ /* 0x000fe400078e0a0d */
[----:B------:R-:W-:Y:S01]  /*0c70*/  IMAD.IADD R11, R156, 0x1, -R11 ;  /* 0x000000019c0b7824 */ /* 0x000fe200078e0a0b */
[----:B--2---:R-:W-:Y:S02]  /*0c80*/  R2UR UR5, R2 ;  /* 0x00000000020572ca */ /* 0x004fe400000e0000 */
[----:B------:R-:W-:-:S05]  /*0c90*/  LOP3.LUT R2, R3, 0xfffffff0, RZ, 0xc0, !PT ;  /* 0xfffffff003027812 */ /* 0x000fca00078ec0ff */
[----:B------:R-:W-:Y:S01]  /*0ca0*/  IMAD.IADD R4, R17, 0x1, -R2 ;  /* 0x0000000111047824 */ /* 0x000fe200078e0a02 */
[----:B------:R-:W-:-:S03]  /*0cb0*/  LEA.HI R2, R0, R17, RZ, 0x7 ;  /* 0x0000001100027211 */ /* 0x000fc600078f38ff */
[--C-:B------:R-:W-:Y:S01]  /*0cc0*/  IMAD R15, R9, 0x10, R4.reuse ;  /* 0x00000010090f7824 */ /* 0x100fe200078e0204 */
[----:B------:R-:W-:Y:S01]  /*0cd0*/  SHF.R.S32.HI R5, RZ, 0x1f, R4 ;  /* 0x0000001fff057819 */ /* 0x000fe20000011404 */
[----:B------:R-:W-:Y:S01]  /*0ce0*/  ULOP3.LUT UR5, UR5, 0x1, URZ, 0xfc, !UPT ;  /* 0x0000000105057892 */ /* 0x000fe2000f8efc3f */
[----:B------:R-:W-:Y:S02]  /*0cf0*/  SHF.R.S32.HI R18, RZ, 0x7, R2 ;  /* 0x00000007ff127819 */ /* 0x000fe40000011402 */
[CC--:B------:R-:W-:Y:S02]  /*0d00*/  LEA.HI R6, R5.reuse, R4.reuse, RZ, 0x3 ;  /* 0x0000000405067211 */ /* 0x0c0fe400078f18ff */
[----:B------:R-:W-:-:S03]  /*0d10*/  LEA.HI R5, R5, R4, RZ, 0x2 ;  /* 0x0000000405057211 */ /* 0x000fc600078f10ff */
[----:B------:R-:W-:Y:S01]  /*0d20*/  IMAD.SHL.U32 R8, R6, 0x10, RZ ;  /* 0x0000001006087824 */ /* 0x000fe200078e00ff */
[----:B------:R-:W-:Y:S02]  /*0d30*/  LOP3.LUT R7, R5, 0x7fffffc, RZ, 0xc0, !PT ;  /* 0x07fffffc05077812 */ /* 0x000fe400078ec0ff */
[----:B------:R-:W-:Y:S02]  /*0d40*/  SHF.R.S32.HI R6, RZ, 0x4, R3 ;  /* 0x00000004ff067819 */ /* 0x000fe40000011403 */
[----:B------:R-:W-:Y:S01]  /*0d50*/  LOP3.LUT R8, R8, 0x7fffff80, RZ, 0xc0, !PT ;  /* 0x7fffff8008087812 */ /* 0x000fe200078ec0ff */
[----:B------:R-:W-:Y:S01]  /*0d60*/  IMAD.IADD R7, R4, 0x1, -R7 ;  /* 0x0000000104077824 */ /* 0x000fe200078e0a07 */
[----:B------:R-:W-:Y:S01]  /*0d70*/  LEA.HI R3, R3, R6, RZ, 0x1 ;  /* 0x0000000603037211 */ /* 0x000fe200078f08ff */
[----:B------:R-:W-:Y:S01]  /*0d80*/  IMAD R14, R6, 0x8, R11 ;  /* 0x00000008060e7824 */ /* 0x000fe200078e020b */
[----:B------:R-:W-:Y:S01]  /*0d90*/  LEA.HI R4, R0, R17, RZ, 0x2 ;  /* 0x0000001100047211 */ /* 0x000fe200078f10ff */
[----:B------:R-:W-:Y:S01]  /*0da0*/  IMAD R8, R9, 0x100, R8 ;  /* 0x0000010009087824 */ /* 0x000fe200078e0208 */
[----:B------:R-:W-:Y:S01]  /*0db0*/  LOP3.LUT R9, R2, 0xffffff80, RZ, 0xc0, !PT ;  /* 0xffffff8002097812 */ /* 0x000fe200078ec0ff */
[----:B------:R-:W-:Y:S01]  /*0dc0*/  IMAD.HI R2, R18, 0x55555556, RZ ;  /* 0x5555555612027827 */ /* 0x000fe200078e02ff */
[----:B------:R-:W-:-:S02]  /*0dd0*/  LOP3.LUT R3, R3, 0x1ffffffe, RZ, 0xc0, !PT ;  /* 0x1ffffffe03037812 */ /* 0x000fc400078ec0ff */
[----:B------:R-:W-:Y:S01]  /*0de0*/  LOP3.LUT R0, R4, 0xfffffffc, RZ, 0xc0, !PT ;  /* 0xfffffffc04007812 */ /* 0x000fe200078ec0ff */
[C---:B------:R-:W-:Y:S01]  /*0df0*/  IMAD.IADD R16, R17.reuse, 0x1, -R9 ;  /* 0x0000000111107824 */ /* 0x040fe200078e0a09 */
[----:B------:R-:W-:Y:S01]  /*0e00*/  SHF.R.S32.HI R5, RZ, 0x2, R5 ;  /* 0x00000002ff057819 */ /* 0x000fe20000011405 */
[----:B------:R-:W-:Y:S02]  /*0e10*/  IMAD.IADD R3, R6, 0x1, -R3 ;  /* 0x0000000106037824 */ /* 0x000fe400078e0a03 */
[----:B------:R-:W-:Y:S01]  /*0e20*/  IMAD.IADD R6, R17, 0x1, -R0 ;  /* 0x0000000111067824 */ /* 0x000fe200078e0a00 */
[----:B------:R-:W-:Y:S01]  /*0e30*/  SHF.R.S32.HI R9, RZ, 0x1f, R16 ;  /* 0x0000001fff097819 */ /* 0x000fe20000011410 */
[----:B------:R-:W-:Y:S02]  /*0e40*/  IMAD.SHL.U32 R0, R3, 0x8, RZ ;  /* 0x0000000803007824 */ /* 0x000fe400078e00ff */
[----:B------:R-:W-:Y:S01]  /*0e50*/  IMAD.SHL.U32 R5, R5, 0x40, RZ ;  /* 0x0000004005057824 */ /* 0x000fe200078e00ff */
[----:B------:R-:W-:Y:S01]  /*0e60*/  LEA.HI R10, R9, R16, RZ, 0x2 ;  /* 0x00000010090a7211 */ /* 0x000fe200078f10ff */
[----:B------:R-:W-:Y:S01]  /*0e70*/  IMAD R7, R7, 0x10, R8 ;  /* 0x0000001007077824 */ /* 0x000fe200078e0208 */
[----:B------:R-:W-:-:S02]  /*0e80*/  LEA.HI R3, R6, R6, RZ, 0x1 ;  /* 0x0000000606037211 */ /* 0x000fc400078f08ff */
[--C-:B------:R-:W-:Y:S02]  /*0e90*/  SHF.R.S32.HI R11, RZ, 0x2, R10.reuse ;  /* 0x00000002ff0b7819 */ /* 0x100fe4000001140a */
[----:B------:R-:W-:Y:S02]  /*0ea0*/  SHF.R.S32.HI R12, RZ, 0x1f, R10 ;  /* 0x0000001fff0c7819 */ /* 0x000fe4000001140a */
[----:B------:R-:W-:Y:S02]  /*0eb0*/  LEA.HI R9, R9, R16, RZ, 0x5 ;  /* 0x0000001009097211 */ /* 0x000fe400078f28ff */
[----:B------:R-:W-:Y:S02]  /*0ec0*/  LEA.HI R12, R12, R11, RZ, 0x3 ;  /* 0x0000000b0c0c7211 */ /* 0x000fe400078f18ff */
[----:B------:R-:W-:Y:S02]  /*0ed0*/  LOP3.LUT R3, R3, 0x1ffffffe, RZ, 0xc0, !PT ;  /* 0x1ffffffe03037812 */ /* 0x000fe400078ec0ff */
[----:B------:R-:W-:-:S02]  /*0ee0*/  LOP3.LUT R12, R12, 0xfffffff8, RZ, 0xc0, !PT ;  /* 0xfffffff80c0c7812 */ /* 0x000fc400078ec0ff */
[----:B------:R-:W-:Y:S01]  /*0ef0*/  LOP3.LUT R5, R5, 0x40, RZ, 0xc0, !PT ;  /* 0x0000004005057812 */ /* 0x000fe200078ec0ff */
[----:B------:R-:W-:Y:S01]  /*0f00*/  IMAD.IADD R3, R6, 0x1, -R3 ;  /* 0x0000000106037824 */ /* 0x000fe200078e0a03 */
[----:B------:R-:W-:Y:S01]  /*0f10*/  LEA.HI R8, R2, R2, RZ, 0x1 ;  /* 0x0000000202087211 */ /* 0x000fe200078f08ff */
[----:B------:R-:W-:Y:S01]  /*0f20*/  IMAD.IADD R12, R11, 0x1, -R12 ;  /* 0x000000010b0c7824 */ /* 0x000fe200078e0a0c */
[----:B------:R-:W-:Y:S02]  /*0f30*/  SHF.R.S32.HI R9, RZ, 0x5, R9 ;  /* 0x00000005ff097819 */ /* 0x000fe40000011409 */
[----:B------:R-:W-:Y:S01]  /*0f40*/  LOP3.LUT R2, R5, 0x8, R0, 0xf8, !PT ;  /* 0x0000000805027812 */ /* 0x000fe200078ef800 */
[----:B------:R-:W-:Y:S01]  /*0f50*/  IMAD R8, R8, -0x3, R18 ;  /* 0xfffffffd08087824 */ /* 0x000fe200078e0212 */
[----:B------:R-:W-:Y:S01]  /*0f60*/  SHF.R.S32.HI R6, RZ, 0x2, R4 ;  /* 0x00000002ff067819 */ /* 0x000fe20000011404 */
[----:B------:R-:W-:Y:S01]  /*0f70*/  IMAD R9, R9, 0x10, R12 ;  /* 0x0000001009097824 */ /* 0x000fe200078e020c */
[----:B------:R-:W-:Y:S01]  /*0f80*/  SHF.R.U32.HI R5, RZ, 0x3, R5 ;  /* 0x00000003ff057819 */ /* 0x000fe20000011605 */
[----:B------:R-:W-:Y:S01]  /*0f90*/  IMAD.U32 R0, R15, 0x20, R0 ;  /* 0x000000200f007824 */ /* 0x000fe200078e0000 */
[----:B------:R-:W-:Y:S01]  /*0fa0*/  SHF.R.S32.HI R4, RZ, 0x1f, R4 ;  /* 0x0000001fff047819 */ /* 0x000fe20000011404 */
[C---:B------:R-:W-:Y:S01]  /*0fb0*/  IMAD.SHL.U32 R18, R13.reuse, 0x8, RZ ;  /* 0x000000080d127824 */ /* 0x040fe200078e00ff */
[----:B------:R-:W-:Y:S01]  /*0fc0*/  LOP3.LUT R2, R2, R5, RZ, 0x3c, !PT ;  /* 0x0000000502027212 */ /* 0x000fe200078e3cff */
[----:B------:R-:W-:Y:S01]  /*0fd0*/  IMAD R5, R8, 0x40, R9 ;  /* 0x0000004008057824 */ /* 0x000fe200078e0209 */
[----:B------:R-:W-:Y:S01]  /*0fe0*/  LEA.HI R4, R4, R6, RZ, 0x2 ;  /* 0x0000000604047211 */ /* 0x000fe200078f10ff */
[----:B------:R0:W-:Y:S01]  /*0ff0*/  STL [R1+0x80], R0 ;  /* 0x0000800001007387 */ /* 0x0001e20000100800 */
[----:B------:R-:W-:Y:S01]  /*1000*/  IMAD.SHL.U32 R8, R13, 0x4, RZ ;  /* 0x000000040d087824 */ /* 0x000fe200078e00ff */
[----:B------:R-:W-:Y:S01]  /*1010*/  LOP3.LUT R10, R10, 0x7ffffffc, RZ, 0xc0, !PT ;  /* 0x7ffffffc0a0a7812 */ /* 0x000fe200078ec0ff */
[----:B------:R-:W-:Y:S01]  /*1020*/  IMAD.IADD R7, R2, 0x1, R7 ;  /* 0x0000000102077824 */ /* 0x000fe200078e0207 */
[----:B------:R-:W-:Y:S01]  /*1030*/  LOP3.LUT R4, R4, 0xfffffffc, RZ, 0xc0, !PT ;  /* 0xfffffffc04047812 */ /* 0x000fe200078ec0ff */
[----:B------:R-:W-:Y:S02]  /*1040*/  STL [R1+0x7c], R5 ;  /* 0x00007c0501007387 */ /* 0x000fe40000100800 */
[----:B------:R-:W-:-:S02]  /*1050*/  IMAD R23, R7, 0x2, R22 ;  /* 0x0000000207177824 */ /* 0x000fc400078e0216 */
[----:B------:R-:W-:Y:S01]  /*1060*/  STL [R1+0x74], RZ ;  /* 0x000074ff01007387 */ /* 0x000fe20000100800 */
[----:B0-----:R-:W-:-:S05]  /*1070*/  IMAD.U32 R0, RZ, RZ, UR5 ;  /* 0x00000005ff007e24 */ /* 0x001fca000f8e00ff */
[----:B------:R0:W-:Y:S04]  /*1080*/  STL [R1+0x2c], R0 ;  /* 0x00002c0001007387 */ /* 0x0001e80000100800 */
[----:B------:R-:W-:Y:S04]  /*1090*/  STL [R1+0x10], RZ ;  /* 0x000010ff01007387 */ /* 0x000fe80000100800 */
[----:B------:R-:W-:Y:S01]  /*10a0*/  STL [R1+0x4], RZ ;  /* 0x000004ff01007387 */ /* 0x000fe20000100800 */
[----:B0-----:R-:W-:Y:S02]  /*10b0*/  IMAD.IADD R0, R6, 0x1, -R4 ;  /* 0x0000000106007824 */ /* 0x001fe400078e0a04 */
[----:B------:R-:W-:-:S02]  /*10c0*/  IMAD.U32 R4, RZ, RZ, UR4 ;  /* 0x00000004ff047e24 */ /* 0x000fc4000f8e00ff */
[----:B------:R-:W-:Y:S01]  /*10d0*/  VIADD R6, R8, 0x20 ;  /* 0x0000002008067836 */ /* 0x000fe20000000000 */
[----:B------:R0:W-:Y:S04]  /*10e0*/  STL [R1+0x60], R0 ;  /* 0x0000600001007387 */ /* 0x0001e80000100800 */
[----:B------:R-:W-:Y:S04]  /*10f0*/  STL [R1+0x18], R8 ;  /* 0x0000180801007387 */ /* 0x000fe80000100800 */
[----:B------:R1:W-:Y:S01]  /*1100*/  STL [R1+0x78], R4 ;  /* 0x0000780401007387 */ /* 0x0003e20000100800 */
[----:B0-----:R-:W-:-:S03]  /*1110*/  IMAD.SHL.U32 R0, R0, 0x40, RZ ;  /* 0x0000004000007824 */ /* 0x001fc600078e00ff */
[----:B------:R-:W-:Y:S02]  /*1120*/  STL [R1+0x8], R18 ;  /* 0x0000081201007387 */ /* 0x000fe40000100800 */
[----:B------:R-:W-:Y:S01]  /*1130*/  LOP3.LUT R2, R0, 0xc0, RZ, 0xc0, !PT ;  /* 0x000000c000027812 */ /* 0x000fe200078ec0ff */
[----:B------:R-:W-:Y:S01]  /*1140*/  VIADD R0, R8, 0x10 ;  /* 0x0000001008007836 */ /* 0x000fe20000000000 */
[----:B-1----:R-:W-:-:S03]  /*1150*/  SHF.R.S32.HI R4, RZ, 0x1f, R156 ;  /* 0x0000001fff047819 */ /* 0x002fc6000001149c */
[----:B------:R-:W-:Y:S01]  /*1160*/  STL [R1+0x14], R2 ;  /* 0x0000140201007387 */ /* 0x000fe20000100800 */
[----:B------:R-:W-:-:S03]  /*1170*/  SHF.R.U32.HI R4, RZ, 0x3, R2 ;  /* 0x00000003ff047819 */ /* 0x000fc60000011602 */
[----:B------:R0:W-:Y:S04]  /*1180*/  STL [R1+0x3c], R0 ;  /* 0x00003c0001007387 */ /* 0x0001e80000100800 */
[----:B------:R1:W-:Y:S01]  /*1190*/  STL [R1+0x38], R6 ;  /* 0x0000380601007387 */ /* 0x0003e20000100800 */
[----:B0-----:R-:W-:Y:S01]  /*11a0*/  LOP3.LUT R0, R2, 0x8, R18, 0xf8, !PT ;  /* 0x0000000802007812 */ /* 0x001fe200078ef812 */
[----:B------:R-:W-:Y:S02]  /*11b0*/  IMAD.SHL.U32 R2, R14, 0x20, RZ ;  /* 0x000000200e027824 */ /* 0x000fe400078e00ff */
[----:B-1----:R-:W-:Y:S01]  /*11c0*/  VIADD R6, R8, 0x8 ;  /* 0x0000000808067836 */ /* 0x002fe20000000000 */
[----:B------:R-:W-:-:S04]  /*11d0*/  LOP3.LUT R0, R0, R4, RZ, 0x3c, !PT ;  /* 0x0000000400007212 */ /* 0x000fc800078e3cff */
[----:B------:R0:W-:Y:S04]  /*11e0*/  STL [R1+0x44], R6 ;  /* 0x0000440601007387 */ /* 0x0001e80000100800 */
[----:B------:R1:W-:Y:S04]  /*11f0*/  STL [R1+0x20], R4 ;  /* 0x0000200401007387 */ /* 0x0003e80000100800 */
[----:B------:R2:W-:Y:S01]  /*1200*/  STL [R1+0x24], R2 ;  /* 0x0000240201007387 */ /* 0x0005e20000100800 */
[C---:B0-----:R-:W-:Y:S02]  /*1210*/  VIADD R6, R8.reuse, 0x28 ;  /* 0x0000002808067836 */ /* 0x041fe40000000000 */
[----:B-1----:R-:W-:-:S02]  /*1220*/  VIADD R4, R8, 0x18 ;  /* 0x0000001808047836 */ /* 0x002fc40000000000 */
[----:B--2---:R-:W-:-:S03]  /*1230*/  IMAD.IADD R2, R2, 0x1, R0 ;  /* 0x0000000102027824 */ /* 0x004fc600078e0200 */
[----:B------:R0:W-:Y:S01]  /*1240*/  STL [R1+0x48], R4 ;  /* 0x0000480401007387 */ /* 0x0001e20000100800 */
[----:B------:R-:W-:-:S03]  /*1250*/  IMAD R0, R3, 0x8, R5 ;  /* 0x0000000803007824 */ /* 0x000fc600078e0205 */
[----:B------:R1:W-:Y:S01]  /*1260*/  STL [R1+0x4c], R6 ;  /* 0x00004c0601007387 */ /* 0x0003e20000100800 */
[----:B0-----:R-:W-:-:S05]  /*1270*/  IMAD.IADD R4, R16, 0x1, -R10 ;  /* 0x0000000110047824 */ /* 0x001fca00078e0a0a */
[----:B------:R1:W-:Y:S04]  /*1280*/  STL [R1+0x64], R4 ;  /* 0x0000640401007387 */ /* 0x0003e80000100800 */
[----:B------:R1:W-:Y:S04]  /*1290*/  STL [R1+0x5c], R2 ;  /* 0x00005c0201007387 */ /* 0x0003e80000100800 */
[----:B------:R1:W-:Y:S02]  /*12a0*/  STL [R1+0x68], R0 ;  /* 0x0000680001007387 */ /* 0x0003e40000100800 */
.L_x_2458:
[----:B01-34-:R-:W0:Y:S02]  /*12b0*/  LDC.64 R2, c[0x0][0xc88] ;  /* 0x00032200ff027b82 */ /* 0x01be240000000a00 */
[----:B0-----:R-:W-:-:S05]  /*12c0*/  IMAD.WIDE R2, R107, 0x4, R2 ;  /* 0x000000046b027825 */ /* 0x001fca00078e0202 */
[----:B--2---:R0:W2:Y:S01]  /*12d0*/  LDG.E R11, desc[UR60][R2.64] ;  /* 0x0000003c020b7981 */ /* 0x0040a2000c1e1900 */
        /* <DEDUP_REMOVED lines=27> */
[----:B------:R-:W2:Y:S01]  /*1490*/  @P2 LDG.E R10, desc[UR60][R6.64] ;  /* 0x0000003c060a2981 */ /* 0x000ea2000c1e1900 */
        /* <DEDUP_REMOVED lines=10> */
[----:B--2---:R0:W-:Y:S01]  /*1540*/  STL [R1+0x50], R10 ;  /* 0x0000500a01007387 */ /* 0x0041e20000100800 */
[----:B------:R-:W-:Y:S05]  /*1550*/  @P2 BRA `(.L_x_2312) ;  /* 0x0000000000282947 */ /* 0x000fea0003800000 */
[----:B------:R-:W-:Y:S02]  /*1560*/  ULDC.64 UR4, c[0x0][0xa00] ;  /* 0x0002800000047ab9 */ /* 0x000fe40000000a00 */
[----:B------:R-:W-:-:S04]  /*1570*/  ISETP.NE.U32.AND P1, PT, RZ, UR4, PT ;  /* 0x00000004ff007c0c */ /* 0x000fc8000bf25070 */
[----:B------:R-:W-:-:S13]  /*1580*/  ISETP.NE.AND.EX P1, PT, RZ, UR5, PT, P1 ;  /* 0x00000005ff007c0c */ /* 0x000fda000bf25310 */
[----:B------:R-:W-:Y:S05]  /*1590*/  @!P1 BRA `(.L_x_2312) ;  /* 0x0000000000189947 */ /* 0x000fea0003800000 */
[----:B0-----:R-:W0:Y:S02]  /*15a0*/  LDC.64 R4, c[0x0][0xa00] ;  /* 0x00028000ff047b82 */ /* 0x001e240000000a00 */
[----:B0-----:R-:W-:-:S05]  /*15b0*/  IMAD.WIDE R4, R19, 0x4, R4 ;  /* 0x0000000413047825 */ /* 0x001fca00078e0204 */
[----:B------:R-:W2:Y:S04]  /*15c0*/  LDG.E R0, desc[UR60][R4.64] ;  /* 0x0000003c04007981 */ /* 0x000ea8000c1e1900 */
[----:B------:R-:W2:Y:S02]  /*15d0*/  LDG.E R7, desc[UR60][R4.64+0x4] ;  /* 0x0000043c04077981 */ /* 0x000ea4000c1e1900 */
[----:B--2---:R-:W-:-:S05]  /*15e0*/  IMAD.IADD R10, R7, 0x1, -R0 ;  /* 0x00000001070a7824 */ /* 0x004fca00078e0a00 */
[----:B------:R1:W-:Y:S02]  /*15f0*/  STL [R1+0x50], R10 ;  /* 0x0000500a01007387 */ /* 0x0003e40000100800 */
.L_x_2312:
[----:B------:R-:W-:Y:S01]  /*1600*/  ULDC.64 UR4, c[0x0][0xa20] ;  /* 0x0002880000047ab9 */ /* 0x000fe20000000a00 */
[----:B------:R2:W-:Y:S01]  /*1610*/  STL [R1+0x70], R106 ;  /* 0x0000706a01007387 */ /* 0x0005e20000100800 */
[----:B------:R-:W-:-:S04]  /*1620*/  ISETP.NE.U32.AND P1, PT, RZ, UR4, PT ;  /* 0x00000004ff007c0c */ /* 0x000fc8000bf25070 */
[----:B------:R-:W-:-:S13]  /*1630*/  ISETP.NE.AND.EX P1, PT, RZ, UR5, PT, P1 ;  /* 0x00000005ff007c0c */ /* 0x000fda000bf25310 */
[----:B--2---:R-:W-:Y:S05]  /*1640*/  @!P1 BRA `(.L_x_2313) ;  /* 0x0000000000109947 */ /* 0x004fea0003800000 */
[----:B0-----:R-:W-:-:S04]  /*1650*/  IADD3 R4, P0, R24, UR4, RZ ;  /* 0x0000000418047c10 */ /* 0x001fc8000ff1e0ff */
[----:B------:R-:W-:-:S05]  /*1660*/  IADD3.X R5, R25, UR5, RZ, P0, !PT ;  /* 0x0000000519057c10 */ /* 0x000fca00087fe4ff */
[----:B------:R2:W5:Y:S01]  /*1670*/  LDG.E R18, desc[UR60][R4.64] ;  /* 0x0000003c04127981 */ /* 0x000562000c1e1900 */
[----:B------:R-:W-:Y:S05]  /*1680*/  BRA `(.L_x_2314) ;  /* 0x0000000000107947 */ /* 0x000fea0003800000 */
.L_x_2313:
[----:B------:R-:W-:Y:S05]  /*1690*/  @!P0 BRA `(.L_x_2314) ;  /* 0x00000000000c8947 */ /* 0x000fea0003800000 */
[----:B0-----:R-:W2:Y:S04]  /*16a0*/  LDG.E R5, desc[UR60][R8.64] ;  /* 0x0000003c08057981 */ /* 0x001ea8000c1e1900 */
[----:B------:R-:W2:Y:S02]  /*16b0*/  LDG.E R18, desc[UR60][R8.64+0x4] ;  /* 0x0000043c08127981 */ /* 0x000ea4000c1e1900 */
[----:B--2---:R-:W-:-:S07]  /*16c0*/  IMAD.IADD R18, R18, 0x1, -R5 ;  /* 0x0000000112127824 */ /* 0x004fce00078e0a05 */
.L_x_2314:
[----:B------:R-:W-:Y:S01]  /*16d0*/  ULDC.64 UR4, c[0x0][0xa10] ;  /* 0x0002840000047ab9 */ /* 0x000fe20000000a00 */
[----:B0-----:R-:W0:Y:S01]  /*16e0*/  LDC R8, c[0x0][0x448] ;  /* 0x00011200ff087b82 */ /* 0x001e220000000800 */
[----:B------:R-:W-:-:S04]  /*16f0*/  ISETP.NE.U32.AND P0, PT, RZ, UR4, PT ;  /* 0x00000004ff007c0c */ /* 0x000fc8000bf05070 */
[----:B------:R-:W-:Y:S01]  /*1700*/  ISETP.NE.AND.EX P0, PT, RZ, UR5, PT, P0 ;  /* 0x00000005ff007c0c */ /* 0x000fe2000bf05300 */
[----:B------:R-:W-:-:S12]  /*1710*/  ULDC.64 UR4, c[0x0][0xa30] ;  /* 0x00028c0000047ab9 */ /* 0x000fd80000000a00 */
[----:B--2---:R-:W2:Y:S02]  /*1720*/  @P0 LDC.64 R4, c[0x0][0xa10] ;  /* 0x00028400ff040b82 */ /* 0x004ea40000000a00 */
[----:B--2---:R-:W-:-:S05]  /*1730*/  @P0 IMAD.WIDE R4, R19, 0x4, R4 ;  /* 0x0000000413040825 */ /* 0x004fca00078e0204 */
[----:B------:R-:W2:Y:S04]  /*1740*/  @P0 LDG.E R0, desc[UR60][R4.64] ;  /* 0x0000003c04000981 */ /* 0x000ea8000c1e1900 */
[----:B------:R3:W2:Y:S01]  /*1750*/  @P0 LDG.E R9, desc[UR60][R4.64+0x4] ;  /* 0x0000043c04090981 */ /* 0x0006a2000c1e1900 */
[----:B------:R-:W-:Y:S01]  /*1760*/  ISETP.NE.U32.AND P1, PT, RZ, UR4, PT ;  /* 0x00000004ff007c0c */ /* 0x000fe2000bf25070 */
[----:B-----5:R-:W-:-:S03]  /*1770*/  IMAD.MOV.U32 R102, RZ, RZ, R18 ;  /* 0x000000ffff667224 */ /* 0x020fc600078e0012 */
[----:B------:R-:W-:-:S13]  /*1780*/  ISETP.NE.AND.EX P1, PT, RZ, UR5, PT, P1 ;  /* 0x00000005ff007c0c */ /* 0x000fda000bf25310 */
[----:B------:R-:W-:-:S04]  /*1790*/  @P1 IADD3 R6, P2, R24, UR4, RZ ;  /* 0x0000000418061c10 */ /* 0x000fc8000ff5e0ff */
[----:B------:R-:W-:-:S05]  /*17a0*/  @P1 IADD3.X R7, R25, UR5, RZ, P2, !PT ;  /* 0x0000000519071c10 */ /* 0x000fca00097fe4ff */
[----:B------:R4:W5:Y:S01]  /*17b0*/  @P1 LDG.E R102, desc[UR60][R6.64] ;  /* 0x0000003c06661981 */ /* 0x000962000c1e1900 */
[----:B0-----:R-:W-:Y:S01]  /*17c0*/  ISETP.NE.AND P1, PT, R8, 0x1, PT ;  /* 0x000000010800780c */ /* 0x001fe20003f25270 */
[----:B------:R-:W-:Y:S02]  /*17d0*/  IMAD R12, R105, 0xc0, RZ ;  /* 0x000000c0690c7824 */ /* 0x000fe400078e02ff */
[----:B------:R-:W-:Y:S02]  /*17e0*/  IMAD.IADD R8, R18, 0x1, -R3 ;  /* 0x0000000112087824 */ /* 0x000fe400078e0a03 */
[----:B---3--:R-:W-:Y:S01]  /*17f0*/  VIADD R4, R12, 0xbf ;  /* 0x000000bf0c047836 */ /* 0x008fe20000000000 */
[----:B------:R0:W-:Y:S01]  /*1800*/  STL [R1+0x58], R12 ;  /* 0x0000580c01007387 */ /* 0x0001e20000100800 */
[----:B------:R-:W-:-:S05]  /*1810*/  IMAD.MOV R78, RZ, RZ, -R8 ;  /* 0x000000ffff4e7224 */ /* 0x000fca00078e0a08 */
[----:B------:R-:W-:Y:S01]  /*1820*/  VIMNMX R78, RZ, R78, !PT ;  /* 0x0000004eff4e7248 */ /* 0x000fe20007fe0100 */
[----:B------:R-:W3:Y:S08]  /*1830*/  @P1 LDC R11, c[0x0][0x44c] ;  /* 0x00011300ff0b1b82 */ /* 0x000ef00000000800 */
[----:B------:R-:W1:Y:S01]  /*1840*/  @P1 LDC R5, c[0x0][0x450] ;  /* 0x00011400ff051b82 */ /* 0x000e620000000800 */
[----:B--2---:R-:W-:-:S02]  /*1850*/  @P0 IMAD.IADD R2, R9, 0x1, -R0 ;  /* 0x0000000109020824 */ /* 0x004fc400078e0a00 */
[----:B---3--:R-:W-:-:S04]  /*1860*/  @P1 IMAD.HI.U32 R0, R4, R11, RZ ;  /* 0x0000000b04001227 */ /* 0x008fc800078e00ff */
[----:B----4-:R-:W-:Y:S01]  /*1870*/  IMAD.IADD R6, R8, 0x1, R2 ;  /* 0x0000000108067824 */ /* 0x010fe200078e0202 */
[----:B-1----:R-:W-:-:S03]  /*1880*/  @P1 SHF.R.U32.HI R4, RZ, R5, R0 ;  /* 0x00000005ff041219 */ /* 0x002fc60000011600 */
[C---:B------:R-:W-:Y:S01]  /*1890*/  VIADD R0, R6.reuse, 0x8f ;  /* 0x0000008f06007836 */ /* 0x040fe20000000000 */
[----:B------:R-:W-:Y:S01]  /*18a0*/  IADD3 R109, R6, 0x90, -R10 ;  /* 0x00000090066d7810 */ /* 0x000fe20007ffe80a */
[----:B------:R0:W-:Y:S02]  /*18b0*/  STL [R1+0x54], R6 ;  /* 0x0000540601007387 */ /* 0x0001e40000100800 */
[----:B------:R-:W-:-:S04]  /*18c0*/  IMAD.HI R0, R0, 0x38e38e39, RZ ;  /* 0x38e38e3900007827 */ /* 0x000fc800078e02ff */
[----:B------:R-:W-:Y:S01]  /*18d0*/  IMAD.IADD R4, R109, 0x1, R4 ;  /* 0x000000016d047824 */ /* 0x000fe200078e0204 */
[----:B------:R-:W-:-:S03]  /*18e0*/  SHF.R.U32.HI R3, RZ, 0x1f, R0 ;  /* 0x0000001fff037819 */ /* 0x000fc60000011600 */
[----:B------:R-:W-:Y:S01]  /*18f0*/  IMAD.HI R4, R4, 0x38e38e39, RZ ;  /* 0x38e38e3904047827 */ /* 0x000fe200078e02ff */
[----:B------:R-:W-:-:S04]  /*1900*/  LEA.HI.SX32 R110, R0, R3, 0x1b ;  /* 0x00000003006e7211 */ /* 0x000fc800078fdaff */
[----:B------:R-:W-:-:S04]  /*1910*/  SHF.R.U32.HI R5, RZ, 0x1f, R4 ;  /* 0x0000001fff057819 */ /* 0x000fc80000011604 */
[----:B------:R-:W-:-:S04]  /*1920*/  LEA.HI.SX32 R5, R4, R5, 0x1b ;  /* 0x0000000504057211 */ /* 0x000fc800078fdaff */
[----:B------:R-:W-:-:S05]  /*1930*/  VIMNMX R5, R110, R5, PT ;  /* 0x000000056e057248 */ /* 0x000fca0003fe0100 */
        /* <DEDUP_REMOVED lines=33> */
.L_x_2317:
[----:B------:R-:W-:Y:S05]  /*1b50*/  BSYNC B6 ;  /* 0x0000000000067941 */ /* 0x000fea0003800000 */
.L_x_2316:
        /* <DEDUP_REMOVED lines=20> */
.L_x_2319:
[----:B------:R-:W-:Y:S05]  /*1ca0*/  BSYNC B6 ;  /* 0x0000000000067941 */ /* 0x000fea0003800000 */
.L_x_2318:
[----:B------:R-:W-:Y:S01]  /*1cb0*/  ULDC.64 UR4, c[0x0][0x9f8] ;  /* 0x00027e0000047ab9 */ /* 0x000fe20000000a00 */
[----:B------:R-:W2:Y:S01]  /*1cc0*/  LDL.64 R26, [R1+0x8] ;  /* 0x00000800011a7983 */ /* 0x000ea20000100a00 */
[----:B------:R-:W-:Y:S01]  /*1cd0*/  ISETP.NE.U32.AND P0, PT, RZ, UR4, PT ;  /* 0x00000004ff007c0c */ /* 0x000fe2000bf05070 */
[----:B------:R-:W0:Y:S02]  /*1ce0*/  LDC.64 R68, c[0x0][0x408] ;  /* 0x00010200ff447b82 */ /* 0x000e240000000a00 */
[----:B------:R-:W2:Y:S01]  /*1cf0*/  LDL.64 R34, [R1+0x8] ;  /* 0x0000080001227983 */ /* 0x000ea20000100a00 */
[----:B------:R-:W-:-:S05]  /*1d00*/  ISETP.NE.AND.EX P0, PT, RZ, UR5, PT, P0 ;  /* 0x00000005ff007c0c */ /* 0x000fca000bf05300 */
[----:B------:R-:W1:Y:S01]  /*1d10*/  LDC.64 R30, c[0x0][0x300] ;  /* 0x0000c000ff1e7b82 */ /* 0x000e620000000a00 */
[----:B------:R-:W-:Y:S01]  /*1d20*/  IMAD.IADD R77, R77, 0x1, R18 ;  /* 0x000000014d4d7824 */ /* 0x000fe200078e0212 */
[----:B------:R-:W-:-:S06]  /*1d30*/  ULDC.64 UR6, c[0x0][0xa08] ;  /* 0x0002820000067ab9 */ /* 0x000fcc0000000a00 */
[----:B------:R-:W-:Y:S01]  /*1d40*/  @P0 IADD3 R4, P1, R24, UR4, RZ ;  /* 0x0000000418040c10 */ /* 0x000fe2000ff3e0ff */
[----:B------:R-:W3:Y:S01]  /*1d50*/  S2R R20, SR_TID.X ;  /* 0x0000000000147919 */ /* 0x000ee20000002100 */
[----:B------:R-:W4:Y:S02]  /*1d60*/  LDC.64 R74, c[0x0][0x3f8] ;  /* 0x0000fe00ff4a7b82 */ /* 0x000f240000000a00 */
[----:B------:R-:W-:Y:S01]  /*1d70*/  @P0 IADD3.X R5, R25, UR5, RZ, P1, !PT ;  /* 0x0000000519050c10 */ /* 0x000fe20008ffe4ff */
[----:B------:R-:W4:Y:S01]  /*1d80*/  LDL.LU R24, [R1] ;  /* 0x0000000001187983 */ /* 0x000f220000300800 */
[----:B------:R-:W-:Y:S01]  /*1d90*/  SHF.R.S32.HI R11, RZ, 0x1f, R77 ;  /* 0x0000001fff0b7819 */ /* 0x000fe2000001144d */
[----:B------:R-:W-:Y:S02]  /*1da0*/  ULDC.64 UR4, c[0x0][0x308] ;  /* 0x0000c20000047ab9 */ /* 0x000fe40000000a00 */
[----:B------:R-:W4:Y:S04]  /*1db0*/  LDL.64 R14, [R1+0x18] ;  /* 0x00001800010e7983 */ /* 0x000f280000100a00 */
[----:B------:R-:W4:Y:S04]  /*1dc0*/  LDL.64 R36, [R1+0x18] ;  /* 0x0000180001247983 */ /* 0x000f280000100a00 */
[----:B------:R0:W4:Y:S01]  /*1dd0*/  @P0 LDG.E R19, desc[UR60][R4.64] ;  /* 0x0000003c04130981 */ /* 0x000122000c1e1900 */
[-C--:B-1----:R-:W-:Y:S01]  /*1de0*/  IMAD R0, R11, R30.reuse, RZ ;  /* 0x0000001e0b007224 */ /* 0x082fe200078e02ff */
[----:B------:R-:W-:Y:S01]  /*1df0*/  ISETP.NE.U32.AND P0, PT, RZ, UR6, PT ;  /* 0x00000006ff007c0c */ /* 0x000fe2000bf05070 */
[----:B------:R-:W-:Y:S01]  /*1e00*/  IMAD.WIDE.U32 R6, R77, R30, RZ ;  /* 0x0000001e4d067225 */ /* 0x000fe200078e00ff */
[----:B------:R-:W-:-:S02]  /*1e10*/  SHF.R.S32.HI R8, RZ, 0x1f, R106 ;  /* 0x0000001fff087819 */ /* 0x000fc4000001146a */
[----:B------:R-:W-:Y:S01]  /*1e20*/  ISETP.NE.AND.EX P0, PT, RZ, UR7, PT, P0 ;  /* 0x00000007ff007c0c */ /* 0x000fe2000bf05300 */
[----:B------:R-:W-:-:S04]  /*1e30*/  IMAD R3, R77, R31, R0 ;  /* 0x0000001f4d037224 */ /* 0x000fc800078e0200 */
[----:B------:R-:W-:Y:S02]  /*1e40*/  IMAD.IADD R7, R7, 0x1, R3 ;  /* 0x0000000107077824 */ /* 0x000fe400078e0203 */
[----:B------:R-:W-:Y:S02]  /*1e50*/  IMAD R3, R8, UR4, RZ ;  /* 0x0000000408037c24 */ /* 0x000fe4000f8e02ff */
[C---:B0-----:R-:W-:Y:S01]  /*1e60*/  IMAD.WIDE.U32 R4, R106.reuse, UR4, R6 ;  /* 0x000000046a047c25 */ /* 0x041fe2000f8e0006 */
[----:B---3--:R-:W-:Y:S02]  /*1e70*/  SHF.R.U32.HI R33, RZ, 0x7, R20 ;  /* 0x00000007ff217819 */ /* 0x008fe40000011614 */
[----:B------:R-:W3:Y:S01]  /*1e80*/  LDL R20, [R1+0x14] ;  /* 0x0000140001147983 */ /* 0x000ee20000100800 */
[----:B------:R-:W-:Y:S01]  /*1e90*/  IMAD R3, R106, UR5, R3 ;  /* 0x000000056a037c24 */ /* 0x000fe2000f8e0203 */
[----:B------:R-:W-:Y:S01]  /*1ea0*/  ISETP.NE.AND P6, PT, R33, 0x1, PT ;  /* 0x000000012100780c */ /* 0x000fe20003fc5270 */
[----:B------:R-:W-:-:S02]  /*1eb0*/  ULDC.64 UR4, c[0x0][0x310] ;  /* 0x0000c40000047ab9 */ /* 0x000fc40000000a00 */
[----:B------:R-:W-:Y:S02]  /*1ec0*/  IMAD.IADD R5, R5, 0x1, R3 ;  /* 0x0000000105057824 */ /* 0x000fe400078e0203 */
[----:B--2---:R-:W-:-:S05]  /*1ed0*/  IMAD.MOV.U32 R34, RZ, RZ, R26 ;  /* 0x000000ffff227224 */ /* 0x004fca00078e001a */
[----:B------:R-:W-:-:S05]  /*1ee0*/  SHF.R.S32.HI R35, RZ, 0x1f, R34 ;  /* 0x0000001fff237819 */ /* 0x000fca0000011422 */
[----:B------:R-:W-:Y:S01]  /*1ef0*/  STL [R1+0xc], R35 ;  /* 0x00000c2301007387 */ /* 0x000fe20000100800 */
[----:B------:R-:W-:Y:S01]  /*1f00*/  SHF.R.S32.HI R32, RZ, 0x1f, R156 ;  /* 0x0000001fff207819 */ /* 0x000fe2000001149c */
[----:B----4-:R-:W0:Y:S01]  /*1f10*/  LDC R15, c[0x0][0x3f4] ;  /* 0x0000fd00ff0f7b82 */ /* 0x010e220000000800 */
[----:B------:R-:W-:Y:S01]  /*1f20*/  IMAD.MOV.U32 R36, RZ, RZ, R14 ;  /* 0x000000ffff247224 */ /* 0x000fe200078e000e */
[----:B------:R-:W-:-:S04]  /*1f30*/  SHF.R.S32.HI R0, RZ, 0x1f, R19 ;  /* 0x0000001fff007819 */ /* 0x000fc80000011413 */
[--C-:B------:R-:W-:Y:S02]  /*1f40*/  SHF.R.S32.HI R37, RZ, 0x1f, R36.reuse ;  /* 0x0000001fff257819 */ /* 0x100fe40000011424 */
[----:B------:R-:W-:Y:S02]  /*1f50*/  SEL R13, R0, RZ, !P0 ;  /* 0x000000ff000d7207 */ /* 0x000fe40004000000 */
[----:B------:R-:W-:Y:S01]  /*1f60*/  SEL R21, R19, RZ, !P0 ;  /* 0x000000ff13157207 */ /* 0x000fe20004000000 */
[----:B------:R1:W-:Y:S01]  /*1f70*/  STL [R1+0x1c], R37 ;  /* 0x00001c2501007387 */ /* 0x0003e20000100800 */
[----:B------:R-:W-:-:S03]  /*1f80*/  IMAD.WIDE.U32 R66, R156, R68, R36 ;  /* 0x000000449c427225 */ /* 0x000fc600078e0024 */
[----:B------:R-:W2:Y:S01]  /*1f90*/  LDL R38, [R1+0x24] ;  /* 0x0000240001267983 */ /* 0x000ea20000100800 */
[----:B------:R-:W-:-:S03]  /*1fa0*/  IMAD.WIDE.U32 R72, R156, R74, R36 ;  /* 0x0000004a9c487225 */ /* 0x000fc600078e0024 */
[----:B------:R-:W4:Y:S01]  /*1fb0*/  LDL R36, [R1+0x60] ;  /* 0x0000600001247983 */ /* 0x000f220000100800 */
[----:B------:R-:W-:-:S03]  /*1fc0*/  IMAD R0, R13, UR4, RZ ;  /* 0x000000040d007c24 */ /* 0x000fc6000f8e02ff */
[----:B-1----:R-:W2:Y:S01]  /*1fd0*/  LDL R37, [R1+0x20] ;  /* 0x0000200001257983 */ /* 0x002ea20000100800 */
[C---:B------:R-:W-:Y:S02]  /*1fe0*/  IMAD R3, R21.reuse, UR5, R0 ;  /* 0x0000000515037c24 */ /* 0x040fe4000f8e0200 */
[----:B------:R-:W-:Y:S02]  /*1ff0*/  VIADD R0, R34, 0x10 ;  /* 0x0000001022007836 */ /* 0x000fe40000000000 */
[----:B------:R-:W-:Y:S01]  /*2000*/  IMAD.WIDE.U32 R26, R21, UR4, R4 ;  /* 0x00000004151a7c25 */ /* 0x000fe2000f8e0004 */
[----:B------:R-:W-:Y:S05]  /*2010*/  @!P6 WARPSYNC.ALL ;  /* 0x000000000000e948 */ /* 0x000fea0003800000 */
[----:B------:R-:W-:Y:S01]  /*2020*/  ULDC.64 UR6, c[0x0][0x330] ;  /* 0x0000cc0000067ab9 */ /* 0x000fe20000000a00 */
[----:B------:R-:W-:Y:S01]  /*2030*/  ULDC UR4, c[0x0][0x2f4] ;  /* 0x0000bd0000047ab9 */ /* 0x000fe20000000800 */
        /* <DEDUP_REMOVED lines=22> */
[----:B------:R-:W-:Y:S01]  /*21a0*/  ISETP.GE.AND P1, PT, R5, UR4, PT ;  /* 0x0000000405007c0c */ /* 0x000fe2000bf26270 */
[----:B------:R-:W-:Y:S01]  /*21b0*/  IMAD R19, R156, R69, R8 ;  /* 0x000000459c137224 */ /* 0x000fe200078e0208 */
[----:B------:R-:W-:-:S02]  /*21c0*/  SEL R8, RZ, 0x4, P0 ;  /* 0x00000004ff087807 */ /* 0x000fc40000000000 */
[----:B------:R-:W-:Y:S02]  /*21d0*/  SEL R9, RZ, 0x8, P1 ;  /* 0x00000008ff097807 */ /* 0x000fe40000800000 */
[----:B------:R-:W-:Y:S02]  /*21e0*/  ISETP.GE.AND P0, PT, R6, UR4, PT ;  /* 0x0000000406007c0c */ /* 0x000fe4000bf06270 */
[----:B------:R-:W-:Y:S02]  /*21f0*/  LOP3.LUT R7, R9, R7, R8, 0xfe, !PT ;  /* 0x0000000709077212 */ /* 0x000fe400078efe08 */
[----:B------:R-:W-:Y:S01]  /*2200*/  SEL R14, RZ, 0x10, P0 ;  /* 0x00000010ff0e7807 */ /* 0x000fe20000000000 */
[----:B------:R-:W-:Y:S01]  /*2210*/  IMAD R13, R13, UR6, RZ ;  /* 0x000000060d0d7c24 */ /* 0x000fe2000f8e02ff */
[-C--:B0-----:R-:W-:Y:S02]  /*2220*/  ISETP.GE.AND P0, PT, R34, R15.reuse, PT ;  /* 0x0000000f2200720c */ /* 0x081fe40003f06270 */
[----:B------:R-:W-:Y:S01]  /*2230*/  LOP3.LUT R14, R7, R14, RZ, 0xfc, !PT ;  /* 0x0000000e070e7212 */ /* 0x000fe200078efcff */
[----:B------:R-:W-:Y:S01]  /*2240*/  IMAD R7, R32, R74, RZ ;  /* 0x0000004a20077224 */ /* 0x000fe200078e02ff */
[-C--:B------:R-:W-:Y:S01]  /*2250*/  ISETP.GE.AND P3, PT, R4, R15.reuse, PT ;  /* 0x0000000f0400720c */ /* 0x080fe20003f66270 */
[----:B------:R-:W-:Y:S01]  /*2260*/  IMAD.WIDE.U32 R64, R156, R68, R34 ;  /* 0x000000449c407225 */ /* 0x000fe200078e0022 */
[----:B------:R-:W-:-:S03]  /*2270*/  ISETP.GE.AND P1, PT, R0, R15, PT ;  /* 0x0000000f0000720c */ /* 0x000fc60003f26270 */
[C---:B------:R-:W-:Y:S02]  /*2280*/  IMAD R13, R21.reuse, UR7, R13 ;  /* 0x00000007150d7c24 */ /* 0x040fe4000f8e020d */
[----:B------:R-:W-:Y:S01]  /*2290*/  IMAD.WIDE.U32 R28, R21, UR6, R28 ;  /* 0x00000006151c7c25 */ /* 0x000fe2000f8e001c */
[----:B------:R-:W-:-:S03]  /*22a0*/  SEL R9, R15, RZ, P1 ;  /* 0x000000ff0f097207 */ /* 0x000fc60000800000 */
[----:B------:R-:W-:Y:S01]  /*22b0*/  IMAD R21, R156, R75, R7 ;  /* 0x0000004b9c157224 */ /* 0x000fe200078e0207 */
[----:B------:R-:W-:Y:S01]  /*22c0*/  SEL R7, R15, RZ, P0 ;  /* 0x000000ff0f077207 */ /* 0x000fe20000000000 */
[----:B------:R-:W-:Y:S02]  /*22d0*/  IMAD.IADD R65, R65, 0x1, R19 ;  /* 0x0000000141417824 */ /* 0x000fe400078e0213 */
[----:B------:R-:W-:Y:S01]  /*22e0*/  IMAD.IADD R67, R19, 0x1, R67 ;  /* 0x0000000113437824 */ /* 0x000fe200078e0243 */
[----:B------:R-:W-:Y:S01]  /*22f0*/  SEL R19, R15, RZ, P3 ;  /* 0x000000ff0f137207 */ /* 0x000fe20001800000 */
[----:B------:R-:W-:Y:S01]  /*2300*/  IMAD.IADD R8, R34, 0x1, R7 ;  /* 0x0000000122087824 */ /* 0x000fe200078e0207 */
[----:B------:R-:W-:Y:S01]  /*2310*/  LOP3.LUT R24, R24, 0xfffffffe, RZ, 0xc0, !PT ;  /* 0xfffffffe18187812 */ /* 0x000fe200078ec0ff */
[----:B------:R-:W-:-:S04]  /*2320*/  IMAD.WIDE.U32 R70, R156, R74, R34 ;  /* 0x0000004a9c467225 */ /* 0x000fc800078e0022 */
[----:B------:R-:W-:Y:S02]  /*2330*/  IMAD.IADD R18, R4, 0x1, R19 ;  /* 0x0000000104127824 */ /* 0x000fe400078e0213 */
[----:B------:R-:W-:Y:S01]  /*2340*/  IMAD.IADD R12, R0, 0x1, R9 ;  /* 0x00000001000c7824 */ /* 0x000fe200078e0209 */
[----:B------:R-:W-:Y:S01]  /*2350*/  SHF.R.S32.HI R9, RZ, 0x1f, R8 ;  /* 0x0000001fff097819 */ /* 0x000fe20000011408 */
[----:B------:R-:W-:Y:S01]  /*2360*/  IMAD.IADD R71, R71, 0x1, R21 ;  /* 0x0000000147477824 */ /* 0x000fe200078e0215 */
[----:B------:R-:W-:Y:S01]  /*2370*/  @P3 LOP3.LUT R24, R24, 0x1, RZ, 0xfc, !PT ;  /* 0x0000000118183812 */ /* 0x000fe200078efcff */
[----:B------:R-:W-:Y:S01]  /*2380*/  IMAD.IADD R73, R21, 0x1, R73 ;  /* 0x0000000115497824 */ /* 0x000fe200078e0249 */
[----:B------:R-:W-:Y:S02]  /*2390*/  SHF.R.S32.HI R21, RZ, 0x1f, R18 ;  /* 0x0000001fff157819 */ /* 0x000fe40000011412 */
[----:B------:R-:W-:Y:S02]  /*23a0*/  SHF.R.S32.HI R19, RZ, 0x1f, R12 ;  /* 0x0000001fff137819 */ /* 0x000fe4000001140c */
[----:B------:R-:W-:-:S02]  /*23b0*/  LEA.HI R7, R9, R8, RZ, 0x3 ;  /* 0x0000000809077211 */ /* 0x000fc400078f18ff */
[----:B------:R-:W-:Y:S02]  /*23c0*/  LEA.HI R10, R9, R8, RZ, 0x5 ;  /* 0x00000008090a7211 */ /* 0x000fe400078f28ff */
[----:B------:R-:W-:Y:S02]  /*23d0*/  LEA.HI R9, R21, R18, RZ, 0x3 ;  /* 0x0000001215097211 */ /* 0x000fe400078f18ff */
[----:B------:R-:W-:Y:S02]  /*23e0*/  LEA.HI R8, R19, R12, RZ, 0x3 ;  /* 0x0000000c13087211 */ /* 0x000fe400078f18ff */
[----:B------:R-:W-:Y:S02]  /*23f0*/  LEA.HI R18, R21, R18, RZ, 0x5 ;  /* 0x0000001215127211 */ /* 0x000fe400078f28ff */
[----:B------:R-:W-:Y:S02]  /*2400*/  LEA.HI R19, R19, R12, RZ, 0x5 ;  /* 0x0000000c13137211 */ /* 0x000fe400078f28ff */
[----:B------:R-:W-:-:S02]  /*2410*/  SHF.R.S32.HI R12, RZ, 0x5, R10 ;  /* 0x00000005ff0c7819 */ /* 0x000fc4000001140a */
[----:B------:R-:W-:Y:S02]  /*2420*/  SHF.R.S32.HI R21, RZ, 0x5, R18 ;  /* 0x00000005ff157819 */ /* 0x000fe40000011412 */
[----:B-----5:R-:W-:Y:S02]  /*2430*/  SHF.R.S32.HI R25, RZ, 0x1f, R102 ;  /* 0x0000001fff197819 */ /* 0x020fe40000011466 */
[----:B------:R-:W-:Y:S02]  /*2440*/  SHF.R.S32.HI R19, RZ, 0x5, R19 ;  /* 0x00000005ff137819 */ /* 0x000fe40000011413 */
[C---:B---3--:R-:W-:Y:S02]  /*2450*/  LOP3.LUT R10, R20.reuse, 0x18, R7, 0xf8, !PT ;  /* 0x00000018140a7812 */ /* 0x048fe400078ef807 */
[----:B------:R-:W-:Y:S02]  /*2460*/  LOP3.LUT R18, R20, 0x18, R8, 0xf8, !PT ;  /* 0x0000001814127812 */ /* 0x000fe400078ef808 */
[----:B------:R-:W-:-:S02]  /*2470*/  LOP3.LUT R24, R24, 0xfffffffd, RZ, 0xc0, !PT ;  /* 0xfffffffd18187812 */ /* 0x000fc400078ec0ff */
[----:B------:R-:W-:Y:S02]  /*2480*/  IADD3 R76, P2, R156, R77, RZ ;  /* 0x0000004d9c4c7210 */ /* 0x000fe40007f5e0ff */
[----:B------:R-:W-:-:S03]  /*2490*/  LOP3.LUT R20, R20, 0x18, R9, 0xf8, !PT ;  /* 0x0000001814147812 */ /* 0x000fc600078ef809 */
[----:B------:R-:W-:Y:S02]  /*24a0*/  IMAD.X R77, R32, 0x1, R11, P2 ;  /* 0x00000001204d7824 */ /* 0x000fe400010e060b */
[----:B------:R-:W-:Y:S02]  /*24b0*/  IMAD.SHL.U32 R104, R15, 0x2, RZ ;  /* 0x000000020f687824 */ /* 0x000fe400078e00ff */
[----:B------:R-:W-:Y:S01]  /*24c0*/  IMAD.WIDE.U32 R70, R102, R74, R70 ;  /* 0x0000004a66467225 */ /* 0x000fe200078e0046 */
[----:B------:R-:W-:-:S03]  /*24d0*/  LOP3.LUT R11, R8, 0xfffffff8, RZ, 0xc0, !PT ;  /* 0xfffffff8080b7812 */ /* 0x000fc600078ec0ff */
[----:B------:R-:W-:-:S04]  /*24e0*/  IMAD.WIDE.U32 R72, R102, R74, R72 ;  /* 0x0000004a66487225 */ /* 0x000fc800078e0048 */
[----:B------:R-:W-:Y:S02]  /*24f0*/  IMAD R89, R31, 0x90, RZ ;  /* 0x000000901f597824 */ /* 0x000fe400078e02ff */
[----:B------:R-:W-:-:S04]  /*2500*/  IMAD.WIDE.U32 R64, R102, R68, R64 ;  /* 0x0000004466407225 */ /* 0x000fc800078e0040 */
[----:B------:R-:W-:-:S04]  /*2510*/  IMAD.WIDE.U32 R66, R102, R68, R66 ;  /* 0x0000004466427225 */ /* 0x000fc800078e0042 */
[----:B------:R-:W-:Y:S02]  /*2520*/  IMAD R95, R75, 0x90, RZ ;  /* 0x000000904b5f7824 */ /* 0x000fe400078e02ff */
[----:B------:R-:W-:Y:S01]  /*2530*/  IMAD.WIDE.U32 R30, R30, 0x90, RZ ;  /* 0x000000901e1e7825 */ /* 0x000fe200078e00ff */
[----:B------:R-:W-:-:S03]  /*2540*/  SHF.R.S32.HI R97, RZ, 0x1f, R11 ;  /* 0x0000001fff617819 */ /* 0x000fc6000001140b */
[----:B------:R-:W-:Y:S01]  /*2550*/  IMAD.IADD R84, R29, 0x1, R13 ;  /* 0x000000011d547824 */ /* 0x000fe200078e020d */
[----:B------:R-:W-:Y:S01]  /*2560*/  LOP3.LUT R13, R14, 0x1, RZ, 0xc0, !PT ;  /* 0x000000010e0d7812 */ /* 0x000fe200078ec0ff */
[----:B------:R-:W-:Y:S02]  /*2570*/  VIADD R108, R33, 0x8 ;  /* 0x00000008216c7836 */ /* 0x000fe40000000000 */
[----:B------:R-:W-:Y:S01]  /*2580*/  IMAD.IADD R89, R31, 0x1, R89 ;  /* 0x000000011f597824 */ /* 0x000fe200078e0259 */
[----:B------:R-:W-:Y:S01]  /*2590*/  @!P6 BAR.SYNC.DEFER_BLOCKING 0x9, 0x100 ;  /* 0x024400000000eb1d */ /* 0x000fe20000010000 */
[----:B----4-:R-:W-:Y:S01]  /*25a0*/  LOP3.LUT P3, RZ, R36, 0x2, RZ, 0xc0, !PT ;  /* 0x0000000224ff7812 */ /* 0x010fe2000786c0ff */
[----:B--2---:R-:W-:Y:S01]  /*25b0*/  IMAD R19, R19, 0x1200, R38 ;  /* 0x0000120013137824 */ /* 0x004fe200078e0226 */
[-C--:B------:R-:W-:Y:S01]  /*25c0*/  LOP3.LUT R101, R10, R37.reuse, RZ, 0x3c, !PT ;  /* 0x000000250a657212 */ /* 0x080fe200078e3cff */
[C---:B------:R-:W-:Y:S01]  /*25d0*/  IMAD R10, R25.reuse, R68, RZ ;  /* 0x00000044190a7224 */ /* 0x040fe200078e02ff */
[----:B------:R-:W-:Y:S01]  /*25e0*/  LOP3.LUT R18, R18, R37, RZ, 0x3c, !PT ;  /* 0x0000002512127212 */ /* 0x000fe200078e3cff */
[----:B------:R-:W-:-:S08]  /*25f0*/  IMAD R25, R25, R74, RZ ;  /* 0x0000004a19197224 */ /* 0x000fd000078e02ff */
[----:B------:R-:W-:Y:S01]  /*2600*/  @P3 LOP3.LUT R24, R24, 0x2, RZ, 0xfc, !PT ;  /* 0x0000000218183812 */ /* 0x000fe200078efcff */
[----:B------:R-:W-:Y:S02]  /*2610*/  IMAD.IADD R100, R19, 0x1, R18 ;  /* 0x0000000113647824 */ /* 0x000fe400078e0212 */
[----:B------:R-:W-:Y:S02]  /*2620*/  IMAD R19, R102, R75, R25 ;  /* 0x0000004b66137224 */ /* 0x000fe400078e0219 */
[----:B------:R0:W-:Y:S01]  /*2630*/  STL [R1], R24 ;  /* 0x0000001801007387 */ /* 0x0001e20000100800 */
[----:B------:R-:W-:Y:S01]  /*2640*/  VIADD R25, R34, 0x50 ;  /* 0x0000005022197836 */ /* 0x000fe20000000000 */
[----:B------:R-:W-:Y:S01]  /*2650*/  LOP3.LUT R20, R20, R37, RZ, 0x3c, !PT ;  /* 0x0000002514147212 */ /* 0x000fe200078e3cff */
[----:B------:R-:W-:-:S03]  /*2660*/  IMAD R21, R21, 0x1200, R38 ;  /* 0x0000120015157824 */ /* 0x000fc600078e0226 */
[----:B------:R-:W-:Y:S01]  /*2670*/  ISETP.GE.AND P2, PT, R25, UR4, PT ;  /* 0x0000000419007c0c */ /* 0x000fe2000bf46270 */
[----:B------:R-:W-:-:S03]  /*2680*/  IMAD R12, R12, 0x1200, R38 ;  /* 0x000012000c0c7824 */ /* 0x000fc600078e0226 */
[----:B------:R-:W-:Y:S01]  /*2690*/  SEL R15, RZ, 0x20, P2 ;  /* 0x00000020ff0f7807 */ /* 0x000fe20001000000 */
[----:B------:R-:W-:Y:S02]  /*26a0*/  IMAD.IADD R99, R21, 0x1, R20 ;  /* 0x0000000115637824 */ /* 0x000fe400078e0214 */
[----:B------:R-:W-:Y:S01]  /*26b0*/  IMAD.IADD R101, R12, 0x1, R101 ;  /* 0x000000010c657824 */ /* 0x000fe200078e0265 */
[----:B------:R-:W-:Y:S01]  /*26c0*/  LOP3.LUT R20, R14, R15, RZ, 0xfc, !PT ;  /* 0x0000000f0e147212 */ /* 0x000fe200078efcff */
[----:B------:R-:W-:Y:S01]  /*26d0*/  IMAD R81, R102, R69, R10 ;  /* 0x0000004566517224 */ /* 0x000fe200078e020a */
[----:B------:R-:W-:Y:S01]  /*26e0*/  LOP3.LUT R10, R7, 0xfffffff8, RZ, 0xc0, !PT ;  /* 0xfffffff8070a7812 */ /* 0x000fe200078ec0ff */
[----:B------:R-:W-:Y:S01]  /*26f0*/  IMAD R21, R69, 0x90, RZ ;  /* 0x0000009045157824 */ /* 0x000fe200078e02ff */
[----:B------:R-:W-:Y:S01]  /*2700*/  LOP3.LUT R12, R9, 0xfffffff8, RZ, 0xc0, !PT ;  /* 0xfffffff8090c7812 */ /* 0x000fe200078ec0ff */
[----:B------:R-:W-:Y:S01]  /*2710*/  IMAD.WIDE.U32 R68, R68, 0x90, RZ ;  /* 0x0000009044447825 */ /* 0x000fe200078e00ff */
[----:B------:R-:W-:-:S03]  /*2720*/  LOP3.LUT R14, R20, 0x2, RZ, 0xc0, !PT ;  /* 0x00000002140e7812 */ /* 0x000fc600078ec0ff */
[----:B------:R-:W-:Y:S01]  /*2730*/  IMAD.WIDE.U32 R74, R74, 0x90, RZ ;  /* 0x000000904a4a7825 */ /* 0x000fe200078e00ff */
[C---:B------:R-:W-:Y:S02]  /*2740*/  LOP3.LUT R15, R20.reuse, 0x4, RZ, 0xc0, !PT ;  /* 0x00000004140f7812 */ /* 0x040fe400078ec0ff */
[C---:B------:R-:W-:Y:S01]  /*2750*/  LOP3.LUT R18, R20.reuse, 0x8, RZ, 0xc0, !PT ;  /* 0x0000000814127812 */ /* 0x040fe200078ec0ff */
[----:B------:R-:W-:Y:S02]  /*2760*/  IMAD.IADD R82, R71, 0x1, R19 ;  /* 0x0000000147527824 */ /* 0x000fe400078e0213 */
[----:B------:R-:W-:Y:S01]  /*2770*/  IMAD.IADD R80, R19, 0x1, R73 ;  /* 0x0000000113507824 */ /* 0x000fe200078e0249 */
[C---:B------:R-:W-:Y:S01]  /*2780*/  LOP3.LUT R19, R20.reuse, 0x10, RZ, 0xc0, !PT ;  /* 0x0000001014137812 */ /* 0x040fe200078ec0ff */
[----:B------:R-:W-:Y:S01]  /*2790*/  IMAD.IADD R83, R65, 0x1, R81 ;  /* 0x0000000141537824 */ /* 0x000fe200078e0251 */
[----:B------:R-:W-:Y:S01]  /*27a0*/  SHF.R.S32.HI R98, RZ, 0x1f, R10 ;  /* 0x0000001fff627819 */ /* 0x000fe2000001140a */
[----:B------:R-:W-:Y:S01]  /*27b0*/  IMAD.IADD R94, R69, 0x1, R21 ;  /* 0x00000001455e7824 */ /* 0x000fe200078e0215 */
[----:B------:R-:W-:Y:S01]  /*27c0*/  SHF.R.S32.HI R96, RZ, 0x1f, R12 ;  /* 0x0000001fff607819 */ /* 0x000fe2000001140c */
[----:B------:R-:W-:Y:S01]  /*27d0*/  IMAD.IADD R95, R75, 0x1, R95 ;  /* 0x000000014b5f7824 */ /* 0x000fe200078e025f */
[----:B------:R-:W-:Y:S01]  /*27e0*/  LOP3.LUT R20, R20, 0x20, RZ, 0xc0, !PT ;  /* 0x0000002014147812 */ /* 0x000fe200078ec0ff */
[----:B0-----:R-:W-:-:S07]  /*27f0*/  IMAD.IADD R81, R81, 0x1, R67 ;  /* 0x0000000151517824 */ /* 0x001fce00078e0243 */
.L_x_2375:
        /* <DEDUP_REMOVED lines=100> */
.L_x_2324:
[----:B------:R-:W-:Y:S05]  /*2e40*/  BSYNC B1 ;  /* 0x0000000000017941 */ /* 0x000fea0003800000 */
.L_x_2323:
[----:B------:R-:W2:Y:S01]  /*2e50*/  LDL R21, [R1+0x2c] ;  /* 0x00002c0001157983 */ /* 0x000ea20000100800 */
[----:B0----5:R-:W-:Y:S02]  /*2e60*/  IMAD.MOV.U32 R32, RZ, RZ, R39 ;  /* 0x000000ffff207224 */ /* 0x021fe400078e0027 */
        /* <DEDUP_REMOVED lines=32> */
[----:B------:R-:W-:Y:S02]  /*3070*/  PRMT R58, R33, 0x7610, R58 ;  /* 0x00007610213a7816 */ /* 0x000fe4000000003a */
[----:B------:R-:W-:Y:S02]  /*3080*/  PRMT R93, R93, 0x5410, R34 ;  /* 0x000054105d5d7816 */ /* 0x000fe40000000022 */
[----:B--2---:R-:W-:Y:S01]  /*3090*/  R2UR UR4, R21 ;  /* 0x00000000150472ca */ /* 0x004fe200000e0000 */
[----:B------:R-:W-:-:S05]  /*30a0*/  IMAD.MOV.U32 R21, RZ, RZ, R38 ;  /* 0x000000ffff157224 */ /* 0x000fca00078e0026 */
[----:B------:R-:W-:Y:S01]  /*30b0*/  PRMT R106, R21, 0x7610, R106 ;  /* 0x00007610156a7816 */ /* 0x000fe2000000006a */
[----:B------:R-:W-:-:S05]  /*30c0*/  IMAD.MOV.U32 R21, RZ, RZ, R46 ;  /* 0x000000ffff157224 */ /* 0x000fca00078e002e */
[----:B------:R-:W-:Y:S01]  /*30d0*/  PRMT R120, R21, 0x7610, R120 ;  /* 0x0000761015787816 */ /* 0x000fe20000000078 */
[----:B------:R-:W-:Y:S01]  /*30e0*/  IMAD.MOV.U32 R21, RZ, RZ, R54 ;  /* 0x000000ffff157224 */ /* 0x000fe200078e0036 */
[----:B------:R-:W-:-:S04]  /*30f0*/  UISETP.NE.AND UP0, UPT, UR4, 0x3, UPT ;  /* 0x000000030400788c */ /* 0x000fc8000bf05270 */
[----:B------:R-:W-:Y:S01]  /*3100*/  PRMT R106, R106, 0x5410, R21 ;  /* 0x000054106a6a7816 */ /* 0x000fe20000000015 */
[----:B------:R-:W-:Y:S01]  /*3110*/  IMAD.MOV.U32 R21, RZ, RZ, R40 ;  /* 0x000000ffff157224 */ /* 0x000fe200078e0028 */
[----:B------:R-:W-:-:S04]  /*3120*/  PLOP3.LUT P3, PT, PT, PT, UP0, 0x80, 0x0 ;  /* 0x000000000000781c */ /* 0x000fc80003f6f008 */
[----:B------:R-:W-:Y:S01]  /*3130*/  PRMT R111, R21, 0x7610, R111 ;  /* 0x00007610156f7816 */ /* 0x000fe2000000006f */
[----:B------:R-:W-:-:S03]  /*3140*/  IMAD.MOV.U32 R21, RZ, RZ, R53 ;  /* 0x000000ffff157224 */ /* 0x000fc600078e0035 */
[----:B------:R-:W-:Y:S02]  /*3150*/  PRMT R111, R111, 0x5410, R32 ;  /* 0x000054106f6f7816 */ /* 0x000fe40000000020 */
[----:B------:R-:W-:Y:S01]  /*3160*/  PRMT R125, R21, 0x7610, R125 ;  /* 0x00007610157d7816 */ /* 0x000fe2000000007d */
[----:B------:R-:W-:-:S05]  /*3170*/  IMAD.MOV.U32 R21, RZ, RZ, R60 ;  /* 0x000000ffff157224 */ /* 0x000fca00078e003c */
[----:B------:R-:W-:Y:S01]  /*3180*/  PRMT R107, R107, 0x5410, R21 ;  /* 0x000054106b6b7816 */ /* 0x000fe20000000015 */
[----:B------:R-:W-:Y:S06]  /*3190*/  @!P3 BRA `(.L_x_2325) ;  /* 0x000000000004b947 */ /* 0x000fec0003800000 */
[----:B------:R-:W-:Y:S01]  /*31a0*/  BPT.TRAP 0x1 ;  /* 0x000000040000795c */ /* 0x000fe20000300000 */
.L_x_2325:
[----:B------:R-:W2:Y:S01]  /*31b0*/  LDL R32, [R1+0x10] ;  /* 0x0000100001207983 */ /* 0x000ea20000100800 */
[----:B------:R-:W-:Y:S01]  /*31c0*/  IMAD R21, R144, 0x8, R22 ;  /* 0x0000000890157824 */ /* 0x000fe200078e0216 */
[----:B------:R-:W-:Y:S01]  /*31d0*/  BSSY B1, `(.L_x_2326) ;  /* 0x0000004000017945 */ /* 0x000fe20003800000 */
[----:B--2---:R-:W-:-:S04]  /*31e0*/  SHF.L.U32 R87, R32, 0x1f, RZ ;  /* 0x0000001f20577819 */ /* 0x004fc800000006ff */
[----:B------:R-:W0:Y:S02]  /*31f0*/  SYNCS.PHASECHK.TRANS64.TRYWAIT P5, [R21+URZ+0x31c90], R87 ;  /* 0x031c9057150075a7 */ /* 0x000e2400080a017f */
[----:B0-----:R-:W-:Y:S05]  /*3200*/  @!P5 BRA `(.L_x_2327) ;  /* 0x000002040044d947 */ /* 0x001fea0003800000 */
.L_x_2623:
[----:B------:R-:W-:Y:S05]  /*3210*/  BSYNC B1 ;  /* 0x0000000000017941 */ /* 0x000fea0003800000 */
.L_x_2326:
        /* <DEDUP_REMOVED lines=12> */
[C---:B------:R-:W-:Y:S02]  /*32e0*/  PRMT R57, R58.reuse, 0x5410, R57 ;  /* 0x000054103a397816 */ /* 0x040fe40000000039 */
[----:B------:R-:W-:Y:S02]  /*32f0*/  PRMT R56, R58, 0x5432, R56 ;  /* 0x000054323a387816 */ /* 0x000fe40000000038 */
[----:B------:R-:W-:Y:S02]  /*3300*/  SHF.R.U32.HI R59, RZ, 0x10, R63 ;  /* 0x00000010ff3b7819 */ /* 0x000fe4000001163f */
[----:B------:R-:W-:-:S02]  /*3310*/  SHF.R.U32.HI R62, RZ, 0x10, R91 ;  /* 0x00000010ff3e7819 */ /* 0x000fc4000001165b */
[----:B------:R-:W-:Y:S02]  /*3320*/  LOP3.LUT R92, R33, 0xffff0000, RZ, 0xc0, !PT ;  /* 0xffff0000215c7812 */ /* 0x000fe400078ec0ff */
[----:B------:R-:W-:Y:S02]  /*3330*/  LOP3.LUT R63, R57, 0xffff0000, RZ, 0xc0, !PT ;  /* 0xffff0000393f7812 */ /* 0x000fe400078ec0ff */
[C---:B------:R-:W-:Y:S01]  /*3340*/  LOP3.LUT R91, R56.reuse, 0xffff0000, RZ, 0xc0, !PT ;  /* 0xffff0000385b7812 */ /* 0x040fe200078ec0ff */
[----:B------:R-:W-:Y:S01]  /*3350*/  IMAD.U32 R56, R56, 0x10000, RZ ;  /* 0x0001000038387824 */ /* 0x000fe200078e00ff */
[C---:B------:R-:W-:Y:S01]  /*3360*/  PRMT R62, R93.reuse, 0x5432, R62 ;  /* 0x000054325d3e7816 */ /* 0x040fe2000000003e */
[C---:B------:R-:W-:Y:S01]  /*3370*/  FMUL.FTZ R33, R92.reuse, R63 ;  /* 0x0000003f5c217220 */ /* 0x040fe20000410000 */
[----:B------:R-:W-:Y:S01]  /*3380*/  PRMT R59, R93, 0x5410, R59 ;  /* 0x000054105d3b7816 */ /* 0x000fe2000000003b */
[-C--:B------:R-:W-:Y:S02]  /*3390*/  FMUL.FTZ R92, R92, R91.reuse ;  /* 0x0000005b5c5c7220 */ /* 0x080fe40000410000 */
[----:B------:R-:W-:-:S02]  /*33a0*/  FFMA.FTZ R58, R90, R91, -R33 ;  /* 0x0000005b5a3a7223 */ /* 0x000fc40000010821 */
[----:B------:R-:W-:Y:S01]  /*33b0*/  FFMA.FTZ R33, R90, R63, R92 ;  /* 0x0000003f5a217223 */ /* 0x000fe2000001005c */
[----:B------:R-:W-:Y:S01]  /*33c0*/  LOP3.LUT R92, R34, 0xffff0000, RZ, 0xc0, !PT ;  /* 0xffff0000225c7812 */ /* 0x000fe200078ec0ff */
        /* <DEDUP_REMOVED lines=10> */
[C---:B------:R-:W-:Y:S01]  /*3470*/  LOP3.LUT R90, R35.reuse, 0xffff0000, RZ, 0xc0, !PT ;  /* 0xffff0000235a7812 */ /* 0x040fe200078ec0ff */
[----:B------:R-:W-:-:S03]  /*3480*/  IMAD.U32 R35, R35, 0x10000, RZ ;  /* 0x0001000023237824 */ /* 0x000fc600078e00ff */
[----:B------:R-:W-:Y:S01]  /*3490*/  F2FP.BF16.F32.PACK_AB R34, R63, R34 ;  /* 0x000000223f22723e */ /* 0x000fe200000010ff */
[CC--:B------:R-:W-:Y:S01]  /*34a0*/  FMUL.FTZ R92, R90.reuse, R62.reuse ;  /* 0x0000003e5a5c7220 */ /* 0x0c0fe20000410000 */
[-C--:B------:R-:W-:Y:S01]  /*34b0*/  FMUL.FTZ R91, R90, R59.reuse ;  /* 0x0000003b5a5b7220 */ /* 0x080fe20000410000 */
[----:B------:R-:W-:Y:S02]  /*34c0*/  IMAD.U32 R90, R57, 0x10000, RZ ;  /* 0x00010000395a7824 */ /* 0x000fe400078e00ff */
[C---:B------:R-:W-:Y:S01]  /*34d0*/  FFMA.FTZ R59, R35.reuse, R59, -R92 ;  /* 0x0000003b233b7223 */ /* 0x040fe2000001085c */
[----:B------:R-:W-:Y:S01]  /*34e0*/  FFMA.FTZ R62, R35, R62, R91 ;  /* 0x0000003e233e7223 */ /* 0x000fe2000001005b */
[C---:B------:R-:W-:Y:S01]  /*34f0*/  LOP3.LUT R35, R32.reuse, 0xffff0000, RZ, 0xc0, !PT ;  /* 0xffff000020237812 */ /* 0x040fe200078ec0ff */
[----:B------:R-:W-:-:S03]  /*3500*/  IMAD.U32 R57, R32, 0x10000, RZ ;  /* 0x0001000020397824 */ /* 0x000fc600078e00ff */
[----:B------:R-:W-:Y:S01]  /*3510*/  F2FP.BF16.F32.PACK_AB R59, R62, R59 ;  /* 0x0000003b3e3b723e */ /* 0x000fe200000010ff */
[C---:B------:R-:W-:Y:S01]  /*3520*/  FMUL.FTZ R32, R35.reuse, R90 ;  /* 0x0000005a23207220 */ /* 0x040fe20000410000 */
[----:B------:R-:W-:-:S03]  /*3530*/  FMUL.FTZ R35, R35, R56 ;  /* 0x0000003823237220 */ /* 0x000fc60000410000 */
[C---:B------:R-:W-:Y:S01]  /*3540*/  FFMA.FTZ R32, R57.reuse, R56, -R32 ;  /* 0x0000003839207223 */ /* 0x040fe20000010820 */
[----:B------:R-:W-:-:S05]  /*3550*/  FFMA.FTZ R35, R57, R90, R35 ;  /* 0x0000005a39237223 */ /* 0x000fca0000010023 */
[----:B------:R-:W-:Y:S01]  /*3560*/  F2FP.BF16.F32.PACK_AB R32, R35, R32 ;  /* 0x000000202320723e */ /* 0x000fe200000010ff */
[----:B------:R-:W-:-:S07]  /*3570*/  IMAD.MOV.U32 R35, RZ, RZ, R59 ;  /* 0x000000ffff237224 */ /* 0x000fce00078e003b */
.L_x_2332:
[----:B------:R-:W-:Y:S05]  /*3580*/  BSYNC B2 ;  /* 0x0000000000027941 */ /* 0x000fea0003800000 */
.L_x_2331:
[----:B------:R1:W-:Y:S02]  /*3590*/  STG.E.128 desc[UR60][R36.64], R32 ;  /* 0x0000002024007986 */ /* 0x0003e4000c101d3c */
.L_x_2330:
[----:B------:R-:W-:Y:S05]  /*35a0*/  BSYNC B1 ;  /* 0x0000000000017941 */ /* 0x000fea0003800000 */
.L_x_2329:
        /* <DEDUP_REMOVED lines=9> */
[--C-:B------:R-:W-:Y:S02]  /*3640*/  SHF.R.U64 R54, R54, 0x10, R55.reuse ;  /* 0x0000001036367819 */ /* 0x100fe40000001237 */
[----:B------:R-:W-:Y:S02]  /*3650*/  PRMT R56, R107, 0x5432, R56 ;  /* 0x000054326b387816 */ /* 0x000fe40000000038 */
[----:B------:R-:W-:Y:S02]  /*3660*/  PRMT R54, R106, 0x5432, R54 ;  /* 0x000054326a367816 */ /* 0x000fe40000000036 */
[C---:B------:R-:W-:Y:S02]  /*3670*/  LOP3.LUT R59, R33.reuse, 0xffff0000, RZ, 0xc0, !PT ;  /* 0xffff0000213b7812 */ /* 0x040fe400078ec0ff */
[C---:B------:R-:W-:Y:S01]  /*3680*/  LOP3.LUT R62, R56.reuse, 0xffff0000, RZ, 0xc0, !PT ;  /* 0xffff0000383e7812 */ /* 0x040fe200078ec0ff */
[----:B------:R-:W-:Y:S01]  /*3690*/  IMAD.U32 R56, R56, 0x10000, RZ ;  /* 0x0001000038387824 */ /* 0x000fe200078e00ff */
[C---:B------:R-:W-:Y:S01]  /*36a0*/  LOP3.LUT R58, R54.reuse, 0xffff0000, RZ, 0xc0, !PT ;  /* 0xffff0000363a7812 */ /* 0x040fe200078ec0ff */
[----:B------:R-:W-:Y:S01]  /*36b0*/  IMAD.U32 R54, R54, 0x10000, RZ ;  /* 0x0001000036367824 */ /* 0x000fe200078e00ff */
[----:B------:R-:W-:Y:S01]  /*36c0*/  SHF.R.U32.HI R57, RZ, 0x10, R55 ;  /* 0x00000010ff397819 */ /* 0x000fe20000011637 */
[----:B------:R-:W-:-:S02]  /*36d0*/  IMAD.U32 R55, R33, 0x10000, RZ ;  /* 0x0001000021377824 */ /* 0x000fc400078e00ff */
[C---:B------:R-:W-:Y:S01]  /*36e0*/  FMUL.FTZ R90, R59.reuse, R62 ;  /* 0x0000003e3b5a7220 */ /* 0x040fe20000410000 */
[-C--:B------:R-:W-:Y:S01]  /*36f0*/  FMUL.FTZ R33, R59, R58.reuse ;  /* 0x0000003a3b217220 */ /* 0x080fe20000410000 */
[----:B------:R-:W-:Y:S02]  /*3700*/  SHF.R.U32.HI R60, RZ, 0x10, R61 ;  /* 0x00000010ff3c7819 */ /* 0x000fe4000001163d */
[C---:B------:R-:W-:Y:S01]  /*3710*/  FFMA.FTZ R58, R55.reuse, R58, -R90 ;  /* 0x0000003a373a7223 */ /* 0x040fe2000001085a */
[----:B------:R-:W-:Y:S01]  /*3720*/  FFMA.FTZ R55, R55, R62, R33 ;  /* 0x0000003e37377223 */ /* 0x000fe20000010021 */
[----:B------:R-:W-:Y:S01]  /*3730*/  PRMT R33, R123, 0x5410, R57 ;  /* 0x000054107b217816 */ /* 0x000fe20000000039 */
[----:B------:R-:W-:Y:S01]  /*3740*/  IMAD.U32 R62, R35, 0x10000, RZ ;  /* 0x00010000233e7824 */ /* 0x000fe200078e00ff */
[----:B------:R-:W-:Y:S02]  /*3750*/  PRMT R57, R111, 0x5432, R60 ;  /* 0x000054326f397816 */ /* 0x000fe4000000003c */
[C---:B------:R-:W-:Y:S01]  /*3760*/  LOP3.LUT R60, R34.reuse, 0xffff0000, RZ, 0xc0, !PT ;  /* 0xffff0000223c7812 */ /* 0x040fe200078ec0ff */
[C---:B------:R-:W-:Y:S01]  /*3770*/  IMAD.U32 R61, R33.reuse, 0x10000, RZ ;  /* 0x00010000213d7824 */ /* 0x040fe200078e00ff */
[----:B------:R-:W-:Y:S01]  /*3780*/  LOP3.LUT R33, R33, 0xffff0000, RZ, 0xc0, !PT ;  /* 0xffff000021217812 */ /* 0x000fe200078ec0ff */
[C---:B------:R-:W-:Y:S01]  /*3790*/  IMAD.U32 R59, R57.reuse, 0x10000, RZ ;  /* 0x00010000393b7824 */ /* 0x040fe200078e00ff */
[----:B------:R-:W-:Y:S01]  /*37a0*/  LOP3.LUT R57, R57, 0xffff0000, RZ, 0xc0, !PT ;  /* 0xffff000039397812 */ /* 0x000fe200078ec0ff */
[----:B------:R-:W-:-:S02]  /*37b0*/  IMAD.U32 R34, R34, 0x10000, RZ ;  /* 0x0001000022227824 */ /* 0x000fc400078e00ff */
[C---:B------:R-:W-:Y:S01]  /*37c0*/  FMUL.FTZ R63, R60.reuse, R59 ;  /* 0x0000003b3c3f7220 */ /* 0x040fe20000410000 */
[----:B------:R-:W-:-:S03]  /*37d0*/  FMUL.FTZ R60, R60, R61 ;  /* 0x0000003d3c3c7220 */ /* 0x000fc60000410000 */
[C---:B------:R-:W-:Y:S01]  /*37e0*/  FFMA.FTZ R63, R34.reuse, R61, -R63 ;  /* 0x0000003d223f7223 */ /* 0x040fe2000001083f */
[----:B------:R-:W-:Y:S01]  /*37f0*/  FFMA.FTZ R60, R34, R59, R60 ;  /* 0x0000003b223c7223 */ /* 0x000fe2000001003c */
        /* <DEDUP_REMOVED lines=15> */
.L_x_2336:
[----:B------:R-:W-:Y:S05]  /*38f0*/  BSYNC B2 ;  /* 0x0000000000027941 */ /* 0x000fea0003800000 */
.L_x_2335:
[----:B------:R2:W-:Y:S02]  /*3900*/  STG.E.128 desc[UR60][R36.64+0x20], R32 ;  /* 0x0000202024007986 */ /* 0x0005e4000c101d3c */
.L_x_2334:
[----:B------:R-:W-:Y:S05]  /*3910*/  BSYNC B1 ;  /* 0x0000000000017941 */ /* 0x000fea0003800000 */
.L_x_2333:
        /* <DEDUP_REMOVED lines=8> */
[--C-:B------:R-:W-:Y:S01]  /*39a0*/  SHF.R.U64 R50, R50, 0x10, R51.reuse ;  /* 0x0000001032327819 */ /* 0x100fe20000001233 */
[C---:B------:R-:W-:Y:S01]  /*39b0*/  IMAD.U32 R57, R35.reuse, 0x10000, RZ ;  /* 0x0001000023397824 */ /* 0x040fe200078e00ff */
[----:B------:R-:W-:Y:S01]  /*39c0*/  SHF.R.U32.HI R55, RZ, 0x10, R51 ;  /* 0x00000010ff377819 */ /* 0x000fe20000011633 */
[----:B------:R-:W-:Y:S01]  /*39d0*/  IMAD.U32 R56, R32, 0x10000, RZ ;  /* 0x0001000020387824 */ /* 0x000fe200078e00ff */
[--C-:B------:R-:W-:Y:S02]  /*39e0*/  SHF.R.U64 R51, R52, 0x10, R53.reuse ;  /* 0x0000001034337819 */ /* 0x100fe40000001235 */
[----:B------:R-:W-:Y:S01]  /*39f0*/  SHF.R.U32.HI R54, RZ, 0x10, R53 ;  /* 0x00000010ff367819 */ /* 0x000fe20000011635 */
[----:B------:R-:W-:Y:S01]  /*3a00*/  IMAD.U32 R53, R34, 0x10000, RZ ;  /* 0x0001000022357824 */ /* 0x000fe200078e00ff */
[----:B------:R-:W-:Y:S02]  /*3a10*/  PRMT R124, R124, 0x5410, R51 ;  /* 0x000054107c7c7816 */ /* 0x000fe40000000033 */
[----:B------:R-:W-:Y:S01]  /*3a20*/  LOP3.LUT R52, R35, 0xffff0000, RZ, 0xc0, !PT ;  /* 0xffff000023347812 */ /* 0x000fe200078ec0ff */
[----:B------:R-:W-:Y:S01]  /*3a30*/  IMAD.U32 R35, R33, 0x10000, RZ ;  /* 0x0001000021237824 */ /* 0x000fe200078e00ff */
[----:B------:R-:W-:-:S02]  /*3a40*/  PRMT R121, R121, 0x5410, R50 ;  /* 0x0000541079797816 */ /* 0x000fc40000000032 */
[----:B------:R-:W-:Y:S02]  /*3a50*/  LOP3.LUT R33, R33, 0xffff0000, RZ, 0xc0, !PT ;  /* 0xffff000021217812 */ /* 0x000fe400078ec0ff */
[----:B------:R-:W-:Y:S02]  /*3a60*/  LOP3.LUT R58, R124, 0xffff0000, RZ, 0xc0, !PT ;  /* 0xffff00007c3a7812 */ /* 0x000fe400078ec0ff */
[----:B------:R-:W-:Y:S02]  /*3a70*/  PRMT R125, R125, 0x5410, R54 ;  /* 0x000054107d7d7816 */ /* 0x000fe40000000036 */
[----:B------:R-:W-:Y:S01]  /*3a80*/  PRMT R122, R122, 0x5410, R55 ;  /* 0x000054107a7a7816 */ /* 0x000fe20000000037 */
[----:B------:R-:W-:Y:S01]  /*3a90*/  FMUL.FTZ R50, R33, R58 ;  /* 0x0000003a21327220 */ /* 0x000fe20000410000 */
[----:B------:R-:W-:Y:S01]  /*3aa0*/  LOP3.LUT R54, R121, 0xffff0000, RZ, 0xc0, !PT ;  /* 0xffff000079367812 */ /* 0x000fe200078ec0ff */
[C---:B------:R-:W-:Y:S01]  /*3ab0*/  IMAD.U32 R51, R125.reuse, 0x10000, RZ ;  /* 0x000100007d337824 */ /* 0x040fe200078e00ff */
[----:B------:R-:W-:Y:S01]  /*3ac0*/  LOP3.LUT R34, R34, 0xffff0000, RZ, 0xc0, !PT ;  /* 0xffff000022227812 */ /* 0x000fe200078ec0ff */
[----:B------:R-:W-:Y:S01]  /*3ad0*/  IMAD.U32 R55, R122, 0x10000, RZ ;  /* 0x000100007a377824 */ /* 0x000fe200078e00ff */
[----:B------:R-:W-:Y:S01]  /*3ae0*/  LOP3.LUT R125, R125, 0xffff0000, RZ, 0xc0, !PT ;  /* 0xffff00007d7d7812 */ /* 0x000fe200078ec0ff */
[-C--:B------:R-:W-:Y:S01]  /*3af0*/  FMUL.FTZ R33, R33, R54.reuse ;  /* 0x0000003621217220 */ /* 0x080fe20000410000 */
[C---:B------:R-:W-:Y:S01]  /*3b00*/  FFMA.FTZ R50, R35.reuse, R54, -R50 ;  /* 0x0000003623327223 */ /* 0x040fe20000010832 */
[C---:B------:R-:W-:Y:S01]  /*3b10*/  FMUL.FTZ R54, R34.reuse, R51 ;  /* 0x0000003322367220 */ /* 0x040fe20000410000 */
[----:B------:R-:W-:Y:S01]  /*3b20*/  FMUL.FTZ R34, R34, R55 ;  /* 0x0000003722227220 */ /* 0x000fe20000410000 */
[----:B------:R-:W-:Y:S01]  /*3b30*/  LOP3.LUT R32, R32, 0xffff0000, RZ, 0xc0, !PT ;  /* 0xffff000020207812 */ /* 0x000fe200078ec0ff */
[----:B------:R-:W-:Y:S01]  /*3b40*/  FFMA.FTZ R33, R35, R58, R33 ;  /* 0x0000003a23217223 */ /* 0x000fe20000010021 */
[----:B------:R-:W-:Y:S01]  /*3b50*/  LOP3.LUT R122, R122, 0xffff0000, RZ, 0xc0, !PT ;  /* 0xffff00007a7a7812 */ /* 0x000fe200078ec0ff */
[----:B------:R-:W-:-:S02]  /*3b60*/  IMAD.U32 R35, R124, 0x10000, RZ ;  /* 0x000100007c237824 */ /* 0x000fc400078e00ff */
[----:B------:R-:W-:Y:S01]  /*3b70*/  FFMA.FTZ R51, R53, R51, R34 ;  /* 0x0000003335337223 */ /* 0x000fe20000010022 */
[----:B------:R-:W-:Y:S02]  /*3b80*/  IMAD.U32 R121, R121, 0x10000, RZ ;  /* 0x0001000079797824 */ /* 0x000fe400078e00ff */
[----:B------:R-:W-:Y:S01]  /*3b90*/  FFMA.FTZ R54, R53, R55, -R54 ;  /* 0x0000003735367223 */ /* 0x000fe20000010836 */
        /* <DEDUP_REMOVED lines=11> */
[----:B------:R-:W-:-:S07]  /*3c50*/  F2FP.BF16.F32.PACK_AB R32, R32, R53 ;  /* 0x000000352020723e */ /* 0x000fce00000010ff */
.L_x_2340:
[----:B------:R-:W-:Y:S05]  /*3c60*/  BSYNC B2 ;  /* 0x0000000000027941 */ /* 0x000fea0003800000 */
.L_x_2339:
[----:B------:R3:W-:Y:S02]  /*3c70*/  STG.E.128 desc[UR60][R36.64+0x40], R32 ;  /* 0x0000402024007986 */ /* 0x0007e4000c101d3c */
.L_x_2338:
[----:B------:R-:W-:Y:S05]  /*3c80*/  BSYNC B1 ;  /* 0x0000000000017941 */ /* 0x000fea0003800000 */
.L_x_2337:
        /* <DEDUP_REMOVED lines=12> */
[----:B------:R-:W-:Y:S01]  /*3d50*/  PRMT R118, R118, 0x5410, R51 ;  /* 0x0000541076767816 */ /* 0x000fe20000000033 */
[----:B------:R-:W-:Y:S01]  /*3d60*/  IMAD.U32 R51, R33, 0x10000, RZ ;  /* 0x0001000021337824 */ /* 0x000fe200078e00ff */
[----:B------:R-:W-:Y:S02]  /*3d70*/  SHF.R.U32.HI R48, RZ, 0x10, R49 ;  /* 0x00000010ff307819 */ /* 0x000fe40000011631 */
[----:B------:R-:W-:-:S02]  /*3d80*/  PRMT R120, R120, 0x5410, R53 ;  /* 0x0000541078787816 */ /* 0x000fc40000000035 */
[----:B------:R-:W-:Y:S02]  /*3d90*/  PRMT R117, R117, 0x5410, R50 ;  /* 0x0000541075757816 */ /* 0x000fe40000000032 */
[----:B------:R-:W-:Y:S01]  /*3da0*/  LOP3.LUT R49, R33, 0xffff0000, RZ, 0xc0, !PT ;  /* 0xffff000021317812 */ /* 0x000fe200078ec0ff */
[----:B------:R-:W-:Y:S01]  /*3db0*/  IMAD.U32 R33, R32, 0x10000, RZ ;  /* 0x0001000020217824 */ /* 0x000fe200078e00ff */
[C---:B------:R-:W-:Y:S01]  /*3dc0*/  LOP3.LUT R54, R118.reuse, 0xffff0000, RZ, 0xc0, !PT ;  /* 0xffff000076367812 */ /* 0x040fe200078ec0ff */
[----:B------:R-:W-:Y:S01]  /*3dd0*/  IMAD.U32 R52, R117, 0x10000, RZ ;  /* 0x0001000075347824 */ /* 0x000fe200078e00ff */
[----:B------:R-:W-:Y:S01]  /*3de0*/  PRMT R119, R119, 0x5410, R48 ;  /* 0x0000541077777816 */ /* 0x000fe20000000030 */
[----:B------:R-:W-:Y:S01]  /*3df0*/  IMAD.U32 R118, R118, 0x10000, RZ ;  /* 0x0001000076767824 */ /* 0x000fe200078e00ff */
[----:B------:R-:W-:Y:S01]  /*3e00*/  LOP3.LUT R50, R120, 0xffff0000, RZ, 0xc0, !PT ;  /* 0xffff000078327812 */ /* 0x000fe200078ec0ff */
[----:B------:R-:W-:Y:S01]  /*3e10*/  FMUL.FTZ R56, R49, R54 ;  /* 0x0000003631387220 */ /* 0x000fe20000410000 */
[----:B------:R-:W-:Y:S01]  /*3e20*/  LOP3.LUT R47, R34, 0xffff0000, RZ, 0xc0, !PT ;  /* 0xffff0000222f7812 */ /* 0x000fe200078ec0ff */
[----:B------:R-:W-:Y:S01]  /*3e30*/  IMAD.U32 R48, R119, 0x10000, RZ ;  /* 0x0001000077307824 */ /* 0x000fe200078e00ff */
[----:B------:R-:W-:Y:S01]  /*3e40*/  LOP3.LUT R34, R35, 0xffff0000, RZ, 0xc0, !PT ;  /* 0xffff000023227812 */ /* 0x000fe200078ec0ff */
[-C--:B------:R-:W-:Y:S01]  /*3e50*/  FMUL.FTZ R53, R49, R50.reuse ;  /* 0x0000003231357220 */ /* 0x080fe20000410000 */
[----:B------:R-:W-:Y:S01]  /*3e60*/  LOP3.LUT R49, R32, 0xffff0000, RZ, 0xc0, !PT ;  /* 0xffff000020317812 */ /* 0x000fe200078ec0ff */
[----:B------:R-:W-:Y:S01]  /*3e70*/  FFMA.FTZ R32, R51, R50, -R56 ;  /* 0x0000003233207223 */ /* 0x000fe20000010838 */
[----:B------:R-:W-:Y:S01]  /*3e80*/  FMUL.FTZ R55, R47, R48 ;  /* 0x000000302f377220 */ /* 0x000fe20000410000 */
[----:B------:R-:W-:Y:S01]  /*3e90*/  FFMA.FTZ R51, R51, R54, R53 ;  /* 0x0000003633337223 */ /* 0x000fe20000010035 */
[-C--:B------:R-:W-:Y:S01]  /*3ea0*/  FMUL.FTZ R53, R47, R52.reuse ;  /* 0x000000342f357220 */ /* 0x080fe20000410000 */
[----:B------:R-:W-:Y:S01]  /*3eb0*/  LOP3.LUT R119, R119, 0xffff0000, RZ, 0xc0, !PT ;  /* 0xffff000077777812 */ /* 0x000fe200078ec0ff */
[----:B------:R-:W-:Y:S01]  /*3ec0*/  FFMA.FTZ R47, R46, R52, -R55 ;  /* 0x000000342e2f7223 */ /* 0x000fe20000010837 */
[----:B------:R-:W-:Y:S01]  /*3ed0*/  LOP3.LUT R117, R117, 0xffff0000, RZ, 0xc0, !PT ;  /* 0xffff000075757812 */ /* 0x000fe200078ec0ff */
[----:B------:R-:W-:-:S02]  /*3ee0*/  IMAD.U32 R120, R120, 0x10000, RZ ;  /* 0x0001000078787824 */ /* 0x000fc400078e00ff */
[----:B------:R-:W-:Y:S01]  /*3ef0*/  FFMA.FTZ R46, R46, R48, R53 ;  /* 0x000000302e2e7223 */ /* 0x000fe20000010035 */
[C---:B------:R-:W-:Y:S01]  /*3f00*/  FMUL.FTZ R48, R34.reuse, R119 ;  /* 0x0000007722307220 */ /* 0x040fe20000410000 */
[----:B------:R-:W-:Y:S02]  /*3f10*/  IMAD.U32 R35, R35, 0x10000, RZ ;  /* 0x0001000023237824 */ /* 0x000fe400078e00ff */
        /* <DEDUP_REMOVED lines=12> */
.L_x_2344:
[----:B------:R-:W-:Y:S05]  /*3fe0*/  BSYNC B2 ;  /* 0x0000000000027941 */ /* 0x000fea0003800000 */
.L_x_2343:
[----:B------:R4:W-:Y:S02]  /*3ff0*/  STG.E.128 desc[UR60][R36.64+0x60], R32 ;  /* 0x0000602024007986 */ /* 0x0009e4000c101d3c */
.L_x_2342:
[----:B------:R-:W-:Y:S05]  /*4000*/  BSYNC B1 ;  /* 0x0000000000017941 */ /* 0x000fea0003800000 */
.L_x_2341:
        /* <DEDUP_REMOVED lines=12> */
[----:B------:R-:W-:Y:S02]  /*40d0*/  SHF.R.U32.HI R44, RZ, 0x10, R45 ;  /* 0x00000010ff2c7819 */ /* 0x000fe4000001162d */
[----:B------:R-:W-:Y:S01]  /*40e0*/  PRMT R114, R114, 0x5410, R43 ;  /* 0x0000541072727816 */ /* 0x000fe2000000002b */
[----:B------:R-:W-:Y:S01]  /*40f0*/  IMAD.U32 R43, R33, 0x10000, RZ ;  /* 0x00010000212b7824 */ /* 0x000fe200078e00ff */
        /* <DEDUP_REMOVED lines=10> */
[C---:B------:R-:W-:Y:S01]  /*41a0*/  FMUL.FTZ R50, R44.reuse, R48 ;  /* 0x000000302c327220 */ /* 0x040fe20000410000 */
[----:B------:R-:W-:Y:S01]  /*41b0*/  LOP3.LUT R34, R35, 0xffff0000, RZ, 0xc0, !PT ;  /* 0xffff000023227812 */ /* 0x000fe200078ec0ff */
[----:B------:R-:W-:Y:S01]  /*41c0*/  FMUL.FTZ R53, R45, R49 ;  /* 0x000000312d357220 */ /* 0x000fe20000410000 */
[----:B------:R-:W-:Y:S01]  /*41d0*/  LOP3.LUT R113, R113, 0xffff0000, RZ, 0xc0, !PT ;  /* 0xffff000071717812 */ /* 0x000fe200078ec0ff */
[----:B------:R-:W-:Y:S01]  /*41e0*/  FMUL.FTZ R51, R44, R46 ;  /* 0x0000002e2c337220 */ /* 0x000fe20000410000 */
[----:B------:R-:W-:Y:S01]  /*41f0*/  LOP3.LUT R115, R115, 0xffff0000, RZ, 0xc0, !PT ;  /* 0xffff000073737812 */ /* 0x000fe200078ec0ff */
[----:B------:R-:W-:Y:S01]  /*4200*/  FMUL.FTZ R45, R45, R47 ;  /* 0x0000002f2d2d7220 */ /* 0x000fe20000410000 */
[----:B------:R-:W-:Y:S01]  /*4210*/  LOP3.LUT R32, R32, 0xffff0000, RZ, 0xc0, !PT ;  /* 0xffff000020207812 */ /* 0x000fe200078ec0ff */
[----:B------:R-:W-:-:S02]  /*4220*/  IMAD.U32 R114, R114, 0x10000, RZ ;  /* 0x0001000072727824 */ /* 0x000fc400078e00ff */
[C---:B------:R-:W-:Y:S01]  /*4230*/  FFMA.FTZ R50, R43.reuse, R46, -R50 ;  /* 0x0000002e2b327223 */ /* 0x040fe20000010832 */
[----:B------:R-:W-:Y:S02]  /*4240*/  IMAD.U32 R116, R116, 0x10000, RZ ;  /* 0x0001000074747824 */ /* 0x000fe400078e00ff */
[----:B------:R-:W-:Y:S01]  /*4250*/  FFMA.FTZ R51, R43, R48, R51 ;  /* 0x000000302b337223 */ /* 0x000fe20000010033 */
[----:B------:R-:W-:Y:S01]  /*4260*/  FFMA.FTZ R53, R42, R47, -R53 ;  /* 0x0000002f2a357223 */ /* 0x000fe20000010835 */
[C---:B------:R-:W-:Y:S01]  /*4270*/  FMUL.FTZ R44, R34.reuse, R113 ;  /* 0x00000071222c7220 */ /* 0x040fe20000410000 */
[----:B------:R-:W-:Y:S01]  /*4280*/  FMUL.FTZ R46, R34, R115 ;  /* 0x00000073222e7220 */ /* 0x000fe20000410000 */
[----:B------:R-:W-:Y:S02]  /*4290*/  IMAD.U32 R35, R35, 0x10000, RZ ;  /* 0x0001000023237824 */ /* 0x000fe400078e00ff */
[----:B------:R-:W-:Y:S01]  /*42a0*/  FFMA.FTZ R42, R42, R49, R45 ;  /* 0x000000312a2a7223 */ /* 0x000fe2000001002d */
        /* <DEDUP_REMOVED lines=11> */
.L_x_2348:
[----:B------:R-:W-:Y:S05]  /*4360*/  BSYNC B2 ;  /* 0x0000000000027941 */ /* 0x000fea0003800000 */
.L_x_2347:
[----:B------:R1:W-:Y:S02]  /*4370*/  STG.E.128 desc[UR60][R36.64+0x80], R32 ;  /* 0x0000802024007986 */ /* 0x0003e4000c101d3c */
.L_x_2346:
[----:B------:R-:W-:Y:S05]  /*4380*/  BSYNC B1 ;  /* 0x0000000000017941 */ /* 0x000fea0003800000 */
.L_x_2345:
        /* <DEDUP_REMOVED lines=53> */
.L_x_2350:
[----:B------:R-:W-:Y:S05]  /*46e0*/  BSYNC B1 ;  /* 0x0000000000017941 */ /* 0x000fea0003800000 */
.L_x_2349:
[----:B------:R1:W-:Y:S01]  /*46f0*/  STG.E.128 desc[UR60][R36.64+0xa0], R32 ;  /* 0x0000a02024007986 */ /* 0x0003e2000c101d3c */
[----:B------:R-:W-:Y:S05]  /*4700*/  BRA `(.L_x_2328) ;  /* 0x0000002000b87947 */ /* 0x000fea0003800000 */
.L_x_2322:
        /* <DEDUP_REMOVED lines=15> */
[----:B------:R-:W2:Y:S01]  /*4800*/  LDL.64 R62, [R1+0x8] ;  /* 0x00000800013e7983 */ /* 0x000ea20000100a00 */
        /* <DEDUP_REMOVED lines=22> */
[----:B--2---:R-:W-:-:S13]  /*4970*/  ISETP.GE.AND P3, PT, R62, R103, PT ;  /* 0x000000673e00720c */ /* 0x004fda0003f66270 */
[----:B------:R0:W5:Y:S04]  /*4980*/  @!P3 LDG.E.128 R40, desc[UR60][R56.64] ;  /* 0x0000003c3828b981 */ /* 0x000168000c1e1d00 */
[----:B------:R0:W5:Y:S01]  /*4990*/  @!P3 LDG.E.128 R52, desc[UR60][R58.64] ;  /* 0x0000003c3a34b981 */ /* 0x000162000c1e1d00 */
[----:B------:R-:W-:-:S13]  /*49a0*/  ISETP.GE.AND P3, PT, R0, R103, PT ;  /* 0x000000670000720c */ /* 0x000fda0003f66270 */
[----:B------:R0:W5:Y:S04]  /*49b0*/  @!P3 LDG.E.128 R36, desc[UR60][R56.64+0x20] ;  /* 0x0000203c3824b981 */ /* 0x000168000c1e1d00 */
[----:B------:R0:W5:Y:S01]  /*49c0*/  @!P3 LDG.E.128 R48, desc[UR60][R58.64+0x20] ;  /* 0x0000203c3a30b981 */ /* 0x000162000c1e1d00 */
[----:B------:R-:W-:-:S13]  /*49d0*/  ISETP.GE.AND P3, PT, R4, R103, PT ;  /* 0x000000670400720c */ /* 0x000fda0003f66270 */
[----:B------:R0:W5:Y:S04]  /*49e0*/  @!P3 LDG.E.128 R32, desc[UR60][R56.64+0x40] ;  /* 0x0000403c3820b981 */ /* 0x000168000c1e1d00 */
[----:B------:R0:W5:Y:S02]  /*49f0*/  @!P3 LDG.E.128 R44, desc[UR60][R58.64+0x40] ;  /* 0x0000403c3a2cb981 */ /* 0x000164000c1e1d00 */
.L_x_2352:
[----:B------:R-:W-:Y:S05]  /*4a00*/  BSYNC B1 ;  /* 0x0000000000017941 */ /* 0x000fea0003800000 */
.L_x_2351:
[----:B------:R-:W2:Y:S01]  /*4a10*/  LDL R21, [R1+0x2c] ;  /* 0x00002c0001157983 */ /* 0x000ea20000100800 */
[----:B0----5:R-:W-:Y:S02]  /*4a20*/  IMAD.MOV.U32 R56, RZ, RZ, R35 ;  /* 0x000000ffff387224 */ /* 0x021fe400078e0023 */
[----:B------:R-:W-:Y:S02]  /*4a30*/  IMAD.MOV.U32 R57, RZ, RZ, R32 ;  /* 0x000000ffff397224 */ /* 0x000fe400078e0020 */
[----:B------:R-:W-:-:S05]  /*4a40*/  IMAD.MOV.U32 R58, RZ, RZ, R39 ;  /* 0x000000ffff3a7224 */ /* 0x000fca00078e0027 */
[----:B------:R-:W-:Y:S01]  /*4a50*/  PRMT R124, R58, 0x7610, R124 ;  /* 0x000076103a7c7816 */ /* 0x000fe2000000007c */
[----:B------:R-:W-:Y:S01]  /*4a60*/  IMAD.MOV.U32 R58, RZ, RZ, R43 ;  /* 0x000000ffff3a7224 */ /* 0x000fe200078e002b */
[----:B--2---:R-:W-:Y:S01]  /*4a70*/  R2UR UR4, R21 ;  /* 0x00000000150472ca */ /* 0x004fe200000e0000 */
[----:B------:R-:W-:-:S05]  /*4a80*/  IMAD.MOV.U32 R21, RZ, RZ, R34 ;  /* 0x000000ffff157224 */ /* 0x000fca00078e0022 */
[----:B------:R-:W-:Y:S01]  /*4a90*/  PRMT R115, R21, 0x5410, R56 ;  /* 0x0000541015737816 */ /* 0x000fe20000000038 */
[----:B------:R-:W-:Y:S02]  /*4aa0*/  IMAD.MOV.U32 R21, RZ, RZ, R33 ;  /* 0x000000ffff157224 */ /* 0x000fe400078e0021 */
[----:B------:R-:W-:-:S03]  /*4ab0*/  IMAD.MOV.U32 R56, RZ, RZ, R38 ;  /* 0x000000ffff387224 */ /* 0x000fc600078e0026 */
[----:B------:R-:W-:Y:S01]  /*4ac0*/  PRMT R119, R57, 0x5410, R21 ;  /* 0x0000541039777816 */ /* 0x000fe20000000015 */
[----:B------:R-:W-:Y:S01]  /*4ad0*/  IMAD.MOV.U32 R21, RZ, RZ, R36 ;  /* 0x000000ffff157224 */ /* 0x000fe200078e0024 */
[----:B------:R-:W-:Y:S01]  /*4ae0*/  PRMT R122, R56, 0x7610, R122 ;  /* 0x00007610387a7816 */ /* 0x000fe2000000007a */
[----:B------:R-:W-:Y:S01]  /*4af0*/  IMAD.MOV.U32 R56, RZ, RZ, R37 ;  /* 0x000000ffff387224 */ /* 0x000fe200078e0025 */
[----:B------:R-:W-:Y:S01]  /*4b00*/  UISETP.NE.AND UP0, UPT, UR4, 0x3, UPT ;  /* 0x000000030400788c */ /* 0x000fe2000bf05270 */
[----:B------:R-:W-:Y:S01]  /*4b10*/  IMAD.MOV.U32 R57, RZ, RZ, R42 ;  /* 0x000000ffff397224 */ /* 0x000fe200078e002a */
[----:B------:R-:W-:Y:S01]  /*4b20*/  PRMT R124, R124, 0x5410, R21 ;  /* 0x000054107c7c7816 */ /* 0x000fe20000000015 */
[----:B------:R-:W-:Y:S01]  /*4b30*/  IMAD.MOV.U32 R21, RZ, RZ, R40 ;  /* 0x000000ffff157224 */ /* 0x000fe200078e0028 */
[----:B------:R-:W-:Y:S01]  /*4b40*/  PRMT R125, R56, 0x7610, R125 ;  /* 0x00007610387d7816 */ /* 0x000fe2000000007d */
[----:B------:R-:W-:Y:S01]  /*4b50*/  IMAD.MOV.U32 R56, RZ, RZ, R41 ;  /* 0x000000ffff387224 */ /* 0x000fe200078e0029 */
[----:B------:R-:W-:-:S02]  /*4b60*/  PLOP3.LUT P3, PT, PT, PT, UP0, 0x80, 0x0 ;  /* 0x000000000000781c */ /* 0x000fc40003f6f008 */
[----:B------:R-:W-:Y:S01]  /*4b70*/  PRMT R114, R58, 0x5410, R57 ;  /* 0x000054103a727816 */ /* 0x000fe20000000039 */
[----:B------:R-:W-:Y:S01]  /*4b80*/  IMAD.MOV.U32 R57, RZ, RZ, R46 ;  /* 0x000000ffff397224 */ /* 0x000fe200078e002e */
[----:B------:R-:W-:Y:S01]  /*4b90*/  PRMT R113, R56, 0x5410, R21 ;  /* 0x0000541038717816 */ /* 0x000fe20000000015 */
[----:B------:R-:W-:Y:S02]  /*4ba0*/  IMAD.MOV.U32 R56, RZ, RZ, R50 ;  /* 0x000000ffff387224 */ /* 0x000fe400078e0032 */
        /* <DEDUP_REMOVED lines=17> */
[----:B------:R-:W-:Y:S02]  /*4cc0*/  PRMT R121, R58, 0x5410, R57 ;  /* 0x000054103a797816 */ /* 0x000fe40000000039 */
[----:B------:R-:W-:Y:S02]  /*4cd0*/  PRMT R118, R56, 0x7610, R118 ;  /* 0x0000761038767816 */ /* 0x000fe40000000076 */
[----:B------:R-:W-:Y:S01]  /*4ce0*/  PRMT R116, R116, 0x5410, R21 ;  /* 0x0000541074747816 */ /* 0x000fe20000000015 */
[----:B------:R-:W-:Y:S06]  /*4cf0*/  @!P3 BRA `(.L_x_2353) ;  /* 0x000000000004b947 */ /* 0x000fec0003800000 */
[----:B------:R-:W-:Y:S01]  /*4d00*/  BPT.TRAP 0x1 ;  /* 0x000000040000795c */ /* 0x000fe20000300000 */
.L_x_2353:
[----:B------:R-:W2:Y:S01]  /*4d10*/  LDL R56, [R1+0x10] ;  /* 0x0000100001387983 */ /* 0x000ea20000100800 */
[----:B------:R-:W-:Y:S01]  /*4d20*/  IMAD R21, R144, 0x8, R22 ;  /* 0x0000000890157824 */ /* 0x000fe200078e0216 */
[----:B------:R-:W-:Y:S01]  /*4d30*/  BSSY B1, `(.L_x_2354) ;  /* 0x0000004000017945 */ /* 0x000fe20003800000 */
[----:B--2---:R-:W-:-:S04]  /*4d40*/  SHF.L.U32 R87, R56, 0x1f, RZ ;  /* 0x0000001f38577819 */ /* 0x004fc800000006ff */
[----:B------:R-:W0:Y:S02]  /*4d50*/  SYNCS.PHASECHK.TRANS64.TRYWAIT P5, [R21+URZ+0x31c90], R87 ;  /* 0x031c9057150075a7 */ /* 0x000e2400080a017f */
[----:B0-----:R-:W-:Y:S05]  /*4d60*/  @!P5 BRA `(.L_x_2355) ;  /* 0x000001e80080d947 */ /* 0x001fea0003800000 */
.L_x_2624:
[----:B------:R-:W-:Y:S05]  /*4d70*/  BSYNC B1 ;  /* 0x0000000000017941 */ /* 0x000fea0003800000 */
.L_x_2354:
        /* <DEDUP_REMOVED lines=16> */
[----:B------:R-:W4:Y:S04]  /*4e80*/  LDL R59, [R1+0x24] ;  /* 0x00002400013b7983 */ /* 0x000f280000100800 */
[----:B------:R-:W5:Y:S01]  /*4e90*/  LDL.64 R128, [R1+0x8] ;  /* 0x0000080001807983 */ /* 0x000f620000100a00 */
        /* <DEDUP_REMOVED lines=8> */
[----:B------:R-:W-:Y:S01]  /*4f20*/  SHF.R.S32.HI R57, RZ, 0x2, R57 ;  /* 0x00000002ff397819 */ /* 0x000fe20000011439 */
        /* <DEDUP_REMOVED lines=11> */
[----:B-----5:R-:W-:-:S13]  /*4fe0*/  ISETP.GE.AND P4, PT, R128, R103, PT ;  /* 0x000000678000720c */ /* 0x020fda0003f86270 */
[----:B------:R-:W-:Y:S05]  /*4ff0*/  @P4 BRA `(.L_x_2359) ;  /* 0x0000000400744947 */ /* 0x000fea0003800000 */
[--C-:B------:R-:W-:Y:S02]  /*5000*/  SHF.R.U64 R40, R40, 0x10, R41.reuse ;  /* 0x0000001028287819 */ /* 0x100fe40000001229 */
        /* <DEDUP_REMOVED lines=10> */
[----:B-1----:R-:W-:Y:S01]  /*50b0*/  IMAD.U32 R118, R61, 0x10000, RZ ;  /* 0x000100003d767824 */ /* 0x002fe200078e00ff */
[----:B------:R-:W-:Y:S01]  /*50c0*/  SHF.R.U32.HI R43, RZ, 0x10, R43 ;  /* 0x00000010ff2b7819 */ /* 0x000fe2000001162b */
[----:B------:R-:W-:Y:S01]  /*50d0*/  IMAD.U32 R113, R41, 0x10000, RZ ;  /* 0x0001000029717824 */ /* 0x000fe200078e00ff */
[----:B------:R-:W-:Y:S01]  /*50e0*/  PRMT R55, R117, 0x5410, R55 ;  /* 0x0000541075377816 */ /* 0x000fe20000000037 */
[----:B------:R-:W-:Y:S01]  /*50f0*/  IMAD.U32 R117, R42, 0x10000, RZ ;  /* 0x000100002a757824 */ /* 0x000fe200078e00ff */
[----:B------:R-:W-:-:S02]  /*5100*/  PRMT R43, R114, 0x5410, R43 ;  /* 0x00005410722b7816 */ /* 0x000fc4000000002b */
[----:B------:R-:W-:Y:S01]  /*5110*/  PRMT R52, R116, 0x5432, R52 ;  /* 0x0000543274347816 */ /* 0x000fe20000000034 */
[----:B------:R-:W-:Y:S01]  /*5120*/  FMUL.FTZ R114, R118, R117 ;  /* 0x0000007576727220 */ /* 0x000fe20000410000 */
[----:B------:R-:W-:Y:S01]  /*5130*/  PRMT R53, R116, 0x5410, R53 ;  /* 0x0000541074357816 */ /* 0x000fe20000000035 */
[----:B--2---:R-:W-:Y:S01]  /*5140*/  IMAD.U32 R116, R57, 0x10000, RZ ;  /* 0x0001000039747824 */ /* 0x004fe200078e00ff */
        /* <DEDUP_REMOVED lines=72> */
.L_x_2359:
[----:B------:R-:W-:Y:S05]  /*55d0*/  BSYNC B2 ;  /* 0x0000000000027941 */ /* 0x000fea0003800000 */
.L_x_2358:
        /* <DEDUP_REMOVED lines=12> */
.L_x_2357:
[----:B------:R-:W-:Y:S05]  /*56a0*/  BSYNC B1 ;  /* 0x0000000000017941 */ /* 0x000fea0003800000 */
.L_x_2356:
        /* <DEDUP_REMOVED lines=11> */
[----:B------:R-:W-:Y:S01]  /*5760*/  SHF.R.S32.HI R40, RZ, 0x1f, R41 ;  /* 0x0000001fff287819 */ /* 0x000fe20000011429 */
[----:B------:R-:W-:-:S03]  /*5770*/  IMAD.SHL.U32 R58, R41, 0x8, RZ ;  /* 0x00000008293a7824 */ /* 0x000fc600078e00ff */
[----:B------:R-:W-:-:S04]  /*5780*/  LEA.HI R40, R40, R41, RZ, 0x2 ;  /* 0x0000002928287211 */ /* 0x000fc800078f10ff */
[----:B------:R-:W-:Y:S02]  /*5790*/  SHF.R.S32.HI R41, RZ, 0x2, R40 ;  /* 0x00000002ff297819 */ /* 0x000fe40000011428 */
[----:B------:R-:W-:-:S04]  /*57a0*/  IADD3 R56, P4, P5, R26, R92, R11 ;  /* 0x0000005c1a387210 */ /* 0x000fc80007d9e00b */
[----:B------:R-:W-:Y:S02]  /*57b0*/  IADD3.X R57, R3, R107, R97, P4, P5 ;  /* 0x0000006b03397210 */ /* 0x000fe400027ea461 */
[----:B------:R-:W-:Y:S01]  /*57c0*/  ISETP.GE.AND P4, PT, R0, R103, PT ;  /* 0x000000670000720c */ /* 0x000fe20003f86270 */
[----:B------:R-:W-:Y:S01]  /*57d0*/  BSSY B2, `(.L_x_2362) ;  /* 0x0000066000027945 */ /* 0x000fe20003800000 */
[----:B---3--:R-:W-:-:S04]  /*57e0*/  LOP3.LUT R40, R52, 0x18, R58, 0xf8, !PT ;  /* 0x0000001834287812 */ /* 0x008fc800078ef83a */
[----:B--2---:R-:W-:Y:S01]  /*57f0*/  LOP3.LUT R40, R40, R42, RZ, 0x3c, !PT ;  /* 0x0000002a28287212 */ /* 0x004fe200078e3cff */
[----:B----4-:R-:W-:-:S04]  /*5800*/  IMAD R41, R41, 0x1200, R43 ;  /* 0x0000120029297824 */ /* 0x010fc800078e022b */
[----:B------:R-:W-:Y:S02]  /*5810*/  IMAD.IADD R41, R41, 0x1, R40 ;  /* 0x0000000129297824 */ /* 0x000fe400078e0228 */
[C---:B------:R-:W-:Y:S02]  /*5820*/  IMAD R43, R144.reuse, 0x3600, R100 ;  /* 0x00003600902b7824 */ /* 0x040fe400078e0264 */
        /* <DEDUP_REMOVED lines=9> */
[--C-:B------:R-:W-:Y:S02]  /*58c0*/  SHF.R.U64 R36, R38, 0x10, R39.reuse ;  /* 0x0000001026247819 */ /* 0x100fe40000001227 */
[----:B------:R-:W-:Y:S02]  /*58d0*/  SHF.R.U32.HI R61, RZ, 0x10, R39 ;  /* 0x00000010ff3d7819 */ /* 0x000fe40000011627 */
[----:B------:R-:W-:Y:S02]  /*58e0*/  SHF.R.U32.HI R39, RZ, 0x10, R49 ;  /* 0x00000010ff277819 */ /* 0x000fe40000011631 */
[----:B------:R-:W-:-:S02]  /*58f0*/  PRMT R38, R125, 0x5410, R37 ;  /* 0x000054107d267816 */ /* 0x000fc40000000025 */
[----:B------:R-:W-:Y:S01]  /*5900*/  PRMT R37, R126, 0x5410, R39 ;  /* 0x000054107e257816 */ /* 0x000fe20000000027 */
[----:B-1----:R-:W-:Y:S01]  /*5910*/  IMAD.U32 R39, R41, 0x10000, RZ ;  /* 0x0001000029277824 */ /* 0x002fe200078e00ff */
[----:B------:R-:W-:Y:S01]  /*5920*/  PRMT R61, R124, 0x5410, R61 ;  /* 0x000054107c3d7816 */ /* 0x000fe2000000003d */
[C---:B------:R-:W-:Y:S01]  /*5930*/  IMAD.U32 R59, R38.reuse, 0x10000, RZ ;  /* 0x00010000263b7824 */ /* 0x040fe200078e00ff */
[----:B------:R-:W-:Y:S01]  /*5940*/  LOP3.LUT R38, R38, 0xffff0000, RZ, 0xc0, !PT ;  /* 0xffff000026267812 */ /* 0x000fe200078ec0ff */
[----:B------:R-:W-:Y:S01]  /*5950*/  IMAD.U32 R62, R37, 0x10000, RZ ;  /* 0x00010000253e7824 */ /* 0x000fe200078e00ff */
[----:B------:R-:W-:Y:S01]  /*5960*/  SHF.R.U64 R48, R48, 0x10, R49 ;  /* 0x0000001030307819 */ /* 0x000fe20000001231 */
[----:B------:R-:W-:Y:S01]  /*5970*/  IMAD.U32 R49, R43, 0x10000, RZ ;  /* 0x000100002b317824 */ /* 0x000fe200078e00ff */
[----:B------:R-:W-:Y:S01]  /*5980*/  PRMT R60, R124, 0x5432, R60 ;  /* 0x000054327c3c7816 */ /* 0x000fe2000000003c */
[C---:B------:R-:W-:Y:S01]  /*5990*/  FMUL.FTZ R112, R63.reuse, R62 ;  /* 0x0000003e3f707220 */ /* 0x040fe20000410000 */
[----:B------:R-:W-:Y:S01]  /*59a0*/  FMUL.FTZ R63, R63, R59 ;  /* 0x0000003b3f3f7220 */ /* 0x000fe20000410000 */
[----:B------:R-:W-:-:S02]  /*59b0*/  PRMT R48, R123, 0x5432, R48 ;  /* 0x000054327b307816 */ /* 0x000fc40000000030 */
[C---:B------:R-:W-:Y:S01]  /*59c0*/  FFMA.FTZ R59, R39.reuse, R59, -R112 ;  /* 0x0000003b273b7223 */ /* 0x040fe20000010870 */
[----:B------:R-:W-:Y:S01]  /*59d0*/  FFMA.FTZ R39, R39, R62, R63 ;  /* 0x0000003e27277223 */ /* 0x000fe2000001003f */
[----:B------:R-:W-:Y:S02]  /*59e0*/  LOP3.LUT R62, R37, 0xffff0000, RZ, 0xc0, !PT ;  /* 0xffff0000253e7812 */ /* 0x000fe400078ec0ff */
[----:B------:R-:W-:Y:S02]  /*59f0*/  LOP3.LUT R63, R53, 0xffff0000, RZ, 0xc0, !PT ;  /* 0xffff0000353f7812 */ /* 0x000fe400078ec0ff */
[----:B------:R-:W-:Y:S02]  /*5a00*/  LOP3.LUT R37, R41, 0xffff0000, RZ, 0xc0, !PT ;  /* 0xffff000029257812 */ /* 0x000fe400078ec0ff */
[----:B------:R-:W-:Y:S01]  /*5a10*/  SHF.R.U64 R50, R50, 0x10, R51 ;  /* 0x0000001032327819 */ /* 0x000fe20000001233 */
[C---:B------:R-:W-:Y:S01]  /*5a20*/  FMUL.FTZ R53, R63.reuse, R62 ;  /* 0x0000003e3f357220 */ /* 0x040fe20000410000 */
[-C--:B------:R-:W-:Y:S01]  /*5a30*/  FMUL.FTZ R41, R63, R38.reuse ;  /* 0x000000263f297220 */ /* 0x080fe20000410000 */
[C---:B------:R-:W-:Y:S01]  /*5a40*/  IMAD.U32 R63, R55.reuse, 0x10000, RZ ;  /* 0x00010000373f7824 */ /* 0x040fe200078e00ff */
[----:B------:R-:W-:Y:S01]  /*5a50*/  LOP3.LUT R55, R55, 0xffff0000, RZ, 0xc0, !PT ;  /* 0xffff000037377812 */ /* 0x000fe200078ec0ff */
[C---:B------:R-:W-:Y:S01]  /*5a60*/  FFMA.FTZ R38, R37.reuse, R38, -R53 ;  /* 0x0000002625267223 */ /* 0x040fe20000010835 */
[----:B------:R-:W-:Y:S01]  /*5a70*/  FFMA.FTZ R37, R37, R62, R41 ;  /* 0x0000003e25257223 */ /* 0x000fe20000010029 */
[----:B------:R-:W-:Y:S01]  /*5a80*/  SHF.R.U32.HI R41, RZ, 0x10, R51 ;  /* 0x00000010ff297819 */ /* 0x000fe20000011633 */
[----:B------:R-:W-:Y:S01]  /*5a90*/  IMAD.U32 R53, R61, 0x10000, RZ ;  /* 0x000100003d357824 */ /* 0x000fe200078e00ff */
[----:B------:R-:W-:-:S02]  /*5aa0*/  PRMT R50, R122, 0x5432, R50 ;  /* 0x000054327a327816 */ /* 0x000fc40000000032 */
[----:B------:R-:W-:Y:S02]  /*5ab0*/  PRMT R41, R123, 0x5410, R41 ;  /* 0x000054107b297816 */ /* 0x000fe40000000029 */
[----:B------:R-:W-:Y:S02]  /*5ac0*/  PRMT R36, R122, 0x5410, R36 ;  /* 0x000054107a247816 */ /* 0x000fe40000000024 */
[----:B------:R-:W-:Y:S01]  /*5ad0*/  F2FP.BF16.F32.PACK_AB R38, R38, R59 ;  /* 0x0000003b2626723e */ /* 0x000fe200000010ff */
[----:B------:R-:W-:-:S04]  /*5ae0*/  IMAD.U32 R62, R41, 0x10000, RZ ;  /* 0x00010000293e7824 */ /* 0x000fc800078e00ff */
[C---:B------:R-:W-:Y:S01]  /*5af0*/  FMUL.FTZ R112, R63.reuse, R62 ;  /* 0x0000003e3f707220 */ /* 0x040fe20000410000 */
[----:B------:R-:W-:-:S03]  /*5b00*/  FMUL.FTZ R63, R63, R53 ;  /* 0x000000353f3f7220 */ /* 0x000fc60000410000 */
[C---:B------:R-:W-:Y:S01]  /*5b10*/  FFMA.FTZ R53, R49.reuse, R53, -R112 ;  /* 0x0000003531357223 */ /* 0x040fe20000010870 */
[----:B------:R-:W-:Y:S01]  /*5b20*/  FFMA.FTZ R49, R49, R62, R63 ;  /* 0x0000003e31317223 */ /* 0x000fe2000001003f */
[----:B------:R-:W-:Y:S01]  /*5b30*/  LOP3.LUT R62, R61, 0xffff0000, RZ, 0xc0, !PT ;  /* 0xffff00003d3e7812 */ /* 0x000fe200078ec0ff */
[C---:B------:R-:W-:Y:S01]  /*5b40*/  IMAD.U32 R63, R60.reuse, 0x10000, RZ ;  /* 0x000100003c3f7824 */ /* 0x040fe200078e00ff */
[----:B------:R-:W-:Y:S02]  /*5b50*/  LOP3.LUT R61, R41, 0xffff0000, RZ, 0xc0, !PT ;  /* 0xffff0000293d7812 */ /* 0x000fe400078ec0ff */
[----:B------:R-:W-:Y:S02]  /*5b60*/  LOP3.LUT R41, R43, 0xffff0000, RZ, 0xc0, !PT ;  /* 0xffff00002b297812 */ /* 0x000fe400078ec0ff */
[----:B------:R-:W-:Y:S01]  /*5b70*/  LOP3.LUT R60, R60, 0xffff0000, RZ, 0xc0, !PT ;  /* 0xffff00003c3c7812 */ /* 0x000fe200078ec0ff */
        /* <DEDUP_REMOVED lines=13> */
[----:B------:R-:W-:Y:S01]  /*5c50*/  FMUL.FTZ R52, R52, R60 ;  /* 0x0000003c34347220 */ /* 0x000fe20000410000 */
[C---:B------:R-:W-:Y:S01]  /*5c60*/  FFMA.FTZ R112, R55.reuse, R63, -R112 ;  /* 0x0000003f37707223 */ /* 0x040fe20000010870 */
[----:B------:R-:W-:Y:S01]  /*5c70*/  FFMA.FTZ R62, R55, R61, R62 ;  /* 0x0000003d373e7223 */ /* 0x000fe2000001003e */
[----:B------:R-:W-:-:S02]  /*5c80*/  IMAD.U32 R61, R54, 0x10000, RZ ;  /* 0x00010000363d7824 */ /* 0x000fc400078e00ff */
[----:B------:R-:W-:Y:S01]  /*5c90*/  FFMA.FTZ R52, R40, R48, R52 ;  /* 0x0000003028347223 */ /* 0x000fe20000010034 */
[----:B------:R-:W-:Y:S02]  /*5ca0*/  IMAD.U32 R48, R50, 0x10000, RZ ;  /* 0x0001000032307824 */ /* 0x000fe400078e00ff */
[----:B------:R-:W-:Y:S01]  /*5cb0*/  FFMA.FTZ R51, R40, R60, -R51 ;  /* 0x0000003c28337223 */ /* 0x000fe20000010833 */
[----:B------:R-:W-:Y:S01]  /*5cc0*/  IMAD.U32 R55, R36, 0x10000, RZ ;  /* 0x0001000024377824 */ /* 0x000fe200078e00ff */
[----:B------:R-:W-:Y:S01]  /*5cd0*/  LOP3.LUT R54, R54, 0xffff0000, RZ, 0xc0, !PT ;  /* 0xffff000036367812 */ /* 0x000fe200078ec0ff */
[C---:B------:R-:W-:Y:S01]  /*5ce0*/  FMUL.FTZ R60, R61.reuse, R48 ;  /* 0x000000303d3c7220 */ /* 0x040fe20000410000 */
[----:B------:R-:W-:Y:S02]  /*5cf0*/  IMAD.U32 R40, R42, 0x10000, RZ ;  /* 0x000100002a287824 */ /* 0x000fe400078e00ff */
[----:B------:R-:W-:Y:S01]  /*5d00*/  FMUL.FTZ R61, R61, R55 ;  /* 0x000000373d3d7220 */ /* 0x000fe20000410000 */
[----:B------:R-:W-:-:S02]  /*5d10*/  LOP3.LUT R50, R50, 0xffff0000, RZ, 0xc0, !PT ;  /* 0xffff000032327812 */ /* 0x000fc400078ec0ff */
[----:B------:R-:W-:Y:S01]  /*5d20*/  LOP3.LUT R36, R36, 0xffff0000, RZ, 0xc0, !PT ;  /* 0xffff000024247812 */ /* 0x000fe200078ec0ff */
[C---:B------:R-:W-:Y:S01]  /*5d30*/  FFMA.FTZ R60, R40.reuse, R55, -R60 ;  /* 0x00000037283c7223 */ /* 0x040fe2000001083c */
[----:B------:R-:W-:Y:S01]  /*5d40*/  FFMA.FTZ R61, R40, R48, R61 ;  /* 0x00000030283d7223 */ /* 0x000fe2000001003d */
[----:B------:R-:W-:Y:S01]  /*5d50*/  LOP3.LUT R42, R42, 0xffff0000, RZ, 0xc0, !PT ;  /* 0xffff00002a2a7812 */ /* 0x000fe200078ec0ff */
[C---:B------:R-:W-:Y:S01]  /*5d60*/  FMUL.FTZ R40, R54.reuse, R50 ;  /* 0x0000003236287220 */ /* 0x040fe20000410000 */
[-C--:B------:R-:W-:Y:S01]  /*5d70*/  FMUL.FTZ R54, R54, R36.reuse ;  /* 0x0000002436367220 */ /* 0x080fe20000410000 */
[----:B------:R-:W-:Y:S01]  /*5d80*/  F2FP.BF16.F32.PACK_AB R49, R41, R49 ;  /* 0x000000312931723e */ /* 0x000fe200000010ff */
[----:B------:R-:W-:Y:S02]  /*5d90*/  IMAD.MOV.U32 R41, RZ, RZ, R38 ;  /* 0x000000ffff297224 */ /* 0x000fe400078e0026 */
[C---:B------:R-:W-:Y:S01]  /*5da0*/  FFMA.FTZ R55, R42.reuse, R36, -R40 ;  /* 0x000000242a377223 */ /* 0x040fe20000010828 */
[----:B------:R-:W-:Y:S01]  /*5db0*/  FFMA.FTZ R54, R42, R50, R54 ;  /* 0x000000322a367223 */ /* 0x000fe20000010036 */
[----:B------:R-:W-:-:S02]  /*5dc0*/  F2FP.BF16.F32.PACK_AB R43, R43, R53 ;  /* 0x000000352b2b723e */ /* 0x000fc400000010ff */
[----:B------:R-:W-:Y:S02]  /*5dd0*/  F2FP.BF16.F32.PACK_AB R53, R37, R39 ;  /* 0x000000272535723e */ /* 0x000fe400000010ff */
[----:B------:R-:W-:Y:S01]  /*5de0*/  F2FP.BF16.F32.PACK_AB R42, R55, R60 ;  /* 0x0000003c372a723e */ /* 0x000fe200000010ff */
[----:B------:R-:W-:Y:S01]  /*5df0*/  IMAD.MOV.U32 R55, RZ, RZ, R49 ;  /* 0x000000ffff377224 */ /* 0x000fe200078e0031 */
[----:B------:R-:W-:Y:S02]  /*5e00*/  F2FP.BF16.F32.PACK_AB R40, R51, R112 ;  /* 0x000000703328723e */ /* 0x000fe400000010ff */
[----:B------:R-:W-:Y:S02]  /*5e10*/  F2FP.BF16.F32.PACK_AB R52, R52, R62 ;  /* 0x0000003e3434723e */ /* 0x000fe400000010ff */
[----:B------:R-:W-:-:S07]  /*5e20*/  F2FP.BF16.F32.PACK_AB R54, R54, R61 ;  /* 0x0000003d3636723e */ /* 0x000fce00000010ff */
.L_x_2363:
[----:B------:R-:W-:Y:S05]  /*5e30*/  BSYNC B2 ;  /* 0x0000000000027941 */ /* 0x000fea0003800000 */
.L_x_2362:
        /* <DEDUP_REMOVED lines=10> */
.L_x_2361:
[----:B------:R-:W-:Y:S05]  /*5ee0*/  BSYNC B1 ;  /* 0x0000000000017941 */ /* 0x000fea0003800000 */
.L_x_2360:
[----:B------:R-:W-:-:S13]  /*5ef0*/  ISETP.NE.AND P4, PT, R15, RZ, PT ;  /* 0x000000ff0f00720c */ /* 0x000fda0003f85270 */
[----:B------:R-:W-:Y:S05]  /*5f00*/  @!P4 BRA `(.L_x_2328) ;  /* 0x0000000800b8c947 */ /* 0x000fea0003800000 */
[----:B-1----:R-:W3:Y:S04]  /*5f10*/  LDL R36, [R1] ;  /* 0x0000000001247983 */ /* 0x002ee80000100800 */
        /* <DEDUP_REMOVED lines=46> */
[--C-:B------:R-:W-:Y:S01]  /*6200*/  SHF.R.U32.HI R52, RZ, 0x10, R35.reuse ;  /* 0x00000010ff347819 */ /* 0x100fe20000011623 */
[----:B------:R-:W-:Y:S01]  /*6210*/  FMUL.FTZ R62, R46, R54 ;  /* 0x000000362e3e7220 */ /* 0x000fe20000410000 */
[----:B------:R-:W-:Y:S01]  /*6220*/  PRMT R121, R121, 0x5410, R44 ;  /* 0x0000541079797816 */ /* 0x000fe2000000002c */
[----:B------:R-:W-:Y:S01]  /*6230*/  IMAD.U32 R44, R50, 0x10000, RZ ;  /* 0x00010000322c7824 */ /* 0x000fe200078e00ff */
[----:B------:R-:W-:Y:S01]  /*6240*/  SHF.R.U64 R34, R34, 0x10, R35 ;  /* 0x0000001022227819 */ /* 0x000fe20000001223 */
[----:B------:R-:W-:Y:S01]  /*6250*/  IMAD.U32 R35, R37, 0x10000, RZ ;  /* 0x0001000025237824 */ /* 0x000fe200078e00ff */
[----:B------:R-:W-:Y:S01]  /*6260*/  PRMT R33, R120, 0x5410, R33 ;  /* 0x0000541078217816 */ /* 0x000fe20000000021 */
[-C--:B------:R-:W-:Y:S01]  /*6270*/  FMUL.FTZ R46, R46, R44.reuse ;  /* 0x0000002c2e2e7220 */ /* 0x080fe20000410000 */
[----:B------:R-:W-:Y:S01]  /*6280*/  LOP3.LUT R53, R41, 0xffff0000, RZ, 0xc0, !PT ;  /* 0xffff000029357812 */ /* 0x000fe200078ec0ff */
[C---:B------:R-:W-:Y:S01]  /*6290*/  FFMA.FTZ R44, R35.reuse, R44, -R62 ;  /* 0x0000002c232c7223 */ /* 0x040fe2000001083e */
[----:B------:R-:W-:Y:S01]  /*62a0*/  PRMT R120, R120, 0x5432, R47 ;  /* 0x0000543278787816 */ /* 0x000fe2000000002f */
[----:B------:R-:W-:Y:S01]  /*62b0*/  FFMA.FTZ R35, R35, R54, R46 ;  /* 0x0000003623237223 */ /* 0x000fe2000001002e */
[----:B------:R-:W-:Y:S01]  /*62c0*/  LOP3.LUT R60, R60, 0xffff0000, RZ, 0xc0, !PT ;  /* 0xffff00003c3c7812 */ /* 0x000fe200078ec0ff */
[----:B------:R-:W-:Y:S01]  /*62d0*/  IMAD.U32 R41, R40, 0x10000, RZ ;  /* 0x0001000028297824 */ /* 0x000fe200078e00ff */
[----:B------:R-:W-:Y:S01]  /*62e0*/  PRMT R52, R115, 0x5432, R52 ;  /* 0x0000543273347816 */ /* 0x000fe20000000034 */
[----:B------:R-:W-:Y:S01]  /*62f0*/  IMAD.U32 R59, R120, 0x10000, RZ ;  /* 0x00010000783b7824 */ /* 0x000fe200078e00ff */
[----:B------:R-:W-:Y:S01]  /*6300*/  LOP3.LUT R50, R50, 0xffff0000, RZ, 0xc0, !PT ;  /* 0xffff000032327812 */ /* 0x000fe200078ec0ff */
[----:B------:R-:W-:Y:S01]  /*6310*/  FMUL.FTZ R62, R53, R60 ;  /* 0x0000003c353e7220 */ /* 0x000fe20000410000 */
[----:B------:R-:W-:Y:S01]  /*6320*/  LOP3.LUT R45, R37, 0xffff0000, RZ, 0xc0, !PT ;  /* 0xffff0000252d7812 */ /* 0x000fe200078ec0ff */
[----:B------:R-:W-:Y:S01]  /*6330*/  IMAD.U32 R61, R52, 0x10000, RZ ;  /* 0x00010000343d7824 */ /* 0x000fe200078e00ff */
[----:B------:R-:W-:Y:S01]  /*6340*/  PRMT R32, R119, 0x5410, R32 ;  /* 0x0000541077207816 */ /* 0x000fe20000000020 */
[-C--:B------:R-:W-:Y:S01]  /*6350*/  FMUL.FTZ R46, R53, R50.reuse ;  /* 0x00000032352e7220 */ /* 0x080fe20000410000 */
[C---:B------:R-:W-:Y:S01]  /*6360*/  FMUL.FTZ R53, R58.reuse, R59 ;  /* 0x0000003b3a357220 */ /* 0x040fe20000410000 */
[----:B------:R-:W-:Y:S01]  /*6370*/  FFMA.FTZ R47, R45, R50, -R62 ;  /* 0x000000322d2f7223 */ /* 0x000fe2000001083e */
[----:B------:R-:W-:Y:S01]  /*6380*/  LOP3.LUT R43, R43, 0xffff0000, RZ, 0xc0, !PT ;  /* 0xffff00002b2b7812 */ /* 0x000fe200078ec0ff */
[-C--:B------:R-:W-:Y:S01]  /*6390*/  FMUL.FTZ R58, R58, R61.reuse ;  /* 0x0000003d3a3a7220 */ /* 0x080fe20000410000 */
[----:B------:R-:W-:Y:S01]  /*63a0*/  LOP3.LUT R120, R120, 0xffff0000, RZ, 0xc0, !PT ;  /* 0xffff000078787812 */ /* 0x000fe200078ec0ff */
[----:B------:R-:W-:Y:S01]  /*63b0*/  FFMA.FTZ R46, R45, R60, R46 ;  /* 0x0000003c2d2e7223 */ /* 0x000fe2000001002e */
[----:B------:R-:W-:Y:S01]  /*63c0*/  LOP3.LUT R50, R52, 0xffff0000, RZ, 0xc0, !PT ;  /* 0xffff000034327812 */ /* 0x000fe200078ec0ff */
[----:B------:R-:W-:Y:S01]  /*63d0*/  FFMA.FTZ R45, R56, R61, -R53 ;  /* 0x0000003d382d7223 */ /* 0x000fe20000010835 */
[C---:B------:R-:W-:Y:S01]  /*63e0*/  IMAD.U32 R54, R121.reuse, 0x10000, RZ ;  /* 0x0001000079367824 */ /* 0x040fe200078e00ff */
[----:B------:R-:W-:Y:S01]  /*63f0*/  LOP3.LUT R40, R40, 0xffff0000, RZ, 0xc0, !PT ;  /* 0xffff000028287812 */ /* 0x000fe200078ec0ff */
[----:B------:R-:W-:Y:S01]  /*6400*/  FFMA.FTZ R56, R56, R59, R58 ;  /* 0x0000003b38387223 */ /* 0x000fe2000001003a */
[C---:B------:R-:W-:Y:S01]  /*6410*/  IMAD.U32 R52, R32.reuse, 0x10000, RZ ;  /* 0x0001000020347824 */ /* 0x040fe200078e00ff */
[----:B------:R-:W-:Y:S01]  /*6420*/  LOP3.LUT R121, R121, 0xffff0000, RZ, 0xc0, !PT ;  /* 0xffff000079797812 */ /* 0x000fe200078ec0ff */
[C---:B------:R-:W-:Y:S01]  /*6430*/  FMUL.FTZ R58, R43.reuse, R120 ;  /* 0x000000782b3a7220 */ /* 0x040fe20000410000 */
[----:B------:R-:W-:Y:S01]  /*6440*/  FMUL.FTZ R60, R43, R50 ;  /* 0x000000322b3c7220 */ /* 0x000fe20000410000 */
[----:B------:R-:W-:Y:S01]  /*6450*/  LOP3.LUT R43, R32, 0xffff0000, RZ, 0xc0, !PT ;  /* 0xffff0000202b7812 */ /* 0x000fe200078ec0ff */
[----:B------:R-:W-:-:S02]  /*6460*/  IMAD.U32 R37, R36, 0x10000, RZ ;  /* 0x0001000024257824 */ /* 0x000fc400078e00ff */
[C---:B------:R-:W-:Y:S01]  /*6470*/  FMUL.FTZ R32, R41.reuse, R54 ;  /* 0x0000003629207220 */ /* 0x040fe20000410000 */
[----:B------:R-:W-:Y:S01]  /*6480*/  LOP3.LUT R36, R36, 0xffff0000, RZ, 0xc0, !PT ;  /* 0xffff000024247812 */ /* 0x000fe200078ec0ff */
[-C--:B------:R-:W-:Y:S01]  /*6490*/  FMUL.FTZ R41, R41, R52.reuse ;  /* 0x0000003429297220 */ /* 0x080fe20000410000 */
[----:B------:R-:W-:Y:S01]  /*64a0*/  FMUL.FTZ R53, R40, R121 ;  /* 0x0000007928357220 */ /* 0x000fe20000410000 */
[----:B------:R-:W-:Y:S01]  /*64b0*/  PRMT R34, R115, 0x5410, R34 ;  /* 0x0000541073227816 */ /* 0x000fe20000000022 */
[C---:B------:R-:W-:Y:S01]  /*64c0*/  FFMA.FTZ R32, R37.reuse, R52, -R32 ;  /* 0x0000003425207223 */ /* 0x040fe20000010820 */
[----:B------:R-:W-:Y:S01]  /*64d0*/  FFMA.FTZ R37, R37, R54, R41 ;  /* 0x0000003625257223 */ /* 0x000fe20000010029 */
[----:B------:R-:W-:Y:S01]  /*64e0*/  LOP3.LUT R57, R38, 0xffff0000, RZ, 0xc0, !PT ;  /* 0xffff000026397812 */ /* 0x000fe200078ec0ff */
[-C--:B------:R-:W-:Y:S01]  /*64f0*/  FMUL.FTZ R59, R40, R43.reuse ;  /* 0x0000002b283b7220 */ /* 0x080fe20000410000 */
[----:B------:R-:W-:Y:S01]  /*6500*/  FFMA.FTZ R41, R36, R43, -R53 ;  /* 0x0000002b24297223 */ /* 0x000fe20000010835 */
[C---:B------:R-:W-:Y:S01]  /*6510*/  IMAD.U32 R38, R42.reuse, 0x10000, RZ ;  /* 0x000100002a267824 */ /* 0x040fe200078e00ff */
[----:B------:R-:W-:Y:S01]  /*6520*/  LOP3.LUT R42, R42, 0xffff0000, RZ, 0xc0, !PT ;  /* 0xffff00002a2a7812 */ /* 0x000fe200078ec0ff */
[C---:B------:R-:W-:Y:S01]  /*6530*/  IMAD.U32 R43, R33.reuse, 0x10000, RZ ;  /* 0x00010000212b7824 */ /* 0x040fe200078e00ff */
[----:B------:R-:W-:Y:S01]  /*6540*/  LOP3.LUT R33, R33, 0xffff0000, RZ, 0xc0, !PT ;  /* 0xffff000021217812 */ /* 0x000fe200078ec0ff */
[----:B------:R-:W-:Y:S01]  /*6550*/  IMAD.U32 R40, R34, 0x10000, RZ ;  /* 0x0001000022287824 */ /* 0x000fe200078e00ff */
[----:B------:R-:W-:Y:S01]  /*6560*/  LOP3.LUT R39, R39, 0xffff0000, RZ, 0xc0, !PT ;  /* 0xffff000027277812 */ /* 0x000fe200078ec0ff */
[----:B------:R-:W-:Y:S01]  /*6570*/  FMUL.FTZ R52, R38, R43 ;  /* 0x0000002b26347220 */ /* 0x000fe20000410000 */
[----:B------:R-:W-:Y:S01]  /*6580*/  LOP3.LUT R34, R34, 0xffff0000, RZ, 0xc0, !PT ;  /* 0xffff000022227812 */ /* 0x000fe200078ec0ff */
[----:B------:R-:W-:Y:S01]  /*6590*/  FMUL.FTZ R38, R38, R40 ;  /* 0x0000002826267220 */ /* 0x000fe20000410000 */
[C---:B------:R-:W-:Y:S01]  /*65a0*/  FMUL.FTZ R54, R42.reuse, R33 ;  /* 0x000000212a367220 */ /* 0x040fe20000410000 */
[C---:B------:R-:W-:Y:S01]  /*65b0*/  FFMA.FTZ R50, R39.reuse, R50, -R58 ;  /* 0x0000003227327223 */ /* 0x040fe2000001083a */
[----:B------:R-:W-:Y:S01]  /*65c0*/  FFMA.FTZ R39, R39, R120, R60 ;  /* 0x0000007827277223 */ /* 0x000fe2000001003c */
[C---:B------:R-:W-:Y:S01]  /*65d0*/  FFMA.FTZ R38, R55.reuse, R43, R38 ;  /* 0x0000002b37267223 */ /* 0x040fe20000010026 */
[----:B------:R-:W-:Y:S01]  /*65e0*/  FMUL.FTZ R42, R42, R34 ;  /* 0x000000222a2a7220 */ /* 0x000fe20000410000 */
[----:B------:R-:W-:Y:S01]  /*65f0*/  FFMA.FTZ R52, R55, R40, -R52 ;  /* 0x0000002837347223 */ /* 0x000fe20000010834 */
[C---:B------:R-:W-:Y:S01]  /*6600*/  FFMA.FTZ R43, R57.reuse, R34, -R54 ;  /* 0x00000022392b7223 */ /* 0x040fe20000010836 */
[----:B------:R-:W-:Y:S01]  /*6610*/  FFMA.FTZ R36, R36, R121, R59 ;  /* 0x0000007924247223 */ /* 0x000fe2000001003b */
[----:B------:R-:W-:Y:S01]  /*6620*/  FFMA.FTZ R33, R57, R33, R42 ;  /* 0x0000002139217223 */ /* 0x000fe2000001002a */
[----:B------:R-:W-:-:S02]  /*6630*/  F2FP.BF16.F32.PACK_AB R41, R41, R32 ;  /* 0x000000202929723e */ /* 0x000fc400000010ff */
[----:B------:R-:W-:Y:S02]  /*6640*/  F2FP.BF16.F32.PACK_AB R44, R47, R44 ;  /* 0x0000002c2f2c723e */ /* 0x000fe400000010ff */
[----:B------:R-:W-:Y:S02]  /*6650*/  F2FP.BF16.F32.PACK_AB R45, R50, R45 ;  /* 0x0000002d322d723e */ /* 0x000fe400000010ff */
[----:B------:R-:W-:Y:S02]  /*6660*/  F2FP.BF16.F32.PACK_AB R35, R46, R35 ;  /* 0x000000232e23723e */ /* 0x000fe400000010ff */
[----:B------:R-:W-:Y:S01]  /*6670*/  F2FP.BF16.F32.PACK_AB R56, R39, R56 ;  /* 0x000000382738723e */ /* 0x000fe200000010ff */
[----:B------:R-:W-:Y:S01]  /*6680*/  IMAD.MOV.U32 R39, RZ, RZ, R45 ;  /* 0x000000ffff277224 */ /* 0x000fe200078e002d */
[----:B------:R-:W-:Y:S02]  /*6690*/  F2FP.BF16.F32.PACK_AB R52, R43, R52 ;  /* 0x000000342b34723e */ /* 0x000fe400000010ff */
[----:B------:R-:W-:Y:S01]  /*66a0*/  F2FP.BF16.F32.PACK_AB R40, R36, R37 ;  /* 0x000000252428723e */ /* 0x000fe200000010ff */
[----:B------:R-:W-:Y:S01]  /*66b0*/  IMAD.MOV.U32 R36, RZ, RZ, R41 ;  /* 0x000000ffff247224 */ /* 0x000fe200078e0029 */
[----:B------:R-:W-:Y:S01]  /*66c0*/  F2FP.BF16.F32.PACK_AB R42, R33, R38 ;  /* 0x00000026212a723e */ /* 0x000fe200000010ff */
[----:B------:R-:W-:-:S02]  /*66d0*/  IMAD.MOV.U32 R37, RZ, RZ, R44 ;  /* 0x000000ffff257224 */ /* 0x000fc400078e002c */
[----:B------:R-:W-:Y:S02]  /*66e0*/  IMAD.MOV.U32 R41, RZ, RZ, R35 ;  /* 0x000000ffff297224 */ /* 0x000fe400078e0023 */
[----:B------:R-:W-:Y:S02]  /*66f0*/  IMAD.MOV.U32 R38, RZ, RZ, R52 ;  /* 0x000000ffff267224 */ /* 0x000fe400078e0034 */
[----:B------:R-:W-:-:S07]  /*6700*/  IMAD.MOV.U32 R43, RZ, RZ, R56 ;  /* 0x000000ffff2b7224 */ /* 0x000fce00078e0038 */
.L_x_2365:
[----:B------:R-:W-:Y:S05]  /*6710*/  BSYNC B1 ;  /* 0x0000000000017941 */ /* 0x000fea0003800000 */
.L_x_2364:
        /* <DEDUP_REMOVED lines=10> */
.L_x_2321:
[----:B------:R-:W2:Y:S02]  /*67c0*/  LDL R32, [R1+0x2c] ;  /* 0x00002c0001207983 */ /* 0x000ea40000100800 */
[----:B--2---:R-:W-:-:S13]  /*67d0*/  R2UR UR4, R32 ;  /* 0x00000000200472ca */ /* 0x004fda00000e0000 */
[----:B------:R-:W-:-:S06]  /*67e0*/  UISETP.NE.AND UP0, UPT, UR4, 0x3, UPT ;  /* 0x000000030400788c */ /* 0x000fcc000bf05270 */
[----:B------:R-:W-:-:S13]  /*67f0*/  PLOP3.LUT P3, PT, PT, PT, UP0, 0x80, 0x0 ;  /* 0x000000000000781c */ /* 0x000fda0003f6f008 */
[----:B------:R-:W-:Y:S05]  /*6800*/  @!P3 BRA `(.L_x_2366) ;  /* 0x000000000004b947 */ /* 0x000fea0003800000 */
[----:B------:R-:W-:Y:S01]  /*6810*/  BPT.TRAP 0x1 ;  /* 0x000000040000795c */ /* 0x000fe20000300000 */
.L_x_2366:
[----:B------:R-:W2:Y:S01]  /*6820*/  LDL R32, [R1+0x10] ;  /* 0x0000100001207983 */ /* 0x000ea20000100800 */
[----:B------:R-:W-:Y:S01]  /*6830*/  IMAD R21, R144, 0x8, R22 ;  /* 0x0000000890157824 */ /* 0x000fe200078e0216 */
[----:B------:R-:W-:Y:S01]  /*6840*/  BSSY B1, `(.L_x_2367) ;  /* 0x0000006000017945 */ /* 0x000fe20003800000 */
[----:B------:R-:W-:-:S05]  /*6850*/  IMAD R86, R16, -0x90, R2 ;  /* 0xffffff7010567824 */ /* 0x000fca00078e0202 */
[----:B------:R-:W-:Y:S02]  /*6860*/  VIMNMX R86, R86, 0x90, PT ;  /* 0x0000009056567848 */ /* 0x000fe40003fe0100 */
[----:B--2---:R-:W-:-:S04]  /*6870*/  SHF.L.U32 R87, R32, 0x1f, RZ ;  /* 0x0000001f20577819 */ /* 0x004fc800000006ff */
[----:B------:R-:W0:Y:S02]  /*6880*/  SYNCS.PHASECHK.TRANS64.TRYWAIT P4, [R21+URZ+0x31c90], R87 ;  /* 0x031c9057150075a7 */ /* 0x000e24000808017f */
[----:B0-----:R-:W-:Y:S05]  /*6890*/  @!P4 BRA `(.L_x_2368) ;  /* 0x000001cc00c8c947 */ /* 0x001fea0003800000 */
.L_x_2625:
[----:B------:R-:W-:Y:S05]  /*68a0*/  BSYNC B1 ;  /* 0x0000000000017941 */ /* 0x000fea0003800000 */
.L_x_2367:
        /* <DEDUP_REMOVED lines=20> */
.L_x_2328:
[----:B------:R-:W-:Y:S05]  /*69f0*/  BSYNC B0 ;  /* 0x0000000000007941 */ /* 0x000fea0003800000 */
.L_x_2320:
        /* <DEDUP_REMOVED lines=17> */
.L_x_2370:
[----:B------:R-:W-:Y:S05]  /*6b10*/  BSYNC B0 ;  /* 0x0000000000007941 */ /* 0x000fea0003800000 */
.L_x_2369:
[----:B------:R-:W2:Y:S01]  /*6b20*/  SYNCS.PHASECHK.TRANS64.TRYWAIT P3, [R21+URZ+0x31cb0], R87 ;  /* 0x031cb057150075a7 */ /* 0x000ea2000806017f */
[----:B------:R-:W-:Y:S04]  /*6b30*/  BSSY B0, `(.L_x_2371) ;  /* 0x0000002000007945 */ /* 0x000fe80003800000 */
[----:B--2---:R-:W-:Y:S05]  /*6b40*/  @!P3 BRA `(.L_x_2372) ;  /* 0x000001cc0030b947 */ /* 0x004fea0003800000 */
.L_x_2626:
[----:B------:R-:W-:Y:S05]  /*6b50*/  BSYNC B0 ;  /* 0x0000000000007941 */ /* 0x000fea0003800000 */
.L_x_2371:
[----:B------:R-:W-:Y:S01]  /*6b60*/  ISETP.GE.AND P3, PT, R156, R86, PT ;  /* 0x000000569c00720c */ /* 0x000fe20003f66270 */
[----:B------:R-:W-:-:S12]  /*6b70*/  BSSY B0, `(.L_x_2373) ;  /* 0x0000021000007945 */ /* 0x000fd80003800000 */
[----:B------:R-:W-:Y:S05]  /*6b80*/  @P3 BRA `(.L_x_2374) ;  /* 0x00000000007c3947 */ /* 0x000fea0003800000 */
[----:B------:R-:W3:Y:S01]  /*6b90*/  LDL.64 R38, [R1+0x8] ;  /* 0x0000080001267983 */ /* 0x000ee20000100a00 */
        /* <DEDUP_REMOVED lines=12> */
[----:B---3--:R-:W-:-:S13]  /*6c60*/  ISETP.GE.AND P3, PT, R38, UR4, PT ;  /* 0x0000000426007c0c */ /* 0x008fda000bf66270 */
        /* <DEDUP_REMOVED lines=17> */
.L_x_2374:
[----:B------:R-:W-:Y:S05]  /*6d80*/  BSYNC B0 ;  /* 0x0000000000007941 */ /* 0x000fea0003800000 */
.L_x_2373:
[----:B------:R-:W4:Y:S01]  /*6d90*/  LDL.LU R24, [R1+0x10] ;  /* 0x0000100001187983 */ /* 0x000f220000300800 */
[----:B0-2---:R-:W-:Y:S02]  /*6da0*/  @!P4 VIADD R21, R21, 0x31cc0 ;  /* 0x00031cc01515c836 */ /* 0x005fe40000000000 */
[----:B------:R-:W-:Y:S01]  /*6db0*/  VIADD R144, R144, 0x1 ;  /* 0x0000000190907836 */ /* 0x000fe20000000000 */
[----:B------:R-:W-:Y:S01]  /*6dc0*/  @!PT LDS RZ, [RZ] ;  /* 0x00000000fffff984 */ /* 0x000fe20000000800 */
[----:B------:R-:W-:Y:S01]  /*6dd0*/  @!PT LDS RZ, [RZ] ;  /* 0x00000000fffff984 */ /* 0x000fe20000000800 */
[----:B------:R-:W-:Y:S01]  /*6de0*/  @!PT LDS RZ, [RZ] ;  /* 0x00000000fffff984 */ /* 0x000fe20000000800 */
[----:B------:R-:W-:Y:S01]  /*6df0*/  @!PT LDS RZ, [RZ] ;  /* 0x00000000fffff984 */ /* 0x000fe20000000800 */
[----:B------:R0:W-:Y:S06]  /*6e00*/  MEMBAR.ALL.CTA ;  /* 0x0000000000007992 */ /* 0x0001ec0000008000 */
[----:B0-----:R-:W0:Y:S01]  /*6e10*/  FENCE.VIEW.ASYNC.S ;  /* 0x00000000000073c6 */ /* 0x001e220000000000 */
[----:B------:R-:W-:Y:S01]  /*6e20*/  @!P4 PRMT R21, RZ, 0x654, R21 ;  /* 0x00000654ff15c816 */ /* 0x000fe20000000015 */
[----:B0-----:R0:W-:Y:S01]  /*6e30*/  BAR.SYNC.DEFER_BLOCKING R108, 0x80 ;  /* 0x0002006c0000751d */ /* 0x0011e20000010000 */
[----:B------:R-:W-:-:S04]  /*6e40*/  ISETP.NE.AND P3, PT, R144, 0x2, PT ;  /* 0x000000029000780c */ /* 0x000fc80003f65270 */
[----:B------:R-:W-:Y:S01]  /*6e50*/  SEL R144, R144, RZ, P3 ;  /* 0x000000ff90907207 */ /* 0x000fe20001800000 */
[----:B------:R2:W-:Y:S02]  /*6e60*/  @!P4 SYNCS.ARRIVE.TRANS64.RED.A1T0 RZ, [R21+URZ], RZ ;  /* 0x000000ff15ffc9a7 */ /* 0x0005e4000810043f */
[----:B--2---:R-:W-:-:S04]  /*6e70*/  SEL R21, RZ, 0x1, P3 ;  /* 0x00000001ff157807 */ /* 0x004fc80001800000 */
[----:B----4-:R-:W-:-:S05]  /*6e80*/  LOP3.LUT R24, R24, R21, RZ, 0x3c, !PT ;  /* 0x0000001518187212 */ /* 0x010fca00078e3cff */
[----:B------:R0:W-:Y:S01]  /*6e90*/  STL [R1+0x10], R24 ;  /* 0x0000101801007387 */ /* 0x0001e20000100800 */
[----:B------:R-:W-:Y:S05]  /*6ea0*/  @P2 BRA `(.L_x_2375) ;  /* 0xffffffb800542947 */ /* 0x000fea000383ffff */
[----:B0-----:R-:W0:Y:S01]  /*6eb0*/  S2R R24, SR_TID.X ;  /* 0x0000000000187919 */ /* 0x001e220000002100 */
[----:B------:R-:W-:Y:S02]  /*6ec0*/  PLOP3.LUT P0, PT, PT, PT, PT, 0x8, 0x0 ;  /* 0x000000000000781c */ /* 0x000fe40003f0e170 */
[----:B0-----:R-:W-:-:S04]  /*6ed0*/  SHF.R.U32.HI R24, RZ, 0x7, R24 ;  /* 0x00000007ff187819 */ /* 0x001fc80000011618 */
[----:B------:R-:W-:-:S13]  /*6ee0*/  ISETP.NE.AND P5, PT, R24, 0x1, PT ;  /* 0x000000011800780c */ /* 0x000fda0003fa5270 */
[----:B------:R-:W-:Y:S06]  /*6ef0*/  @!P5 BAR.ARV 0x9, 0x100 ;  /* 0x024400000000db1d */ /* 0x000fec0000002000 */
.L_x_2315:
[----:B------:R-:W2:Y:S01]  /*6f00*/  LDL R4, [R1+0x58] ;  /* 0x0000580001047983 */ /* 0x000ea20000100800 */
[----:B------:R-:W0:Y:S01]  /*6f10*/  LDC R0, c[0x0][0x448] ;  /* 0x00011200ff007b82 */ /* 0x000e220000000800 */
        /* <DEDUP_REMOVED lines=20> */
[----:B------:R-:W-:Y:S01]  /*7060*/  CS2R R24, SRZ ;  /* 0x0000000000187805 */ /* 0x000fe2000001ff00 */
[----:B------:R-:W-:Y:S01]  /*7070*/  IMAD.MOV.U32 R76, RZ, RZ, RZ ;  /* 0x000000ffff4c7224 */ /* 0x000fe200078e00ff */
[----:B0-----:R-:W-:Y:S01]  /*7080*/  ISETP.NE.AND P1, PT, R0, 0x1, PT ;  /* 0x000000010000780c */ /* 0x001fe20003f25270 */
[----:B---3--:R-:W-:Y:S02]  /*7090*/  IMAD.MOV.U32 R37, RZ, RZ, RZ ;  /* 0x000000ffff257224 */ /* 0x008fe400078e00ff */
[----:B------:R-:W-:Y:S02]  /*70a0*/  IMAD.MOV.U32 R6, RZ, RZ, RZ ;  /* 0x000000ffff067224 */ /* 0x000fe400078e00ff */
[----:B------:R-:W-:-:S02]  /*70b0*/  IMAD.MOV.U32 R74, RZ, RZ, RZ ;  /* 0x000000ffff4a7224 */ /* 0x000fc400078e00ff */
[----:B------:R-:W-:-:S06]  /*70c0*/  IMAD.MOV.U32 R73, RZ, RZ, RZ ;  /* 0x000000ffff497224 */ /* 0x000fcc00078e00ff */
[----:B------:R-:W0:Y:S08]  /*70d0*/  @P1 LDC R3, c[0x0][0x44c] ;  /* 0x00011300ff031b82 */ /* 0x000e300000000800 */
[----:B------:R-:W3:Y:S01]  /*70e0*/  @P1 LDC R2, c[0x0][0x450] ;  /* 0x00011400ff021b82 */ /* 0x000ee20000000800 */
[----:B--2---:R-:W-:-:S04]  /*70f0*/  VIADD R0, R4, 0xbf ;  /* 0x000000bf04007836 */ /* 0x004fc80000000000 */
[----:B0-----:R-:W-:-:S05]  /*7100*/  @P1 IMAD.HI.U32 R3, R0, R3, RZ ;  /* 0x0000000300031227 */ /* 0x001fca00078e00ff */
[----:B---3--:R-:W-:Y:S02]  /*7110*/  @P1 SHF.R.U32.HI R0, RZ, R2, R3 ;  /* 0x00000002ff001219 */ /* 0x008fe40000011603 */
[----:B------:R-:W-:-:S03]  /*7120*/  PLOP3.LUT P1, PT, PT, PT, PT, 0x80, 0x0 ;  /* 0x000000000000781c */ /* 0x000fc60003f2f070 */
[----:B------:R-:W-:-:S04]  /*7130*/  IMAD.IADD R0, R109, 0x1, R0 ;  /* 0x000000016d007824 */ /* 0x000fc800078e0200 */
[----:B------:R-:W-:-:S05]  /*7140*/  IMAD.HI R0, R0, 0x38e38e39, RZ ;  /* 0x38e38e3900007827 */ /* 0x000fca00078e02ff */
[----:B------:R-:W-:-:S04]  /*7150*/  SHF.R.U32.HI R3, RZ, 0x1f, R0 ;  /* 0x0000001fff037819 */ /* 0x000fc80000011600 */
[----:B------:R-:W-:-:S04]  /*7160*/  LEA.HI.SX32 R3, R0, R3, 0x1b ;  /* 0x0000000300037211 */ /* 0x000fc800078fdaff */
[----:B------:R-:W-:Y:S02]  /*7170*/  VIMNMX R96, R110, R3, PT ;  /* 0x000000036e607248 */ /* 0x000fe40003fe0100 */
[----:B------:R-:W-:Y:S02]  /*7180*/  CS2R R2, SRZ ;  /* 0x0000000000027805 */ /* 0x000fe4000001ff00 */
[----:B------:R-:W-:Y:S01]  /*7190*/  ISETP.GE.AND P2, PT, R96, 0x1, PT ;  /* 0x000000016000780c */ /* 0x000fe20003f46270 */
[----:B------:R-:W-:-:S12]  /*71a0*/  @P0 BRA `(.L_x_2376) ;  /* 0x00000000000c0947 */ /* 0x000fd80003800000 */
[----:B------:R-:W0:Y:S01]  /*71b0*/  FENCE.VIEW.ASYNC.G ;  /* 0x00000000000073c6 */ /* 0x000e220000000100 */
[----:B------:R-:W-:Y:S05]  /*71c0*/  WARPSYNC.ALL ;  /* 0x0000000000007948 */ /* 0x000fea0003800000 */
[----:B0-----:R-:W-:Y:S06]  /*71d0*/  BAR.ARV 0xc, 0x200 ;  /* 0x0308000000007b1d */ /* 0x001fec0000002000 */
.L_x_2376:
[----:B------:R-:W-:Y:S02]  /*71e0*/  IMAD.MOV.U32 R72, RZ, RZ, RZ ;  /* 0x000000ffff487224 */ /* 0x000fe400078e00ff */
[----:B------:R-:W-:Y:S01]  /*71f0*/  IMAD.MOV.U32 R7, RZ, RZ, RZ ;  /* 0x000000ffff077224 */ /* 0x000fe200078e00ff */
[----:B------:R-:W-:Y:S06]  /*7200*/  @!P2 BRA `(.L_x_2377) ;  /* 0x0000012c0018a947 */ /* 0x000fec0003800000 */
[----:B------:R-:W-:-:S03]  /*7210*/  UMOV UR4, 0xffffffff ;  /* 0xffffffff00047882 */ /* 0x000fc60000000000 */
[----:B------:R-:W-:Y:S05]  /*7220*/  BRA.DIV UR4, `(.L_x_2378) ;  /* 0x000001c6048c7947 */ /* 0x000fea000b800000 */
[----:B------:R-:W0:Y:S02]  /*7230*/  S2R R0, SR_TID.X ;  /* 0x0000000000007919 */ /* 0x000e240000002100 */
[----:B0-----:R-:W-:-:S05]  /*7240*/  VIADD R2, R0, 0xffffff80 ;  /* 0xffffff8000027836 */ /* 0x001fca0000000000 */
[----:B------:R-:W-:-:S04]  /*7250*/  SHF.R.S32.HI R0, RZ, 0x1f, R2 ;  /* 0x0000001fff007819 */ /* 0x000fc80000011402 */
[----:B------:R-:W-:-:S04]  /*7260*/  LEA.HI R0, R0, R2, RZ, 0x7 ;  /* 0x0000000200007211 */ /* 0x000fc800078f38ff */
[----:B------:R-:W-:-:S06]  /*7270*/  SHF.R.S32.HI R0, RZ, 0x7, R0 ;  /* 0x00000007ff007819 */ /* 0x000fcc0000011400 */
[----:B------:R-:W0:Y:S04]  /*7280*/  SHFL.IDX PT, R0, R0, RZ, 0x1f ;  /* 0x00001fff00007589 */ /* 0x000e2800000e0000 */
[----:B0-----:R0:W-:Y:S02]  /*7290*/  STL [R1+0x28], R0 ;  /* 0x0000280001007387 */ /* 0x0011e40000100800 */
.L_x_2629:
[----:B------:R-:W0:Y:S01]  /*72a0*/  LDL R2, [R1+0x28] ;  /* 0x0000280001027983 */ /* 0x000e220000100800 */
[----:B------:R-:W-:Y:S01]  /*72b0*/  BSSY B6, `(.L_x_2379) ;  /* 0x000001f000067945 */ /* 0x000fe20003800000 */
[----:B0-----:R-:W-:-:S05]  /*72c0*/  IMAD.HI R0, R2, 0x55555556, RZ ;  /* 0x5555555602007827 */ /* 0x001fca00078e02ff */
[----:B------:R-:W-:-:S05]  /*72d0*/  LEA.HI R0, R0, R0, RZ, 0x1 ;  /* 0x0000000000007211 */ /* 0x000fca00078f08ff */
[----:B------:R-:W-:Y:S02]  /*72e0*/  IMAD R3, R0, -0x3, R2 ;  /* 0xfffffffd00037824 */ /* 0x000fe400078e0202 */
[----:B------:R-:W-:Y:S02]  /*72f0*/  VIADD R2, R22, 0x24300 ;  /* 0x0002430016027836 */ /* 0x000fe40000000000 */
[C---:B------:R-:W-:Y:S02]  /*7300*/  IMAD R0, R3.reuse, 0x1000, R22 ;  /* 0x0000100003007824 */ /* 0x040fe400078e0216 */
[----:B------:R-:W-:Y:S01]  /*7310*/  IMAD R3, R3, 0x800, R2 ;  /* 0x0000080003037824 */ /* 0x000fe200078e0202 */
[----:B------:R-:W-:Y:S01]  /*7320*/  LOP3.LUT P0, RZ, R2, 0x9f, RZ, 0xc0, !PT ;  /* 0x0000009f02ff7812 */ /* 0x000fe2000780c0ff */
[----:B------:R-:W-:-:S03]  /*7330*/  VIADD R0, R0, 0xda00 ;  /* 0x0000da0000007836 */ /* 0x000fc60000000000 */
[----:B------:R-:W-:Y:S02]  /*7340*/  SHF.R.U32.HI R3, RZ, 0x4, R3 ;  /* 0x00000004ff037819 */ /* 0x000fe40000011603 */
[----:B------:R-:W-:Y:S02]  /*7350*/  SHF.R.U32.HI R0, RZ, 0x4, R0 ;  /* 0x00000004ff007819 */ /* 0x000fe40000011600 */
[----:B------:R-:W-:Y:S02]  /*7360*/  LOP3.LUT R3, R3, 0x3fff, RZ, 0xc0, !PT ;  /* 0x00003fff03037812 */ /* 0x000fe400078ec0ff */
[----:B------:R-:W-:-:S03]  /*7370*/  LOP3.LUT R2, R0, 0x3fff, RZ, 0xc0, !PT ;  /* 0x00003fff00027812 */ /* 0x000fc600078ec0ff */
[----:B------:R0:W-:Y:S01]  /*7380*/  STL [R1+0x34], R3 ;  /* 0x0000340301007387 */ /* 0x0001e20000100800 */
[----:B------:R-:W-:Y:S05]  /*7390*/  @!P0 BRA `(.L_x_2380) ;  /* 0x0000000000408947 */ /* 0x000fea0003800000 */
[----:B------:R-:W-:Y:S01]  /*73a0*/  MOV R0, 0x0 ;  /* 0x0000000000007802 */ /* 0x000fe20000000f00 */
[----:B------:R-:W-:Y:S01]  /*73b0*/  ULDC.64 UR4, c[0x4][0xa8] ;  /* 0x01002a0000047ab9 */ /* 0x000fe20000000a00 */
[----:B------:R-:W-:Y:S01]  /*73c0*/  ULDC.64 UR6, c[0x4][0xb0] ;  /* 0x01002c0000067ab9 */ /* 0x000fe20000000a00 */
[----:B------:R-:W-:Y:S01]  /*73d0*/  IMAD.U32 R4, RZ, RZ, UR4 ;  /* 0x00000004ff047e24 */ /* 0x000fe2000f8e00ff */
[----:B--2---:R2:W3:Y:S01]  /*73e0*/  LDC.64 R14, c[0x4][R0] ;  /* 0x01000000000e7b82 */ /* 0x0044e20000000a00 */
        /* <DEDUP_REMOVED lines=8> */
[----:B--2---:R-:W-:-:S07]  /*7470*/  IMAD.MOV.U32 R13, RZ, RZ, RZ ;  /* 0x000000ffff0d7224 */ /* 0x004fce00078e00ff */
[----:B------:R-:W-:-:S07]  /*7480*/  LEPC R20, `(.L_x_2380) ;  /* 0x000000001014794e */ /* 0x000fce0000000000 */
[----:B01-3-5:R-:W-:Y:S05]  /*7490*/  CALL.ABS.NOINC R14 ;  /* 0x000000000e007343 */ /* 0x02bfea0003c00000 */
.L_x_2380:
[----:B------:R-:W-:Y:S05]  /*74a0*/  BSYNC B6 ;  /* 0x0000000000067941 */ /* 0x000fea0003800000 */
.L_x_2379:
[----:B------:R-:W-:Y:S02]  /*74b0*/  ULDC UR4, c[0x0][0x3f4] ;  /* 0x0000fd0000047ab9 */ /* 0x000fe40000000800 */
[----:B------:R-:W-:-:S13]  /*74c0*/  ISETP.LT.AND P0, PT, RZ, UR4, PT ;  /* 0x00000004ff007c0c */ /* 0x000fda000bf01270 */
[----:B------:R-:W-:Y:S05]  /*74d0*/  @P0 BRA `(.L_x_2381) ;  /* 0x0000000000400947 */ /* 0x000fea0003800000 */
[----:B------:R-:W3:Y:S02]  /*74e0*/  LDL R16, [R1+0x74] ;  /* 0x0000740001107983 */ /* 0x000ee40000100800 */
[----:B---3--:R-:W-:-:S04]  /*74f0*/  LEA.HI R0, R16, R16, RZ, 0x1 ;  /* 0x0000001010007211 */ /* 0x008fc800078f08ff */
[----:B------:R-:W-:-:S05]  /*7500*/  LOP3.LUT R0, R0, 0xfffffffe, RZ, 0xc0, !PT ;  /* 0xfffffffe00007812 */ /* 0x000fca00078ec0ff */
[----:B------:R-:W-:-:S05]  /*7510*/  IMAD.IADD R0, R16, 0x1, -R0 ;  /* 0x0000000110007824 */ /* 0x000fca00078e0a00 */
[----:B0-----:R-:W-:-:S04]  /*7520*/  SHF.L.U32 R3, R0, 0x1f, RZ ;  /* 0x0000001f00037819 */ /* 0x001fc800000006ff */
[----:B------:R0:W3:Y:S03]  /*7530*/  SYNCS.PHASECHK.TRANS64.TRYWAIT P0, [R22+URZ+0x31c00], R3 ;  /* 0x031c0003160075a7 */ /* 0x0000e6000800017f */
[----:B---3--:R-:W-:Y:S05]  /*7540*/  @!P0 NANOSLEEP.SYNCS 0x989680 ;  /* 0x009896800000895d */ /* 0x008fea0003900000 */
[----:B------:R-:W3:Y:S01]  /*7550*/  @!P0 SYNCS.PHASECHK.TRANS64 P0, [R22+URZ+0x31c00], R3 ;  /* 0x031c0003160085a7 */ /* 0x000ee2000800007f */
[----:B------:R-:W-:Y:S04]  /*7560*/  BSSY B0, `(.L_x_2382) ;  /* 0x0000006000007945 */ /* 0x000fe80003800000 */
[----:B---3--:R-:W-:Y:S05]  /*7570*/  @P0 BRA `(.L_x_2383) ;  /* 0x0000000000100947 */ /* 0x008fea0003800000 */
.L_x_2384:
[----:B---3--:R3:W4:Y:S02]  /*7580*/  SYNCS.PHASECHK.TRANS64.TRYWAIT P0, [R22+URZ+0x31c00], R3 ;  /* 0x031c0003160075a7 */ /* 0x008724000800017f */
[----:B----4-:R-:W-:Y:S05]  /*7590*/  @!P0 NANOSLEEP.SYNCS 0x989680 ;  /* 0x009896800000895d */ /* 0x010fea0003900000 */
[----:B------:R-:W4:Y:S02]  /*75a0*/  @!P0 SYNCS.PHASECHK.TRANS64 P0, [R22+URZ+0x31c00], R3 ;  /* 0x031c0003160085a7 */ /* 0x000f24000800007f */
[----:B----4-:R-:W-:Y:S05]  /*75b0*/  @!P0 BRA `(.L_x_2384) ;  /* 0xfffffffc00f08947 */ /* 0x010fea000383ffff */
.L_x_2383:
[----:B------:R-:W-:Y:S05]  /*75c0*/  BSYNC B0 ;  /* 0x0000000000007941 */ /* 0x000fea0003800000 */
.L_x_2382:
[----:B------:R-:W-:Y:S05]  /*75d0*/  BRA `(.L_x_2385) ;  /* 0x0000004000907947 */ /* 0x000fea0003800000 */
.L_x_2381:
[----:B------:R-:W3:Y:S01]  /*75e0*/  LDL R0, [R1+0x78] ;  /* 0x0000780001007983 */ /* 0x000ee20000100800 */
[----:B------:R-:W-:Y:S01]  /*75f0*/  ULDC.64 UR6, c[0x0][0x408] ;  /* 0x0001020000067ab9 */ /* 0x000fe20000000a00 */
[----:B---3--:R-:W-:Y:S02]  /*7600*/  R2UR UR4, R0 ;  /* 0x00000000000472ca */ /* 0x008fe400000e0000 */
[----:B-----5:R-:W-:-:S05]  /*7610*/  SHF.R.S32.HI R0, RZ, 0x1f, R102 ;  /* 0x0000001fff007819 */ /* 0x020fca0000011466 */
[----:B------:R-:W-:-:S04]  /*7620*/  IMAD R5, R0, UR6, RZ ;  /* 0x0000000600057c24 */ /* 0x000fc8000f8e02ff */
[----:B------:R-:W-:Y:S02]  /*7630*/  IMAD R5, R102, UR7, R5 ;  /* 0x0000000766057c24 */ /* 0x000fe4000f8e0205 */
[----:B------:R-:W-:-:S03]  /*7640*/  ULOP3.LUT UP0, URZ, UR4, 0x1bf, URZ, 0xc0, !UPT ;  /* 0x000001bf043f7892 */ /* 0x000fc6000f80c03f */
[----:B------:R-:W-:Y:S02]  /*7650*/  ULDC.64 UR4, c[0x0][0x3f8] ;  /* 0x0000fe0000047ab9 */ /* 0x000fe40000000a00 */
[----:B0-----:R-:W-:Y:S01]  /*7660*/  IMAD R3, R0, UR4, RZ ;  /* 0x0000000400037c24 */ /* 0x001fe2000f8e02ff */
[----:B------:R-:W-:Y:S01]  /*7670*/  PLOP3.LUT P0, PT, PT, PT, UP0, 0x80, 0x0 ;  /* 0x000000000000781c */ /* 0x000fe20003f0f008 */
[----:B------:R-:W-:-:S04]  /*7680*/  IMAD.WIDE.U32 R16, R102, UR4, RZ ;  /* 0x0000000466107c25 */ /* 0x000fc8000f8e00ff */
        /* <DEDUP_REMOVED lines=20> */
[----:B-12---:R-:W-:Y:S05]  /*77d0*/  CALL.ABS.NOINC R14 ;  /* 0x000000000e007343 */ /* 0x006fea0003c00000 */
.L_x_2386:
[----:B------:R-:W3:Y:S01]  /*77e0*/  LDL R18, [R1+0x58] ;  /* 0x0000580001127983 */ /* 0x000ee20000100800 */
[----:B------:R-:W-:Y:S01]  /*77f0*/  ULDC.U8 UR4, c[0x0][0x410] ;  /* 0x0001040000047ab9 */ /* 0x000fe20000000000 */
[----:B------:R-:W-:Y:S01]  /*7800*/  BSSY B0, `(.L_x_2387) ;  /* 0x00003f9000007945 */ /* 0x000fe20003800000 */
[----:B------:R-:W-:Y:S01]  /*7810*/  ISETP.NE.AND P0, PT, RZ, UR4, PT ;  /* 0x00000004ff007c0c */ /* 0x000fe2000bf05270 */
[----:B---3--:R-:W-:-:S12]  /*7820*/  IMAD.IADD R10, R156, 0x1, R18 ;  /* 0x000000019c0a7824 */ /* 0x008fd800078e0212 */
        /* <DEDUP_REMOVED lines=10> */
[----:B------:R-:W3:Y:S01]  /*78d0*/  @P0 LDC R5, c[0x0][0x450] ;  /* 0x00011400ff050b82 */ /* 0x000ee20000000800 */
[----:B0-----:R-:W-:-:S04]  /*78e0*/  @P0 IMAD.HI.U32 R0, R10, R3, RZ ;  /* 0x000000030a000227 */ /* 0x001fc800078e00ff */
[----:B------:R-:W-:Y:S01]  /*78f0*/  IMAD.MOV.U32 R3, RZ, RZ, R10 ;  /* 0x000000ffff037224 */ /* 0x000fe200078e000a */
[----:B---3--:R-:W-:-:S04]  /*7900*/  @P0 SHF.R.U32.HI R3, RZ, R5, R0 ;  /* 0x00000005ff030219 */ /* 0x008fc80000011600 */
        /* <DEDUP_REMOVED lines=17> */
[----:B------:R0:W3:Y:S04]  /*7a20*/  SHFL.IDX PT, R3, R13, RZ, 0x1e1f ;  /* 0x001e1fff0d037589 */ /* 0x0000e800000e0000 */
[----:B------:R-:W4:Y:S04]  /*7a30*/  SHFL.IDX PT, R0, R0, RZ, 0x1e1f ;  /* 0x001e1fff00007589 */ /* 0x000f2800000e0000 */
[----:B------:R-:W0:Y:S04]  /*7a40*/  SHFL.IDX PT, R5, R5, RZ, 0x1e1f ;  /* 0x001e1fff05057589 */ /* 0x000e2800000e0000 */
[----:B--2---:R2:W0:Y:S02]  /*7a50*/  SHFL.IDX PT, R14, R4, RZ, 0x1e1f ;  /* 0x001e1fff040e7589 */ /* 0x00442400000e0000 */
.L_x_2635:
[----:B--2---:R-:W2:Y:S04]  /*7a60*/  LDL R4, [R1+0x50] ;  /* 0x0000500001047983 */ /* 0x004ea80000100800 */
[----:B------:R-:W5:Y:S01]  /*7a70*/  LDL R50, [R1+0x74] ;  /* 0x0000740001327983 */ /* 0x000f620000100800 */
[----:B------:R-:W-:Y:S01]  /*7a80*/  BSSY B1, `(.L_x_2390) ;  /* 0x0000061000017945 */ /* 0x000fe20003800000 */
[----:B------:R-:W-:Y:S02]  /*7a90*/  CS2R R8, SRZ ;  /* 0x0000000000087805 */ /* 0x000fe4000001ff00 */
[----:B0-----:R-:W-:Y:S02]  /*7aa0*/  CS2R R12, SRZ ;  /* 0x00000000000c7805 */ /* 0x001fe4000001ff00 */
[----:B------:R-:W-:-:S02]  /*7ab0*/  CS2R R20, SRZ ;  /* 0x0000000000147805 */ /* 0x000fc4000001ff00 */
[----:B------:R-:W-:Y:S02]  /*7ac0*/  CS2R R26, SRZ ;  /* 0x00000000001a7805 */ /* 0x000fe4000001ff00 */
[----:B------:R-:W-:Y:S02]  /*7ad0*/  CS2R R30, SRZ ;  /* 0x00000000001e7805 */ /* 0x000fe4000001ff00 */
[----:B------:R-:W-:Y:S02]  /*7ae0*/  CS2R R34, SRZ ;  /* 0x0000000000227805 */ /* 0x000fe4000001ff00 */
[----:B------:R-:W-:Y:S02]  /*7af0*/  CS2R R18, SRZ ;  /* 0x0000000000127805 */ /* 0x000fe4000001ff00 */
[----:B------:R-:W-:Y:S02]  /*7b00*/  CS2R R24, SRZ ;  /* 0x0000000000187805 */ /* 0x000fe4000001ff00 */
[----:B------:R-:W-:-:S02]  /*7b10*/  CS2R R28, SRZ ;  /* 0x00000000001c7805 */ /* 0x000fc4000001ff00 */
[----:B-1----:R-:W-:Y:S01]  /*7b20*/  CS2R R32, SRZ ;  /* 0x0000000000207805 */ /* 0x002fe2000001ff00 */
[----:B--2---:R-:W-:Y:S01]  /*7b30*/  IMAD R4, R4, R17, RZ ;  /* 0x0000001104047224 */ /* 0x004fe200078e02ff */
[----:B------:R-:W-:-:S03]  /*7b40*/  CS2R R16, SRZ ;  /* 0x0000000000107805 */ /* 0x000fc6000001ff00 */
[----:B------:R-:W-:Y:S01]  /*7b50*/  IMAD R105, R105, -0xc0, R4 ;  /* 0xffffff4069697824 */ /* 0x000fe200078e0204 */
[----:B------:R-:W-:Y:S02]  /*7b60*/  ISETP.GE.AND P1, PT, R10, R4, PT ;  /* 0x000000040a00720c */ /* 0x000fe40003f26270 */
[----:B------:R-:W-:Y:S02]  /*7b70*/  CS2R R10, SRZ ;  /* 0x00000000000a7805 */ /* 0x000fe4000001ff00 */
[----:B-----5:R-:W-:Y:S02]  /*7b80*/  LEA.HI R48, R50, R50, RZ, 0x1 ;  /* 0x0000003232307211 */ /* 0x020fe400078f08ff */
[----:B------:R-:W-:-:S04]  /*7b90*/  VIMNMX R105, R105, 0xc0, PT ;  /* 0x000000c069697848 */ /* 0x000fc80003fe0100 */
[----:B------:R-:W-:-:S03]  /*7ba0*/  ISETP.GE.AND P0, PT, R156, R105, PT ;  /* 0x000000699c00720c */ /* 0x000fc60003f06270 */
[----:B------:R-:W-:Y:S10]  /*7bb0*/  @P1 BRA `(.L_x_2391) ;  /* 0x0000000400341947 */ /* 0x000ff40003800000 */
        /* <DEDUP_REMOVED lines=33> */
[----:B------:R-:W-:-:S02]  /*7dd0*/  SHF.R.S32.HI R10, RZ, 0x1f, R36 ;  /* 0x0000001fff0a7819 */ /* 0x000fc40000011424 */
[-C--:B------:R-:W-:Y:S02]  /*7de0*/  @!P3 IADD3 R38, P5, R0, R11.reuse, RZ ;  /* 0x0000000b0026b210 */ /* 0x080fe40007fbe0ff */
[----:B0-----:R-:W-:Y:S01]  /*7df0*/  @!P3 IADD3 R6, P4, R14, R11, RZ ;  /* 0x0000000b0e06b210 */ /* 0x001fe20007f9e0ff */
[----:B------:R-:W-:Y:S01]  /*7e00*/  IMAD.SHL.U32 R45, R15, 0x2, RZ ;  /* 0x000000020f2d7824 */ /* 0x000fe200078e00ff */
[----:B------:R-:W-:Y:S01]  /*7e10*/  SHF.L.U64.HI R10, R36, 0x1, R10 ;  /* 0x00000001240a7819 */ /* 0x000fe2000001020a */
[--C-:B------:R-:W-:Y:S02]  /*7e20*/  @!P3 IMAD.X R39, R3, 0x1, R4.reuse, P5 ;  /* 0x000000010327b824 */ /* 0x100fe400028e0604 */
[C---:B------:R-:W-:Y:S01]  /*7e30*/  @!P3 IMAD.X R7, R5.reuse, 0x1, R4, P4 ;  /* 0x000000010507b824 */ /* 0x040fe200020e0604 */
[-C--:B------:R-:W-:Y:S02]  /*7e40*/  @!P2 IADD3 R40, P4, R14, R41.reuse, RZ ;  /* 0x000000290e28a210 */ /* 0x080fe40007f9e0ff */
        /* <DEDUP_REMOVED lines=15> */
[----:B------:R-:W-:-:S03]  /*7f40*/  ISETP.GE.AND P4, PT, R13, UR4, PT ;  /* 0x000000040d007c0c */ /* 0x000fc6000bf86270 */
[----:B------:R-:W-:Y:S01]  /*7f50*/  @!P5 IMAD.MOV.U32 R8, RZ, RZ, R0 ;  /* 0x000000ffff08d224 */ /* 0x000fe200078e0000 */
[----:B------:R-:W5:Y:S01]  /*7f60*/  @!P1 LD.E.64 R16, desc[UR60][R44.64] ;  /* 0x0000003c2c109980 */ /* 0x000f62000c101b00 */
        /* <DEDUP_REMOVED lines=18> */
.L_x_2391:
[----:B------:R-:W-:Y:S05]  /*8090*/  BSYNC B1 ;  /* 0x0000000000017941 */ /* 0x000fea0003800000 */
.L_x_2390:
[----:B---3-5:R-:W-:Y:S01]  /*80a0*/  IMAD.MOV.U32 R3, RZ, RZ, R9 ;  /* 0x000000ffff037224 */ /* 0x028fe200078e0009 */
[----:B------:R-:W-:Y:S01]  /*80b0*/  LOP3.LUT R48, R48, 0xfffffffe, RZ, 0xc0, !PT ;  /* 0xfffffffe30307812 */ /* 0x000fe200078ec0ff */
[----:B----4-:R-:W-:Y:S01]  /*80c0*/  IMAD.MOV.U32 R0, RZ, RZ, R8 ;  /* 0x000000ffff007224 */ /* 0x010fe200078e0008 */
[----:B------:R-:W-:Y:S01]  /*80d0*/  BSSY B1, `(.L_x_2392) ;  /* 0x0000031000017945 */ /* 0x000fe20003800000 */
[----:B------:R-:W-:Y:S01]  /*80e0*/  IMAD.MOV.U32 R4, RZ, RZ, R12 ;  /* 0x000000ffff047224 */ /* 0x000fe200078e000c */
[----:B0-----:R-:W-:Y:S01]  /*80f0*/  PRMT R15, R3, 0x7610, R15 ;  /* 0x00007610030f7816 */ /* 0x001fe2000000000f */
        /* <DEDUP_REMOVED lines=46> */
.L_x_2636:
[----:B------:R-:W-:Y:S05]  /*83e0*/  BSYNC B1 ;  /* 0x0000000000017941 */ /* 0x000fea0003800000 */
.L_x_2392:
        /* <DEDUP_REMOVED lines=69> */
.L_x_2396:
[----:B------:R-:W-:Y:S05]  /*8840*/  BSYNC B1 ;  /* 0x0000000000017941 */ /* 0x000fea0003800000 */
.L_x_2395:
        /* <DEDUP_REMOVED lines=49> */
.L_x_2398:
[----:B------:R-:W-:Y:S05]  /*8b60*/  BSYNC B1 ;  /* 0x0000000000017941 */ /* 0x000fea0003800000 */
.L_x_2397:
        /* <DEDUP_REMOVED lines=48> */
.L_x_2400:
[----:B------:R-:W-:Y:S05]  /*8e70*/  BSYNC B1 ;  /* 0x0000000000017941 */ /* 0x000fea0003800000 */
.L_x_2399:
        /* <DEDUP_REMOVED lines=48> */
.L_x_2402:
[----:B------:R-:W-:Y:S05]  /*9180*/  BSYNC B1 ;  /* 0x0000000000017941 */ /* 0x000fea0003800000 */
.L_x_2401:
        /* <DEDUP_REMOVED lines=48> */
.L_x_2404:
[----:B------:R-:W-:Y:S05]  /*9490*/  BSYNC B1 ;  /* 0x0000000000017941 */ /* 0x000fea0003800000 */
.L_x_2403:
        /* <DEDUP_REMOVED lines=48> */
.L_x_2388:
[----:B------:R-:W3:Y:S01]  /*97a0*/  LDL R12, [R1+0x38] ;  /* 0x00003800010c7983 */ /* 0x000ee20000100800 */
[----:B------:R-:W0:Y:S01]  /*97b0*/  LDC R17, c[0x0][0x448] ;  /* 0x00011200ff117b82 */ /* 0x000e220000000800 */
[----:B------:R-:W-:Y:S01]  /*97c0*/  ULDC.64 UR4, c[0x0][0x3f8] ;  /* 0x0000fe0000047ab9 */ /* 0x000fe20000000a00 */
[----:B------:R-:W-:Y:S01]  /*97d0*/  ULDC.64 UR6, c[0x0][0x408] ;  /* 0x0001020000067ab9 */ /* 0x000fe20000000a00 */
[----:B------:R-:W4:Y:S04]  /*97e0*/  LDL R11, [R1+0x3c] ;  /* 0x00003c00010b7983 */ /* 0x000f280000100800 */
[----:B--2---:R-:W3:Y:S01]  /*97f0*/  LDL.64 R14, [R1+0x18] ;  /* 0x00001800010e7983 */ /* 0x004ee20000100a00 */
[----:B------:R-:W-:Y:S02]  /*9800*/  IMAD.MOV.U32 R6, RZ, RZ, R16 ;  /* 0x000000ffff067224 */ /* 0x000fe400078e0010 */
[----:B------:R-:W-:-:S02]  /*9810*/  IMAD.MOV.U32 R7, RZ, RZ, R19 ;  /* 0x000000ffff077224 */ /* 0x000fc400078e0013 */
[----:B------:R-:W-:Y:S02]  /*9820*/  IMAD.MOV.U32 R8, RZ, RZ, R102 ;  /* 0x000000ffff087224 */ /* 0x000fe400078e0066 */
[----:B------:R-:W-:Y:S01]  /*9830*/  IMAD.MOV.U32 R9, RZ, RZ, R25 ;  /* 0x000000ffff097224 */ /* 0x000fe200078e0019 */
[----:B0-----:R-:W-:-:S13]  /*9840*/  ISETP.NE.AND P0, PT, R17, 0x1, PT ;  /* 0x000000011100780c */ /* 0x001fda0003f05270 */
[----:B------:R-:W0:Y:S08]  /*9850*/  @P0 LDC R3, c[0x0][0x44c] ;  /* 0x00011300ff030b82 */ /* 0x000e300000000800 */
[----:B------:R-:W2:Y:S01]  /*9860*/  @P0 LDC R5, c[0x0][0x450] ;  /* 0x00011400ff050b82 */ /* 0x000ea20000000800 */
[----:B0-----:R-:W-:-:S04]  /*9870*/  @P0 IMAD.HI.U32 R0, R10, R3, RZ ;  /* 0x000000030a000227 */ /* 0x001fc800078e00ff */
[----:B------:R-:W-:Y:S01]  /*9880*/  IMAD.MOV.U32 R3, RZ, RZ, R10 ;  /* 0x000000ffff037224 */ /* 0x000fe200078e000a */
[----:B--2---:R-:W-:-:S04]  /*9890*/  @P0 SHF.R.U32.HI R3, RZ, R5, R0 ;  /* 0x00000005ff030219 */ /* 0x004fc80000011600 */
        /* <DEDUP_REMOVED lines=16> */
[----:B---3--:R-:W-:-:S02]  /*99a0*/  IMAD.IADD R41, R14, 0x1, R12 ;  /* 0x000000010e297824 */ /* 0x008fc400078e020c */
[----:B----4-:R-:W-:-:S03]  /*99b0*/  IMAD.IADD R42, R14, 0x1, R11 ;  /* 0x000000010e2a7824 */ /* 0x010fc600078e020b */
        /* <DEDUP_REMOVED lines=13> */
.L_x_2642:
[----:B------:R-:W3:Y:S04]  /*9a90*/  LDL R0, [R1+0x50] ;  /* 0x0000500001007983 */ /* 0x000ee80000100800 */
[----:B------:R-:W5:Y:S01]  /*9aa0*/  LDL R53, [R1+0x74] ;  /* 0x0000740001357983 */ /* 0x000f620000100800 */
[----:B------:R-:W-:Y:S01]  /*9ab0*/  BSSY B1, `(.L_x_2406) ;  /* 0x0000037000017945 */ /* 0x000fe20003800000 */
[----:B----4-:R-:W-:Y:S01]  /*9ac0*/  IMAD.MOV.U32 R34, RZ, RZ, R14 ;  /* 0x000000ffff227224 */ /* 0x010fe200078e000e */
[----:B------:R-:W-:Y:S01]  /*9ad0*/  CS2R R6, SRZ ;  /* 0x0000000000067805 */ /* 0x000fe2000001ff00 */
[----:B--2---:R-:W-:Y:S01]  /*9ae0*/  IMAD.MOV.U32 R35, RZ, RZ, R5 ;  /* 0x000000ffff237224 */ /* 0x004fe200078e0005 */
        /* <DEDUP_REMOVED lines=9> */
[----:B---3--:R-:W-:-:S04]  /*9b80*/  IMAD R17, R0, R17, RZ ;  /* 0x0000001100117224 */ /* 0x008fc800078e02ff */
[----:B------:R-:W-:Y:S01]  /*9b90*/  IMAD R105, R105, -0xc0, R17 ;  /* 0xffffff4069697824 */ /* 0x000fe200078e0211 */
[----:B------:R-:W-:Y:S02]  /*9ba0*/  ISETP.GE.AND P1, PT, R10, R17, PT ;  /* 0x000000110a00720c */ /* 0x000fe40003f26270 */
[----:B------:R-:W-:Y:S02]  /*9bb0*/  CS2R R10, SRZ ;  /* 0x00000000000a7805 */ /* 0x000fe4000001ff00 */
[----:B-----5:R-:W-:Y:S02]  /*9bc0*/  LEA.HI R0, R53, R53, RZ, 0x1 ;  /* 0x0000003535007211 */ /* 0x020fe400078f08ff */
[----:B------:R-:W-:Y:S02]  /*9bd0*/  CS2R R16, SRZ ;  /* 0x0000000000107805 */ /* 0x000fe4000001ff00 */
[----:B------:R-:W-:-:S04]  /*9be0*/  VIMNMX R105, R105, 0xc0, PT ;  /* 0x000000c069697848 */ /* 0x000fc80003fe0100 */
[----:B------:R-:W-:Y:S01]  /*9bf0*/  ISETP.GE.AND P0, PT, R156, R105, PT ;  /* 0x000000699c00720c */ /* 0x000fe20003f06270 */
[----:B------:R-:W-:-:S12]  /*9c00*/  @P1 BRA `(.L_x_2407) ;  /* 0x0000000000841947 */ /* 0x000fd80003800000 */
[----:B------:R-:W2:Y:S01]  /*9c10*/  LDL.64 R48, [R1+0x8] ;  /* 0x0000080001307983 */ /* 0x000ea20000100a00 */
[----:B------:R-:W-:Y:S01]  /*9c20*/  ULDC UR4, c[0x0][0x3f4] ;  /* 0x0000fd0000047ab9 */ /* 0x000fe20000000800 */
        /* <DEDUP_REMOVED lines=9> */
[----:B------:R-:W-:Y:S01]  /*9cc0*/  CS2R R14, SRZ ;  /* 0x00000000000e7805 */ /* 0x000fe2000001ff00 */
[C---:B--2---:R-:W-:Y:S01]  /*9cd0*/  VIADD R3, R48.reuse, 0x10 ;  /* 0x0000001030037836 */ /* 0x044fe20000000000 */
[C---:B------:R-:W-:Y:S01]  /*9ce0*/  ISETP.GE.AND P1, PT, R48.reuse, UR4, PT ;  /* 0x0000000430007c0c */ /* 0x040fe2000bf26270 */
[----:B------:R-:W-:-:S03]  /*9cf0*/  VIADD R4, R48, 0x20 ;  /* 0x0000002030047836 */ /* 0x000fc60000000000 */
[----:B------:R-:W-:Y:S02]  /*9d00*/  ISETP.GE.AND P2, PT, R3, UR4, PT ;  /* 0x0000000403007c0c */ /* 0x000fe4000bf46270 */
[----:B------:R-:W-:Y:S02]  /*9d10*/  ISETP.GE.AND P3, PT, R4, UR4, PT ;  /* 0x0000000404007c0c */ /* 0x000fe4000bf66270 */
[----:B------:R-:W-:-:S05]  /*9d20*/  CS2R R4, SRZ ;  /* 0x0000000000047805 */ /* 0x000fca000001ff00 */
[----:B------:R-:W-:-:S04]  /*9d30*/  @!P1 IMAD.WIDE R12, R48, 0x2, R32 ;  /* 0x00000002300c9825 */ /* 0x000fc800078e0220 */
[----:B------:R-:W-:Y:S01]  /*9d40*/  @!P2 IMAD.SHL.U32 R3, R45, 0x8, RZ ;  /* 0x000000082d03a824 */ /* 0x000fe200078e00ff */
[----:B------:R0:W5:Y:S01]  /*9d50*/  @!P1 LD.E.128 R16, desc[UR60][R12.64] ;  /* 0x0000003c0c109980 */ /* 0x000162000c101d00 */
[----:B------:R-:W-:Y:S02]  /*9d60*/  @!P3 IMAD.SHL.U32 R47, R20, 0x8, RZ ;  /* 0x00000008142fb824 */ /* 0x000fe400078e00ff */
[----:B------:R-:W-:-:S04]  /*9d70*/  @!P2 IMAD.WIDE R36, R3, 0x2, R32 ;  /* 0x000000020324a825 */ /* 0x000fc800078e0220 */
[----:B------:R-:W-:Y:S01]  /*9d80*/  @!P3 IMAD.WIDE R38, R47, 0x2, R32 ;  /* 0x000000022f26b825 */ /* 0x000fe200078e0220 */
[----:B------:R1:W5:Y:S01]  /*9d90*/  @!P2 LD.E.128 R24, desc[UR60][R36.64] ;  /* 0x0000003c2418a980 */ /* 0x000362000c101d00 */
[----:B0-----:R-:W-:Y:S02]  /*9da0*/  CS2R R12, SRZ ;  /* 0x00000000000c7805 */ /* 0x001fe4000001ff00 */
[--C-:B------:R-:W-:Y:S01]  /*9db0*/  @!P2 IMAD.WIDE R32, R3, 0x2, R34.reuse ;  /* 0x000000020320a825 */ /* 0x100fe200078e0222 */
[----:B------:R1:W5:Y:S03]  /*9dc0*/  @!P3 LD.E.128 R28, desc[UR60][R38.64] ;  /* 0x0000003c261cb980 */ /* 0x000366000c101d00 */
[--C-:B------:R-:W-:Y:S01]  /*9dd0*/  @!P3 IMAD.WIDE R46, R47, 0x2, R34.reuse ;  /* 0x000000022f2eb825 */ /* 0x100fe200078e0222 */
[----:B------:R1:W5:Y:S03]  /*9de0*/  @!P2 LD.E.128 R8, desc[UR60][R32.64] ;  /* 0x0000003c2008a980 */ /* 0x000366000c101d00 */
[----:B------:R-:W-:Y:S01]  /*9df0*/  @!P1 IMAD.WIDE R34, R48, 0x2, R34 ;  /* 0x0000000230229825 */ /* 0x000fe200078e0222 */
[----:B------:R1:W5:Y:S04]  /*9e00*/  @!P3 LD.E.128 R12, desc[UR60][R46.64] ;  /* 0x0000003c2e0cb980 */ /* 0x000368000c101d00 */
[----:B------:R1:W5:Y:S02]  /*9e10*/  @!P1 LD.E.128 R4, desc[UR60][R34.64] ;  /* 0x0000003c22049980 */ /* 0x000364000c101d00 */
.L_x_2407:
[----:B------:R-:W-:Y:S05]  /*9e20*/  BSYNC B1 ;  /* 0x0000000000017941 */ /* 0x000fea0003800000 */
.L_x_2406:
[----:B------:R-:W-:Y:S01]  /*9e30*/  LOP3.LUT R0, R0, 0xfffffffe, RZ, 0xc0, !PT ;  /* 0xfffffffe00007812 */ /* 0x000fe200078ec0ff */
[----:B-----5:R-:W-:Y:S01]  /*9e40*/  IMAD.MOV.U32 R3, RZ, RZ, R4 ;  /* 0x000000ffff037224 */ /* 0x020fe200078e0004 */
[----:B------:R-:W-:Y:S01]  /*9e50*/  BSSY B1, `(.L_x_2408) ;  /* 0x0000032000017945 */ /* 0x000fe20003800000 */
[----:B-1----:R-:W-:Y:S02]  /*9e60*/  IMAD.MOV.U32 R32, RZ, RZ, R5 ;  /* 0x000000ffff207224 */ /* 0x002fe400078e0005 */
        /* <DEDUP_REMOVED lines=48> */
.L_x_2643:
[----:B------:R-:W-:Y:S05]  /*a170*/  BSYNC B1 ;  /* 0x0000000000017941 */ /* 0x000fea0003800000 */
.L_x_2408:
[----:B------:R-:W-:Y:S02]  /*a180*/  PRMT R53, R0, 0x7610, R53 ;  /* 0x0000761000357816 */ /* 0x000fe40000000035 */
[----:B------:R-:W-:Y:S01]  /*a190*/  PRMT R54, R32, 0x7610, R54 ;  /* 0x0000761020367816 */ /* 0x000fe20000000036 */
[----:B------:R-:W-:Y:S06]  /*a1a0*/  @P0 BRA `(.L_x_2394) ;  /* 0x0000001400780947 */ /* 0x000fec0003800000 */
[----:B------:R-:W2:Y:S01]  /*a1b0*/  LDL.64 R34, [R1+0x8] ;  /* 0x0000080001227983 */ /* 0x000ea20000100a00 */
[----:B------:R-:W2:Y:S03]  /*a1c0*/  LDC R0, c[0x0][0x3f4] ;  /* 0x0000fd00ff007b82 */ /* 0x000ea60000000800 */
[----:B------:R1:W5:Y:S04]  /*a1d0*/  LDL R80, [R1+0x78] ;  /* 0x0000780001507983 */ /* 0x0003680000100800 */
[----:B------:R1:W5:Y:S04]  /*a1e0*/  LDL R79, [R1+0x14] ;  /* 0x00001400014f7983 */ /* 0x0003680000100800 */
[----:B------:R1:W5:Y:S04]  /*a1f0*/  LDL R77, [R1+0x20] ;  /* 0x00002000014d7983 */ /* 0x0003680000100800 */
[----:B------:R1:W5:Y:S01]  /*a200*/  LDL R75, [R1+0x24] ;  /* 0x00002400014b7983 */ /* 0x0003620000100800 */
[----:B------:R-:W-:Y:S01]  /*a210*/  BSSY B1, `(.L_x_2410) ;  /* 0x0000077000017945 */ /* 0x000fe20003800000 */
[C---:B--2---:R-:W-:Y:S01]  /*a220*/  ISETP.GE.AND P0, PT, R34.reuse, R0, PT ;  /* 0x000000002200720c */ /* 0x044fe20003f06270 */
[----:B0-----:R-:W-:-:S02]  /*a230*/  VIADD R3, R34, 0x10 ;  /* 0x0000001022037836 */ /* 0x001fc40000000000 */
[----:B------:R-:W-:-:S03]  /*a240*/  VIADD R33, R34, 0x20 ;  /* 0x0000002022217836 */ /* 0x000fc60000000000 */
[-C--:B------:R-:W-:Y:S02]  /*a250*/  ISETP.GE.AND P1, PT, R3, R0.reuse, PT ;  /* 0x000000000300720c */ /* 0x080fe40003f26270 */
[----:B------:R-:W-:-:S05]  /*a260*/  ISETP.GE.AND P2, PT, R33, R0, PT ;  /* 0x000000002100720c */ /* 0x000fca0003f46270 */
[----:B-1----:R-:W-:Y:S08]  /*a270*/  @P0 BRA `(.L_x_2411) ;  /* 0x0000000400c00947 */ /* 0x002ff00003800000 */
[----:B------:R-:W0:Y:S01]  /*a280*/  S2R R36, SR_TID.X ;  /* 0x0000000000247919 */ /* 0x000e220000002100 */
[----:B-----5:R-:W-:Y:S02]  /*a290*/  LOP3.LUT R33, R79, 0x18, R34, 0xf8, !PT ;  /* 0x000000184f217812 */ /* 0x020fe400078ef822 */
[----:B------:R-:W-:Y:S02]  /*a2a0*/  R2UR UR4, R80 ;  /* 0x00000000500472ca */ /* 0x000fe400000e0000 */
[----:B------:R-:W-:Y:S02]  /*a2b0*/  LOP3.LUT R33, R33, R77, RZ, 0x3c, !PT ;  /* 0x0000004d21217212 */ /* 0x000fe400078e3cff */
[----:B------:R-:W-:Y:S02]  /*a2c0*/  SHF.R.U64 R70, R4, 0x10, R5 ;  /* 0x0000001004467819 */ /* 0x000fe40000001205 */
[----:B------:R-:W-:Y:S01]  /*a2d0*/  SHF.R.U64 R67, R16, 0x10, R17 ;  /* 0x0000001010437819 */ /* 0x000fe20000001211 */
[----:B------:R-:W-:Y:S01]  /*a2e0*/  IMAD.IADD R34, R75, 0x1, R33 ;  /* 0x000000014b227824 */ /* 0x000fe200078e0221 */
[----:B------:R-:W-:-:S02]  /*a2f0*/  PRMT R70, R47, 0x5432, R70 ;  /* 0x000054322f467816 */ /* 0x000fc40000000046 */
[----:B------:R-:W-:Y:S02]  /*a300*/  SHF.R.U64 R16, R18, 0x10, R19 ;  /* 0x0000001012107819 */ /* 0x000fe40000001213 */
[----:B------:R-:W-:Y:S01]  /*a310*/  PRMT R67, R64, 0x5410, R67 ;  /* 0x0000541040437816 */ /* 0x000fe20000000043 */
[----:B------:R-:W-:Y:S01]  /*a320*/  IMAD.U32 R72, R70, 0x10000, RZ ;  /* 0x0001000046487824 */ /* 0x000fe200078e00ff */
[----:B------:R-:W-:Y:S02]  /*a330*/  SHF.R.U32.HI R69, RZ, 0x10, R17 ;  /* 0x00000010ff457819 */ /* 0x000fe40000011611 */
[----:B------:R-:W-:Y:S01]  /*a340*/  SHF.R.U32.HI R19, RZ, 0x10, R19 ;  /* 0x00000010ff137819 */ /* 0x000fe20000011613 */
[----:B------:R-:W-:Y:S01]  /*a350*/  IMAD.U32 R68, R67, 0x10000, RZ ;  /* 0x0001000043447824 */ /* 0x000fe200078e00ff */
[----:B------:R-:W-:Y:S02]  /*a360*/  SHF.R.U32.HI R71, RZ, 0x10, R5 ;  /* 0x00000010ff477819 */ /* 0x000fe40000011605 */
        /* <DEDUP_REMOVED lines=8> */
[C---:B------:R-:W-:Y:S01]  /*a3f0*/  IMAD.U32 R74, R71.reuse, 0x10000, RZ ;  /* 0x00010000474a7824 */ /* 0x040fe200078e00ff */
[----:B------:R-:W-:Y:S01]  /*a400*/  LEA.HI R3, R36, R36, RZ, 0x1 ;  /* 0x0000002424037211 */ /* 0x000fe200078f08ff */
[----:B------:R-:W-:Y:S01]  /*a410*/  IMAD.U32 R73, R6, 0x10000, RZ ;  /* 0x0001000006497824 */ /* 0x000fe200078e00ff */
[----:B------:R-:W-:-:S02]  /*a420*/  LOP3.LUT R71, R71, 0xffff0000, RZ, 0xc0, !PT ;  /* 0xffff000047477812 */ /* 0x000fc400078ec0ff */
[----:B------:R-:W-:Y:S02]  /*a430*/  LOP3.LUT R3, R3, 0xfffffffe, RZ, 0xc0, !PT ;  /* 0xfffffffe03037812 */ /* 0x000fe400078ec0ff */
[----:B------:R-:W-:Y:S02]  /*a440*/  LOP3.LUT R67, R67, 0xffff0000, RZ, 0xc0, !PT ;  /* 0xffff000043437812 */ /* 0x000fe400078ec0ff */
[----:B------:R-:W-:Y:S01]  /*a450*/  PRMT R16, R50, 0x5432, R16 ;  /* 0x0000543232107816 */ /* 0x000fe20000000010 */
[----:B------:R-:W-:Y:S01]  /*a460*/  IMAD.IADD R3, R36, 0x1, -R3 ;  /* 0x0000000124037824 */ /* 0x000fe200078e0a03 */
[----:B------:R-:W-:Y:S02]  /*a470*/  PRMT R18, R48, 0x5432, R18 ;  /* 0x0000543230127816 */ /* 0x000fe40000000012 */
[----:B------:R-:W-:Y:S02]  /*a480*/  LOP3.LUT R6, R6, 0xffff0000, RZ, 0xc0, !PT ;  /* 0xffff000006067812 */ /* 0x000fe400078ec0ff */
[----:B------:R-:W-:-:S04]  /*a490*/  LEA.HI R3, R0, R3, RZ, 0x1d ;  /* 0x0000000300037211 */ /* 0x000fc800078fe8ff */
[----:B------:R-:W-:-:S04]  /*a4a0*/  SHF.R.S32.HI R32, RZ, 0x1f, R3 ;  /* 0x0000001fff207819 */ /* 0x000fc80000011403 */
[----:B------:R-:W-:Y:S01]  /*a4b0*/  LEA.HI R32, R32, R3, RZ, 0x2 ;  /* 0x0000000320207211 */ /* 0x000fe200078f10ff */
[----:B------:R-:W-:-:S03]  /*a4c0*/  IMAD.SHL.U32 R3, R3, 0x8, RZ ;  /* 0x0000000803037824 */ /* 0x000fc600078e00ff */
[----:B------:R-:W-:Y:S02]  /*a4d0*/  SHF.R.S32.HI R33, RZ, 0x2, R32 ;  /* 0x00000002ff217819 */ /* 0x000fe40000011420 */
[----:B------:R-:W-:Y:S02]  /*a4e0*/  LOP3.LUT R32, R79, 0x18, R3, 0xf8, !PT ;  /* 0x000000184f207812 */ /* 0x000fe400078ef803 */
[----:B------:R-:W-:Y:S01]  /*a4f0*/  LEA R3, R34, UR4, 0x1 ;  /* 0x0000000422037c11 */ /* 0x000fe2000f8e08ff */
[----:B------:R-:W-:Y:S01]  /*a500*/  IMAD R33, R33, 0x1800, R75 ;  /* 0x0000180021217824 */ /* 0x000fe200078e024b */
[----:B------:R-:W-:-:S05]  /*a510*/  LOP3.LUT R32, R32, R77, RZ, 0x3c, !PT ;  /* 0x0000004d20207212 */ /* 0x000fca00078e3cff */
[----:B------:R-:W-:Y:S02]  /*a520*/  IMAD.IADD R37, R33, 0x1, R32 ;  /* 0x0000000121257824 */ /* 0x000fe400078e0220 */
[----:B------:R-:W0:Y:S02]  /*a530*/  LDS.128 R32, [R3] ;  /* 0x0000000003207984 */ /* 0x000e240000000c00 */
[----:B------:R-:W-:-:S05]  /*a540*/  IMAD R46, R37, 0x2, R22 ;  /* 0x00000002252e7824 */ /* 0x000fca00078e0216 */
[----:B------:R-:W1:Y:S01]  /*a550*/  LDS.128 R36, [R46+0xda00] ;  /* 0x00da00002e247984 */ /* 0x000e620000000c00 */
[----:B0-----:R-:W-:Y:S01]  /*a560*/  IMAD.U32 R19, R32, 0x10000, RZ ;  /* 0x0001000020137824 */ /* 0x001fe200078e00ff */
[C---:B------:R-:W-:Y:S01]  /*a570*/  LOP3.LUT R4, R34.reuse, 0xffff0000, RZ, 0xc0, !PT ;  /* 0xffff000022047812 */ /* 0x040fe200078ec0ff */
[----:B------:R-:W-:Y:S01]  /*a580*/  IMAD.U32 R7, R34, 0x10000, RZ ;  /* 0x0001000022077824 */ /* 0x000fe200078e00ff */
[C---:B------:R-:W-:Y:S01]  /*a590*/  LOP3.LUT R34, R35.reuse, 0xffff0000, RZ, 0xc0, !PT ;  /* 0xffff000023227812 */ /* 0x040fe200078ec0ff */
[----:B------:R-:W-:Y:S01]  /*a5a0*/  IMAD.U32 R64, R35, 0x10000, RZ ;  /* 0x0001000023407824 */ /* 0x000fe200078e00ff */
[----:B------:R-:W-:Y:S01]  /*a5b0*/  LOP3.LUT R32, R32, 0xffff0000, RZ, 0xc0, !PT ;  /* 0xffff000020207812 */ /* 0x000fe200078ec0ff */
[----:B------:R-:W-:Y:S01]  /*a5c0*/  IMAD.U32 R63, R33, 0x10000, RZ ;  /* 0x00010000213f7824 */ /* 0x000fe200078e00ff */
[C---:B-1----:R-:W-:Y:S01]  /*a5d0*/  LOP3.LUT R35, R36.reuse, 0xffff0000, RZ, 0xc0, !PT ;  /* 0xffff000024237812 */ /* 0x042fe200078ec0ff */
[----:B------:R-:W-:Y:S01]  /*a5e0*/  IMAD.U32 R17, R36, 0x10000, RZ ;  /* 0x0001000024117824 */ /* 0x000fe200078e00ff */
[C---:B------:R-:W-:Y:S01]  /*a5f0*/  LOP3.LUT R36, R37.reuse, 0xffff0000, RZ, 0xc0, !PT ;  /* 0xffff000025247812 */ /* 0x040fe200078ec0ff */
[----:B------:R-:W-:Y:S01]  /*a600*/  IMAD.U32 R65, R37, 0x10000, RZ ;  /* 0x0001000025417824 */ /* 0x000fe200078e00ff */
[----:B------:R-:W-:Y:S01]  /*a610*/  LOP3.LUT R33, R33, 0xffff0000, RZ, 0xc0, !PT ;  /* 0xffff000021217812 */ /* 0x000fe200078ec0ff */
[C---:B------:R-:W-:Y:S01]  /*a620*/  FMUL.FTZ R76, R17.reuse, R72 ;  /* 0x00000048114c7220 */ /* 0x040fe20000410000 */
[-C--:B------:R-:W-:Y:S01]  /*a630*/  FMUL.FTZ R78, R17, R68.reuse ;  /* 0x00000044114e7220 */ /* 0x080fe20000410000 */
[C---:B------:R-:W-:Y:S01]  /*a640*/  IMAD.U32 R66, R39.reuse, 0x10000, RZ ;  /* 0x0001000027427824 */ /* 0x040fe200078e00ff */
[----:B------:R-:W-:Y:S01]  /*a650*/  LOP3.LUT R39, R39, 0xffff0000, RZ, 0xc0, !PT ;  /* 0xffff000027277812 */ /* 0x000fe200078ec0ff */
[----:B------:R-:W-:Y:S01]  /*a660*/  FFMA.FTZ R17, R19, R68, -R76 ;  /* 0x0000004413117223 */ /* 0x000fe2000001084c */
[----:B------:R-:W-:-:S02]  /*a670*/  IMAD.U32 R68, R69, 0x10000, RZ ;  /* 0x0001000045447824 */ /* 0x000fc400078e00ff */
[----:B------:R-:W-:Y:S01]  /*a680*/  FFMA.FTZ R78, R19, R72, R78 ;  /* 0x00000048134e7223 */ /* 0x000fe2000001004e */
[----:B------:R-:W-:Y:S02]  /*a690*/  IMAD.U32 R19, R5, 0x10000, RZ ;  /* 0x0001000005137824 */ /* 0x000fe400078e00ff */
[C---:B------:R-:W-:Y:S01]  /*a6a0*/  FMUL.FTZ R76, R65.reuse, R74 ;  /* 0x0000004a414c7220 */ /* 0x040fe20000410000 */
[----:B------:R-:W-:Y:S01]  /*a6b0*/  FMUL.FTZ R72, R65, R68 ;  /* 0x0000004441487220 */ /* 0x000fe20000410000 */
[C---:B------:R-:W-:Y:S01]  /*a6c0*/  FMUL.FTZ R65, R66.reuse, R73 ;  /* 0x0000004942417220 */ /* 0x040fe20000410000 */
[----:B------:R-:W-:Y:S01]  /*a6d0*/  LOP3.LUT R69, R69, 0xffff0000, RZ, 0xc0, !PT ;  /* 0xffff000045457812 */ /* 0x000fe200078ec0ff */
[-C--:B------:R-:W-:Y:S01]  /*a6e0*/  FMUL.FTZ R66, R66, R19.reuse ;  /* 0x0000001342427220 */ /* 0x080fe20000410000 */
[----:B------:R-:W-:Y:S01]  /*a6f0*/  FFMA.FTZ R72, R63, R74, R72 ;  /* 0x0000004a3f487223 */ /* 0x000fe20000010048 */
[----:B------:R-:W-:Y:S01]  /*a700*/  FFMA.FTZ R65, R64, R19, -R65 ;  /* 0x0000001340417223 */ /* 0x000fe20000010841 */
[C---:B------:R-:W-:Y:S01]  /*a710*/  FMUL.FTZ R19, R35.reuse, R70 ;  /* 0x0000004623137220 */ /* 0x040fe20000410000 */
[----:B------:R-:W-:Y:S01]  /*a720*/  FMUL.FTZ R74, R36, R71 ;  /* 0x00000047244a7220 */ /* 0x000fe20000410000 */
[----:B------:R-:W-:Y:S01]  /*a730*/  FFMA.FTZ R73, R64, R73, R66 ;  /* 0x0000004940497223 */ /* 0x000fe20000010042 */
[----:B------:R-:W-:Y:S01]  /*a740*/  FMUL.FTZ R35, R35, R67 ;  /* 0x0000004323237220 */ /* 0x000fe20000410000 */
[----:B------:R-:W-:Y:S01]  /*a750*/  FMUL.FTZ R36, R36, R69 ;  /* 0x0000004524247220 */ /* 0x000fe20000410000 */
[----:B------:R-:W-:-:S02]  /*a760*/  IMAD.U32 R37, R38, 0x10000, RZ ;  /* 0x0001000026257824 */ /* 0x000fc400078e00ff */
[----:B------:R-:W-:Y:S01]  /*a770*/  FFMA.FTZ R76, R63, R68, -R76 ;  /* 0x000000443f4c7223 */ /* 0x000fe2000001084c */
[----:B------:R-:W-:Y:S02]  /*a780*/  IMAD.U32 R66, R18, 0x10000, RZ ;  /* 0x0001000012427824 */ /* 0x000fe400078e00ff */
[----:B------:R-:W-:Y:S01]  /*a790*/  FFMA.FTZ R68, R32, R67, -R19 ;  /* 0x0000004320447223 */ /* 0x000fe20000010813 */
[----:B------:R-:W-:Y:S02]  /*a7a0*/  IMAD.U32 R64, R16, 0x10000, RZ ;  /* 0x0001000010407824 */ /* 0x000fe400078e00ff */
[----:B------:R-:W-:Y:S01]  /*a7b0*/  FFMA.FTZ R35, R32, R70, R35 ;  /* 0x0000004620237223 */ /* 0x000fe20000010023 */
[C---:B------:R-:W-:Y:S01]  /*a7c0*/  FFMA.FTZ R69, R33.reuse, R69, -R74 ;  /* 0x0000004521457223 */ /* 0x040fe2000001084a */
[----:B------:R-:W-:Y:S01]  /*a7d0*/  FFMA.FTZ R71, R33, R71, R36 ;  /* 0x0000004721477223 */ /* 0x000fe20000010024 */
[----:B------:R-:W-:Y:S01]  /*a7e0*/  LOP3.LUT R38, R38, 0xffff0000, RZ, 0xc0, !PT ;  /* 0xffff000026267812 */ /* 0x000fe200078ec0ff */
[C---:B------:R-:W-:Y:S01]  /*a7f0*/  FMUL.FTZ R32, R37.reuse, R66 ;  /* 0x0000004225207220 */ /* 0x040fe20000410000 */
[----:B------:R-:W-:Y:S01]  /*a800*/  FMUL.FTZ R36, R37, R64 ;  /* 0x0000004025247220 */ /* 0x000fe20000410000 */
[----:B------:R-:W-:Y:S01]  /*a810*/  LOP3.LUT R33, R18, 0xffff0000, RZ, 0xc0, !PT ;  /* 0xffff000012217812 */ /* 0x000fe200078ec0ff */
[----:B------:R-:W-:Y:S01]  /*a820*/  FMUL.FTZ R37, R39, R6 ;  /* 0x0000000627257220 */ /* 0x000fe20000410000 */
[----:B------:R-:W-:Y:S01]  /*a830*/  LOP3.LUT R19, R16, 0xffff0000, RZ, 0xc0, !PT ;  /* 0xffff000010137812 */ /* 0x000fe200078ec0ff */
[----:B------:R-:W-:Y:S01]  /*a840*/  FFMA.FTZ R32, R7, R64, -R32 ;  /* 0x0000004007207223 */ /* 0x000fe20000010820 */
[----:B------:R-:W-:Y:S01]  /*a850*/  LOP3.LUT R5, R5, 0xffff0000, RZ, 0xc0, !PT ;  /* 0xffff000005057812 */ /* 0x000fe200078ec0ff */
[----:B------:R-:W-:Y:S01]  /*a860*/  FFMA.FTZ R18, R7, R66, R36 ;  /* 0x0000004207127223 */ /* 0x000fe20000010024 */
[C---:B------:R-:W-:Y:S01]  /*a870*/  FMUL.FTZ R7, R38.reuse, R33 ;  /* 0x0000002126077220 */ /* 0x040fe20000410000 */
[----:B------:R-:W-:Y:S01]  /*a880*/  FMUL.FTZ R38, R38, R19 ;  /* 0x0000001326267220 */ /* 0x000fe20000410000 */
[----:B------:R-:W-:Y:S01]  /*a890*/  F2FP.BF16.F32.PACK_AB R16, R35, R78 ;  /* 0x0000004e2310723e */ /* 0x000fe200000010ff */
[----:B------:R-:W-:Y:S01]  /*a8a0*/  FMUL.FTZ R39, R39, R5 ;  /* 0x0000000527277220 */ /* 0x000fe20000410000 */
[----:B------:R-:W-:Y:S01]  /*a8b0*/  FFMA.FTZ R7, R4, R19, -R7 ;  /* 0x0000001304077223 */ /* 0x000fe20000010807 */
[----:B------:R-:W-:Y:S01]  /*a8c0*/  FFMA.FTZ R36, R34, R5, -R37 ;  /* 0x0000000522247223 */ /* 0x000fe20000010825 */
[----:B------:R-:W-:Y:S01]  /*a8d0*/  FFMA.FTZ R33, R4, R33, R38 ;  /* 0x0000002104217223 */ /* 0x000fe20000010026 */
        /* <DEDUP_REMOVED lines=10> */
.L_x_2411:
[----:B------:R-:W-:Y:S05]  /*a980*/  BSYNC B1 ;  /* 0x0000000000017941 */ /* 0x000fea0003800000 */
.L_x_2410:
[----:B------:R-:W-:Y:S04]  /*a990*/  BSSY B1, `(.L_x_2412) ;  /* 0x0000070000017945 */ /* 0x000fe80003800000 */
[----:B------:R-:W-:Y:S05]  /*a9a0*/  @P1 BRA `(.L_x_2413) ;  /* 0x0000000400b81947 */ /* 0x000fea0003800000 */
[----:B------:R-:W-:Y:S02]  /*a9b0*/  LEA.HI R45, R0, R45, RZ, 0x1d ;  /* 0x0000002d002d7211 */ /* 0x000fe400078fe8ff */
[----:B------:R-:W-:Y:S02]  /*a9c0*/  LEA.HI R42, R43, R42, RZ, 0x5 ;  /* 0x0000002a2b2a7211 */ /* 0x000fe400078f28ff */
[----:B0-----:R-:W-:Y:S01]  /*a9d0*/  SHF.R.S32.HI R4, RZ, 0x1f, R45 ;  /* 0x0000001fff047819 */ /* 0x001fe2000001142d */
[----:B------:R-:W-:Y:S01]  /*a9e0*/  IMAD.SHL.U32 R3, R45, 0x8, RZ ;  /* 0x000000082d037824 */ /* 0x000fe200078e00ff */
[----:B------:R-:W-:Y:S02]  /*a9f0*/  SHF.R.S32.HI R42, RZ, 0x5, R42 ;  /* 0x00000005ff2a7819 */ /* 0x000fe4000001142a */
[----:B-----5:R-:W-:Y:S02]  /*aa00*/  LOP3.LUT R44, R79, 0x18, R44, 0xf8, !PT ;  /* 0x000000184f2c7812 */ /* 0x020fe400078ef82c */
[----:B------:R-:W-:Y:S01]  /*aa10*/  LEA.HI R4, R4, R45, RZ, 0x2 ;  /* 0x0000002d04047211 */ /* 0x000fe200078f10ff */
[----:B------:R-:W-:Y:S01]  /*aa20*/  IMAD R42, R42, 0x1800, R75 ;  /* 0x000018002a2a7824 */ /* 0x000fe200078e024b */
[----:B------:R-:W-:-:S02]  /*aa30*/  LOP3.LUT R5, R44, R77, RZ, 0x3c, !PT ;  /* 0x0000004d2c057212 */ /* 0x000fc400078e3cff */
[----:B------:R-:W-:Y:S02]  /*aa40*/  LOP3.LUT R3, R79, 0x18, R3, 0xf8, !PT ;  /* 0x000000184f037812 */ /* 0x000fe400078ef803 */
[----:B------:R-:W-:Y:S01]  /*aa50*/  SHF.R.S32.HI R4, RZ, 0x2, R4 ;  /* 0x00000002ff047819 */ /* 0x000fe20000011404 */
[----:B------:R-:W-:Y:S01]  /*aa60*/  IMAD.IADD R42, R42, 0x1, R5 ;  /* 0x000000012a2a7824 */ /* 0x000fe200078e0205 */
[----:B------:R-:W-:Y:S02]  /*aa70*/  R2UR UR4, R80 ;  /* 0x00000000500472ca */ /* 0x000fe400000e0000 */
[----:B------:R-:W-:Y:S01]  /*aa80*/  LOP3.LUT R5, R3, R77, RZ, 0x3c, !PT ;  /* 0x0000004d03057212 */ /* 0x000fe200078e3cff */
[----:B------:R-:W-:Y:S01]  /*aa90*/  IMAD R4, R4, 0x1800, R75 ;  /* 0x0000180004047824 */ /* 0x000fe200078e024b */
[----:B------:R-:W-:Y:S02]  /*aaa0*/  SHF.R.U64 R34, R24, 0x10, R25 ;  /* 0x0000001018227819 */ /* 0x000fe40000001219 */
[----:B------:R-:W-:Y:S01]  /*aab0*/  SHF.R.U64 R24, R8, 0x10, R9 ;  /* 0x0000001008187819 */ /* 0x000fe20000001209 */
[----:B------:R-:W-:Y:S01]  /*aac0*/  IMAD.IADD R17, R4, 0x1, R5 ;  /* 0x0000000104117824 */ /* 0x000fe200078e0205 */
[----:B------:R-:W-:-:S02]  /*aad0*/  SHF.R.U32.HI R9, RZ, 0x10, R9 ;  /* 0x00000010ff097819 */ /* 0x000fc40000011609 */
[----:B------:R-:W-:Y:S01]  /*aae0*/  PRMT R59, R59, 0x5410, R34 ;  /* 0x000054103b3b7816 */ /* 0x000fe20000000022 */
[----:B------:R-:W-:Y:S01]  /*aaf0*/  IMAD R32, R17, 0x2, R22 ;  /* 0x0000000211207824 */ /* 0x000fe200078e0216 */
[----:B------:R-:W-:Y:S02]  /*ab00*/  PRMT R55, R55, 0x5410, R24 ;  /* 0x0000541037377816 */ /* 0x000fe40000000018 */
[----:B------:R-:W-:Y:S01]  /*ab10*/  LEA R3, R42, UR4, 0x1 ;  /* 0x000000042a037c11 */ /* 0x000fe2000f8e08ff */
[----:B------:R-:W-:Y:S01]  /*ab20*/  IMAD.U32 R33, R59, 0x10000, RZ ;  /* 0x000100003b217824 */ /* 0x000fe200078e00ff */
[----:B------:R-:W0:Y:S01]  /*ab30*/  LDS.128 R16, [R32+0xda00] ;  /* 0x00da000020107984 */ /* 0x000e220000000c00 */
[----:B------:R-:W-:Y:S01]  /*ab40*/  SHF.R.U32.HI R25, RZ, 0x10, R25 ;  /* 0x00000010ff197819 */ /* 0x000fe20000011619 */
[----:B------:R-:W-:Y:S01]  /*ab50*/  IMAD.U32 R35, R55, 0x10000, RZ ;  /* 0x0001000037237824 */ /* 0x000fe200078e00ff */
[----:B------:R-:W-:Y:S01]  /*ab60*/  SHF.R.U64 R8, R10, 0x10, R11 ;  /* 0x000000100a087819 */ /* 0x000fe2000000120b */
[----:B------:R-:W1:Y:S01]  /*ab70*/  LDS.128 R4, [R3] ;  /* 0x0000000003047984 */ /* 0x000e620000000c00 */
[----:B------:R-:W-:-:S02]  /*ab80*/  PRMT R56, R56, 0x5410, R9 ;  /* 0x0000541038387816 */ /* 0x000fc40000000009 */
[----:B------:R-:W-:Y:S02]  /*ab90*/  SHF.R.U64 R26, R26, 0x10, R27 ;  /* 0x000000101a1a7819 */ /* 0x000fe4000000121b */
[----:B------:R-:W-:Y:S01]  /*aba0*/  SHF.R.U32.HI R11, RZ, 0x10, R11 ;  /* 0x00000010ff0b7819 */ /* 0x000fe2000001160b */
[----:B------:R-:W-:Y:S01]  /*abb0*/  IMAD.U32 R34, R56, 0x10000, RZ ;  /* 0x0001000038227824 */ /* 0x000fe200078e00ff */
[----:B------:R-:W-:Y:S02]  /*abc0*/  SHF.R.U32.HI R27, RZ, 0x10, R27 ;  /* 0x00000010ff1b7819 */ /* 0x000fe4000001161b */
[----:B------:R-:W-:Y:S02]  /*abd0*/  PRMT R60, R60, 0x5410, R25 ;  /* 0x000054103c3c7816 */ /* 0x000fe40000000019 */
[----:B------:R-:W-:Y:S02]  /*abe0*/  PRMT R57, R57, 0x5410, R8 ;  /* 0x0000541039397816 */ /* 0x000fe40000000008 */
[----:B------:R-:W-:-:S02]  /*abf0*/  PRMT R58, R58, 0x5410, R11 ;  /* 0x000054103a3a7816 */ /* 0x000fc4000000000b */
[----:B------:R-:W-:Y:S02]  /*ac00*/  PRMT R62, R62, 0x5410, R27 ;  /* 0x000054103e3e7816 */ /* 0x000fe4000000001b */
[----:B------:R-:W-:Y:S01]  /*ac10*/  LOP3.LUT R55, R55, 0xffff0000, RZ, 0xc0, !PT ;  /* 0xffff000037377812 */ /* 0x000fe200078ec0ff */
[----:B------:R-:W-:Y:S01]  /*ac20*/  IMAD.U32 R36, R58, 0x10000, RZ ;  /* 0x000100003a247824 */ /* 0x000fe200078e00ff */
[----:B------:R-:W-:Y:S02]  /*ac30*/  LOP3.LUT R59, R59, 0xffff0000, RZ, 0xc0, !PT ;  /* 0xffff00003b3b7812 */ /* 0x000fe400078ec0ff */
[----:B------:R-:W-:Y:S02]  /*ac40*/  LOP3.LUT R56, R56, 0xffff0000, RZ, 0xc0, !PT ;  /* 0xffff000038387812 */ /* 0x000fe400078ec0ff */
[----:B------:R-:W-:Y:S02]  /*ac50*/  PRMT R61, R61, 0x5410, R26 ;  /* 0x000054103d3d7816 */ /* 0x000fe4000000001a */
[----:B------:R-:W-:Y:S01]  /*ac60*/  LOP3.LUT R58, R58, 0xffff0000, RZ, 0xc0, !PT ;  /* 0xffff00003a3a7812 */ /* 0x000fe200078ec0ff */
[C---:B0-----:R-:W-:Y:S01]  /*ac70*/  IMAD.U32 R24, R16.reuse, 0x10000, RZ ;  /* 0x0001000010187824 */ /* 0x041fe200078e00ff */
[----:B------:R-:W-:Y:S01]  /*ac80*/  LOP3.LUT R16, R16, 0xffff0000, RZ, 0xc0, !PT ;  /* 0xffff000010107812 */ /* 0x000fe200078ec0ff */
[C---:B------:R-:W-:Y:S01]  /*ac90*/  IMAD.U32 R25, R17.reuse, 0x10000, RZ ;  /* 0x0001000011197824 */ /* 0x040fe200078e00ff */
[----:B------:R-:W-:Y:S01]  /*aca0*/  LOP3.LUT R17, R17, 0xffff0000, RZ, 0xc0, !PT ;  /* 0xffff000011117812 */ /* 0x000fe200078ec0ff */
[----:B-1----:R-:W-:-:S02]  /*acb0*/  IMAD.U32 R8, R4, 0x10000, RZ ;  /* 0x0001000004087824 */ /* 0x002fc400078e00ff */
[C---:B------:R-:W-:Y:S01]  /*acc0*/  FMUL.FTZ R37, R24.reuse, R35 ;  /* 0x0000002318257220 */ /* 0x040fe20000410000 */
[-C--:B------:R-:W-:Y:S01]  /*acd0*/  FMUL.FTZ R39, R24, R33.reuse ;  /* 0x0000002118277220 */ /* 0x080fe20000410000 */
[----:B------:R-:W-:Y:S02]  /*ace0*/  IMAD.U32 R24, R60, 0x10000, RZ ;  /* 0x000100003c187824 */ /* 0x000fe400078e00ff */
[----:B------:R-:W-:Y:S01]  /*acf0*/  FMUL.FTZ R38, R25, R34 ;  /* 0x0000002219267220 */ /* 0x000fe20000410000 */
[----:B------:R-:W-:Y:S02]  /*ad00*/  IMAD.U32 R9, R5, 0x10000, RZ ;  /* 0x0001000005097824 */ /* 0x000fe400078e00ff */
[C---:B------:R-:W-:Y:S01]  /*ad10*/  FFMA.FTZ R37, R8.reuse, R33, -R37 ;  /* 0x0000002108257223 */ /* 0x040fe20000010825 */
[----:B------:R-:W-:Y:S02]  /*ad20*/  IMAD.U32 R27, R19, 0x10000, RZ ;  /* 0x00010000131b7824 */ /* 0x000fe400078e00ff */
[----:B------:R-:W-:Y:S01]  /*ad30*/  FFMA.FTZ R39, R8, R35, R39 ;  /* 0x0000002308277223 */ /* 0x000fe20000010027 */
[----:B------:R-:W-:-:S02]  /*ad40*/  IMAD.U32 R8, R62, 0x10000, RZ ;  /* 0x000100003e087824 */ /* 0x000fc400078e00ff */
[-C--:B------:R-:W-:Y:S01]  /*ad50*/  FMUL.FTZ R42, R25, R24.reuse ;  /* 0x00000018192a7220 */ /* 0x080fe20000410000 */
[----:B------:R-:W-:Y:S01]  /*ad60*/  FFMA.FTZ R38, R9, R24, -R38 ;  /* 0x0000001809267223 */ /* 0x000fe20000010826 */
[----:B------:R-:W-:Y:S01]  /*ad70*/  FMUL.FTZ R24, R27, R36 ;  /* 0x000000241b187220 */ /* 0x000fe20000410000 */
[----:B------:R-:W-:Y:S01]  /*ad80*/  LOP3.LUT R4, R4, 0xffff0000, RZ, 0xc0, !PT ;  /* 0xffff000004047812 */ /* 0x000fe200078ec0ff */
[----:B------:R-:W-:Y:S02]  /*ad90*/  IMAD.U32 R11, R7, 0x10000, RZ ;  /* 0x00010000070b7824 */ /* 0x000fe400078e00ff */
[----:B------:R-:W-:Y:S01]  /*ada0*/  FMUL.FTZ R27, R27, R8 ;  /* 0x000000081b1b7220 */ /* 0x000fe20000410000 */
[----:B------:R-:W-:Y:S01]  /*adb0*/  FFMA.FTZ R42, R9, R34, R42 ;  /* 0x00000022092a7223 */ /* 0x000fe2000001002a */
[----:B------:R-:W-:Y:S01]  /*adc0*/  LOP3.LUT R60, R60, 0xffff0000, RZ, 0xc0, !PT ;  /* 0xffff00003c3c7812 */ /* 0x000fe200078ec0ff */
[C---:B------:R-:W-:Y:S01]  /*add0*/  FMUL.FTZ R9, R16.reuse, R55 ;  /* 0x0000003710097220 */ /* 0x040fe20000410000 */
[----:B------:R-:W-:Y:S01]  /*ade0*/  LOP3.LUT R5, R5, 0xffff0000, RZ, 0xc0, !PT ;  /* 0xffff000005057812 */ /* 0x000fe200078ec0ff */
        /* <DEDUP_REMOVED lines=10> */
[----:B------:R-:W-:Y:S02]  /*ae90*/  IMAD.U32 R10, R6, 0x10000, RZ ;  /* 0x00010000060a7824 */ /* 0x000fe400078e00ff */
        /* <DEDUP_REMOVED lines=12> */
[----:B------:R-:W-:Y:S01]  /*af60*/  FMUL.FTZ R5, R18, R57 ;  /* 0x0000003912057220 */ /* 0x000fe20000410000 */
[----:B------:R-:W-:Y:S01]  /*af70*/  LOP3.LUT R6, R6, 0xffff0000, RZ, 0xc0, !PT ;  /* 0xffff000006067812 */ /* 0x000fe200078ec0ff */
[-C--:B------:R-:W-:Y:S01]  /*af80*/  FMUL.FTZ R4, R18, R61.reuse ;  /* 0x0000003d12047220 */ /* 0x080fe20000410000 */
[----:B------:R-:W-:Y:S01]  /*af90*/  LOP3.LUT R7, R7, 0xffff0000, RZ, 0xc0, !PT ;  /* 0xffff000007077812 */ /* 0x000fe200078ec0ff */
[----:B------:R-:W-:Y:S01]  /*afa0*/  FMUL.FTZ R19, R19, R62 ;  /* 0x0000003e13137220 */ /* 0x000fe20000410000 */
[----:B------:R-:W-:Y:S01]  /*afb0*/  F2FP.BF16.F32.PACK_AB R9, R27, R42 ;  /* 0x0000002a1b09723e */ /* 0x000fe200000010ff */
        /* <DEDUP_REMOVED lines=13> */
.L_x_2413:
[----:B------:R-:W-:Y:S05]  /*b090*/  BSYNC B1 ;  /* 0x0000000000017941 */ /* 0x000fea0003800000 */
.L_x_2412:
        /* <DEDUP_REMOVED lines=11> */
[----:B------:R-:W-:Y:S01]  /*b150*/  R2UR UR4, R80 ;  /* 0x00000000500472ca */ /* 0x000fe200000e0000 */
[----:B------:R-:W-:Y:S01]  /*b160*/  IMAD R5, R5, 0x1800, R75 ;  /* 0x0000180005057824 */ /* 0x000fe200078e024b */
[-C--:B------:R-:W-:Y:S02]  /*b170*/  LOP3.LUT R4, R3, R77.reuse, RZ, 0x3c, !PT ;  /* 0x0000004d03047212 */ /* 0x080fe400078e3cff */
        /* <DEDUP_REMOVED lines=10> */
[----:B------:R-:W-:Y:S01]  /*b220*/  PRMT R47, R47, 0x5410, R16 ;  /* 0x000054102f2f7816 */ /* 0x000fe20000000010 */
[----:B------:R-:W-:Y:S01]  /*b230*/  IMAD.U32 R21, R51, 0x10000, RZ ;  /* 0x0001000033157824 */ /* 0x000fe200078e00ff */
[----:B------:R-:W-:Y:S01]  /*b240*/  SHF.R.U32.HI R29, RZ, 0x10, R29 ;  /* 0x00000010ff1d7819 */ /* 0x000fe2000001161d */
[----:B------:R-:W1:Y:S01]  /*b250*/  LDS.128 R4, [R0] ;  /* 0x0000000000047984 */ /* 0x000e620000000c00 */
[----:B------:R-:W-:Y:S01]  /*b260*/  SHF.R.U64 R12, R14, 0x10, R15 ;  /* 0x000000100e0c7819 */ /* 0x000fe2000000120f */
[----:B------:R-:W-:Y:S01]  /*b270*/  IMAD.U32 R25, R47, 0x10000, RZ ;  /* 0x000100002f197824 */ /* 0x000fe200078e00ff */
[----:B------:R-:W-:Y:S02]  /*b280*/  PRMT R48, R48, 0x5410, R13 ;  /* 0x0000541030307816 */ /* 0x000fe4000000000d */
[----:B------:R-:W-:-:S02]  /*b290*/  SHF.R.U64 R18, R30, 0x10, R31 ;  /* 0x000000101e127819 */ /* 0x000fc4000000121f */
[----:B------:R-:W-:Y:S01]  /*b2a0*/  SHF.R.U32.HI R15, RZ, 0x10, R15 ;  /* 0x00000010ff0f7819 */ /* 0x000fe2000001160f */
[----:B------:R-:W-:Y:S01]  /*b2b0*/  IMAD.U32 R20, R48, 0x10000, RZ ;  /* 0x0001000030147824 */ /* 0x000fe200078e00ff */
[----:B------:R-:W-:Y:S02]  /*b2c0*/  SHF.R.U32.HI R31, RZ, 0x10, R31 ;  /* 0x00000010ff1f7819 */ /* 0x000fe4000001161f */
[----:B------:R-:W-:Y:S02]  /*b2d0*/  PRMT R52, R52, 0x5410, R29 ;  /* 0x0000541034347816 */ /* 0x000fe4000000001d */
[----:B------:R-:W-:Y:S02]  /*b2e0*/  PRMT R49, R49, 0x5410, R12 ;  /* 0x0000541031317816 */ /* 0x000fe4000000000c */
[----:B------:R-:W-:Y:S02]  /*b2f0*/  PRMT R50, R50, 0x5410, R15 ;  /* 0x0000541032327816 */ /* 0x000fe4000000000f */
[----:B------:R-:W-:-:S02]  /*b300*/  PRMT R54, R54, 0x5410, R31 ;  /* 0x0000541036367816 */ /* 0x000fc4000000001f */
        /* <DEDUP_REMOVED lines=72> */
.L_x_2394:
[----:B------:R-:W-:Y:S05]  /*b790*/  BSYNC B0 ;  /* 0x0000000000007941 */ /* 0x000fea0003800000 */
.L_x_2387:
        /* <DEDUP_REMOVED lines=8> */
.L_x_2385:
[----:B0--3--:R-:W3:Y:S02]  /*b820*/  LDL R0, [R1+0x2c] ;  /* 0x00002c0001007983 */ /* 0x009ee40000100800 */
[----:B---3--:R-:W-:-:S13]  /*b830*/  R2UR UR4, R0 ;  /* 0x00000000000472ca */ /* 0x008fda00000e0000 */
[----:B------:R-:W-:-:S05]  /*b840*/  IMAD.U32 R0, RZ, RZ, UR4 ;  /* 0x00000004ff007e24 */ /* 0x000fca000f8e00ff */
[----:B------:R-:W-:-:S13]  /*b850*/  ISETP.NE.AND P0, PT, R0, 0x3, PT ;  /* 0x000000030000780c */ /* 0x000fda0003f05270 */
[----:B------:R-:W-:Y:S05]  /*b860*/  @!P0 BRA `(.L_x_2414) ;  /* 0x0000000000048947 */ /* 0x000fea0003800000 */
[----:B------:R-:W-:Y:S01]  /*b870*/  BPT.TRAP 0x1 ;  /* 0x000000040000795c */ /* 0x000fe20000300000 */
.L_x_2414:
[----:B------:R-:W3:Y:S01]  /*b880*/  LDL R0, [R1+0x4] ;  /* 0x0000040001007983 */ /* 0x000ee20000100800 */
[----:B------:R-:W-:Y:S01]  /*b890*/  IMAD R21, R145, 0x8, R22 ;  /* 0x0000000891157824 */ /* 0x000fe200078e0216 */
[----:B---3--:R-:W-:-:S04]  /*b8a0*/  SHF.L.U32 R0, R0, 0x1f, RZ ;  /* 0x0000001f00007819 */ /* 0x008fc800000006ff */
[----:B------:R0:W3:Y:S01]  /*b8b0*/  SYNCS.PHASECHK.TRANS64.TRYWAIT P2, [R21+URZ+0x31c30], R0 ;  /* 0x031c3000150075a7 */ /* 0x0000e2000804017f */
[----:B------:R-:W-:Y:S05]  /*b8c0*/  @!P0 BRA `(.L_x_2415) ;  /* 0x0000000000048947 */ /* 0x000fea0003800000 */
[----:B------:R-:W-:Y:S01]  /*b8d0*/  BPT.TRAP 0x1 ;  /* 0x000000040000795c */ /* 0x000fe20000300000 */
.L_x_2415:
[----:B--2-4-:R-:W2:Y:S02]  /*b8e0*/  S2R R3, SR_TID.X ;  /* 0x0000000000037919 */ /* 0x014ea40000002100 */
[----:B--2---:R-:W-:-:S04]  /*b8f0*/  LOP3.LUT R3, R3, 0x7f, RZ, 0xc0, !PT ;  /* 0x0000007f03037812 */ /* 0x004fc800078ec0ff */
[----:B------:R-:W-:Y:S01]  /*b900*/  ISETP.NE.AND P1, PT, R3, RZ, PT ;  /* 0x000000ff0300720c */ /* 0x000fe20003f25270 */
[----:B---3--:R-:W-:-:S12]  /*b910*/  @P2 BRA `(.L_x_2416) ;  /* 0x0000000000082947 */ /* 0x008fd80003800000 */
[----:B------:R-:W2:Y:S02]  /*b920*/  SYNCS.PHASECHK.TRANS64.TRYWAIT P2, [R21+URZ+0x31c30], R0 ;  /* 0x031c3000150075a7 */ /* 0x000ea4000804017f */
[----:B--2---:R-:W-:Y:S05]  /*b930*/  @!P2 BRA `(.L_x_2417) ;  /* 0x000001840010a947 */ /* 0x004fea0003800000 */
.L_x_2416:
[----:B------:R-:W-:Y:S05]  /*b940*/  WARPSYNC.ALL ;  /* 0x0000000000007948 */ /* 0x000fea0003800000 */
[----:B0-2---:R-:W-:Y:S01]  /*b950*/  VIADD R0, R22, 0x16a00 ;  /* 0x00016a0016007836 */ /* 0x005fe20000000000 */
[----:B------:R-:W-:Y:S01]  /*b960*/  LOP3.LUT R2, R2, 0x10000, RZ, 0xfc, !PT ;  /* 0x0001000002027812 */ /* 0x000fe200078efcff */
[----:B------:R-:W-:Y:S02]  /*b970*/  IMAD.MOV.U32 R3, RZ, RZ, -0x7fffffe0 ;  /* 0x80000020ff037424 */ /* 0x000fe400078e00ff */
[----:B------:R-:W-:Y:S01]  /*b980*/  IMAD.MOV.U32 R15, RZ, RZ, -0x7fffffe0 ;  /* 0x80000020ff0f7424 */ /* 0x000fe200078e00ff */
[----:B------:R-:W-:Y:S01]  /*b990*/  SHF.R.U32.HI R0, RZ, 0x4, R0 ;  /* 0x00000004ff007819 */ /* 0x000fe20000011600 */
[----:B------:R-:W-:Y:S01]  /*b9a0*/  WARPGROUP.ARRIVE ;  /* 0x00000000000079c5 */ /* 0x000fe20000000000 */
[----:B------:R-:W-:Y:S01]  /*b9b0*/  IMAD.MOV.U32 R5, RZ, RZ, -0x7fffffe0 ;  /* 0x80000020ff057424 */ /* 0x000fe200078e00ff */
[----:B------:R-:W0:Y:S01]  /*b9c0*/  LDC R18, c[0x0][0x448] ;  /* 0x00011200ff127b82 */ /* 0x000e220000000800 */
[----:B------:R-:W-:-:S04]  /*b9d0*/  LOP3.LUT R0, R0, 0x3fff, RZ, 0xc0, !PT ;  /* 0x00003fff00007812 */ /* 0x000fc800078ec0ff */
[----:B------:R-:W-:-:S05]  /*b9e0*/  LOP3.LUT R4, R0, 0x10000, RZ, 0xfc, !PT ;  /* 0x0001000000047812 */ /* 0x000fca00078efcff */
[----:B------:R-:W-:Y:S01]  /*b9f0*/  IMAD R14, R145, 0x6c0, R4 ;  /* 0x000006c0910e7824 */ /* 0x000fe200078e0204 */
[----:B------:R-:W-:Y:S01]  /*ba00*/  R2UR UR4, R2 ;  /* 0x00000000020472ca */ /* 0x000fe200000e0000 */
[----:B------:R2:W-:Y:S01]  /*ba10*/  STL [R1+0x30], R4 ;  /* 0x0000300401007387 */ /* 0x0005e20000100800 */
[----:B------:R-:W-:Y:S02]  /*ba20*/  R2UR UR5, R3 ;  /* 0x00000000030572ca */ /* 0x000fe400000e0000 */
[----:B------:R-:W-:Y:S02]  /*ba30*/  R2UR UR6, R14 ;  /* 0x000000000e0672ca */ /* 0x000fe400000e0000 */
[----:B------:R-:W-:Y:S02]  /*ba40*/  R2UR UR7, R15 ;  /* 0x000000000f0772ca */ /* 0x000fe400000e0000 */
[----:B------:R-:W-:Y:S02]  /*ba50*/  R2UR UR11, R5 ;  /* 0x00000000050b72ca */ /* 0x000fe400000e0000 */
[----:B------:R-:W-:Y:S01]  /*ba60*/  R2UR UR8, R2 ;  /* 0x00000000020872ca */ /* 0x000fe200000e0000 */
[C---:B--2---:R-:W-:Y:S01]  /*ba70*/  VIADD R4, R14.reuse, 0x40 ;  /* 0x000000400e047836 */ /* 0x044fe20000000000 */
[----:B------:R-:W-:Y:S01]  /*ba80*/  R2UR UR9, R3 ;  /* 0x00000000030972ca */ /* 0x000fe200000e0000 */
[----:B------:R-:W-:-:S02]  /*ba90*/  VIADD R6, R14, 0xc0 ;  /* 0x000000c00e067836 */ /* 0x000fc40000000000 */
[----:B------:R-:W-:Y:S01]  /*baa0*/  IMAD.MOV.U32 R7, RZ, RZ, -0x7fffffe0 ;  /* 0x80000020ff077424 */ /* 0x000fe200078e00ff */
[----:B------:R-:W-:Y:S02]  /*bab0*/  R2UR UR12, R2 ;  /* 0x00000000020c72ca */ /* 0x000fe400000e0000 */
[C---:B------:R-:W-:Y:S01]  /*bac0*/  R2UR UR13, R3.reuse ;  /* 0x00000000030d72ca */ /* 0x040fe200000e0000 */
[----:B------:R-:W-:Y:S01]  /*bad0*/  HGMMA.64x16x16.F32.BF16 R88, gdesc[UR4], RZ, !UPT, gsb0 ;  /* 0x00200000045879f0 */ /* 0x000fe2000c0018ff */
[----:B------:R-:W-:Y:S01]  /*bae0*/  R2UR UR10, R4 ;  /* 0x00000000040a72ca */ /* 0x000fe200000e0000 */
[----:B------:R-:W-:Y:S02]  /*baf0*/  VIADD R4, R14, 0x80 ;  /* 0x000000800e047836 */ /* 0x000fe40000000000 */
[----:B------:R-:W-:Y:S01]  /*bb00*/  IMAD.MOV.U32 R9, RZ, RZ, -0x7fffffe0 ;  /* 0x80000020ff097424 */ /* 0x000fe200078e00ff */
[----:B------:R-:W-:Y:S01]  /*bb10*/  R2UR UR16, R2 ;  /* 0x00000000021072ca */ /* 0x000fe200000e0000 */
[----:B------:R-:W-:Y:S01]  /*bb20*/  VIADD R8, R14, 0x100 ;  /* 0x000001000e087836 */ /* 0x000fe20000000000 */
[----:B------:R-:W-:-:S02]  /*bb30*/  R2UR UR17, R3 ;  /* 0x00000000031172ca */ /* 0x000fc400000e0000 */
[C---:B------:R-:W-:Y:S02]  /*bb40*/  R2UR UR20, R2.reuse ;  /* 0x00000000021472ca */ /* 0x040fe400000e0000 */
[C---:B------:R-:W-:Y:S02]  /*bb50*/  R2UR UR21, R3.reuse ;  /* 0x00000000031572ca */ /* 0x040fe400000e0000 */
[----:B------:R-:W-:Y:S02]  /*bb60*/  R2UR UR24, R2 ;  /* 0x00000000021872ca */ /* 0x000fe400000e0000 */
[----:B------:R-:W-:Y:S01]  /*bb70*/  R2UR UR25, R3 ;  /* 0x00000000031972ca */ /* 0x000fe200000e0000 */
[----:B------:R-:W-:Y:S02]  /*bb80*/  VIADD R10, R14, 0x102 ;  /* 0x000001020e0a7836 */ /* 0x000fe40000000000 */
[----:B------:R-:W-:Y:S02]  /*bb90*/  IMAD.MOV.U32 R11, RZ, RZ, -0x7fffffe0 ;  /* 0x80000020ff0b7424 */ /* 0x000fe400078e00ff */
[----:B------:R-:W-:-:S02]  /*bba0*/  VIADD R12, R2, 0x300 ;  /* 0x00000300020c7836 */ /* 0x000fc40000000000 */
[----:B------:R-:W-:Y:S02]  /*bbb0*/  IMAD.MOV.U32 R13, RZ, RZ, -0x7fffffe0 ;  /* 0x80000020ff0d7424 */ /* 0x000fe400078e00ff */
[----:B------:R-:W-:Y:S01]  /*bbc0*/  IMAD.MOV.U32 R17, RZ, RZ, -0x7fffffe0 ;  /* 0x80000020ff117424 */ /* 0x000fe200078e00ff */
[----:B0-----:R-:W-:Y:S01]  /*bbd0*/  ISETP.NE.AND P5, PT, R18, 0x1, PT ;  /* 0x000000011200780c */ /* 0x001fe20003fa5270 */
[----:B------:R-:W-:Y:S01]  /*bbe0*/  VIADD R16, R14, 0x342 ;  /* 0x000003420e107836 */ /* 0x000fe20000000000 */
[----:B------:R-:W2:Y:S01]  /*bbf0*/  LDL.LU R0, [R1] ;  /* 0x0000000001007983 */ /* 0x000ea20000300800 */
[----:B------:R-:W-:Y:S01]  /*bc00*/  IMAD.MOV.U32 R5, RZ, RZ, -0x7fffffe0 ;  /* 0x80000020ff057424 */ /* 0x000fe200078e00ff */
[----:B------:R-:W-:Y:S01]  /*bc10*/  R2UR UR6, R4 ;  /* 0x00000000040672ca */ /* 0x000fe200000e0000 */
[----:B------:R-:W-:Y:S01]  /*bc20*/  VIADD R4, R14, 0x140 ;  /* 0x000001400e047836 */ /* 0x000fe20000000000 */
[----:B------:R-:W-:Y:S02]  /*bc30*/  R2UR UR4, R2 ;  /* 0x00000000020472ca */ /* 0x000fe400000e0000 */
[----:B------:R-:W-:Y:S01]  /*bc40*/  R2UR UR7, R5 ;  /* 0x00000000050772ca */ /* 0x000fe200000e0000 */
[----:B------:R-:W-:Y:S01]  /*bc50*/  IMAD.MOV.U32 R5, RZ, RZ, -0x7fffffe0 ;  /* 0x80000020ff057424 */ /* 0x000fe200078e00ff */
[----:B------:R-:W-:-:S02]  /*bc60*/  R2UR UR5, R3 ;  /* 0x00000000030572ca */ /* 0x000fc400000e0000 */
        /* <DEDUP_REMOVED lines=12> */
[----:B------:R-:W0:Y:S01]  /*bd30*/  @P5 LDC R15, c[0x0][0x44c] ;  /* 0x00011300ff0f5b82 */ /* 0x000e220000000800 */
[----:B------:R-:W-:-:S02]  /*bd40*/  WARPGROUP.DEPBAR.LE gsb0, 0x0 ;  /* 0x00008000000079c5 */ /* 0x000fc40000010000 */
[----:B-----5:R-:W-:-:S06]  /*bd50*/  WARPGROUP.ARRIVE ;  /* 0x00000000000079c5 */ /* 0x020fcc0000000000 */
        /* <DEDUP_REMOVED lines=9> */
[----:B------:R-:W-:Y:S01]  /*bdf0*/  R2UR UR27, R5 ;  /* 0x00000000051b72ca */ /* 0x000fe200000e0000 */
[----:B------:R-:W-:Y:S01]  /*be00*/  IMAD.MOV.U32 R5, RZ, RZ, -0x7fffffe0 ;  /* 0x80000020ff057424 */ /* 0x000fe200078e00ff */
        /* <DEDUP_REMOVED lines=30> */
[----:B------:R-:W-:Y:S02]  /*bff0*/  R2UR UR8, R8 ;  /* 0x00000000080872ca */ /* 0x000fe400000e0000 */
[----:B------:R-:W-:Y:S01]  /*c000*/  R2UR UR9, R9 ;  /* 0x00000000090972ca */ /* 0x000fe200000e0000 */
[----:B------:R-:W-:Y:S02]  /*c010*/  VIADD R18, R14, 0x500 ;  /* 0x000005000e127836 */ /* 0x000fe40000000000 */
[----:B------:R-:W-:Y:S01]  /*c020*/  IMAD.MOV.U32 R19, RZ, RZ, -0x7fffffe0 ;  /* 0x80000020ff137424 */ /* 0x000fe200078e00ff */
[----:B--2---:R-:W-:-:S04]  /*c030*/  LOP3.LUT R0, R0, 0xfffffff7, RZ, 0xc0, !PT ;  /* 0xfffffff700007812 */ /* 0x004fc800078ec0ff */
[----:B------:R-:W-:-:S05]  /*c040*/  @P5 LOP3.LUT R0, R0, 0x8, RZ, 0xfc, !PT ;  /* 0x0000000800005812 */ /* 0x000fca00078efcff */
[----:B------:R2:W-:Y:S04]  /*c050*/  STL [R1], R0 ;  /* 0x0000000001007387 */ /* 0x0005e80000100800 */
[----:B------:R-:W3:Y:S04]  /*c060*/  LDL R102, [R1+0x58] ;  /* 0x0000580001667983 */ /* 0x000ee80000100800 */
[----:B------:R-:W4:Y:S04]  /*c070*/  LDL R100, [R1+0x54] ;  /* 0x0000540001647983 */ /* 0x000f280000100800 */
[----:B--2---:R-:W3:Y:S01]  /*c080*/  LDL R0, [R1+0x68] ;  /* 0x0000680001007983 */ /* 0x004ee20000100800 */
[----:B------:R-:W-:-:S02]  /*c090*/  WARPGROUP.DEPBAR.LE gsb0, 0x0 ;  /* 0x00008000000079c5 */ /* 0x000fc40000010000 */
[----:B------:R-:W-:Y:S01]  /*c0a0*/  WARPGROUP.ARRIVE ;  /* 0x00000000000079c5 */ /* 0x000fe20000000000 */
[----:B------:R-:W2:Y:S04]  /*c0b0*/  LDL R97, [R1+0x64] ;  /* 0x0000640001617983 */ /* 0x000ea80000100800 */
[----:B------:R-:W2:Y:S01]  /*c0c0*/  LDL R101, [R1+0x50] ;  /* 0x0000500001657983 */ /* 0x000ea20000100800 */
[----:B------:R-:W-:Y:S01]  /*c0d0*/  HGMMA.64x16x16.F32.BF16 R40, gdesc[UR20], RZ, !UPT, gsb0 ;  /* 0x00200000142879f0 */ /* 0x000fe2000c0018ff */
[----:B------:R-:W-:Y:S02]  /*c0e0*/  R2UR UR20, R8 ;  /* 0x00000000081472ca */ /* 0x000fe400000e0000 */
[----:B------:R-:W-:Y:S01]  /*c0f0*/  R2UR UR21, R9 ;  /* 0x00000000091572ca */ /* 0x000fe200000e0000 */
[----:B------:R-:W-:-:S02]  /*c100*/  WARPGROUP.DEPBAR.LE gsb0, 0x0 ;  /* 0x00008000000079c5 */ /* 0x000fc40000010000 */
[----:B-1----:R-:W-:-:S06]  /*c110*/  WARPGROUP.ARRIVE ;  /* 0x00000000000079c5 */ /* 0x002fcc0000000000 */
[----:B------:R-:W-:Y:S01]  /*c120*/  HGMMA.64x16x16.F32.BF16 R32, gdesc[UR24], RZ, !UPT, gsb0 ;  /* 0x00200000182079f0 */ /* 0x000fe2000c0018ff */
        /* <DEDUP_REMOVED lines=17> */
[----:B------:R-:W-:Y:S01]  /*c240*/  HGMMA.64x16x16.F32.BF16 R88, gdesc[UR12], R88, gsb0 ;  /* 0x002000000c5879f0 */ /* 0x000fe20008001858 */
        /* <DEDUP_REMOVED lines=288> */
[----:B------:R-:W-:Y:S02]  /*d450*/  IMAD.MOV.U32 R19, RZ, RZ, -0x7fffffe0 ;  /* 0x80000020ff137424 */ /* 0x000fe400078e00ff */
[----:B------:R-:W-:Y:S02]  /*d460*/  VIADD R4, R2, 0x602 ;  /* 0x0000060202047836 */ /* 0x000fe40000000000 */
[----:B------:R-:W-:Y:S01]  /*d470*/  IMAD.MOV.U32 R5, RZ, RZ, -0x7fffffe0 ;  /* 0x80000020ff057424 */ /* 0x000fe200078e00ff */
[----:B------:R-:W-:Y:S02]  /*d480*/  R2UR UR34, R18 ;  /* 0x00000000122272ca */ /* 0x000fe400000e0000 */
[----:B------:R-:W-:-:S02]  /*d490*/  R2UR UR35, R19 ;  /* 0x00000000132372ca */ /* 0x000fc400000e0000 */
[----:B------:R-:W-:Y:S01]  /*d4a0*/  R2UR UR32, R4 ;  /* 0x00000000042072ca */ /* 0x000fe200000e0000 */
[----:B------:R-:W-:Y:S01]  /*d4b0*/  VIADD R16, R14, 0x4c2 ;  /* 0x000004c20e107836 */ /* 0x000fe20000000000 */
[----:B------:R-:W-:Y:S01]  /*d4c0*/  R2UR UR33, R5 ;  /* 0x00000000052172ca */ /* 0x000fe200000e0000 */
[----:B------:R-:W-:Y:S01]  /*d4d0*/  IMAD.MOV.U32 R17, RZ, RZ, -0x7fffffe0 ;  /* 0x80000020ff117424 */ /* 0x000fe200078e00ff */
[----:B------:R-:W-:Y:S02]  /*d4e0*/  WARPGROUP.DEPBAR.LE gsb0, 0x0 ;  /* 0x00008000000079c5 */ /* 0x000fe40000010000 */
[----:B------:R-:W-:Y:S01]  /*d4f0*/  WARPGROUP.ARRIVE ;  /* 0x00000000000079c5 */ /* 0x000fe20000000000 */
[----:B------:R-:W-:Y:S01]  /*d500*/  R2UR UR4, R4 ;  /* 0x00000000040472ca */ /* 0x000fe200000e0000 */
[----:B------:R-:W1:Y:S07]  /*d510*/  @P5 LDC R19, c[0x0][0x450] ;  /* 0x00011400ff135b82 */ /* 0x000e6e0000000800 */
[----:B------:R-:W-:Y:S01]  /*d520*/  HGMMA.64x16x16.F32.BF16 R88, gdesc[UR32], R88, gsb0 ;  /* 0x00200000205879f0 */ /* 0x000fe20008001858 */
        /* <DEDUP_REMOVED lines=21> */
[----:B---3--:R-:W-:Y:S01]  /*d680*/  IMAD.IADD R20, R0, 0x1, R102 ;  /* 0x0000000100147824 */ /* 0x008fe200078e0266 */
[----:B------:R-:W-:-:S02]  /*d690*/  WARPGROUP.DEPBAR.LE gsb0, 0x0 ;  /* 0x00008000000079c5 */ /* 0x000fc40000010000 */
[----:B------:R-:W-:-:S09]  /*d6a0*/  WARPGROUP.ARRIVE ;  /* 0x00000000000079c5 */ /* 0x000fd20000000000 */
[----:B------:R-:W-:Y:S01]  /*d6b0*/  HGMMA.64x16x16.F32.BF16 R64, gdesc[UR4], R64, gsb0 ;  /* 0x00200000044079f0 */ /* 0x000fe20008001840 */
[----:B0-----:R-:W-:-:S04]  /*d6c0*/  @P5 IMAD.HI.U32 R0, R20, R15, RZ ;  /* 0x0000000f14005227 */ /* 0x001fc800078e00ff */
[----:B------:R-:W-:Y:S01]  /*d6d0*/  VIADD R18, R14, 0x582 ;  /* 0x000005820e127836 */ /* 0x000fe20000000000 */
[----:B-1----:R-:W-:Y:S01]  /*d6e0*/  @P5 SHF.R.U32.HI R20, RZ, R19, R0 ;  /* 0x00000013ff145219 */ /* 0x002fe20000011600 */
        /* <DEDUP_REMOVED lines=23> */
[----:B------:R-:W0:Y:S01]  /*d860*/  SHFL.IDX PT, R99, R20, RZ, 0x1c1f ;  /* 0x001c1fff14637589 */ /* 0x000e2200000e0000 */
[----:B------:R-:W-:-:S02]  /*d870*/  IMAD.MOV.U32 R15, RZ, RZ, -0x90 ;  /* 0xffffff70ff0f7424 */ /* 0x000fc400078e00ff */
[C---:B----4-:R-:W-:Y:S02]  /*d880*/  IMAD R0, R96.reuse, -0x90, R100 ;  /* 0xffffff7060007824 */ /* 0x050fe400078e0264 */
[----:B------:R-:W-:Y:S02]  /*d890*/  IMAD R15, R96, R15, 0x91 ;  /* 0x00000091600f7424 */ /* 0x000fe400078e020f */
[----:B------:R-:W-:Y:S02]  /*d8a0*/  VIADD R0, R0, 0x90 ;  /* 0x0000009000007836 */ /* 0x000fe40000000000 */
[C---:B--2---:R-:W-:Y:S02]  /*d8b0*/  IMAD R15, R97.reuse, -0x2, R15 ;  /* 0xfffffffe610f7824 */ /* 0x044fe400078e020f */
[----:B------:R-:W-:-:S03]  /*d8c0*/  IMAD R98, R97, -0x2, R0 ;  /* 0xfffffffe61627824 */ /* 0x000fc600078e0200 */
[----:B------:R-:W-:Y:S01]  /*d8d0*/  IADD3 R97, -R101, R15, R100 ;  /* 0x0000000f65617210 */ /* 0x000fe20007ffe164 */
[----:B------:R-:W-:Y:S02]  /*d8e0*/  WARPGROUP.DEPBAR.LE gsb0, 0x0 ;  /* 0x00008000000079c5 */ /* 0x000fe40000010000 */
[----:B------:R-:W-:-:S06]  /*d8f0*/  WARPGROUP.ARRIVE ;  /* 0x00000000000079c5 */ /* 0x000fcc0000000000 */
[----:B------:R-:W-:Y:S01]  /*d900*/  HGMMA.64x16x16.F32.BF16 R40, gdesc[UR12], R40, gsb0 ;  /* 0x002000000c2879f0 */ /* 0x000fe20008001828 */
[----:B0-----:R-:W-:-:S04]  /*d910*/  VIADDMNMX R0, R99, R97, R98, PT ;  /* 0x0000006163007246 */ /* 0x001fc80003800162 */
[C---:B------:R-:W-:Y:S02]  /*d920*/  ISETP.GT.AND P3, PT, R0.reuse, RZ, PT ;  /* 0x000000ff0000720c */ /* 0x040fe40003f64270 */
[C---:B------:R-:W-:Y:S02]  /*d930*/  ISETP.GT.AND P4, PT, R0.reuse, 0x1, PT ;  /* 0x000000010000780c */ /* 0x040fe40003f84270 */
[----:B------:R-:W-:Y:S02]  /*d940*/  ISETP.GT.AND P2, PT, R0, 0x8, PT ;  /* 0x000000080000780c */ /* 0x000fe40003f44270 */
[----:B------:R-:W-:Y:S02]  /*d950*/  FSEL R88, R88, -INF , P3 ;  /* 0xff80000058587808 */ /* 0x000fe40001800000 */
[----:B------:R-:W-:Y:S02]  /*d960*/  FSEL R89, R89, -INF , P4 ;  /* 0xff80000059597808 */ /* 0x000fe40002000000 */
[----:B------:R-:W-:-:S02]  /*d970*/  ISETP.GT.AND P3, PT, R0, 0x9, PT ;  /* 0x000000090000780c */ /* 0x000fc40003f64270 */
[----:B------:R-:W-:Y:S02]  /*d980*/  FSEL R92, R92, -INF , P2 ;  /* 0xff8000005c5c7808 */ /* 0x000fe40001000000 */
[----:B------:R-:W-:Y:S02]  /*d990*/  FMNMX.FTZ R15, R88, R89, !PT ;  /* 0x00000059580f7209 */ /* 0x000fe40007810000 */
[----:B------:R-:W-:Y:S02]  /*d9a0*/  FSEL R93, R93, -INF , P3 ;  /* 0xff8000005d5d7808 */ /* 0x000fe40001800000 */
        /* <DEDUP_REMOVED lines=8> */
[----:B------:R-:W-:-:S02]  /*da30*/  ISETP.GT.AND P2, PT, R0, 0x10, PT ;  /* 0x000000100000780c */ /* 0x000fc40003f44270 */
[----:B------:R-:W-:Y:S02]  /*da40*/  ISETP.GT.AND P3, PT, R0, 0x11, PT ;  /* 0x000000110000780c */ /* 0x000fe40003f64270 */
[----:B------:R-:W-:Y:S01]  /*da50*/  FSEL R80, R80, -INF , P2 ;  /* 0xff80000050507808 */ /* 0x000fe20001000000 */
[----:B------:R-:W-:Y:S02]  /*da60*/  WARPGROUP.DEPBAR.LE gsb0, 0x0 ;  /* 0x00008000000079c5 */ /* 0x000fe40000010000 */
[----:B------:R-:W-:Y:S01]  /*da70*/  WARPGROUP.ARRIVE ;  /* 0x00000000000079c5 */ /* 0x000fe20000000000 */
[----:B------:R-:W-:-:S05]  /*da80*/  ISETP.GT.AND P2, PT, R0, 0x18, PT ;  /* 0x000000180000780c */ /* 0x000fca0003f44270 */
[----:B------:R-:W-:Y:S01]  /*da90*/  HGMMA.64x16x16.F32.BF16 R32, gdesc[UR4], R32, gsb0 ;  /* 0x00200000042079f0 */ /* 0x000fe20008001820 */
[----:B------:R-:W-:Y:S01]  /*daa0*/  FSEL R81, R81, -INF , P3 ;  /* 0xff80000051517808 */ /* 0x000fe20001800000 */
[----:B------:R-:W-:Y:S01]  /*dab0*/  VIADD R14, R14, 0x682 ;  /* 0x000006820e0e7836 */ /* 0x000fe20000000000 */
[----:B------:R-:W-:Y:S02]  /*dac0*/  FMNMX.FTZ R18, R80, R15, !PT ;  /* 0x0000000f50127209 */ /* 0x000fe40007810000 */
[----:B------:R-:W-:Y:S02]  /*dad0*/  R2UR UR8, R4 ;  /* 0x00000000040872ca */ /* 0x000fe400000e0000 */
[----:B------:R-:W-:Y:S01]  /*dae0*/  R2UR UR9, R5 ;  /* 0x00000000050972ca */ /* 0x000fe200000e0000 */
[----:B------:R-:W-:Y:S01]  /*daf0*/  SHFL.IDX PT, R20, R20, 0x1, 0x1c1f ;  /* 0x003c1f0014147f89 */ /* 0x000fe200000e0000 */
        /* <DEDUP_REMOVED lines=22> */
[----:B------:R-:W-:Y:S01]  /*dc60*/  IMAD.MOV.U32 R15, RZ, RZ, -0x7fffffe0 ;  /* 0x80000020ff0f7424 */ /* 0x000fe200078e00ff */
[----:B------:R-:W-:Y:S02]  /*dc70*/  ISETP.GT.AND P2, PT, R0, 0x38, PT ;  /* 0x000000380000780c */ /* 0x000fe40003f44270 */
[----:B------:R-:W-:Y:S02]  /*dc80*/  FSEL R65, R65, -INF , P3 ;  /* 0xff80000041417808 */ /* 0x000fe40001800000 */
[----:B------:R-:W-:Y:S02]  /*dc90*/  FMNMX.FTZ R16, R64, R17, !PT ;  /* 0x0000001140107209 */ /* 0x000fe40007810000 */
[----:B------:R-:W-:Y:S02]  /*dca0*/  R2UR UR11, R15 ;  /* 0x000000000f0b72ca */ /* 0x000fe400000e0000 */
[----:B------:R-:W-:-:S02]  /*dcb0*/  ISETP.GT.AND P3, PT, R0, 0x39, PT ;  /* 0x000000390000780c */ /* 0x000fc40003f64270 */
[----:B------:R-:W-:Y:S02]  /*dcc0*/  FSEL R68, R68, -INF , P2 ;  /* 0xff80000044447808 */ /* 0x000fe40001000000 */
[----:B------:R-:W-:Y:S02]  /*dcd0*/  FMNMX.FTZ R15, R65, R16, !PT ;  /* 0x00000010410f7209 */ /* 0x000fe40007810000 */
[----:B------:R-:W-:Y:S02]  /*dce0*/  R2UR UR10, R14 ;  /* 0x000000000e0a72ca */ /* 0x000fe400000e0000 */
[----:B------:R-:W-:Y:S02]  /*dcf0*/  ISETP.GT.AND P2, PT, R0, 0x40, PT ;  /* 0x000000400000780c */ /* 0x000fe40003f44270 */
[----:B------:R-:W-:Y:S02]  /*dd00*/  FSEL R69, R69, -INF , P3 ;  /* 0xff80000045457808 */ /* 0x000fe40001800000 */
[----:B------:R-:W-:-:S02]  /*dd10*/  FMNMX.FTZ R14, R68, R15, !PT ;  /* 0x0000000f440e7209 */ /* 0x000fc40007810000 */
[----:B------:R-:W-:Y:S02]  /*dd20*/  ISETP.GT.AND P3, PT, R0, 0x41, PT ;  /* 0x000000410000780c */ /* 0x000fe40003f64270 */
[----:B------:R-:W-:Y:S02]  /*dd30*/  FSEL R56, R56, -INF , P2 ;  /* 0xff80000038387808 */ /* 0x000fe40001000000 */
[----:B------:R-:W-:Y:S01]  /*dd40*/  FMNMX.FTZ R15, R69, R14, !PT ;  /* 0x0000000e450f7209 */ /* 0x000fe20007810000 */
[----:B------:R-:W-:Y:S02]  /*dd50*/  WARPGROUP.DEPBAR.LE gsb0, 0x0 ;  /* 0x00008000000079c5 */ /* 0x000fe40000010000 */
[----:B------:R-:W-:Y:S01]  /*dd60*/  ISETP.GT.AND P2, PT, R0, 0x48, PT ;  /* 0x000000480000780c */ /* 0x000fe20003f44270 */
[----:B------:R-:W-:Y:S01]  /*dd70*/  WARPGROUP.ARRIVE ;  /* 0x00000000000079c5 */ /* 0x000fe20000000000 */
[----:B------:R-:W-:Y:S02]  /*dd80*/  FSEL R57, R57, -INF , P3 ;  /* 0xff80000039397808 */ /* 0x000fe40001800000 */
[----:B------:R-:W-:-:S02]  /*dd90*/  FMNMX.FTZ R14, R56, R15, !PT ;  /* 0x0000000f380e7209 */ /* 0x000fc40007810000 */
[----:B------:R-:W-:Y:S01]  /*dda0*/  ISETP.GT.AND P3, PT, R0, 0x49, PT ;  /* 0x000000490000780c */ /* 0x000fe20003f64270 */
[----:B------:R-:W-:Y:S01]  /*ddb0*/  HGMMA.64x16x16.F32.BF16 R24, gdesc[UR8], R24, gsb0 ;  /* 0x00200000081879f0 */ /* 0x000fe20008001818 */
        /* <DEDUP_REMOVED lines=40> */
[----:B------:R-:W-:Y:S01]  /*e040*/  FMNMX.FTZ R14, R36, R15, !PT ;  /* 0x0000000f240e7209 */ /* 0x000fe20007810000 */
[----:B------:R-:W-:-:S02]  /*e050*/  WARPGROUP.DEPBAR.LE gsb0, 0x0 ;  /* 0x00008000000079c5 */ /* 0x000fc40000010000 */
        /* <DEDUP_REMOVED lines=15> */
[----:B------:R-:W-:Y:S01]  /*e150*/  IMAD.U32 R0, RZ, RZ, UR4 ;  /* 0x00000004ff007e24 */ /* 0x000fe2000f8e00ff */
[----:B------:R-:W-:-:S04]  /*e160*/  VIADDMNMX R97, R20, R97, R98, PT ;  /* 0x0000006114617246 */ /* 0x000fc80003800162 */
[C---:B------:R-:W-:Y:S02]  /*e170*/  ISETP.GT.AND P3, PT, R97.reuse, RZ, PT ;  /* 0x000000ff6100720c */ /* 0x040fe40003f64270 */
[----:B------:R-:W-:Y:S02]  /*e180*/  ISETP.GT.AND P4, PT, R97, 0x1, PT ;  /* 0x000000016100780c */ /* 0x000fe40003f84270 */
[----:B0-----:R-:W-:-:S04]  /*e190*/  FMNMX.FTZ R14, R17, R14, !PT ;  /* 0x0000000e110e7209 */ /* 0x001fc80007810000 */
[C---:B------:R-:W-:Y:S01]  /*e1a0*/  FSETP.NEU.FTZ.AND P2, PT, R14.reuse, -INF , PT ;  /* 0xff8000000e00780b */ /* 0x040fe20003f5d000 */
[----:B------:R-:W-:-:S05]  /*e1b0*/  FMUL.FTZ R15, R14, R0 ;  /* 0x000000000e0f7220 */ /* 0x000fca0000410000 */
[----:B------:R-:W-:Y:S02]  /*e1c0*/  FSEL R15, R15, RZ, P2 ;  /* 0x000000ff0f0f7208 */ /* 0x000fe40001000000 */
[----:B------:R-:W-:Y:S02]  /*e1d0*/  ISETP.GT.AND P2, PT, R97, 0x8, PT ;  /* 0x000000086100780c */ /* 0x000fe40003f44270 */
[----:B------:R-:W-:Y:S01]  /*e1e0*/  FSEL R90, R90, -INF , P3 ;  /* 0xff8000005a5a7808 */ /* 0x000fe20001800000 */
[-CC-:B------:R-:W-:Y:S01]  /*e1f0*/  FFMA.FTZ R89, R89, R0.reuse, -R15.reuse ;  /* 0x0000000059597223 */ /* 0x180fe2000001080f */
[----:B------:R-:W-:Y:S02]  /*e200*/  FSEL R91, R91, -INF , P4 ;  /* 0xff8000005b5b7808 */ /* 0x000fe40002000000 */
[----:B------:R-:W-:Y:S01]  /*e210*/  ISETP.GT.AND P3, PT, R97, 0x9, PT ;  /* 0x000000096100780c */ /* 0x000fe20003f64270 */
[----:B------:R0:W-:Y:S01]  /*e220*/  MUFU.EX2 R17, R89 ;  /* 0x0000005900117308 */ /* 0x0001e20000000800 */
[----:B------:R-:W-:Y:S01]  /*e230*/  FSEL R94, R94, -INF , P2 ;  /* 0xff8000005e5e7808 */ /* 0x000fe20001000000 */
[----:B------:R-:W-:Y:S01]  /*e240*/  FFMA.FTZ R88, R88, R0, -R15 ;  /* 0x0000000058587223 */ /* 0x000fe2000001080f */
[----:B------:R-:W-:-:S02]  /*e250*/  FSEL R95, R95, -INF , P3 ;  /* 0xff8000005f5f7808 */ /* 0x000fc40001800000 */
[C---:B------:R-:W-:Y:S02]  /*e260*/  ISETP.GT.AND P2, PT, R97.reuse, 0x10, PT ;  /* 0x000000106100780c */ /* 0x040fe40003f44270 */
[----:B0-----:R-:W-:Y:S01]  /*e270*/  FMNMX.FTZ R89, R90, R91, !PT ;  /* 0x0000005b5a597209 */ /* 0x001fe20007810000 */
[----:B------:R0:W1:Y:S03]  /*e280*/  MUFU.EX2 R16, R88 ;  /* 0x0000005800107308 */ /* 0x0000660000000800 */
[----:B------:R-:W-:Y:S02]  /*e290*/  FMNMX.FTZ R20, R94, R89, !PT ;  /* 0x000000595e147209 */ /* 0x000fe40007810000 */
[----:B------:R-:W-:Y:S02]  /*e2a0*/  ISETP.GT.AND P3, PT, R97, 0x11, PT ;  /* 0x000000116100780c */ /* 0x000fe40003f64270 */
[----:B------:R-:W-:-:S02]  /*e2b0*/  FMNMX.FTZ R89, R95, R20, !PT ;  /* 0x000000145f597209 */ /* 0x000fc40007810000 */
[----:B0-----:R-:W-:Y:S01]  /*e2c0*/  FSEL R88, R82, -INF , P2 ;  /* 0xff80000052587808 */ /* 0x001fe20001000000 */
[----:B------:R-:W-:Y:S01]  /*e2d0*/  FFMA.FTZ R82, R84, R0, -R15 ;  /* 0x0000000054527223 */ /* 0x000fe2000001080f */
        /* <DEDUP_REMOVED lines=8> */
[----:B------:R-:W-:Y:S01]  /*e360*/  FMNMX.FTZ R20, R86, R89, !PT ;  /* 0x0000005956147209 */ /* 0x000fe20007810000 */
[----:B------:R-:W-:Y:S01]  /*e370*/  FFMA.FTZ R83, R85, R0, -R15 ;  /* 0x0000000055537223 */ /* 0x000fe2000001080f */
        /* <DEDUP_REMOVED lines=10> */
[C---:B------:R-:W-:Y:S02]  /*e420*/  ISETP.GT.AND P2, PT, R97.reuse, 0x30, PT ;  /* 0x000000306100780c */ /* 0x040fe40003f44270 */
[----:B------:R-:W-:Y:S02]  /*e430*/  FMNMX.FTZ R20, R78, R85, !PT ;  /* 0x000000554e147209 */ /* 0x000fe40007810000 */
[----:B------:R-:W-:Y:S02]  /*e440*/  ISETP.GT.AND P3, PT, R97, 0x31, PT ;  /* 0x000000316100780c */ /* 0x000fe40003f64270 */
[----:B------:R-:W-:-:S02]  /*e450*/  FSEL R85, R66, -INF , P2 ;  /* 0xff80000042557808 */ /* 0x000fc40001000000 */
[----:B------:R-:W-:Y:S01]  /*e460*/  FMNMX.FTZ R20, R79, R20, !PT ;  /* 0x000000144f147209 */ /* 0x000fe20007810000 */
[--C-:B------:R-:W-:Y:S01]  /*e470*/  FFMA.FTZ R66, R76, R0, -R15.reuse ;  /* 0x000000004c427223 */ /* 0x100fe2000001080f */
[----:B------:R-:W-:Y:S02]  /*e480*/  FSEL R76, R67, -INF , P3 ;  /* 0xff800000434c7808 */ /* 0x000fe40001800000 */
[----:B------:R-:W-:Y:S02]  /*e490*/  ISETP.GT.AND P2, PT, R97, 0x38, PT ;  /* 0x000000386100780c */ /* 0x000fe40003f44270 */
[----:B------:R-:W-:Y:S01]  /*e4a0*/  FMNMX.FTZ R67, R85, R20, !PT ;  /* 0x0000001455437209 */ /* 0x000fe20007810000 */
[----:B------:R-:W-:Y:S01]  /*e4b0*/  FFMA.FTZ R89, R77, R0, -R15 ;  /* 0x000000004d597223 */ /* 0x000fe2000001080f */
        /* <DEDUP_REMOVED lines=13> */
[-CC-:B------:R-:W-:Y:S01]  /*e590*/  FFMA.FTZ R18, R92, R0.reuse, -R15.reuse ;  /* 0x000000005c127223 */ /* 0x180fe2000001080f */
[----:B------:R-:W-:Y:S01]  /*e5a0*/  FFMA.FTZ R92, R65, R0, -R15 ;  /* 0x00000000415c7223 */ /* 0x000fe2000001080f */
[----:B------:R-:W-:Y:S02]  /*e5b0*/  ISETP.GT.AND P3, PT, R97, 0x49, PT ;  /* 0x000000496100780c */ /* 0x000fe40003f64270 */
[----:B------:R-:W-:-:S02]  /*e5c0*/  FSEL R62, R62, -INF , P2 ;  /* 0xff8000003e3e7808 */ /* 0x000fc40001000000 */
[----:B------:R-:W-:Y:S01]  /*e5d0*/  FMNMX.FTZ R65, R64, R59, !PT ;  /* 0x0000003b40417209 */ /* 0x000fe20007810000 */
[----:B------:R0:W-:Y:S01]  /*e5e0*/  MUFU.EX2 R67, R89 ;  /* 0x0000005900437308 */ /* 0x0001e20000000800 */
[----:B------:R-:W-:Y:S02]  /*e5f0*/  ISETP.GT.AND P2, PT, R97, 0x50, PT ;  /* 0x000000506100780c */ /* 0x000fe40003f44270 */
[----:B------:R-:W-:Y:S02]  /*e600*/  FMNMX.FTZ R20, R62, R65, !PT ;  /* 0x000000413e147209 */ /* 0x000fe40007810000 */
[----:B------:R-:W-:Y:S02]  /*e610*/  FSEL R65, R50, -INF , P2 ;  /* 0xff80000032417808 */ /* 0x000fe40001000000 */
[----:B0-----:R-:W-:Y:S02]  /*e620*/  FSEL R89, R63, -INF , P3 ;  /* 0xff8000003f597808 */ /* 0x001fe40001800000 */
[----:B------:R-:W-:-:S02]  /*e630*/  ISETP.GT.AND P3, PT, R97, 0x51, PT ;  /* 0x000000516100780c */ /* 0x000fc40003f64270 */
[----:B------:R-:W-:Y:S02]  /*e640*/  FMNMX.FTZ R20, R89, R20, !PT ;  /* 0x0000001459147209 */ /* 0x000fe40007810000 */
[----:B------:R-:W-:Y:S02]  /*e650*/  ISETP.GT.AND P2, PT, R97, 0x58, PT ;  /* 0x000000586100780c */ /* 0x000fe40003f44270 */
[----:B------:R-:W-:Y:S02]  /*e660*/  FSEL R63, R51, -INF , P3 ;  /* 0xff800000333f7808 */ /* 0x000fe40001800000 */
[----:B------:R-:W-:Y:S01]  /*e670*/  FMNMX.FTZ R20, R65, R20, !PT ;  /* 0x0000001441147209 */ /* 0x000fe20007810000 */
[----:B------:R-:W-:Y:S01]  /*e680*/  FFMA.FTZ R51, R69, R0, -R15 ;  /* 0x0000000045337223 */ /* 0x000fe2000001080f */
[----:B------:R-:W-:Y:S02]  /*e690*/  ISETP.GT.AND P3, PT, R97, 0x59, PT ;  /* 0x000000596100780c */ /* 0x000fe40003f64270 */
[----:B------:R-:W-:-:S02]  /*e6a0*/  FSEL R54, R54, -INF , P2 ;  /* 0xff80000036367808 */ /* 0x000fc40001000000 */
[----:B------:R-:W-:Y:S02]  /*e6b0*/  FMNMX.FTZ R69, R63, R20, !PT ;  /* 0x000000143f457209 */ /* 0x000fe40007810000 */
[----:B------:R-:W-:Y:S02]  /*e6c0*/  FSEL R55, R55, -INF , P3 ;  /* 0xff80000037377808 */ /* 0x000fe40001800000 */
[C---:B------:R-:W-:Y:S02]  /*e6d0*/  ISETP.GT.AND P2, PT, R97.reuse, 0x60, PT ;  /* 0x000000606100780c */ /* 0x040fe40003f44270 */
[----:B------:R-:W-:Y:S01]  /*e6e0*/  FMNMX.FTZ R20, R54, R69, !PT ;  /* 0x0000004536147209 */ /* 0x000fe20007810000 */
[----:B------:R-:W-:Y:S01]  /*e6f0*/  FFMA.FTZ R50, R68, R0, -R15 ;  /* 0x0000000044327223 */ /* 0x000fe2000001080f */
[----:B------:R-:W-:Y:S02]  /*e700*/  ISETP.GT.AND P3, PT, R97, 0x61, PT ;  /* 0x000000616100780c */ /* 0x000fe40003f64270 */
[----:B------:R-:W-:-:S02]  /*e710*/  FSEL R68, R42, -INF , P2 ;  /* 0xff8000002a447808 */ /* 0x000fc40001000000 */
[----:B------:R-:W-:Y:S01]  /*e720*/  FMNMX.FTZ R69, R55, R20, !PT ;  /* 0x0000001437457209 */ /* 0x000fe20007810000 */
[----:B------:R-:W-:Y:S01]  /*e730*/  FFMA.FTZ R42, R56, R0, -R15 ;  /* 0x00000000382a7223 */ /* 0x000fe2000001080f */
[----:B------:R-:W-:Y:S02]  /*e740*/  FSEL R56, R43, -INF , P3 ;  /* 0xff8000002b387808 */ /* 0x000fe40001800000 */
[C---:B------:R-:W-:Y:S02]  /*e750*/  ISETP.GT.AND P2, PT, R97.reuse, 0x68, PT ;  /* 0x000000686100780c */ /* 0x040fe40003f44270 */
[----:B------:R-:W-:Y:S02]  /*e760*/  FMNMX.FTZ R43, R68, R69, !PT ;  /* 0x00000045442b7209 */ /* 0x000fe40007810000 */
[----:B------:R-:W-:Y:S02]  /*e770*/  ISETP.GT.AND P3, PT, R97, 0x69, PT ;  /* 0x000000696100780c */ /* 0x000fe40003f64270 */
[----:B------:R-:W-:-:S02]  /*e780*/  FSEL R69, R46, -INF , P2 ;  /* 0xff8000002e457808 */ /* 0x000fc40001000000 */
[----:B------:R-:W-:Y:S01]  /*e790*/  FMNMX.FTZ R20, R56, R43, !PT ;  /* 0x0000002b38147209 */ /* 0x000fe20007810000 */
[----:B------:R-:W-:Y:S01]  /*e7a0*/  FFMA.FTZ R46, R57, R0, -R15 ;  /* 0x00000000392e7223 */ /* 0x000fe2000001080f */
[----:B------:R-:W-:Y:S02]  /*e7b0*/  FSEL R57, R47, -INF , P3 ;  /* 0xff8000002f397808 */ /* 0x000fe40001800000 */
[----:B------:R-:W-:Y:S02]  /*e7c0*/  ISETP.GT.AND P2, PT, R97, 0x70, PT ;  /* 0x000000706100780c */ /* 0x000fe40003f44270 */
[----:B------:R-:W-:Y:S01]  /*e7d0*/  FMNMX.FTZ R20, R69, R20, !PT ;  /* 0x0000001445147209 */ /* 0x000fe20007810000 */
[----:B------:R0:W-:Y:S01]  /*e7e0*/  MUFU.EX2 R59, R92 ;  /* 0x0000005c003b7308 */ /* 0x0001e20000000800 */
[----:B------:R-:W-:Y:S02]  /*e7f0*/  ISETP.GT.AND P3, PT, R97, 0x71, PT ;  /* 0x000000716100780c */ /* 0x000fe40003f64270 */
[----:B------:R-:W-:-:S02]  /*e800*/  FMNMX.FTZ R47, R57, R20, !PT ;  /* 0x00000014392f7209 */ /* 0x000fc40007810000 */
[----:B0-----:R-:W-:Y:S01]  /*e810*/  FSEL R92, R34, -INF , P2 ;  /* 0xff800000225c7808 */ /* 0x001fe20001000000 */
[-CC-:B------:R-:W-:Y:S01]  /*e820*/  FFMA.FTZ R34, R60, R0.reuse, -R15.reuse ;  /* 0x000000003c227223 */ /* 0x180fe2000001080f */
[----:B------:R-:W-:Y:S02]  /*e830*/  ISETP.GT.AND P2, PT, R97, 0x78, PT ;  /* 0x000000786100780c */ /* 0x000fe40003f44270 */
[----:B------:R-:W-:Y:S02]  /*e840*/  FSEL R60, R35, -INF , P3 ;  /* 0xff800000233c7808 */ /* 0x000fe40001800000 */
[----:B------:R-:W-:Y:S01]  /*e850*/  FMNMX.FTZ R47, R92, R47, !PT ;  /* 0x0000002f5c2f7209 */ /* 0x000fe20007810000 */
[----:B------:R-:W-:Y:S01]  /*e860*/  FFMA.FTZ R19, R93, R0, -R15 ;  /* 0x000000005d137223 */ /* 0x000fe2000001080f */
[----:B------:R-:W-:Y:S02]  /*e870*/  ISETP.GT.AND P3, PT, R97, 0x79, PT ;  /* 0x000000796100780c */ /* 0x000fe40003f64270 */
[----:B------:R-:W-:-:S02]  /*e880*/  FSEL R93, R38, -INF , P2 ;  /* 0xff800000265d7808 */ /* 0x000fc40001000000 */
[----:B------:R-:W-:Y:S01]  /*e890*/  FMNMX.FTZ R20, R60, R47, !PT ;  /* 0x0000002f3c147209 */ /* 0x000fe20007810000 */
[----:B------:R-:W-:Y:S01]  /*e8a0*/  FFMA.FTZ R35, R61, R0, -R15 ;  /* 0x000000003d237223 */ /* 0x000fe2000001080f */
[----:B------:R-:W-:Y:S02]  /*e8b0*/  FSEL R61, R39, -INF , P3 ;  /* 0xff800000273d7808 */ /* 0x000fe40001800000 */
[----:B------:R-:W-:Y:S02]  /*e8c0*/  ISETP.GT.AND P2, PT, R97, 0x80, PT ;  /* 0x000000806100780c */ /* 0x000fe40003f44270 */
        /* <DEDUP_REMOVED lines=11> */
[----:B------:R-:W-:-:S04]  /*e980*/  FMNMX.FTZ R20, R97, R20, !PT ;  /* 0x0000001461147209 */ /* 0x000fc80007810000 */
[----:B------:R-:W-:-:S05]  /*e990*/  FMNMX.FTZ R20, R31, R20, !PT ;  /* 0x000000141f147209 */ /* 0x000fca0007810000 */
[----:B------:R-:W0:Y:S01]  /*e9a0*/  SHFL.BFLY PT, R39, R20, 0x2, 0x1f ;  /* 0x0c401f0014277f89 */ /* 0x000e2200000e0000 */
[-CC-:B------:R-:W-:Y:S01]  /*e9b0*/  FFMA.FTZ R38, R48, R0.reuse, -R15.reuse ;  /* 0x0000000030267223 */ /* 0x180fe2000001080f */
[-CC-:B------:R-:W-:Y:S01]  /*e9c0*/  FFMA.FTZ R48, R49, R0.reuse, -R15.reuse ;  /* 0x0000000031307223 */ /* 0x180fe2000001080f */
[----:B------:R-:W-:Y:S01]  /*e9d0*/  FFMA.FTZ R49, R53, R0, -R15 ;  /* 0x0000000035317223 */ /* 0x000fe2000001080f */
[----:B0-----:R-:W-:-:S05]  /*e9e0*/  FMNMX.FTZ R30, R20, R39, !PT ;  /* 0x00000027141e7209 */ /* 0x001fca0007810000 */
[----:B------:R-:W0:Y:S01]  /*e9f0*/  SHFL.BFLY PT, R53, R30, 0x1, 0x1f ;  /* 0x0c201f001e357f89 */ /* 0x000e2200000e0000 */
[----:B------:R2:W-:Y:S01]  /*ea00*/  MUFU.EX2 R43, R46 ;  /* 0x0000002e002b7308 */ /* 0x0005e20000000800 */
[-CC-:B------:R-:W-:Y:S01]  /*ea10*/  FFMA.FTZ R47, R52, R0.reuse, -R15.reuse ;  /* 0x00000000342f7223 */ /* 0x180fe2000001080f */
[-CC-:B--2---:R-:W-:Y:S01]  /*ea20*/  FFMA.FTZ R46, R40, R0.reuse, -R15.reuse ;  /* 0x00000000282e7223 */ /* 0x184fe2000001080f */
[-CC-:B------:R-:W-:Y:S01]  /*ea30*/  FFMA.FTZ R40, R44, R0.reuse, -R15.reuse ;  /* 0x000000002c287223 */ /* 0x180fe2000001080f */
[-CC-:B------:R-:W-:Y:S01]  /*ea40*/  FFMA.FTZ R44, R45, R0.reuse, -R15.reuse ;  /* 0x000000002d2c7223 */ /* 0x180fe2000001080f */
[-CC-:B------:R-:W-:Y:S01]  /*ea50*/  FFMA.FTZ R45, R33, R0.reuse, -R15.reuse ;  /* 0x00000000212d7223 */ /* 0x180fe2000001080f */
[-CC-:B------:R-:W-:Y:S01]  /*ea60*/  FFMA.FTZ R33, R24, R0.reuse, -R15.reuse ;  /* 0x0000000018217223 */ /* 0x180fe2000001080f */
[-CC-:B------:R-:W-:Y:S01]  /*ea70*/  FFMA.FTZ R39, R32, R0.reuse, -R15.reuse ;  /* 0x0000000020277223 */ /* 0x180fe2000001080f */
[----:B0-----:R-:W-:Y:S01]  /*ea80*/  FMNMX.FTZ R20, R30, R53, !PT ;  /* 0x000000351e147209 */ /* 0x001fe20007810000 */
[----:B------:R-:W-:-:S03]  /*ea90*/  FFMA.FTZ R80, R80, R0, -R15 ;  /* 0x0000000050507223 */ /* 0x000fc6000001080f */
[C---:B------:R-:W-:Y:S01]  /*eaa0*/  FSETP.NEU.FTZ.AND P2, PT, R20.reuse, -INF , PT ;  /* 0xff8000001400780b */ /* 0x040fe20003f5d000 */
[-C--:B------:R-:W-:Y:S01]  /*eab0*/  FMUL.FTZ R24, R20, R0.reuse ;  /* 0x0000000014187220 */ /* 0x080fe20000410000 */
        /* <DEDUP_REMOVED lines=9> */
[----:B------:R-:W-:-:S05]  /*eb50*/  FSEL R15, R24, RZ, P2 ;  /* 0x000000ff180f7208 */ /* 0x000fca0001000000 */
[-CC-:B------:R-:W-:Y:S01]  /*eb60*/  FFMA.FTZ R24, R90, R0.reuse, -R15.reuse ;  /* 0x000000005a187223 */ /* 0x180fe2000001080f */
[-CC-:B------:R-:W-:Y:S01]  /*eb70*/  FFMA.FTZ R99, R91, R0.reuse, -R15.reuse ;  /* 0x000000005b637223 */ /* 0x180fe2000001080f */
[-CC-:B------:R-:W-:Y:S01]  /*eb80*/  FFMA.FTZ R90, R94, R0.reuse, -R15.reuse ;  /* 0x000000005e5a7223 */ /* 0x180fe2000001080f */
[----:B------:R-:W-:-:S03]  /*eb90*/  FFMA.FTZ R95, R95, R0, -R15 ;  /* 0x000000005f5f7223 */ /* 0x000fc6000001080f */
[----:B------:R-:W-:Y:S01]  /*eba0*/  MUFU.EX2 R24, R24 ;  /* 0x0000001800187308 */ /* 0x000fe20000000800 */
[----:B------:R-:W-:-:S07]  /*ebb0*/  FFMA.FTZ R88, R88, R0, -R15 ;  /* 0x0000000058587223 */ /* 0x000fce000001080f */
[----:B------:R-:W0:Y:S01]  /*ebc0*/  MUFU.EX2 R99, R99 ;  /* 0x0000006300637308 */ /* 0x000e220000000800 */
[----:B------:R-:W-:-:S07]  /*ebd0*/  FFMA.FTZ R91, R84, R0, -R15 ;  /* 0x00000000545b7223 */ /* 0x000fce000001080f */
[----:B------:R-:W2:Y:S08]  /*ebe0*/  MUFU.EX2 R18, R18 ;  /* 0x0000001200127308 */ /* 0x000eb00000000800 */
[----:B------:R-:W3:Y:S01]  /*ebf0*/  MUFU.EX2 R90, R90 ;  /* 0x0000005a005a7308 */ /* 0x000ee20000000800 */
[----:B------:R-:W-:-:S07]  /*ec00*/  FFMA.FTZ R25, R74, R0, -R15 ;  /* 0x000000004a197223 */ /* 0x000fce000001080f */
[----:B------:R-:W4:Y:S01]  /*ec10*/  MUFU.EX2 R19, R19 ;  /* 0x0000001300137308 */ /* 0x000f220000000800 */
[-CC-:B------:R-:W-:Y:S01]  /*ec20*/  FFMA.FTZ R30, R86, R0.reuse, -R15.reuse ;  /* 0x00000000561e7223 */ /* 0x180fe2000001080f */
[----:B------:R-:W-:-:S06]  /*ec30*/  FFMA.FTZ R74, R75, R0, -R15 ;  /* 0x000000004b4a7223 */ /* 0x000fcc000001080f */
[----:B------:R-:W4:Y:S01]  /*ec40*/  MUFU.EX2 R95, R95 ;  /* 0x0000005f005f7308 */ /* 0x000f220000000800 */
[-CC-:B------:R-:W-:Y:S01]  /*ec50*/  FFMA.FTZ R75, R79, R0.reuse, -R15.reuse ;  /* 0x000000004f4b7223 */ /* 0x180fe2000001080f */
[----:B------:R-:W-:Y:S01]  /*ec60*/  FFMA.FTZ R29, R85, R0, -R15 ;  /* 0x00000000551d7223 */ /* 0x000fe2000001080f */
[----:B-1----:R-:W-:-:S05]  /*ec70*/  FADD.FTZ R79, R16, R17 ;  /* 0x00000011104f7221 */ /* 0x002fca0000010000 */
[----:B------:R-:W-:Y:S01]  /*ec80*/  MUFU.EX2 R80, R80 ;  /* 0x0000005000507308 */ /* 0x000fe20000000800 */
[----:B0-----:R-:W-:Y:S01]  /*ec90*/  FADD.FTZ R85, R24, R99 ;  /* 0x0000006318557221 */ /* 0x001fe20000010000 */
[----:B------:R-:W-:-:S06]  /*eca0*/  FFMA.FTZ R87, R87, R0, -R15 ;  /* 0x0000000057577223 */ /* 0x000fcc000001080f */
[----:B------:R-:W0:Y:S01]  /*ecb0*/  MUFU.EX2 R88, R88 ;  /* 0x0000005800587308 */ /* 0x000e220000000800 */
[-CC-:B------:R-:W-:Y:S01]  /*ecc0*/  FFMA.FTZ R28, R78, R0.reuse, -R15.reuse ;  /* 0x000000004e1c7223 */ /* 0x180fe2000001080f */
[-CC-:B------:R-:W-:Y:S01]  /*ecd0*/  FFMA.FTZ R53, R77, R0.reuse, -R15.reuse ;  /* 0x000000004d357223 */ /* 0x180fe2000001080f */
[----:B------:R-:W-:-:S05]  /*ece0*/  FFMA.FTZ R77, R62, R0, -R15 ;  /* 0x000000003e4d7223 */ /* 0x000fca000001080f */
[----:B------:R-:W1:Y:S01]  /*ecf0*/  MUFU.EX2 R81, R81 ;  /* 0x0000005100517308 */ /* 0x000e620000000800 */
[----:B--2---:R-:W-:Y:S01]  /*ed00*/  FADD.FTZ R78, R18, R79 ;  /* 0x0000004f124e7221 */ /* 0x004fe20000010000 */
[----:B------:R-:W-:Y:S02]  /*ed10*/  @!P1 VIADD R62, R21, 0x31c40 ;  /* 0x00031c40153e9836 */ /* 0x000fe40000000000 */
[----:B---3--:R-:W-:-:S04]  /*ed20*/  FADD.FTZ R84, R90, R85 ;  /* 0x000000555a547221 */ /* 0x008fc80000010000 */
[----:B------:R-:W2:Y:S01]  /*ed30*/  MUFU.EX2 R91, R91 ;  /* 0x0000005b005b7308 */ /* 0x000ea20000000800 */
[----:B------:R-:W-:Y:S01]  /*ed40*/  F2FP.BF16.F32.PACK_AB R16, R17, R16 ;  /* 0x000000101110723e */ /* 0x000fe200000010ff */
[----:B----4-:R-:W-:Y:S01]  /*ed50*/  FADD.FTZ R85, R19, R78 ;  /* 0x0000004e13557221 */ /* 0x010fe20000010000 */
[----:B------:R-:W-:-:S05]  /*ed60*/  F2FP.BF16.F32.PACK_AB R17, R99, R24 ;  /* 0x000000186311723e */ /* 0x000fca00000010ff */
[----:B------:R-:W-:Y:S01]  /*ed70*/  MUFU.EX2 R82, R82 ;  /* 0x0000005200527308 */ /* 0x000fe20000000800 */
[----:B------:R-:W-:Y:S01]  /*ed80*/  FADD.FTZ R99, R95, R84 ;  /* 0x000000545f637221 */ /* 0x000fe20000010000 */
[----:B------:R-:W-:-:S06]  /*ed90*/  @!P1 PRMT R62, RZ, 0x654, R62 ;  /* 0x00000654ff3e9816 */ /* 0x000fcc000000003e */
[----:B------:R-:W3:Y:S01]  /*eda0*/  MUFU.EX2 R30, R30 ;  /* 0x0000001e001e7308 */ /* 0x000ee20000000800 */
[-CC-:B------:R-:W-:Y:S01]  /*edb0*/  FFMA.FTZ R24, R63, R0.reuse, -R15.reuse ;  /* 0x000000003f187223 */ /* 0x180fe2000001080f */
[-CC-:B------:R-:W-:Y:S01]  /*edc0*/  FFMA.FTZ R89, R89, R0.reuse, -R15.reuse ;  /* 0x0000000059597223 */ /* 0x180fe2000001080f */
[----:B------:R-:W-:-:S05]  /*edd0*/  FFMA.FTZ R63, R60, R0, -R15 ;  /* 0x000000003c3f7223 */ /* 0x000fca000001080f */
[----:B------:R-:W-:Y:S01]  /*ede0*/  MUFU.EX2 R83, R83 ;  /* 0x0000005300537308 */ /* 0x000fe20000000800 */
[----:B0-----:R-:W-:Y:S01]  /*edf0*/  FADD.FTZ R60, R88, R99 ;  /* 0x00000063583c7221 */ /* 0x001fe20000010000 */
[----:B------:R0:W-:Y:S06]  /*ee00*/  @!P1 SYNCS.ARRIVE.TRANS64.RED.A1T0 RZ, [R62+URZ], RZ ;  /* 0x000000ff3eff99a7 */ /* 0x0001ec000810043f */
[----:B------:R-:W4:Y:S08]  /*ee10*/  MUFU.EX2 R87, R87 ;  /* 0x0000005700577308 */ /* 0x000f300000000800 */
[----:B------:R1:W-:Y:S01]  /*ee20*/  MUFU.EX2 R21, R77 ;  /* 0x0000004d00157308 */ /* 0x0003e20000000800 */
[----:B------:R-:W-:-:S07]  /*ee30*/  FFMA.FTZ R78, R54, R0, -R15 ;  /* 0x00000000364e7223 */ /* 0x000fce000001080f */
[----:B------:R-:W4:Y:S01]  /*ee40*/  MUFU.EX2 R72, R72 ;  /* 0x0000004800487308 */ /* 0x000f220000000800 */
[----:B-1----:R-:W-:Y:S01]  /*ee50*/  FFMA.FTZ R77, R56, R0, -R15 ;  /* 0x00000000384d7223 */ /* 0x002fe2000001080f */
[----:B------:R-:W-:-:S06]  /*ee60*/  FADD.FTZ R56, R80, R85 ;  /* 0x0000005550387221 */ /* 0x000fcc0000010000 */
[----:B------:R-:W1:Y:S01]  /*ee70*/  MUFU.EX2 R25, R25 ;  /* 0x0000001900197308 */ /* 0x000e620000000800 */
[----:B------:R-:W-:Y:S01]  /*ee80*/  FADD.FTZ R85, R81, R56 ;  /* 0x0000003851557221 */ /* 0x000fe20000010000 */
[-CC-:B------:R-:W-:Y:S01]  /*ee90*/  FFMA.FTZ R84, R68, R0.reuse, -R15.reuse ;  /* 0x0000000044547223 */ /* 0x180fe2000001080f */
[----:B------:R-:W-:-:S05]  /*eea0*/  FFMA.FTZ R68, R57, R0, -R15 ;  /* 0x0000000039447223 */ /* 0x000fca000001080f */
[----:B------:R-:W1:Y:S01]  /*eeb0*/  MUFU.EX2 R73, R73 ;  /* 0x0000004900497308 */ /* 0x000e620000000800 */
[----:B------:R-:W-:-:S07]  /*eec0*/  FFMA.FTZ R57, R26, R0, -R15 ;  /* 0x000000001a397223 */ /* 0x000fce000001080f */
[----:B------:R-:W1:Y:S01]  /*eed0*/  MUFU.EX2 R74, R74 ;  /* 0x0000004a004a7308 */ /* 0x000e620000000800 */
[----:B------:R-:W-:-:S07]  /*eee0*/  FFMA.FTZ R56, R27, R0, -R15 ;  /* 0x000000001b387223 */ /* 0x000fce000001080f */
[----:B0-----:R2:W-:Y:S02]  /*eef0*/  MUFU.EX2 R62, R89 ;  /* 0x00000059003e7308 */ /* 0x0015e40000000800 */
[----:B--2---:R-:W-:-:S06]  /*ef00*/  FADD.FTZ R89, R91, R60 ;  /* 0x0000003c5b597221 */ /* 0x004fcc0000010000 */
[----:B------:R-:W0:Y:S01]  /*ef10*/  MUFU.EX2 R66, R66 ;  /* 0x0000004200427308 */ /* 0x000e220000000800 */
[----:B---3--:R-:W-:-:S07]  /*ef20*/  FADD.FTZ R26, R30, R89 ;  /* 0x000000591e1a7221 */ /* 0x008fce0000010000 */
[----:B------:R2:W-:Y:S01]  /*ef30*/  MUFU.EX2 R54, R24 ;  /* 0x0000001800367308 */ /* 0x0005e20000000800 */
[----:B----4-:R-:W-:Y:S01]  /*ef40*/  FADD.FTZ R26, R87, R26 ;  /* 0x0000001a571a7221 */ /* 0x010fe20000010000 */
[----:B------:R-:W-:-:S06]  /*ef50*/  FFMA.FTZ R76, R76, R0, -R15 ;  /* 0x000000004c4c7223 */ /* 0x000fcc000001080f */
[----:B------:R-:W3:Y:S01]  /*ef60*/  MUFU.EX2 R28, R28 ;  /* 0x0000001c001c7308 */ /* 0x000ee20000000800 */
[----:B--2---:R-:W-:-:S04]  /*ef70*/  FADD.FTZ R24, R82, R85 ;  /* 0x0000005552187221 */ /* 0x004fc80000010000 */
[----:B------:R-:W-:-:S03]  /*ef80*/  FADD.FTZ R27, R83, R24 ;  /* 0x00000018531b7221 */ /* 0x000fc60000010000 */
[----:B------:R-:W2:Y:S01]  /*ef90*/  MUFU.EX2 R75, R75 ;  /* 0x0000004b004b7308 */ /* 0x000ea20000000800 */
[----:B------:R-:W-:Y:S01]  /*efa0*/  FADD.FTZ R24, R72, R27 ;  /* 0x0000001b48187221 */ /* 0x000fe20000010000 */
[----:B-1----:R-:W-:Y:S01]  /*efb0*/  FADD.FTZ R27, R25, R26 ;  /* 0x0000001a191b7221 */ /* 0x002fe20000010000 */
[-CC-:B------:R-:W-:Y:S01]  /*efc0*/  FFMA.FTZ R70, R70, R0.reuse, -R15.reuse ;  /* 0x0000000046467223 */ /* 0x180fe2000001080f */
[-CC-:B------:R-:W-:Y:S01]  /*efd0*/  FFMA.FTZ R71, R71, R0.reuse, -R15.reuse ;  /* 0x0000000047477223 */ /* 0x180fe2000001080f */
[----:B------:R-:W-:-:S03]  /*efe0*/  FFMA.FTZ R64, R64, R0, -R15 ;  /* 0x0000000040407223 */ /* 0x000fc6000001080f */
[----:B------:R-:W-:Y:S01]  /*eff0*/  MUFU.EX2 R58, R58 ;  /* 0x0000003a003a7308 */ /* 0x000fe20000000800 */
[-CC-:B------:R-:W-:Y:S01]  /*f000*/  FFMA.FTZ R65, R65, R0.reuse, -R15.reuse ;  /* 0x0000000041417223 */ /* 0x180fe2000001080f */
[-CC-:B------:R-:W-:Y:S01]  /*f010*/  FFMA.FTZ R79, R55, R0.reuse, -R15.reuse ;  /* 0x00000000374f7223 */ /* 0x180fe2000001080f */
[-CC-:B------:R-:W-:Y:S01]  /*f020*/  FFMA.FTZ R69, R69, R0.reuse, -R15.reuse ;  /* 0x0000000045457223 */ /* 0x180fe2000001080f */
[-CC-:B------:R-:W-:Y:S01]  /*f030*/  FFMA.FTZ R92, R92, R0.reuse, -R15.reuse ;  /* 0x000000005c5c7223 */ /* 0x180fe2000001080f */
[-CC-:B------:R-:W-:Y:S01]  /*f040*/  FFMA.FTZ R93, R93, R0.reuse, -R15.reuse ;  /* 0x000000005d5d7223 */ /* 0x180fe2000001080f */
[-CC-:B------:R-:W-:Y:S02]  /*f050*/  FFMA.FTZ R61, R61, R0.reuse, -R15.reuse ;  /* 0x000000003d3d7223 */ /* 0x180fe4000001080f */
[----:B------:R-:W1:Y:S01]  /*f060*/  MUFU.EX2 R29, R29 ;  /* 0x0000001d001d7308 */ /* 0x000e620000000800 */
[-CC-:B------:R-:W-:Y:S01]  /*f070*/  FFMA.FTZ R97, R97, R0.reuse, -R15.reuse ;  /* 0x0000000061617223 */ /* 0x180fe2000001080f */
[----:B------:R-:W-:Y:S01]  /*f080*/  FFMA.FTZ R15, R31, R0, -R15 ;  /* 0x000000001f0f7223 */ /* 0x000fe2000001080f */
[----:B------:R-:W-:Y:S01]  /*f090*/  FADD.FTZ R31, R73, R24 ;  /* 0x00000018491f7221 */ /* 0x000fe20000010000 */
[----:B------:R-:W-:-:S04]  /*f0a0*/  FADD.FTZ R27, R74, R27 ;  /* 0x0000001b4a1b7221 */ /* 0x000fc80000010000 */
[----:B------:R-:W4:Y:S01]  /*f0b0*/  MUFU.EX2 R76, R76 ;  /* 0x0000004c004c7308 */ /* 0x000f220000000800 */
[----:B------:R-:W-:Y:S01]  /*f0c0*/  F2FP.BF16.F32.PACK_AB R18, R19, R18 ;  /* 0x000000121312723e */ /* 0x000fe200000010ff */
[----:B0-----:R-:W-:Y:S01]  /*f0d0*/  FADD.FTZ R24, R66, R31 ;  /* 0x0000001f42187221 */ /* 0x001fe20000010000 */
[----:B------:R-:W-:Y:S01]  /*f0e0*/  F2FP.BF16.F32.PACK_AB R19, R95, R90 ;  /* 0x0000005a5f13723e */ /* 0x000fe200000010ff */
[----:B---3--:R-:W-:-:S04]  /*f0f0*/  FADD.FTZ R26, R28, R27 ;  /* 0x0000001b1c1a7221 */ /* 0x008fc80000010000 */
[----:B------:R-:W0:Y:S01]  /*f100*/  MUFU.EX2 R50, R50 ;  /* 0x0000003200327308 */ /* 0x000e220000000800 */
[----:B------:R-:W-:Y:S01]  /*f110*/  FADD.FTZ R27, R67, R24 ;  /* 0x00000018431b7221 */ /* 0x000fe20000010000 */
[----:B--2---:R-:W-:-:S06]  /*f120*/  FADD.FTZ R26, R75, R26 ;  /* 0x0000001a4b1a7221 */ /* 0x004fcc0000010000 */
[----:B------:R-:W2:Y:S01]  /*f130*/  MUFU.EX2 R70, R70 ;  /* 0x0000004600467308 */ /* 0x000ea20000000800 */
[----:B------:R3:W-:Y:S01]  /*f140*/  STSM.16.M88.4 [R23+0x24300], R16 ;  /* 0x0243001017007844 */ /* 0x0007e20000000200 */
[----:B-1----:R-:W-:-:S06]  /*f150*/  FADD.FTZ R31, R29, R26 ;  /* 0x0000001a1d1f7221 */ /* 0x002fcc0000010000 */
[----:B------:R-:W1:Y:S01]  /*f160*/  MUFU.EX2 R51, R51 ;  /* 0x0000003300337308 */ /* 0x000e620000000800 */
[----:B------:R-:W-:-:S07]  /*f170*/  F2FP.BF16.F32.PACK_AB R26, R67, R66 ;  /* 0x00000042431a723e */ /* 0x000fce00000010ff */
[----:B------:R-:W1:Y:S01]  /*f180*/  MUFU.EX2 R71, R71 ;  /* 0x0000004700477308 */ /* 0x000e620000000800 */
[----:B---3--:R-:W-:Y:S01]  /*f190*/  F2FP.BF16.F32.PACK_AB R19, R87, R30 ;  /* 0x0000001e5713723e */ /* 0x008fe200000010ff */
[----:B------:R-:W-:-:S06]  /*f1a0*/  FADD.FTZ R30, R58, R27 ;  /* 0x0000001b3a1e7221 */ /* 0x000fcc0000010000 */
[----:B------:R-:W3:Y:S01]  /*f1b0*/  MUFU.EX2 R42, R42 ;  /* 0x0000002a002a7308 */ /* 0x000ee20000000800 */
[----:B------:R-:W-:Y:S01]  /*f1c0*/  FADD.FTZ R67, R59, R30 ;  /* 0x0000001e3b437221 */ /* 0x000fe20000010000 */
[----:B----4-:R-:W-:-:S06]  /*f1d0*/  FADD.FTZ R31, R76, R31 ;  /* 0x0000001f4c1f7221 */ /* 0x010fcc0000010000 */
[----:B------:R-:W4:Y:S01]  /*f1e0*/  MUFU.EX2 R53, R53 ;  /* 0x0000003500357308 */ /* 0x000f220000000800 */
[----:B------:R-:W-:Y:S01]  /*f1f0*/  F2FP.BF16.F32.PACK_AB R27, R75, R28 ;  /* 0x0000001c4b1b723e */ /* 0x000fe200000010ff */
[----:B0-----:R-:W-:Y:S01]  /*f200*/  FADD.FTZ R30, R50, R67 ;  /* 0x00000043321e7221 */ /* 0x001fe20000010000 */
[----:B------:R-:W-:-:S05]  /*f210*/  F2FP.BF16.F32.PACK_AB R28, R59, R58 ;  /* 0x0000003a3b1c723e */ /* 0x000fca00000010ff */
[----:B------:R-:W0:Y:S01]  /*f220*/  MUFU.EX2 R64, R64 ;  /* 0x0000004000407308 */ /* 0x000e220000000800 */
[----:B--2---:R-:W-:Y:S01]  /*f230*/  FADD.FTZ R58, R70, R31 ;  /* 0x0000001f463a7221 */ /* 0x004fe20000010000 */
[C---:B-1----:R-:W-:Y:S01]  /*f240*/  FADD.FTZ R59, R51.reuse, R30 ;  /* 0x0000001e333b7221 */ /* 0x042fe20000010000 */
[----:B------:R-:W-:Y:S02]  /*f250*/  F2FP.BF16.F32.PACK_AB R30, R51, R50 ;  /* 0x00000032331e723e */ /* 0x000fe400000010ff */
[----:B------:R-:W-:-:S03]  /*f260*/  FADD.FTZ R58, R71, R58 ;  /* 0x0000003a473a7221 */ /* 0x000fc60000010000 */
[----:B------:R-:W1:Y:S01]  /*f270*/  MUFU.EX2 R34, R34 ;  /* 0x0000002200227308 */ /* 0x000e620000000800 */
[----:B---3--:R-:W-:Y:S01]  /*f280*/  FADD.FTZ R50, R42, R59 ;  /* 0x0000003b2a327221 */ /* 0x008fe20000010000 */
[----:B----4-:R-:W-:-:S06]  /*f290*/  FADD.FTZ R51, R53, R58 ;  /* 0x0000003a35337221 */ /* 0x010fcc0000010000 */
[----:B------:R-:W2:Y:S01]  /*f2a0*/  MUFU.EX2 R35, R35 ;  /* 0x0000002300237308 */ /* 0x000ea20000000800 */
[----:B------:R-:W-:Y:S01]  /*f2b0*/  FADD.FTZ R59, R43, R50 ;  /* 0x000000322b3b7221 */ /* 0x000fe20000010000 */
[----:B0-----:R-:W-:-:S06]  /*f2c0*/  FADD.FTZ R50, R64, R51 ;  /* 0x0000003340327221 */ /* 0x001fcc0000010000 */
[----:B------:R-:W0:Y:S01]  /*f2d0*/  MUFU.EX2 R65, R65 ;  /* 0x0000004100417308 */ /* 0x000e220000000800 */
[----:B------:R-:W-:Y:S02]  /*f2e0*/  F2FP.BF16.F32.PACK_AB R16, R81, R80 ;  /* 0x000000505110723e */ /* 0x000fe400000010ff */
[----:B------:R-:W-:-:S05]  /*f2f0*/  F2FP.BF16.F32.PACK_AB R17, R91, R88 ;  /* 0x000000585b11723e */ /* 0x000fca00000010ff */
[----:B------:R-:W3:Y:S01]  /*f300*/  MUFU.EX2 R38, R38 ;  /* 0x0000002600267308 */ /* 0x000ee20000000800 */
[----:B------:R-:W-:Y:S01]  /*f310*/  F2FP.BF16.F32.PACK_AB R18, R83, R82 ;  /* 0x000000525312723e */ /* 0x000fe200000010ff */
[----:B------:R-:W-:Y:S01]  /*f320*/  FADD.FTZ R51, R21, R50 ;  /* 0x0000003215337221 */ /* 0x000fe20000010000 */
[----:B------:R-:W-:-:S05]  /*f330*/  F2FP.BF16.F32.PACK_AB R24, R73, R72 ;  /* 0x000000484918723e */ /* 0x000fca00000010ff */
[----:B------:R-:W4:Y:S01]  /*f340*/  MUFU.EX2 R48, R48 ;  /* 0x0000003000307308 */ /* 0x000f220000000800 */
[----:B------:R-:W-:Y:S01]  /*f350*/  F2FP.BF16.F32.PACK_AB R25, R74, R25 ;  /* 0x000000194a19723e */ /* 0x000fe200000010ff */
[----:B------:R2:W-:Y:S01]  /*f360*/  STSM.16.M88.4 [R23+0x25b00], R16 ;  /* 0x025b001017007844 */ /* 0x0005e20000000200 */
[----:B-1----:R-:W-:-:S05]  /*f370*/  FADD.FTZ R58, R34, R59 ;  /* 0x0000003b223a7221 */ /* 0x002fca0000010000 */
[----:B------:R-:W1:Y:S01]  /*f380*/  MUFU.EX2 R55, R78 ;  /* 0x0000004e00377308 */ /* 0x000e620000000800 */
[----:B------:R-:W-:Y:S01]  /*f390*/  F2FP.BF16.F32.PACK_AB R29, R76, R29 ;  /* 0x0000001d4c1d723e */ /* 0x000fe200000010ff */
[----:B------:R0:W-:Y:S01]  /*f3a0*/  STSM.16.M88.4 [R23+0x27300], R24 ;  /* 0x0273001817007844 */ /* 0x0001e20000000200 */
[----:B------:R-:W-:-:S05]  /*f3b0*/  F2FP.BF16.F32.PACK_AB R31, R71, R70 ;  /* 0x00000046471f723e */ /* 0x000fca00000010ff */
[----:B------:R-:W1:Y:S01]  /*f3c0*/  MUFU.EX2 R47, R47 ;  /* 0x0000002f002f7308 */ /* 0x000e620000000800 */
[----:B--2---:R-:W-:Y:S01]  /*f3d0*/  F2FP.BF16.F32.PACK_AB R16, R43, R42 ;  /* 0x0000002a2b10723e */ /* 0x004fe200000010ff */
[----:B------:R-:W-:Y:S01]  /*f3e0*/  FADD.FTZ R42, R62, R51 ;  /* 0x000000333e2a7221 */ /* 0x000fe20000010000 */
[----:B------:R-:W-:-:S05]  /*f3f0*/  FADD.FTZ R43, R35, R58 ;  /* 0x0000003a232b7221 */ /* 0x000fca0000010000 */
[----:B------:R-:W2:Y:S01]  /*f400*/  MUFU.EX2 R60, R79 ;  /* 0x0000004f003c7308 */ /* 0x000ea20000000800 */
[----:B0-----:R-:W-:Y:S01]  /*f410*/  FADD.FTZ R25, R65, R42 ;  /* 0x0000002a41197221 */ /* 0x001fe20000010000 */
[----:B---3--:R-:W-:-:S06]  /*f420*/  FADD.FTZ R43, R38, R43 ;  /* 0x0000002b262b7221 */ /* 0x008fcc0000010000 */
[----:B------:R-:W0:Y:S01]  /*f430*/  MUFU.EX2 R49, R49 ;  /* 0x0000003100317308 */ /* 0x000e220000000800 */
[----:B------:R3:W-:Y:S07]  /*f440*/  STSM.16.M88.4 [R23+0x28b00], R28 ;  /* 0x028b001c17007844 */ /* 0x0007ee0000000200 */
[----:B------:R-:W0:Y:S01]  /*f450*/  MUFU.EX2 R78, R84 ;  /* 0x00000054004e7308 */ /* 0x000e220000000800 */
[----:B----4-:R-:W-:Y:S01]  /*f460*/  FADD.FTZ R26, R48, R43 ;  /* 0x0000002b301a7221 */ /* 0x010fe20000010000 */
[----:B------:R-:W-:Y:S01]  /*f470*/  F2FP.BF16.F32.PACK_AB R19, R62, R21 ;  /* 0x000000153e13723e */ /* 0x000fe200000010ff */
[----:B------:R-:W4:Y:S05]  /*f480*/  @P5 LDC R43, c[0x0][0x450] ;  /* 0x00011400ff2b5b82 */ /* 0x000f2a0000000800 */
[----:B------:R-:W0:Y:S01]  /*f490*/  MUFU.EX2 R46, R46 ;  /* 0x0000002e002e7308 */ /* 0x000e220000000800 */
[----:B---3--:R-:W-:-:S07]  /*f4a0*/  FADD.FTZ R28, R54, R25 ;  /* 0x00000019361c7221 */ /* 0x008fce0000010000 */
[----:B------:R-:W3:Y:S01]  /*f4b0*/  MUFU.EX2 R77, R77 ;  /* 0x0000004d004d7308 */ /* 0x000ee20000000800 */
[----:B-1----:R-:W-:Y:S01]  /*f4c0*/  FADD.FTZ R21, R55, R28 ;  /* 0x0000001c37157221 */ /* 0x002fe20000010000 */
[----:B------:R-:W-:-:S06]  /*f4d0*/  FADD.FTZ R26, R47, R26 ;  /* 0x0000001a2f1a7221 */ /* 0x000fcc0000010000 */
[----:B------:R-:W1:Y:S01]  /*f4e0*/  MUFU.EX2 R41, R41 ;  /* 0x0000002900297308 */ /* 0x000e620000000800 */
[----:B--2---:R-:W-:-:S07]  /*f4f0*/  FADD.FTZ R21, R60, R21 ;  /* 0x000000153c157221 */ /* 0x004fce0000010000 */
[----:B------:R-:W2:Y:S01]  /*f500*/  MUFU.EX2 R69, R69 ;  /* 0x0000004500457308 */ /* 0x000ea20000000800 */
[----:B0-----:R-:W-:Y:S01]  /*f510*/  FADD.FTZ R29, R49, R26 ;  /* 0x0000001a311d7221 */ /* 0x001fe20000010000 */
[----:B------:R-:W-:-:S06]  /*f520*/  F2FP.BF16.F32.PACK_AB R18, R35, R34 ;  /* 0x000000222312723e */ /* 0x000fcc00000010ff */
[----:B------:R-:W0:Y:S01]  /*f530*/  MUFU.EX2 R40, R40 ;  /* 0x0000002800287308 */ /* 0x000e220000000800 */
[----:B------:R-:W4:Y:S01]  /*f540*/  @P5 LDC R35, c[0x0][0x44c] ;  /* 0x00011300ff235b82 */ /* 0x000f220000000800 */
[----:B------:R-:W-:-:S06]  /*f550*/  FADD.FTZ R30, R78, R21 ;  /* 0x000000154e1e7221 */ /* 0x000fcc0000010000 */
[----:B------:R-:W0:Y:S01]  /*f560*/  MUFU.EX2 R68, R68 ;  /* 0x0000004400447308 */ /* 0x000e220000000800 */
[----:B------:R-:W-:-:S07]  /*f570*/  FADD.FTZ R28, R46, R29 ;  /* 0x0000001d2e1c7221 */ /* 0x000fce0000010000 */
[----:B------:R-:W4:Y:S01]  /*f580*/  MUFU.EX2 R44, R44 ;  /* 0x0000002c002c7308 */ /* 0x000f220000000800 */
[----:B---3--:R-:W-:-:S07]  /*f590*/  FADD.FTZ R30, R77, R30 ;  /* 0x0000001e4d1e7221 */ /* 0x008fce0000010000 */
[----:B------:R-:W3:Y:S01]  /*f5a0*/  MUFU.EX2 R92, R92 ;  /* 0x0000005c005c7308 */ /* 0x000ee20000000800 */
[----:B------:R-:W-:Y:S01]  /*f5b0*/  F2FP.BF16.F32.PACK_AB R17, R64, R53 ;  /* 0x000000354011723e */ /* 0x000fe200000010ff */
[----:B-1----:R-:W-:-:S06]  /*f5c0*/  FADD.FTZ R21, R41, R28 ;  /* 0x0000001c29157221 */ /* 0x002fcc0000010000 */
[----:B------:R-:W1:Y:S01]  /*f5d0*/  MUFU.EX2 R39, R39 ;  /* 0x0000002700277308 */ /* 0x000e620000000800 */
[----:B--2---:R-:W-:-:S07]  /*f5e0*/  FADD.FTZ R31, R69, R30 ;  /* 0x0000001e451f7221 */ /* 0x004fce0000010000 */
[----:B------:R-:W2:Y:S01]  /*f5f0*/  MUFU.EX2 R63, R63 ;  /* 0x0000003f003f7308 */ /* 0x000ea20000000800 */
[----:B0-----:R-:W-:Y:S01]  /*f600*/  FADD.FTZ R21, R40, R21 ;  /* 0x0000001528157221 */ /* 0x001fe20000010000 */
[----:B------:R0:W-:Y:S06]  /*f610*/  STSM.16.M88.4 [R23+0x2a300], R16 ;  /* 0x02a3001017007844 */ /* 0x0001ec0000000200 */
[----:B------:R-:W2:Y:S01]  /*f620*/  MUFU.EX2 R45, R45 ;  /* 0x0000002d002d7308 */ /* 0x000ea20000000800 */
[----:B------:R-:W-:-:S07]  /*f630*/  F2FP.BF16.F32.PACK_AB R24, R48, R38 ;  /* 0x000000263018723e */ /* 0x000fce00000010ff */
[----:B------:R-:W2:Y:S01]  /*f640*/  MUFU.EX2 R93, R93 ;  /* 0x0000005d005d7308 */ /* 0x000ea20000000800 */
[----:B0-----:R-:W-:Y:S01]  /*f650*/  FADD.FTZ R17, R68, R31 ;  /* 0x0000001f44117221 */ /* 0x001fe20000010000 */
[----:B----4-:R-:W-:-:S06]  /*f660*/  FADD.FTZ R38, R44, R21 ;  /* 0x000000152c267221 */ /* 0x010fcc0000010000 */
[----:B------:R-:W0:Y:S01]  /*f670*/  MUFU.EX2 R34, R61 ;  /* 0x0000003d00227308 */ /* 0x000e220000000800 */
[----:B---3--:R-:W-:Y:S01]  /*f680*/  FADD.FTZ R16, R92, R17 ;  /* 0x000000115c107221 */ /* 0x008fe20000010000 */
[----:B-1----:R-:W-:-:S06]  /*f690*/  FADD.FTZ R38, R39, R38 ;  /* 0x0000002627267221 */ /* 0x002fcc0000010000 */
[----:B------:R-:W1:Y:S01]  /*f6a0*/  MUFU.EX2 R57, R57 ;  /* 0x0000003900397308 */ /* 0x000e620000000800 */
[----:B--2---:R-:W-:Y:S01]  /*f6b0*/  FADD.FTZ R16, R63, R16 ;  /* 0x000000103f107221 */ /* 0x004fe20000010000 */
[----:B------:R-:W-:-:S06]  /*f6c0*/  F2FP.BF16.F32.PACK_AB R25, R54, R65 ;  /* 0x000000413619723e */ /* 0x000fcc00000010ff */
[----:B------:R-:W2:Y:S01]  /*f6d0*/  MUFU.EX2 R36, R36 ;  /* 0x0000002400247308 */ /* 0x000ea20000000800 */
[----:B------:R-:W-:Y:S01]  /*f6e0*/  F2FP.BF16.F32.PACK_AB R26, R49, R47 ;  /* 0x0000002f311a723e */ /* 0x000fe200000010ff */
[----:B------:R-:W-:Y:S01]  /*f6f0*/  FADD.FTZ R17, R45, R38 ;  /* 0x000000262d117221 */ /* 0x000fe20000010000 */
[----:B------:R-:W-:Y:S01]  /*f700*/  F2FP.BF16.F32.PACK_AB R27, R60, R55 ;  /* 0x000000373c1b723e */ /* 0x000fe200000010ff */
[----:B------:R-:W-:-:S04]  /*f710*/  @P5 IMAD.HI.U32 R18, R102, R35, RZ ;  /* 0x0000002366125227 */ /* 0x000fc800078e00ff */
[----:B------:R-:W-:Y:S01]  /*f720*/  FADD.FTZ R19, R93, R16 ;  /* 0x000000105d137221 */ /* 0x000fe20000010000 */
[----:B------:R-:W3:Y:S01]  /*f730*/  MUFU.EX2 R37, R37 ;  /* 0x0000002500257308 */ /* 0x000ee20000000800 */
[----:B------:R4:W-:Y:S07]  /*f740*/  STSM.16.M88.4 [R23+0x2bb00], R24 ;  /* 0x02bb001817007844 */ /* 0x0009ee0000000200 */
[----:B------:R-:W-:Y:S08]  /*f750*/  MUFU.EX2 R56, R56 ;  /* 0x0000003800387308 */ /* 0x000ff00000000800 */
[----:B------:R-:W-:Y:S01]  /*f760*/  MUFU.EX2 R97, R97 ;  /* 0x0000006100617308 */ /* 0x000fe20000000800 */
[----:B----4-:R-:W-:-:S02]  /*f770*/  IMAD.MOV.U32 R27, RZ, RZ, R102 ;  /* 0x000000ffff1b7224 */ /* 0x010fc400078e0066 */
[----:B0-----:R-:W-:Y:S01]  /*f780*/  FADD.FTZ R26, R34, R19 ;  /* 0x00000013221a7221 */ /* 0x001fe20000010000 */
[----:B------:R-:W-:-:S04]  /*f790*/  @P5 SHF.R.U32.HI R27, RZ, R43, R18 ;  /* 0x0000002bff1b5219 */ /* 0x000fc80000011612 */
[----:B------:R0:W4:Y:S01]  /*f7a0*/  MUFU.EX2 R38, R15 ;  /* 0x0000000f00267308 */ /* 0x0001220000000800 */
[----:B------:R-:W-:-:S07]  /*f7b0*/  F2FP.BF16.F32.PACK_AB R28, R41, R46 ;  /* 0x0000002e291c723e */ /* 0x000fce00000010ff */
[----:B------:R-:W4:Y:S01]  /*f7c0*/  MUFU.EX2 R33, R33 ;  /* 0x0000002100217308 */ /* 0x000f220000000800 */
[----:B------:R-:W-:Y:S01]  /*f7d0*/  F2FP.BF16.F32.PACK_AB R29, R77, R78 ;  /* 0x0000004e4d1d723e */ /* 0x000fe200000010ff */
[----:B-1----:R-:W-:-:S06]  /*f7e0*/  FADD.FTZ R25, R57, R26 ;  /* 0x0000001a39197221 */ /* 0x002fcc0000010000 */
[----:B------:R-:W1:Y:S01]  /*f7f0*/  MUFU.EX2 R52, R52 ;  /* 0x0000003400347308 */ /* 0x000e620000000800 */
[----:B------:R-:W-:-:S07]  /*f800*/  F2FP.BF16.F32.PACK_AB R30, R44, R40 ;  /* 0x000000282c1e723e */ /* 0x000fce00000010ff */
[----:B------:R-:W-:Y:S01]  /*f810*/  MUFU.EX2 R32, R32 ;  /* 0x0000002000207308 */ /* 0x000fe20000000800 */
[----:B------:R-:W-:-:S07]  /*f820*/  F2FP.BF16.F32.PACK_AB R31, R68, R69 ;  /* 0x00000045441f723e */ /* 0x000fce00000010ff */
[----:B------:R-:W1:Y:S01]  /*f830*/  MUFU.EX2 R155, R155 ;  /* 0x0000009b009b7308 */ /* 0x000e620000000800 */
[----:B------:R-:W-:Y:S01]  /*f840*/  IADD3 R26, R27, R100, -R101 ;  /* 0x000000641b1a7210 */ /* 0x000fe20007ffe865 */
[----:B--2---:R-:W-:Y:S01]  /*f850*/  FADD.FTZ R18, R36, R17 ;  /* 0x0000001124127221 */ /* 0x004fe20000010000 */
[----:B------:R2:W-:Y:S03]  /*f860*/  STSM.16.M88.4 [R23+0x2d300], R28 ;  /* 0x02d3001c17007844 */ /* 0x0005e60000000200 */
[----:B---3--:R-:W-:Y:S01]  /*f870*/  FADD.FTZ R24, R37, R18 ;  /* 0x0000001225187221 */ /* 0x008fe20000010000 */
[----:B0-----:R-:W-:Y:S01]  /*f880*/  IMAD.HI R15, R26, 0x38e38e39, RZ ;  /* 0x38e38e391a0f7827 */ /* 0x001fe200078e02ff */
[----:B----4-:R-:W-:Y:S02]  /*f890*/  F2FP.BF16.F32.PACK_AB R27, R38, R97 ;  /* 0x00000061261b723e */ /* 0x010fe400000010ff */
[----:B------:R-:W-:Y:S01]  /*f8a0*/  F2FP.BF16.F32.PACK_AB R16, R45, R39 ;  /* 0x000000272d10723e */ /* 0x000fe200000010ff */
[----:B------:R-:W-:Y:S01]  /*f8b0*/  FADD.FTZ R21, R33, R24 ;  /* 0x0000001821157221 */ /* 0x000fe20000010000 */
[----:B------:R-:W-:-:S02]  /*f8c0*/  F2FP.BF16.F32.PACK_AB R17, R63, R92 ;  /* 0x0000005c3f11723e */ /* 0x000fc400000010ff */
[----:B------:R-:W-:Y:S01]  /*f8d0*/  F2FP.BF16.F32.PACK_AB R18, R37, R36 ;  /* 0x000000242512723e */ /* 0x000fe200000010ff */
[----:B--2---:R-:W-:Y:S01]  /*f8e0*/  FADD.FTZ R28, R56, R25 ;  /* 0x00000019381c7221 */ /* 0x004fe20000010000 */
[----:B------:R-:W-:Y:S02]  /*f8f0*/  F2FP.BF16.F32.PACK_AB R19, R34, R93 ;  /* 0x0000005d2213723e */ /* 0x000fe400000010ff */
[----:B-1----:R-:W-:Y:S01]  /*f900*/  F2FP.BF16.F32.PACK_AB R24, R52, R33 ;  /* 0x000000213418723e */ /* 0x002fe200000010ff */
[----:B------:R-:W-:Y:S01]  /*f910*/  FADD.FTZ R97, R97, R28 ;  /* 0x0000001c61617221 */ /* 0x000fe20000010000 */
[----:B------:R-:W-:Y:S02]  /*f920*/  F2FP.BF16.F32.PACK_AB R25, R56, R57 ;  /* 0x000000393819723e */ /* 0x000fe400000010ff */
[----:B------:R-:W-:Y:S02]  /*f930*/  F2FP.BF16.F32.PACK_AB R26, R155, R32 ;  /* 0x000000209b1a723e */ /* 0x000fe400000010ff */
[----:B------:R-:W-:Y:S01]  /*f940*/  SHF.R.U32.HI R28, RZ, 0x1f, R15 ;  /* 0x0000001fff1c7819 */ /* 0x000fe2000001160f */
[----:B------:R-:W-:Y:S03]  /*f950*/  STSM.16.M88.4 [R23+0x2eb00], R16 ;  /* 0x02eb001017007844 */ /* 0x000fe60000000200 */
[----:B------:R-:W-:Y:S01]  /*f960*/  LEA.HI.SX32 R28, R15, R28, 0x1b ;  /* 0x0000001c0f1c7211 */ /* 0x000fe200078fdaff */
[----:B------:R0:W-:Y:S01]  /*f970*/  STSM.16.M88.4 [R23+0x30300], R24 ;  /* 0x0303001817007844 */ /* 0x0001e20000000200 */
[----:B------:R1:W-:Y:S06]  /*f980*/  MEMBAR.ALL.CTA ;  /* 0x0000000000007992 */ /* 0x0003ec0000008000 */
[----:B-1----:R-:W1:Y:S01]  /*f990*/  FENCE.VIEW.ASYNC.S ;  /* 0x00000000000073c6 */ /* 0x002e620000000000 */
[----:B------:R-:W-:Y:S01]  /*f9a0*/  VIMNMX R72, RZ, R28, !PT ;  /* 0x0000001cff487248 */ /* 0x000fe20007fe0100 */
[----:B------:R-:W-:-:S04]  /*f9b0*/  VIADD R15, R96, 0xfffffffe ;  /* 0xfffffffe600f7836 */ /* 0x000fc80000000000 */
[----:B------:R2:W-:Y:S01]  /*f9c0*/  STL [R1+0x40], R72 ;  /* 0x0000404801007387 */ /* 0x0005e20000100800 */
[----:B------:R-:W-:Y:S01]  /*f9d0*/  ISETP.GE.AND P2, PT, R15, R72, PT ;  /* 0x000000480f00720c */ /* 0x000fe20003f46270 */
[----:B------:R-:W-:-:S04]  /*f9e0*/  FADD.FTZ R21, R52, R21 ;  /* 0x0000001534157221 */ /* 0x000fc80000010000 */
[----:B------:R-:W-:Y:S01]  /*f9f0*/  FADD.FTZ R32, R32, R21 ;  /* 0x0000001520207221 */ /* 0x000fe20000010000 */
[----:B------:R-:W-:Y:S01]  /*fa00*/  FADD.FTZ R157, R38, R97 ;  /* 0x00000061269d7221 */ /* 0x000fe20000010000 */
[----:B------:R-:W-:Y:S02]  /*fa10*/  CS2R R70, SRZ ;  /* 0x0000000000467805 */ /* 0x000fe4000001ff00 */
[----:B------:R-:W-:Y:S01]  /*fa20*/  CS2R R68, SRZ ;  /* 0x0000000000447805 */ /* 0x000fe2000001ff00 */
[----:B------:R-:W-:Y:S01]  /*fa30*/  FADD.FTZ R155, R155, R32 ;  /* 0x000000209b9b7221 */ /* 0x000fe20000010000 */
        /* <DEDUP_REMOVED lines=20> */
[----:B0-----:R-:W-:-:S02]  /*fb80*/  CS2R R26, SRZ ;  /* 0x00000000001a7805 */ /* 0x001fc4000001ff00 */
[----:B------:R-:W-:Y:S01]  /*fb90*/  CS2R R24, SRZ ;  /* 0x0000000000187805 */ /* 0x000fe2000001ff00 */
[----:B-1----:R-:W-:Y:S01]  /*fba0*/  NOP ;  /* 0x0000000000007918 */ /* 0x002fe20000000000 */
[----:B--2---:R-:W-:Y:S05]  /*fbb0*/  @!P2 BRA `(.L_x_2418) ;  /* 0x000000500020a947 */ /* 0x004fea0003800000 */
[----:B------:R0:W5:Y:S01]  /*fbc0*/  LDL.LU R18, [R1+0x4] ;  /* 0x0000040001127983 */ /* 0x0001620000300800 */
[----:B------:R-:W-:Y:S02]  /*fbd0*/  IMAD.MOV.U32 R16, RZ, RZ, R20 ;  /* 0x000000ffff107224 */ /* 0x000fe400078e0014 */
[----:B------:R-:W-:Y:S02]  /*fbe0*/  IMAD.MOV.U32 R17, RZ, RZ, R14 ;  /* 0x000000ffff117224 */ /* 0x000fe400078e000e */
[----:B------:R-:W-:Y:S02]  /*fbf0*/  IMAD.MOV.U32 R19, RZ, RZ, R145 ;  /* 0x000000ffff137224 */ /* 0x000fe400078e0091 */
[----:B------:R-:W-:-:S07]  /*fc00*/  IMAD.MOV.U32 R71, RZ, RZ, RZ ;  /* 0x000000ffff477224 */ /* 0x000fce00078e00ff */
.L_x_2428:
        /* <DEDUP_REMOVED lines=9> */
[----:B-1----:R-:W-:Y:S05]  /*fca0*/  @P2 BRA `(.L_x_2419) ;  /* 0x0000000000302947 */ /* 0x002fea0003800000 */
[----:B------:R-:W-:Y:S05]  /*fcb0*/  @!P0 BRA `(.L_x_2420) ;  /* 0x0000000000048947 */ /* 0x000fea0003800000 */
[----:B------:R-:W-:Y:S01]  /*fcc0*/  BPT.TRAP 0x1 ;  /* 0x000000040000795c */ /* 0x000fe20000300000 */
.L_x_2420:
[----:B------:R-:W-:Y:S01]  /*fcd0*/  IMAD R0, R145, 0x8, R22 ;  /* 0x0000000891007824 */ /* 0x000fe200078e0216 */
[----:B------:R-:W-:-:S04]  /*fce0*/  SHF.L.U32 R21, R14, 0x1f, RZ ;  /* 0x0000001f0e157819 */ /* 0x000fc800000006ff */
[----:B------:R1:W2:Y:S01]  /*fcf0*/  SYNCS.PHASECHK.TRANS64.TRYWAIT P3, [R0+URZ+0x31c30], R21 ;  /* 0x031c3015000075a7 */ /* 0x0002a2000806017f */
[----:B------:R-:W-:Y:S05]  /*fd00*/  @!P0 BRA `(.L_x_2421) ;  /* 0x0000000000048947 */ /* 0x000fea0003800000 */
[----:B------:R-:W-:Y:S01]  /*fd10*/  BPT.TRAP 0x1 ;  /* 0x000000040000795c */ /* 0x000fe20000300000 */
.L_x_2421:
[----:B------:R-:W-:Y:S04]  /*fd20*/  BSSY B0, `(.L_x_2419) ;  /* 0x0000004000007945 */ /* 0x000fe80003800000 */
[----:B--2---:R-:W-:Y:S05]  /*fd30*/  @P3 BRA `(.L_x_2422) ;  /* 0x0000000000083947 */ /* 0x004fea0003800000 */
[----:B------:R-:W2:Y:S02]  /*fd40*/  SYNCS.PHASECHK.TRANS64.TRYWAIT P3, [R0+URZ+0x31c30], R21 ;  /* 0x031c3015000075a7 */ /* 0x000ea4000806017f */
[----:B--2---:R-:W-:Y:S05]  /*fd50*/  @!P3 BRA `(.L_x_2423) ;  /* 0x00000140001cb947 */ /* 0x004fea0003800000 */
.L_x_2422:
[----:B------:R-:W-:Y:S05]  /*fd60*/  BSYNC B0 ;  /* 0x0000000000007941 */ /* 0x000fea0003800000 */
.L_x_2419:
[----:B-12---:R-:W1:Y:S02]  /*fd70*/  S2R R0, SR_TID.X ;  /* 0x0000000000007919 */ /* 0x006e640000002100 */
[----:B-1----:R-:W-:Y:S02]  /*fd80*/  SHF.R.U32.HI R14, RZ, 0x7, R0 ;  /* 0x00000007ff0e7819 */ /* 0x002fe40000011600 */
[----:B------:R-:W2:Y:S01]  /*fd90*/  LDL R0, [R1+0x30] ;  /* 0x0000300001007983 */ /* 0x000ea20000100800 */
[----:B------:R-:W-:Y:S05]  /*fda0*/  WARPSYNC.ALL ;  /* 0x0000000000007948 */ /* 0x000fea0003800000 */
[----:B------:R-:W-:Y:S01]  /*fdb0*/  VIADD R76, R14, 0x8 ;  /* 0x000000080e4c7836 */ /* 0x000fe20000000000 */
[C---:B------:R-:W-:Y:S01]  /*fdc0*/  R2UR UR4, R2.reuse ;  /* 0x00000000020472ca */ /* 0x040fe200000e0000 */
[----:B------:R-:W-:Y:S01]  /*fdd0*/  IMAD.MOV.U32 R75, RZ, RZ, -0x7fffffe0 ;  /* 0x80000020ff4b7424 */ /* 0x000fe200078e00ff */
[----:B------:R-:W-:Y:S01]  /*fde0*/  R2UR UR5, R3 ;  /* 0x00000000030572ca */ /* 0x000fe200000e0000 */
[----:B------:R-:W-:Y:S01]  /*fdf0*/  IMAD.MOV.U32 R21, RZ, RZ, -0x7fffffe0 ;  /* 0x80000020ff157424 */ /* 0x000fe200078e00ff */
[----:B------:R1:W-:Y:S01]  /*fe00*/  BAR.SYNC.DEFER_BLOCKING R76, 0x100 ;  /* 0x0004004c0000751d */ /* 0x0003e20000010000 */
[----:B------:R-:W-:Y:S01]  /*fe10*/  R2UR UR52, R2 ;  /* 0x00000000023472ca */ /* 0x000fe200000e0000 */
[----:B------:R-:W-:Y:S01]  /*fe20*/  IMAD.MOV.U32 R73, RZ, RZ, -0x7fffffe0 ;  /* 0x80000020ff497424 */ /* 0x000fe200078e00ff */
[C---:B------:R-:W-:Y:S01]  /*fe30*/  R2UR UR7, R75.reuse ;  /* 0x000000004b0772ca */ /* 0x040fe200000e0000 */
        /* <DEDUP_REMOVED lines=9> */
[----:B------:R-:W-:Y:S02]  /*fed0*/  MOV R75, UR7 ;  /* 0x00000007004b7c02 */ /* 0x000fe40008000f00 */
[----:B------:R-:W-:Y:S02]  /*fee0*/  R2UR UR7, R21 ;  /* 0x00000000150772ca */ /* 0x000fe400000e0000 */
[----:B------:R-:W-:-:S02]  /*fef0*/  R2UR UR11, R79 ;  /* 0x000000004f0b72ca */ /* 0x000fc400000e0000 */
[----:B------:R-:W-:Y:S01]  /*ff00*/  R2UR UR15, R73 ;  /* 0x00000000490f72ca */ /* 0x000fe200000e0000 */
[----:B------:R-:W-:Y:S01]  /*ff10*/  WARPGROUP.ARRIVE ;  /* 0x00000000000079c5 */ /* 0x000fe20000000000 */
[----:B------:R-:W-:Y:S02]  /*ff20*/  R2UR UR12, R2 ;  /* 0x00000000020c72ca */ /* 0x000fe400000e0000 */
[----:B------:R-:W-:Y:S02]  /*ff30*/  R2UR UR13, R3 ;  /* 0x00000000030d72ca */ /* 0x000fe400000e0000 */
[----:B------:R-:W-:Y:S02]  /*ff40*/  R2UR UR17, R73 ;  /* 0x00000000491172ca */ /* 0x000fe400000e0000 */
[----:B------:R-:W-:Y:S02]  /*ff50*/  R2UR UR19, R77 ;  /* 0x000000004d1372ca */ /* 0x000fe400000e0000 */
[----:B------:R-:W-:-:S02]  /*ff60*/  R2UR UR21, R73 ;  /* 0x00000000491572ca */ /* 0x000fc400000e0000 */
[C---:B------:R-:W-:Y:S02]  /*ff70*/  R2UR UR23, R73.reuse ;  /* 0x00000000491772ca */ /* 0x040fe400000e0000 */
[----:B------:R-:W-:Y:S02]  /*ff80*/  MOV R14, UR61 ;  /* 0x0000003d000e7c02 */ /* 0x000fe40008000f00 */
[C---:B------:R-:W-:Y:S02]  /*ff90*/  R2UR UR35, R73.reuse ;  /* 0x00000000492372ca */ /* 0x040fe400000e0000 */
[C---:B------:R-:W-:Y:S02]  /*ffa0*/  R2UR UR47, R73.reuse ;  /* 0x00000000492f72ca */ /* 0x040fe400000e0000 */
[C---:B------:R-:W-:Y:S02]  /*ffb0*/  R2UR UR49, R73.reuse ;  /* 0x00000000493172ca */ /* 0x040fe400000e0000 */
[----:B------:R-:W-:Y:S01]  /*ffc0*/  R2UR UR61, R73 ;  /* 0x00000000493d72ca */ /* 0x000fe200000e0000 */
[----:B------:R-:W-:Y:S01]  /*ffd0*/  IMAD.MOV.U32 R73, RZ, RZ, -0x7fffffe0 ;  /* 0x80000020ff497424 */ /* 0x000fe200078e00ff */
[----:B------:R-:W-:-:S02]  /*ffe0*/  R2UR UR25, R77 ;  /* 0x000000004d1972ca */ /* 0x000fc400000e0000 */
[----:B------:R-:W-:Y:S02]  /*fff0*/  R2UR UR27, R77 ;  /* 0x000000004d1b72ca */ /* 0x000fe400000e0000 */
[C---:B------:R-:W-:Y:S02]  /*10000*/  R2UR UR31, R79.reuse ;  /* 0x000000004f1f72ca */ /* 0x040fe400000e0000 */
[----:B------:R-:W-:Y:S02]  /*10010*/  R2UR UR39, R79 ;  /* 0x000000004f2772ca */ /* 0x000fe400000e0000 */
[----:B------:R-:W-:Y:S02]  /*10020*/  R2UR UR43, R77 ;  /* 0x000000004d2b72ca */ /* 0x000fe400000e0000 */
[C---:B------:R-:W-:Y:S02]  /*10030*/  R2UR UR51, R79.reuse ;  /* 0x000000004f3372ca */ /* 0x040fe400000e0000 */
[----:B------:R-:W-:-:S02]  /*10040*/  R2UR UR41, R79 ;  /* 0x000000004f2972ca */ /* 0x000fc400000e0000 */
[----:B------:R-:W-:Y:S02]  /*10050*/  R2UR UR37, R77 ;  /* 0x000000004d2572ca */ /* 0x000fe400000e0000 */
[----:B------:R-:W-:Y:S02]  /*10060*/  R2UR UR28, R8 ;  /* 0x00000000081c72ca */ /* 0x000fe400000e0000 */
[----:B------:R-:W-:Y:S01]  /*10070*/  R2UR UR29, R9 ;  /* 0x00000000091d72ca */ /* 0x000fe200000e0000 */
[----:B--2---:R-:W-:Y:S01]  /*10080*/  IMAD R20, R145, 0x6c0, R0 ;  /* 0x000006c091147824 */ /* 0x004fe200078e0200 */
[----:B------:R-:W-:-:S03]  /*10090*/  MOV R0, UR60 ;  /* 0x0000003c00007c02 */ /* 0x000fc60008000f00 */
[C---:B------:R-:W-:Y:S02]  /*100a0*/  VIADD R74, R20.reuse, 0x40 ;  /* 0x00000040144a7836 */ /* 0x040fe40000000000 */
[C---:B------:R-:W-:Y:S02]  /*100b0*/  VIADD R72, R20.reuse, 0x80 ;  /* 0x0000008014487836 */ /* 0x040fe40000000000 */
[----:B-1----:R-:W-:Y:S01]  /*100c0*/  VIADD R76, R20, 0x180 ;  /* 0x00000180144c7836 */ /* 0x002fe20000000000 */
        /* <DEDUP_REMOVED lines=19> */
[C---:B------:R-:W-:Y:S01]  /*10200*/  VIADD R72, R20.reuse, 0x42 ;  /* 0x0000004214487836 */ /* 0x040fe20000000000 */
[----:B------:R-:W-:Y:S01]  /*10210*/  MOV R80, UR6 ;  /* 0x0000000600507c02 */ /* 0x000fe20008000f00 */
[C---:B------:R-:W-:Y:S01]  /*10220*/  VIADD R78, R20.reuse, 0x2 ;  /* 0x00000002144e7836 */ /* 0x040fe20000000000 */
[C---:B------:R-:W-:Y:S01]  /*10230*/  R2UR UR6, R20.reuse ;  /* 0x00000000140672ca */ /* 0x040fe200000e0000 */
        /* <DEDUP_REMOVED lines=19> */
[----:B------:R-:W-:Y:S02]  /*10370*/  R2UR UR8, R76 ;  /* 0x000000004c0872ca */ /* 0x000fe400000e0000 */
[----:B------:R-:W-:Y:S01]  /*10380*/  R2UR UR48, R72 ;  /* 0x00000000483072ca */ /* 0x000fe200000e0000 */
[----:B------:R-:W-:Y:S01]  /*10390*/  VIADD R72, R20, 0x240 ;  /* 0x0000024014487836 */ /* 0x000fe20000000000 */
[----:B------:R-:W-:Y:S01]  /*103a0*/  R2UR UR45, R75 ;  /* 0x000000004b2d72ca */ /* 0x000fe200000e0000 */
[----:B------:R-:W-:Y:S01]  /*103b0*/  IMAD.MOV.U32 R75, RZ, RZ, -0x7fffffe0 ;  /* 0x80000020ff4b7424 */ /* 0x000fe200078e00ff */
[----:B------:R-:W-:Y:S01]  /*103c0*/  R2UR UR50, R78 ;  /* 0x000000004e3272ca */ /* 0x000fe200000e0000 */
[----:B------:R-:W-:Y:S01]  /*103d0*/  VIADD R78, R20, 0x1c2 ;  /* 0x000001c2144e7836 */ /* 0x000fe20000000000 */
[----:B------:R-:W-:Y:S01]  /*103e0*/  R2UR UR60, R72 ;  /* 0x00000000483c72ca */ /* 0x000fe200000e0000 */
[----:B------:R-:W-:-:S03]  /*103f0*/  VIADD R72, R20, 0x2c0 ;  /* 0x000002c014487836 */ /* 0x000fc60000000000 */
[----:B------:R-:W-:Y:S02]  /*10400*/  R2UR UR40, R78 ;  /* 0x000000004e2872ca */ /* 0x000fe400000e0000 */
[----:B------:R-:W-:Y:S01]  /*10410*/  R2UR UR16, R72 ;  /* 0x00000000481072ca */ /* 0x000fe200000e0000 */
[----:B------:R-:W-:-:S05]  /*10420*/  VIADD R72, R20, 0x340 ;  /* 0x0000034014487836 */ /* 0x000fca0000000000 */
[----:B------:R-:W-:Y:S01]  /*10430*/  R2UR UR20, R72 ;  /* 0x00000000481472ca */ /* 0x000fe200000e0000 */
[----:B------:R-:W-:Y:S01]  /*10440*/  VIADD R72, R20, 0x3c0 ;  /* 0x000003c014487836 */ /* 0x000fe20000000000 */
[----:B------:R-:W-:Y:S02]  /*10450*/  WARPGROUP.DEPBAR.LE gsb0, 0x0 ;  /* 0x00008000000079c5 */ /* 0x000fe40000010000 */
[----:B------:R-:W-:-:S06]  /*10460*/  WARPGROUP.ARRIVE ;  /* 0x00000000000079c5 */ /* 0x000fcc0000000000 */
[----:B------:R-:W-:Y:S01]  /*10470*/  HGMMA.64x16x16.F32.BF16 R128, gdesc[UR52], RZ, !UPT, gsb0 ;  /* 0x00200000348079f0 */ /* 0x000fe2000c0018ff */
[----:B------:R-:W-:Y:S01]  /*10480*/  UMOV UR52, UR8 ;  /* 0x0000000800347c82 */ /* 0x000fe20008000000 */
[----:B------:R-:W-:Y:S01]  /*10490*/  UMOV UR53, UR9 ;  /* 0x0000000900357c82 */ /* 0x000fe20008000000 */
[----:B------:R-:W-:Y:S02]  /*104a0*/  R2UR UR8, R2 ;  /* 0x00000000020872ca */ /* 0x000fe400000e0000 */
[----:B------:R-:W-:Y:S02]  /*104b0*/  R2UR UR9, R3 ;  /* 0x00000000030972ca */ /* 0x000fe400000e0000 */
[----:B------:R-:W-:Y:S01]  /*104c0*/  R2UR UR54, R74 ;  /* 0x000000004a3672ca */ /* 0x000fe200000e0000 */
[----:B------:R-:W-:Y:S01]  /*104d0*/  VIADD R74, R20, 0x242 ;  /* 0x00000242144a7836 */ /* 0x000fe20000000000 */
[----:B------:R-:W-:Y:S01]  /*104e0*/  R2UR UR55, R75 ;  /* 0x000000004b3772ca */ /* 0x000fe200000e0000 */
[----:B------:R-:W-:-:S03]  /*104f0*/  IMAD.MOV.U32 R75, RZ, RZ, -0x7fffffe0 ;  /* 0x80000020ff4b7424 */ /* 0x000fc600078e00ff */
[----:B------:R-:W-:Y:S01]  /*10500*/  R2UR UR32, R74 ;  /* 0x000000004a2072ca */ /* 0x000fe200000e0000 */
[----:B------:R-:W-:Y:S01]  /*10510*/  VIADD R74, R20, 0x2c2 ;  /* 0x000002c2144a7836 */ /* 0x000fe20000000000 */
[----:B------:R-:W-:Y:S01]  /*10520*/  R2UR UR33, R75 ;  /* 0x000000004b2172ca */ /* 0x000fe200000e0000 */
[----:B------:R-:W-:-:S04]  /*10530*/  IMAD.MOV.U32 R75, RZ, RZ, -0x7fffffe0 ;  /* 0x80000020ff4b7424 */ /* 0x000fc800078e00ff */
        /* <DEDUP_REMOVED lines=33> */
[----:B------:R-:W-:Y:S02]  /*10750*/  R2UR UR4, R72 ;  /* 0x00000000480472ca */ /* 0x000fe400000e0000 */
[----:B------:R-:W-:Y:S01]  /*10760*/  R2UR UR5, R73 ;  /* 0x00000000490572ca */ /* 0x000fe200000e0000 */
        /* <DEDUP_REMOVED lines=14> */
[----:B------:R-:W-:Y:S01]  /*10850*/  UMOV UR16, UR32 ;  /* 0x0000002000107c82 */ /* 0x000fe20008000000 */
[----:B------:R-:W-:Y:S01]  /*10860*/  UMOV UR17, UR33 ;  /* 0x0000002100117c82 */ /* 0x000fe20008000000 */
[----:B------:R-:W-:Y:S02]  /*10870*/  R2UR UR32, R8 ;  /* 0x00000000082072ca */ /* 0x000fe400000e0000 */
[----:B------:R-:W-:Y:S01]  /*10880*/  R2UR UR33, R9 ;  /* 0x00000000092172ca */ /* 0x000fe200000e0000 */
[----:B------:R-:W-:Y:S02]  /*10890*/  WARPGROUP.DEPBAR.LE gsb0, 0x0 ;  /* 0x00008000000079c5 */ /* 0x000fe40000010000 */
[----:B------:R-:W-:-:S06]  /*108a0*/  WARPGROUP.ARRIVE ;  /* 0x00000000000079c5 */ /* 0x000fcc0000000000 */
[----:B------:R-:W-:Y:S01]  /*108b0*/  HGMMA.64x16x16.F32.BF16 R80, gdesc[UR20], RZ, !UPT, gsb0 ;  /* 0x00200000145079f0 */ /* 0x000fe2000c0018ff */
[----:B------:R-:W-:Y:S01]  /*108c0*/  UMOV UR20, UR10 ;  /* 0x0000000a00147c82 */ /* 0x000fe20008000000 */
[----:B------:R-:W-:Y:S01]  /*108d0*/  UMOV UR21, UR11 ;  /* 0x0000000b00157c82 */ /* 0x000fe20008000000 */
[----:B------:R-:W-:Y:S02]  /*108e0*/  WARPGROUP.DEPBAR.LE gsb0, 0x0 ;  /* 0x00008000000079c5 */ /* 0x000fe40000010000 */
[----:B------:R-:W-:-:S06]  /*108f0*/  WARPGROUP.ARRIVE ;  /* 0x00000000000079c5 */ /* 0x000fcc0000000000 */
[----:B------:R-:W-:Y:S01]  /*10900*/  HGMMA.64x16x16.F32.BF16 R72, gdesc[UR24], RZ, !UPT, gsb0 ;  /* 0x00200000184879f0 */ /* 0x000fe2000c0018ff */
[----:B------:R-:W-:Y:S01]  /*10910*/  UMOV UR24, UR52 ;  /* 0x0000003400187c82 */ /* 0x000fe20008000000 */
[----:B------:R-:W-:Y:S01]  /*10920*/  UMOV UR25, UR53 ;  /* 0x0000003500197c82 */ /* 0x000fe20008000000 */
[----:B------:R-:W-:Y:S01]  /*10930*/  UMOV UR52, UR36 ;  /* 0x0000002400347c82 */ /* 0x000fe20008000000 */
[----:B------:R-:W-:Y:S01]  /*10940*/  UMOV UR53, UR37 ;  /* 0x0000002500357c82 */ /* 0x000fe20008000000 */
[----:B------:R-:W-:Y:S01]  /*10950*/  R2UR UR36, R8 ;  /* 0x00000000082472ca */ /* 0x000fe200000e0000 */
[----:B------:R-:W-:Y:S01]  /*10960*/  UMOV UR26, UR14 ;  /* 0x0000000e001a7c82 */ /* 0x000fe20008000000 */
[----:B------:R-:W-:Y:S01]  /*10970*/  R2UR UR37, R9 ;  /* 0x00000000092572ca */ /* 0x000fe200000e0000 */
[----:B------:R-:W-:Y:S01]  /*10980*/  UMOV UR27, UR15 ;  /* 0x0000000f001b7c82 */ /* 0x000fe20008000000 */
        /* <DEDUP_REMOVED lines=24> */
[----:B------:R-:W-:Y:S01]  /*10b10*/  HGMMA.64x16x16.F32.BF16 R136, gdesc[UR28], R136, gsb0 ;  /* 0x002000001c8879f0 */ /* 0x000fe20008001888 */
[----:B------:R-:W-:Y:S01]  /*10b20*/  UMOV UR30, UR40 ;  /* 0x00000028001e7c82 */ /* 0x000fe20008000000 */
[----:B------:R-:W-:Y:S01]  /*10b30*/  UMOV UR31, UR41 ;  /* 0x00000029001f7c82 */ /* 0x000fe20008000000 */
[C---:B------:R-:W-:Y:S01]  /*10b40*/  R2UR UR40, R8.reuse ;  /* 0x00000000082872ca */ /* 0x040fe200000e0000 */
[----:B------:R-:W-:Y:S01]  /*10b50*/  UMOV UR28, UR44 ;  /* 0x0000002c001c7c82 */ /* 0x000fe20008000000 */
[C---:B------:R-:W-:Y:S01]  /*10b60*/  R2UR UR41, R9.reuse ;  /* 0x00000000092972ca */ /* 0x040fe200000e0000 */
[----:B------:R-:W-:Y:S01]  /*10b70*/  UMOV UR29, UR45 ;  /* 0x0000002d001d7c82 */ /* 0x000fe20008000000 */
[----:B------:R-:W-:Y:S02]  /*10b80*/  R2UR UR44, R8 ;  /* 0x00000000082c72ca */ /* 0x000fe400000e0000 */
[----:B------:R-:W-:Y:S01]  /*10b90*/  R2UR UR45, R9 ;  /* 0x00000000092d72ca */ /* 0x000fe200000e0000 */
        /* <DEDUP_REMOVED lines=20> */
[----:B------:R-:W-:Y:S02]  /*10ce0*/  R2UR UR24, R8 ;  /* 0x00000000081872ca */ /* 0x000fe400000e0000 */
[----:B------:R-:W-:Y:S02]  /*10cf0*/  R2UR UR25, R9 ;  /* 0x00000000091972ca */ /* 0x000fe400000e0000 */
[----:B------:R-:W-:Y:S02]  /*10d00*/  R2UR UR36, R12 ;  /* 0x000000000c2472ca */ /* 0x000fe400000e0000 */
[----:B------:R-:W-:Y:S01]  /*10d10*/  R2UR UR37, R13 ;  /* 0x000000000d2572ca */ /* 0x000fe200000e0000 */
[----:B------:R-:W-:-:S02]  /*10d20*/  WARPGROUP.DEPBAR.LE gsb0, 0x0 ;  /* 0x00008000000079c5 */ /* 0x000fc40000010000 */
[----:B------:R-:W-:-:S06]  /*10d30*/  WARPGROUP.ARRIVE ;  /* 0x00000000000079c5 */ /* 0x000fcc0000000000 */
[----:B------:R-:W-:Y:S01]  /*10d40*/  HGMMA.64x16x16.F32.BF16 R112, gdesc[UR40], R112, gsb0 ;  /* 0x00200000287079f0 */ /* 0x000fe20008001870 */
[----:B------:R-:W-:Y:S01]  /*10d50*/  UMOV UR42, UR48 ;  /* 0x00000030002a7c82 */ /* 0x000fe20008000000 */
[----:B------:R-:W-:Y:S01]  /*10d60*/  UMOV UR43, UR49 ;  /* 0x00000031002b7c82 */ /* 0x000fe20008000000 */
[C---:B------:R-:W-:Y:S02]  /*10d70*/  R2UR UR48, R8.reuse ;  /* 0x00000000083072ca */ /* 0x040fe400000e0000 */
[C---:B------:R-:W-:Y:S02]  /*10d80*/  R2UR UR49, R9.reuse ;  /* 0x00000000093172ca */ /* 0x040fe400000e0000 */
[----:B------:R-:W-:Y:S02]  /*10d90*/  R2UR UR40, R8 ;  /* 0x00000000082872ca */ /* 0x000fe400000e0000 */
[----:B------:R-:W-:Y:S01]  /*10da0*/  R2UR UR41, R9 ;  /* 0x00000000092972ca */ /* 0x000fe200000e0000 */
[----:B------:R-:W-:-:S02]  /*10db0*/  WARPGROUP.DEPBAR.LE gsb0, 0x0 ;  /* 0x00008000000079c5 */ /* 0x000fc40000010000 */
        /* <DEDUP_REMOVED lines=68> */
[C---:B------:R-:W-:Y:S01]  /*11200*/  R2UR UR32, R10.reuse ;  /* 0x000000000a2072ca */ /* 0x040fe200000e0000 */
[----:B------:R-:W-:Y:S01]  /*11210*/  UMOV UR34, UR12 ;  /* 0x0000000c00227c82 */ /* 0x000fe20008000000 */
[C---:B------:R-:W-:Y:S01]  /*11220*/  R2UR UR33, R11.reuse ;  /* 0x000000000b2172ca */ /* 0x040fe200000e0000 */
[----:B------:R-:W-:Y:S01]  /*11230*/  UMOV UR35, UR13 ;  /* 0x0000000d00237c82 */ /* 0x000fe20008000000 */
        /* <DEDUP_REMOVED lines=89> */
[----:B------:R-:W-:Y:S02]  /*117d0*/  R2UR UR43, R148 ;  /* 0x00000000942b72ca */ /* 0x000fe400000e0000 */
        /* <DEDUP_REMOVED lines=52> */
[----:B------:R-:W-:Y:S01]  /*11b20*/  R2UR UR33, R5 ;  /* 0x00000000052172ca */ /* 0x000fe200000e0000 */
[----:B------:R-:W-:Y:S02]  /*11b30*/  WARPGROUP.DEPBAR.LE gsb0, 0x0 ;  /* 0x00008000000079c5 */ /* 0x000fe40000010000 */
[----:B------:R-:W-:-:S06]  /*11b40*/  WARPGROUP.ARRIVE ;  /* 0x00000000000079c5 */ /* 0x000fcc0000000000 */
[----:B------:R-:W-:Y:S03]  /*11b50*/  HGMMA.64x16x16.F32.BF16 R128, gdesc[UR40], R128, gsb0 ;  /* 0x00200000288079f0 */ /* 0x000fe60008001880 */
        /* <DEDUP_REMOVED lines=25> */
[----:B------:R-:W-:-:S02]  /*11cf0*/  IMAD.MOV.U32 R147, RZ, RZ, -0x7fffffe0 ;  /* 0x80000020ff937424 */ /* 0x000fc400078e00ff */
[----:B------:R-:W-:Y:S01]  /*11d00*/  VIADD R20, R20, 0x682 ;  /* 0x0000068214147836 */ /* 0x000fe20000000000 */
        /* <DEDUP_REMOVED lines=40> */
[----:B------:R-:W-:Y:S05]  /*11f90*/  @P2 BRA `(.L_x_2424) ;  /* 0x0000000000282947 */ /* 0x000fea0003800000 */
[----:B------:R-:W-:Y:S05]  /*11fa0*/  @!P0 BRA `(.L_x_2425) ;  /* 0x0000000000048947 */ /* 0x000fea0003800000 */
[----:B------:R-:W-:Y:S01]  /*11fb0*/  BPT.TRAP 0x1 ;  /* 0x000000040000795c */ /* 0x000fe20000300000 */
.L_x_2425:
[----:B------:R-:W-:Y:S01]  /*11fc0*/  SHF.L.U32 R0, R18, 0x1f, RZ ;  /* 0x0000001f12007819 */ /* 0x000fe200000006ff */
[----:B------:R-:W-:-:S04]  /*11fd0*/  IMAD R14, R19, 0x8, R22 ;  /* 0x00000008130e7824 */ /* 0x000fc800078e0216 */
[----:B------:R1:W2:Y:S01]  /*11fe0*/  SYNCS.PHASECHK.TRANS64.TRYWAIT P2, [R14+URZ+0x31c50], R0 ;  /* 0x031c50000e0075a7 */ /* 0x0002a2000804017f */
[----:B------:R-:W-:Y:S05]  /*11ff0*/  @!P0 BRA `(.L_x_2426) ;  /* 0x0000000000048947 */ /* 0x000fea0003800000 */
[----:B------:R-:W-:Y:S01]  /*12000*/  BPT.TRAP 0x1 ;  /* 0x000000040000795c */ /* 0x000fe20000300000 */
.L_x_2426:
[----:B--2---:R-:W-:Y:S05]  /*12010*/  @P2 BRA `(.L_x_2424) ;  /* 0x0000000000082947 */ /* 0x004fea0003800000 */
[----:B------:R-:W2:Y:S02]  /*12020*/  SYNCS.PHASECHK.TRANS64.TRYWAIT P2, [R14+URZ+0x31c50], R0 ;  /* 0x031c50000e0075a7 */ /* 0x000ea4000804017f */
[----:B--2---:R-:W-:Y:S05]  /*12030*/  @!P2 BRA `(.L_x_2427) ;  /* 0x0000011c0078a947 */ /* 0x004fea0003800000 */
.L_x_2424:
[----:B------:R-:W3:Y:S01]  /*12040*/  LDL R148, [R1+0x58] ;  /* 0x0000580001947983 */ /* 0x000ee20000100800 */
[----:B------:R-:W4:Y:S03]  /*12050*/  LDC R149, c[0x0][0x448] ;  /* 0x00011200ff957b82 */ /* 0x000f260000000800 */
[----:B------:R-:W3:Y:S04]  /*12060*/  LDL R18, [R1+0x68] ;  /* 0x0000680001127983 */ /* 0x000ee80000100800 */
[----:B------:R-:W3:Y:S04]  /*12070*/  LDL R147, [R1+0x64] ;  /* 0x0000640001937983 */ /* 0x000ee80000100800 */
[----:B------:R-:W3:Y:S04]  /*12080*/  LDL R21, [R1+0x54] ;  /* 0x0000540001157983 */ /* 0x000ee80000100800 */
[----:B------:R-:W3:Y:S04]  /*12090*/  LDL R20, [R1+0x50] ;  /* 0x0000500001147983 */ /* 0x000ee80000100800 */
[----:B------:R-:W3:Y:S01]  /*120a0*/  LDL.LU R146, [R1] ;  /* 0x0000000001927983 */ /* 0x000ee20000300800 */
[----:B------:R-:W-:Y:S05]  /*120b0*/  WARPSYNC.ALL ;  /* 0x0000000000007948 */ /* 0x000fea0003800000 */
[----:B----4-:R-:W-:Y:S01]  /*120c0*/  ISETP.NE.AND P2, PT, R149, 0x1, PT ;  /* 0x000000019500780c */ /* 0x010fe20003f45270 */
[----:B------:R-:W-:-:S12]  /*120d0*/  ULDC UR4, c[0x0][0x988] ;  /* 0x0002620000047ab9 */ /* 0x000fd80000000800 */
[----:B-12---:R-:W1:Y:S08]  /*120e0*/  @P2 LDC R14, c[0x0][0x44c] ;  /* 0x00011300ff0e2b82 */ /* 0x006e700000000800 */
[----:B------:R-:W2:Y:S01]  /*120f0*/  @P2 LDC R0, c[0x0][0x450] ;  /* 0x00011400ff002b82 */ /* 0x000ea20000000800 */
[----:B---3--:R-:W-:-:S04]  /*12100*/  IMAD.IADD R18, R18, 0x1, R148 ;  /* 0x0000000112127824 */ /* 0x008fc800078e0294 */
[----:B-1----:R-:W-:-:S05]  /*12110*/  @P2 IMAD.HI.U32 R14, R18, R14, RZ ;  /* 0x0000000e120e2227 */ /* 0x002fca00078e00ff */
[----:B--2---:R-:W-:Y:S01]  /*12120*/  @P2 SHF.R.U32.HI R18, RZ, R0, R14 ;  /* 0x00000000ff122219 */ /* 0x004fe2000001160e */
[----:B------:R-:W-:-:S04]  /*12130*/  IMAD.MOV.U32 R14, RZ, RZ, -0x90 ;  /* 0xffffff70ff0e7424 */ /* 0x000fc800078e00ff */
[----:B------:R-:W1:Y:S01]  /*12140*/  SHFL.IDX PT, R0, R18, RZ, 0x1c1f ;  /* 0x001c1fff12007589 */ /* 0x000e6200000e0000 */
[----:B------:R-:W-:Y:S01]  /*12150*/  IMAD R14, R15, R14, 0x1 ;  /* 0x000000010f0e7424 */ /* 0x000fe200078e020e */
[----:B------:R-:W-:Y:S02]  /*12160*/  LOP3.LUT R146, R146, 0xffffffbf, RZ, 0xc0, !PT ;  /* 0xffffffbf92927812 */ /* 0x000fe400078ec0ff */
[----:B------:R-:W2:Y:S01]  /*12170*/  SHFL.IDX PT, R18, R18, 0x1, 0x1c1f ;  /* 0x003c1f0012127f89 */ /* 0x000ea200000e0000 */
[----:B------:R-:W-:Y:S01]  /*12180*/  IMAD R14, R147, -0x2, R14 ;  /* 0xfffffffe930e7824 */ /* 0x000fe200078e020e */
[----:B------:R-:W-:-:S04]  /*12190*/  @P1 LOP3.LUT R146, R146, 0x40, RZ, 0xfc, !PT ;  /* 0x0000004092921812 */ /* 0x000fc800078efcff */
[----:B------:R-:W-:Y:S02]  /*121a0*/  IADD3 R14, -R20, R14, R21 ;  /* 0x0000000e140e7210 */ /* 0x000fe40007ffe115 */
[----:B------:R-:W-:-:S04]  /*121b0*/  LOP3.LUT R146, R146, 0xffffffdf, RZ, 0xc0, !PT ;  /* 0xffffffdf92927812 */ /* 0x000fc800078ec0ff */
[----:B------:R-:W-:-:S05]  /*121c0*/  @P0 LOP3.LUT R146, R146, 0x20, RZ, 0xfc, !PT ;  /* 0x0000002092920812 */ /* 0x000fca00078efcff */
[----:B------:R-:W-:Y:S01]  /*121d0*/  STL [R1], R146 ;  /* 0x0000009201007387 */ /* 0x000fe20000100800 */
[----:B-1----:R-:W-:-:S03]  /*121e0*/  IMAD.IADD R0, R14, 0x1, R0 ;  /* 0x000000010e007824 */ /* 0x002fc600078e0200 */
[----:B------:R-:W3:Y:S01]  /*121f0*/  LDL R153, [R1+0x34] ;  /* 0x0000340001997983 */ /* 0x000ee20000100800 */
[----:B--2---:R-:W-:Y:S01]  /*12200*/  IMAD.IADD R18, R14, 0x1, R18 ;  /* 0x000000010e127824 */ /* 0x004fe200078e0212 */
[C---:B------:R-:W-:Y:S02]  /*12210*/  ISETP.GT.AND P2, PT, R0.reuse, RZ, PT ;  /* 0x000000ff0000720c */ /* 0x040fe40003f44270 */
[C---:B------:R-:W-:Y:S02]  /*12220*/  ISETP.GT.AND P4, PT, R0.reuse, 0x1, PT ;  /* 0x000000010000780c */ /* 0x040fe40003f84270 */
[----:B------:R-:W-:Y:S02]  /*12230*/  ISETP.GT.AND P3, PT, R0, 0x8, PT ;  /* 0x000000080000780c */ /* 0x000fe40003f64270 */
[----:B------:R-:W-:Y:S02]  /*12240*/  FSEL R136, R136, -INF , P2 ;  /* 0xff80000088887808 */ /* 0x000fe40001000000 */
[----:B------:R-:W-:-:S02]  /*12250*/  FSEL R137, R137, -INF , P4 ;  /* 0xff80000089897808 */ /* 0x000fc40002000000 */
[----:B------:R-:W-:Y:S02]  /*12260*/  FSEL R140, R140, -INF , P3 ;  /* 0xff8000008c8c7808 */ /* 0x000fe40001800000 */
[C---:B------:R-:W-:Y:S02]  /*12270*/  ISETP.GT.AND P2, PT, R0.reuse, 0x9, PT ;  /* 0x000000090000780c */ /* 0x040fe40003f44270 */
        /* <DEDUP_REMOVED lines=62> */
[----:B------:R-:W-:Y:S02]  /*12660*/  FMNMX.FTZ R0, R136, R17, !PT ;  /* 0x0000001188007209 */ /* 0x000fe40007810000 */
[----:B------:R-:W-:-:S02]  /*12670*/  FSEL R73, R73, -INF , P2 ;  /* 0xff80000049497808 */ /* 0x000fc40001000000 */
[----:B------:R-:W-:Y:S02]  /*12680*/  FMNMX.FTZ R0, R137, R0, !PT ;  /* 0x0000000089007209 */ /* 0x000fe40007810000 */
[----:B------:R-:W-:Y:S02]  /*12690*/  ISETP.GT.AND P2, PT, R18, RZ, PT ;  /* 0x000000ff1200720c */ /* 0x000fe40003f44270 */
[----:B------:R-:W-:Y:S02]  /*126a0*/  FMNMX.FTZ R0, R140, R0, !PT ;  /* 0x000000008c007209 */ /* 0x000fe40007810000 */
[----:B------:R-:W-:Y:S02]  /*126b0*/  FSEL R138, R138, -INF , P2 ;  /* 0xff8000008a8a7808 */ /* 0x000fe40001000000 */
[----:B------:R-:W-:Y:S02]  /*126c0*/  FMNMX.FTZ R0, R141, R0, !PT ;  /* 0x000000008d007209 */ /* 0x000fe40007810000 */
[----:B------:R-:W-:-:S02]  /*126d0*/  ISETP.GT.AND P2, PT, R18, 0x1, PT ;  /* 0x000000011200780c */ /* 0x000fc40003f44270 */
[----:B------:R-:W-:Y:S02]  /*126e0*/  FMNMX.FTZ R0, R128, R0, !PT ;  /* 0x0000000080007209 */ /* 0x000fe40007810000 */
[----:B------:R-:W-:Y:S02]  /*126f0*/  FSEL R139, R139, -INF , P2 ;  /* 0xff8000008b8b7808 */ /* 0x000fe40001000000 */
[----:B------:R-:W-:Y:S02]  /*12700*/  FMNMX.FTZ R0, R129, R0, !PT ;  /* 0x0000000081007209 */ /* 0x000fe40007810000 */
[----:B------:R-:W-:Y:S02]  /*12710*/  ISETP.GT.AND P2, PT, R18, 0x8, PT ;  /* 0x000000081200780c */ /* 0x000fe40003f44270 */
[----:B------:R-:W-:Y:S02]  /*12720*/  FMNMX.FTZ R0, R132, R0, !PT ;  /* 0x0000000084007209 */ /* 0x000fe40007810000 */
[----:B------:R-:W-:-:S02]  /*12730*/  FSEL R142, R142, -INF , P2 ;  /* 0xff8000008e8e7808 */ /* 0x000fc40001000000 */
[----:B------:R-:W-:Y:S02]  /*12740*/  FMNMX.FTZ R0, R133, R0, !PT ;  /* 0x0000000085007209 */ /* 0x000fe40007810000 */
[----:B------:R-:W-:Y:S02]  /*12750*/  ISETP.GT.AND P2, PT, R18, 0x9, PT ;  /* 0x000000091200780c */ /* 0x000fe40003f44270 */
        /* <DEDUP_REMOVED lines=55> */
[C---:B------:R-:W-:Y:S02]  /*12ad0*/  ISETP.GT.AND P2, PT, R18.reuse, 0x40, PT ;  /* 0x000000401200780c */ /* 0x040fe40003f44270 */
[----:B------:R-:W-:Y:S01]  /*12ae0*/  ISETP.GT.AND P1, PT, R18, 0x71, PT ;  /* 0x000000711200780c */ /* 0x000fe20003f24270 */
[----:B------:R-:W1:Y:S01]  /*12af0*/  SHFL.BFLY PT, R14, R0, 0x2, 0x1f ;  /* 0x0c401f00000e7f89 */ /* 0x000e6200000e0000 */
[----:B------:R-:W-:-:S02]  /*12b00*/  FSEL R106, R106, -INF , P2 ;  /* 0xff8000006a6a7808 */ /* 0x000fc40001000000 */
[C---:B------:R-:W-:Y:S02]  /*12b10*/  ISETP.GT.AND P2, PT, R18.reuse, 0x41, PT ;  /* 0x000000411200780c */ /* 0x040fe40003f44270 */
[C---:B------:R-:W-:Y:S02]  /*12b20*/  ISETP.GT.AND P0, PT, R18.reuse, 0x78, PT ;  /* 0x000000781200780c */ /* 0x040fe40003f04270 */
[----:B------:R-:W-:Y:S02]  /*12b30*/  FSEL R107, R107, -INF , P2 ;  /* 0xff8000006b6b7808 */ /* 0x000fe40001000000 */
[C---:B------:R-:W-:Y:S02]  /*12b40*/  ISETP.GT.AND P2, PT, R18.reuse, 0x48, PT ;  /* 0x000000481200780c */ /* 0x040fe40003f44270 */
[----:B------:R-:W-:Y:S02]  /*12b50*/  ISETP.GT.AND P3, PT, R18, 0x81, PT ;  /* 0x000000811200780c */ /* 0x000fe40003f64270 */
[----:B------:R-:W-:-:S02]  /*12b60*/  FSEL R110, R110, -INF , P2 ;  /* 0xff8000006e6e7808 */ /* 0x000fc40001000000 */
[C---:B------:R-:W-:Y:S02]  /*12b70*/  ISETP.GT.AND P2, PT, R18.reuse, 0x49, PT ;  /* 0x000000491200780c */ /* 0x040fe40003f44270 */
[C---:B------:R-:W-:Y:S02]  /*12b80*/  ISETP.GT.AND P4, PT, R18.reuse, 0x88, PT ;  /* 0x000000881200780c */ /* 0x040fe40003f84270 */
[----:B------:R-:W-:Y:S02]  /*12b90*/  FSEL R111, R111, -INF , P2 ;  /* 0xff8000006f6f7808 */ /* 0x000fe40001000000 */
[C---:B------:R-:W-:Y:S02]  /*12ba0*/  ISETP.GT.AND P2, PT, R18.reuse, 0x50, PT ;  /* 0x000000501200780c */ /* 0x040fe40003f44270 */
[----:B------:R-:W-:Y:S02]  /*12bb0*/  ISETP.GT.AND P5, PT, R18, 0x89, PT ;  /* 0x000000891200780c */ /* 0x000fe40003fa4270 */
[----:B-1----:R-:W-:-:S02]  /*12bc0*/  FMNMX.FTZ R14, R0, R14, !PT ;  /* 0x0000000e000e7209 */ /* 0x002fc40007810000 */
[----:B------:R-:W-:Y:S02]  /*12bd0*/  FSEL R98, R98, -INF , P2 ;  /* 0xff80000062627808 */ /* 0x000fe40001000000 */
[C---:B------:R-:W-:Y:S01]  /*12be0*/  ISETP.GT.AND P2, PT, R18.reuse, 0x51, PT ;  /* 0x000000511200780c */ /* 0x040fe20003f44270 */
[----:B------:R-:W1:Y:S01]  /*12bf0*/  SHFL.BFLY PT, R0, R14, 0x1, 0x1f ;  /* 0x0c201f000e007f89 */ /* 0x000e6200000e0000 */
[----:B------:R-:W-:Y:S02]  /*12c00*/  FSEL R83, R83, -INF , P1 ;  /* 0xff80000053537808 */ /* 0x000fe40000800000 */
[----:B------:R-:W-:Y:S02]  /*12c10*/  FSEL R99, R99, -INF , P2 ;  /* 0xff80000063637808 */ /* 0x000fe40001000000 */
[----:B------:R-:W-:Y:S02]  /*12c20*/  ISETP.GT.AND P2, PT, R18, 0x58, PT ;  /* 0x000000581200780c */ /* 0x000fe40003f44270 */
[----:B------:R-:W-:-:S02]  /*12c30*/  FSEL R86, R86, -INF , P0 ;  /* 0xff80000056567808 */ /* 0x000fc40000000000 */
[----:B------:R-:W-:Y:S02]  /*12c40*/  FSEL R102, R102, -INF , P2 ;  /* 0xff80000066667808 */ /* 0x000fe40001000000 */
[----:B------:R-:W-:Y:S02]  /*12c50*/  ISETP.GT.AND P2, PT, R18, 0x59, PT ;  /* 0x000000591200780c */ /* 0x000fe40003f44270 */
[----:B------:R-:W-:Y:S02]  /*12c60*/  LOP3.LUT P1, RZ, R146, 0x40, RZ, 0xc0, !PT ;  /* 0x0000004092ff7812 */ /* 0x000fe4000782c0ff */
[----:B------:R-:W-:Y:S02]  /*12c70*/  FSEL R103, R103, -INF , P2 ;  /* 0xff80000067677808 */ /* 0x000fe40001000000 */
[----:B------:R-:W-:Y:S02]  /*12c80*/  ISETP.GT.AND P2, PT, R18, 0x60, PT ;  /* 0x000000601200780c */ /* 0x000fe40003f44270 */
[----:B------:R-:W-:-:S02]  /*12c90*/  LOP3.LUT P0, RZ, R146, 0x20, RZ, 0xc0, !PT ;  /* 0x0000002092ff7812 */ /* 0x000fc4000780c0ff */
[----:B------:R-:W-:Y:S02]  /*12ca0*/  FSEL R90, R90, -INF , P2 ;  /* 0xff8000005a5a7808 */ /* 0x000fe40001000000 */
[----:B------:R-:W-:Y:S02]  /*12cb0*/  ISETP.GT.AND P2, PT, R18, 0x61, PT ;  /* 0x000000611200780c */ /* 0x000fe40003f44270 */
[----:B-1----:R-:W-:Y:S01]  /*12cc0*/  FMNMX.FTZ R14, R14, R0, !PT ;  /* 0x000000000e0e7209 */ /* 0x002fe20007810000 */
[----:B------:R-:W-:Y:S01]  /*12cd0*/  IMAD.U32 R0, RZ, RZ, UR4 ;  /* 0x00000004ff007e24 */ /* 0x000fe2000f8e00ff */
[----:B------:R-:W-:Y:S02]  /*12ce0*/  FSEL R91, R91, -INF , P2 ;  /* 0xff8000005b5b7808 */ /* 0x000fe40001000000 */
[----:B------:R-:W-:Y:S01]  /*12cf0*/  ISETP.GT.AND P2, PT, R18, 0x68, PT ;  /* 0x000000681200780c */ /* 0x000fe20003f44270 */
[C---:B------:R-:W-:Y:S01]  /*12d00*/  FMUL.FTZ R21, R14.reuse, R0 ;  /* 0x000000000e157220 */ /* 0x040fe20000410000 */
[----:B------:R-:W-:-:S02]  /*12d10*/  FSETP.NEU.FTZ.AND P6, PT, R14, -INF , PT ;  /* 0xff8000000e00780b */ /* 0x000fc40003fdd000 */
[----:B------:R-:W-:Y:S02]  /*12d20*/  FSEL R94, R94, -INF , P2 ;  /* 0xff8000005e5e7808 */ /* 0x000fe40001000000 */
[----:B------:R-:W-:Y:S02]  /*12d30*/  ISETP.GT.AND P2, PT, R18, 0x69, PT ;  /* 0x000000691200780c */ /* 0x000fe40003f44270 */
[----:B------:R-:W-:Y:S02]  /*12d40*/  FSEL R20, R14, RZ, P6 ;  /* 0x000000ff0e147208 */ /* 0x000fe40003000000 */
[----:B------:R-:W-:Y:S02]  /*12d50*/  FSEL R95, R95, -INF , P2 ;  /* 0xff8000005f5f7808 */ /* 0x000fe40001000000 */
[----:B------:R-:W-:Y:S01]  /*12d60*/  ISETP.GT.AND P2, PT, R18, 0x70, PT ;  /* 0x000000701200780c */ /* 0x000fe20003f44270 */
[----:B------:R-:W-:Y:S01]  /*12d70*/  FADD.FTZ R20, -R20, R17 ;  /* 0x0000001114147221 */ /* 0x000fe20000010100 */
[----:B------:R-:W-:-:S02]  /*12d80*/  FSEL R21, R21, RZ, P6 ;  /* 0x000000ff15157208 */ /* 0x000fc40003000000 */
[----:B------:R-:W-:Y:S02]  /*12d90*/  FSEL R82, R82, -INF , P2 ;  /* 0xff80000052527808 */ /* 0x000fe40001000000 */
[C---:B------:R-:W-:Y:S02]  /*12da0*/  ISETP.GT.AND P2, PT, R18.reuse, 0x80, PT ;  /* 0x000000801200780c */ /* 0x040fe40003f44270 */
[----:B------:R-:W-:Y:S01]  /*12db0*/  ISETP.GT.AND P6, PT, R18, 0x79, PT ;  /* 0x000000791200780c */ /* 0x000fe20003fc4270 */
        /* <DEDUP_REMOVED lines=10> */
[----:B------:R-:W1:Y:S01]  /*12e60*/  MUFU.EX2 R72, R136 ;  /* 0x0000008800487308 */ /* 0x000e620000000800 */
[----:B------:R-:W-:-:S07]  /*12e70*/  FSEL R17, R74, -INF , P2 ;  /* 0xff8000004a117808 */ /* 0x000fce0001000000 */
[----:B------:R-:W2:Y:S08]  /*12e80*/  MUFU.EX2 R137, R137 ;  /* 0x0000008900897308 */ /* 0x000eb00000000800 */
[----:B------:R-:W4:Y:S01]  /*12e90*/  MUFU.EX2 R74, R140 ;  /* 0x0000008c004a7308 */ /* 0x000f220000000800 */
[----:B-1----:R-:W-:-:S07]  /*12ea0*/  FFMA.FTZ R20, R18, R155, R72 ;  /* 0x0000009b12147223 */ /* 0x002fce0000010048 */
[----:B------:R-:W1:Y:S01]  /*12eb0*/  MUFU.EX2 R141, R141 ;  /* 0x0000008d008d7308 */ /* 0x000e620000000800 */
[-CC-:B------:R-:W-:Y:S01]  /*12ec0*/  FFMA.FTZ R151, R129, R0.reuse, -R21.reuse ;  /* 0x0000000081977223 */ /* 0x180fe20000010815 */
[----:B--2---:R-:W-:Y:S01]  /*12ed0*/  FADD.FTZ R20, R137, R20 ;  /* 0x0000001489147221 */ /* 0x004fe20000010000 */
        /* <DEDUP_REMOVED lines=9> */
[----:B----4-:R-:W-:Y:S01]  /*12f70*/  FADD.FTZ R20, R74, R20 ;  /* 0x000000144a147221 */ /* 0x010fe20000010000 */
        /* <DEDUP_REMOVED lines=18> */
[----:B-1----:R-:W-:Y:S01]  /*130a0*/  FADD.FTZ R21, R141, R20 ;  /* 0x000000148d157221 */ /* 0x002fe20000010000 */
        /* <DEDUP_REMOVED lines=31> */
[----:B------:R-:W-:-:S04]  /*132a0*/  FMNMX.FTZ R20, R86, R20, !PT ;  /* 0x0000001456147209 */ /* 0x000fc80007810000 */
[----:B------:R-:W-:Y:S02]  /*132b0*/  FMNMX.FTZ R20, R87, R20, !PT ;  /* 0x0000001457147209 */ /* 0x000fe40007810000 */
[----:B------:R-:W-:Y:S02]  /*132c0*/  FSEL R75, R75, -INF , P3 ;  /* 0xff8000004b4b7808 */ /* 0x000fe40001800000 */
[----:B------:R-:W-:Y:S02]  /*132d0*/  FMNMX.FTZ R20, R17, R20, !PT ;  /* 0x0000001411147209 */ /* 0x000fe40007810000 */
[----:B------:R-:W-:Y:S02]  /*132e0*/  FSEL R78, R78, -INF , P4 ;  /* 0xff8000004e4e7808 */ /* 0x000fe40002000000 */
[----:B------:R-:W-:Y:S02]  /*132f0*/  FMNMX.FTZ R20, R75, R20, !PT ;  /* 0x000000144b147209 */ /* 0x000fe40007810000 */
[----:B------:R-:W-:-:S02]  /*13300*/  FSEL R79, R79, -INF , P5 ;  /* 0xff8000004f4f7808 */ /* 0x000fc40002800000 */
[----:B------:R-:W-:-:S04]  /*13310*/  FMNMX.FTZ R20, R78, R20, !PT ;  /* 0x000000144e147209 */ /* 0x000fc80007810000 */
[----:B------:R-:W-:-:S05]  /*13320*/  FMNMX.FTZ R20, R79, R20, !PT ;  /* 0x000000144f147209 */ /* 0x000fca0007810000 */
[----:B------:R-:W1:Y:S02]  /*13330*/  SHFL.BFLY PT, R73, R20, 0x2, 0x1f ;  /* 0x0c401f0014497f89 */ /* 0x000e6400000e0000 */
[----:B-1----:R-:W-:-:S05]  /*13340*/  FMNMX.FTZ R20, R20, R73, !PT ;  /* 0x0000004914147209 */ /* 0x002fca0007810000 */
[----:B------:R-:W1:Y:S01]  /*13350*/  SHFL.BFLY PT, R73, R20, 0x1, 0x1f ;  /* 0x0c201f0014497f89 */ /* 0x000e6200000e0000 */
[----:B---3--:R-:W-:Y:S02]  /*13360*/  LOP3.LUT R76, R153, 0x10000, RZ, 0xfc, !PT ;  /* 0x00010000994c7812 */ /* 0x008fe400078efcff */
[----:B-1----:R-:W-:-:S04]  /*13370*/  FMNMX.FTZ R20, R20, R73, !PT ;  /* 0x0000004914147209 */ /* 0x002fc80007810000 */
[----:B------:R-:W-:-:S04]  /*13380*/  FSETP.NEU.FTZ.AND P2, PT, R20, -INF , PT ;  /* 0xff8000001400780b */ /* 0x000fc80003f5d000 */
[----:B------:R-:W-:-:S05]  /*13390*/  FSEL R73, R20, RZ, P2 ;  /* 0x000000ff14497208 */ /* 0x000fca0001000000 */
[----:B------:R-:W-:Y:S01]  /*133a0*/  FADD.FTZ R16, -R73, R16 ;  /* 0x0000001049107221 */ /* 0x000fe20000010100 */
[----:B------:R-:W-:-:S05]  /*133b0*/  FMUL.FTZ R73, R20, R0 ;  /* 0x0000000014497220 */ /* 0x000fca0000410000 */
[----:B------:R-:W-:-:S05]  /*133c0*/  FSEL R73, R73, RZ, P2 ;  /* 0x000000ff49497208 */ /* 0x000fca0001000000 */
[----:B------:R-:W-:Y:S01]  /*133d0*/  FFMA.FTZ R81, R78, R0, -R73 ;  /* 0x000000004e517223 */ /* 0x000fe20000010849 */
[----:B------:R-:W-:-:S05]  /*133e0*/  VIADD R78, R76, 0x180 ;  /* 0x000001804c4e7836 */ /* 0x000fca0000000000 */
[----:B------:R-:W-:Y:S01]  /*133f0*/  R2UR UR8, R78 ;  /* 0x000000004e0872ca */ /* 0x000fe200000e0000 */
[----:B------:R-:W-:-:S05]  /*13400*/  VIADD R78, R76, 0x300 ;  /* 0x000003004c4e7836 */ /* 0x000fca0000000000 */
[----:B------:R-:W-:Y:S01]  /*13410*/  R2UR UR12, R78 ;  /* 0x000000004e0c72ca */ /* 0x000fe200000e0000 */
[----:B------:R-:W-:-:S05]  /*13420*/  VIADD R78, R76, 0x480 ;  /* 0x000004804c4e7836 */ /* 0x000fca0000000000 */
[----:B------:R-:W-:Y:S01]  /*13430*/  R2UR UR16, R78 ;  /* 0x000000004e1072ca */ /* 0x000fe200000e0000 */
[----:B------:R-:W-:Y:S02]  /*13440*/  VIADD R78, R76, 0x600 ;  /* 0x000006004c4e7836 */ /* 0x000fe40000000000 */
[-CC-:B------:R-:W-:Y:S01]  /*13450*/  FFMA.FTZ R138, R138, R0.reuse, -R73.reuse ;  /* 0x000000008a8a7223 */ /* 0x180fe20000010849 */
[-CC-:B------:R-:W-:Y:S01]  /*13460*/  FFMA.FTZ R139, R139, R0.reuse, -R73.reuse ;  /* 0x000000008b8b7223 */ /* 0x180fe20000010849 */
[-CC-:B------:R-:W-:Y:S01]  /*13470*/  FFMA.FTZ R142, R142, R0.reuse, -R73.reuse ;  /* 0x000000008e8e7223 */ /* 0x180fe20000010849 */
[-CC-:B------:R-:W-:Y:S01]  /*13480*/  FFMA.FTZ R143, R143, R0.reuse, -R73.reuse ;  /* 0x000000008f8f7223 */ /* 0x180fe20000010849 */
[----:B------:R-:W-:Y:S01]  /*13490*/  R2UR UR20, R78 ;  /* 0x000000004e1472ca */ /* 0x000fe200000e0000 */
        /* <DEDUP_REMOVED lines=31> */
[----:B------:R-:W-:-:S02]  /*13690*/  VIADD R78, R76, 0x780 ;  /* 0x000007804c4e7836 */ /* 0x000fc40000000000 */
[----:B------:R-:W-:-:S03]  /*136a0*/  VIADD R73, R22, 0x200 ;  /* 0x0000020016497836 */ /* 0x000fc60000000000 */
[----:B------:R-:W-:Y:S01]  /*136b0*/  R2UR UR24, R78 ;  /* 0x000000004e1872ca */ /* 0x000fe200000e0000 */
[C---:B------:R-:W-:Y:S01]  /*136c0*/  VIADD R78, R76.reuse, 0x900 ;  /* 0x000009004c4e7836 */ /* 0x040fe20000000000 */
[----:B------:R-:W-:Y:S01]  /*136d0*/  SHF.R.U32.HI R73, RZ, 0x4, R73 ;  /* 0x00000004ff497819 */ /* 0x000fe20000011649 */
[----:B------:R-:W-:Y:S01]  /*136e0*/  IMAD.MOV.U32 R77, RZ, RZ, -0x3ffffff0 ;  /* 0xc0000010ff4d7424 */ /* 0x000fe200078e00ff */
[----:B------:R-:W-:Y:S02]  /*136f0*/  R2UR UR4, R76 ;  /* 0x000000004c0472ca */ /* 0x000fe400000e0000 */
[----:B------:R-:W-:Y:S02]  /*13700*/  LOP3.LUT R73, R73, 0x3fff, RZ, 0xc0, !PT ;  /* 0x00003fff49497812 */ /* 0x000fe400078ec0ff */
[----:B------:R-:W-:Y:S01]  /*13710*/  R2UR UR28, R78 ;  /* 0x000000004e1c72ca */ /* 0x000fe200000e0000 */
[C---:B------:R-:W-:Y:S01]  /*13720*/  VIADD R78, R76.reuse, 0xa80 ;  /* 0x00000a804c4e7836 */ /* 0x040fe20000000000 */
[----:B------:R-:W-:Y:S01]  /*13730*/  LOP3.LUT R73, R73, 0x2400000, RZ, 0xfc, !PT ;  /* 0x0240000049497812 */ /* 0x000fe200078efcff */
[----:B------:R-:W-:Y:S01]  /*13740*/  VIADD R76, R76, 0xc00 ;  /* 0x00000c004c4c7836 */ /* 0x000fe20000000000 */
[----:B------:R-:W-:-:S02]  /*13750*/  R2UR UR5, R77 ;  /* 0x000000004d0572ca */ /* 0x000fc400000e0000 */
[----:B------:R-:W-:Y:S01]  /*13760*/  R2UR UR37, R77 ;  /* 0x000000004d2572ca */ /* 0x000fe200000e0000 */
[----:B------:R-:W-:Y:S01]  /*13770*/  IMAD.MOV.U32 R77, RZ, RZ, -0x7fffffe0 ;  /* 0x80000020ff4d7424 */ /* 0x000fe200078e00ff */
[----:B------:R-:W-:Y:S01]  /*13780*/  R2UR UR36, R76 ;  /* 0x000000004c2472ca */ /* 0x000fe200000e0000 */
[----:B------:R-:W-:-:S03]  /*13790*/  IMAD R76, R19, 0x6c0, R73 ;  /* 0x000006c0134c7824 */ /* 0x000fc600078e0249 */
        /* <DEDUP_REMOVED lines=66> */
[----:B------:R-:W-:Y:S02]  /*13bc0*/  F2FP.BF16.F32.PACK_AB R72, R137, R72 ;  /* 0x000000488948723e */ /* 0x000fe400000010ff */
[----:B------:R-:W2:Y:S01]  /*13bd0*/  LDL R137, [R1+0x40] ;  /* 0x0000400001897983 */ /* 0x000ea20000100800 */
[----:B------:R-:W-:Y:S02]  /*13be0*/  WARPGROUP.DEPBAR.LE gsb0, 0x0 ;  /* 0x00008000000079c5 */ /* 0x000fe40000010000 */
[----:B------:R-:W-:-:S06]  /*13bf0*/  WARPGROUP.ARRIVE ;  /* 0x00000000000079c5 */ /* 0x000fcc0000000000 */
[----:B------:R-:W-:Y:S03]  /*13c00*/  HGMMA.64x96x16.F32.BF16 R24, gdesc[UR36].tnspB, R24, gsb0 ;  /* 0x41600000241879f0 */ /* 0x000fe60008001818 */
[----:B------:R-:W1:Y:S01]  /*13c10*/  S2R R153, SR_TID.X ;  /* 0x0000000000997919 */ /* 0x000e620000002100 */
[----:B------:R-:W-:Y:S01]  /*13c20*/  FMUL.FTZ R16, R16, R0 ;  /* 0x0000000010107220 */ /* 0x000fe20000410000 */
        /* <DEDUP_REMOVED lines=24> */
[----:B------:R-:W-:-:S02]  /*13db0*/  FMUL.FTZ R69, R69, R18 ;  /* 0x0000001245457220 */ /* 0x000fc40000410000 */
[----:B------:R3:W5:Y:S01]  /*13dc0*/  LDL R18, [R1+0x4] ;  /* 0x0000040001127983 */ /* 0x0007620000100800 */
[----:B------:R-:W-:Y:S01]  /*13dd0*/  MUFU.EX2 R73, R138 ;  /* 0x0000008a00497308 */ /* 0x000fe20000000800 */
[----:B-1----:R-:W-:-:S07]  /*13de0*/  SHF.R.U32.HI R136, RZ, 0x7, R153 ;  /* 0x00000007ff887819 */ /* 0x002fce0000011699 */
[----:B------:R-:W1:Y:S01]  /*13df0*/  MUFU.EX2 R16, R16 ;  /* 0x0000001000107308 */ /* 0x000e620000000800 */
[----:B------:R-:W-:-:S07]  /*13e00*/  VIADD R76, R136, 0x9 ;  /* 0x00000009884c7836 */ /* 0x000fce0000000000 */
[----:B------:R-:W4:Y:S01]  /*13e10*/  MUFU.EX2 R139, R139 ;  /* 0x0000008b008b7308 */ /* 0x000f220000000800 */
[----:B------:R-:W-:-:S07]  /*13e20*/  ISETP.GE.U32.AND P2, PT, R153, 0x180, PT ;  /* 0x000001809900780c */ /* 0x000fce0003f46070 */
[----:B------:R-:W0:Y:S01]  /*13e30*/  MUFU.EX2 R75, R142 ;  /* 0x0000008e004b7308 */ /* 0x000e220000000800 */
[----:B------:R-:W-:-:S07]  /*13e40*/  SEL R76, R76, 0x9, !P2 ;  /* 0x000000094c4c7807 */ /* 0x000fce0005000000 */
[----:B------:R-:W3:Y:S01]  /*13e50*/  MUFU.EX2 R143, R143 ;  /* 0x0000008f008f7308 */ /* 0x000ee20000000800 */
[--C-:B------:R-:W-:Y:S02]  /*13e60*/  @!P1 IMAD R77, R145, 0x8, R22.reuse ;  /* 0x00000008914d9824 */ /* 0x100fe400078e0216 */
[----:B-1----:R-:W-:Y:S01]  /*13e70*/  FFMA.FTZ R157, R16, R157, R73 ;  /* 0x0000009d109d7223 */ /* 0x002fe20000010049 */
[----:B------:R-:W-:Y:S01]  /*13e80*/  @!P1 IMAD R19, R19, 0x8, R22 ;  /* 0x0000000813139824 */ /* 0x000fe200078e0216 */
[----:B------:R4:W-:Y:S06]  /*13e90*/  BAR.ARV R76, 0x100 ;  /* 0x0004004c0000751d */ /* 0x0009ec0000002000 */
[----:B------:R-:W-:-:S02]  /*13ea0*/  @!P1 VIADD R77, R77, 0x31c40 ;  /* 0x00031c404d4d9836 */ /* 0x000fc40000000000 */
[----:B----4-:R-:W-:Y:S01]  /*13eb0*/  FADD.FTZ R76, R139, R157 ;  /* 0x0000009d8b4c7221 */ /* 0x010fe20000010000 */
[----:B------:R-:W-:Y:S01]  /*13ec0*/  @!P1 VIADD R19, R19, 0x31c60 ;  /* 0x00031c6013139836 */ /* 0x000fe20000000000 */
[----:B------:R-:W-:Y:S02]  /*13ed0*/  F2FP.BF16.F32.PACK_AB R74, R141, R74 ;  /* 0x0000004a8d4a723e */ /* 0x000fe400000010ff */
[----:B------:R-:W-:Y:S01]  /*13ee0*/  @!P1 PRMT R77, RZ, 0x654, R77 ;  /* 0x00000654ff4d9816 */ /* 0x000fe2000000004d */
[----:B0-----:R-:W-:Y:S01]  /*13ef0*/  FADD.FTZ R76, R75, R76 ;  /* 0x0000004c4b4c7221 */ /* 0x001fe20000010000 */
[----:B------:R-:W-:Y:S02]  /*13f00*/  F2FP.BF16.F32.PACK_AB R73, R139, R73 ;  /* 0x000000498b49723e */ /* 0x000fe400000010ff */
[----:B------:R-:W-:Y:S01]  /*13f10*/  @!P1 PRMT R19, RZ, 0x654, R19 ;  /* 0x00000654ff139816 */ /* 0x000fe20000000013 */
[----:B------:R0:W-:Y:S01]  /*13f20*/  @!P1 SYNCS.ARRIVE.TRANS64.RED.A1T0 RZ, [R77+URZ], RZ ;  /* 0x000000ff4dff99a7 */ /* 0x0001e2000810043f */
[----:B---3--:R-:W-:-:S02]  /*13f30*/  F2FP.BF16.F32.PACK_AB R75, R143, R75 ;  /* 0x0000004b8f4b723e */ /* 0x008fc400000010ff */
[----:B------:R1:W-:Y:S03]  /*13f40*/  @!P1 SYNCS.ARRIVE.TRANS64.RED.A1T0 RZ, [R19+URZ], RZ ;  /* 0x000000ff13ff99a7 */ /* 0x0003e6000810043f */
[----:B------:R3:W-:Y:S01]  /*13f50*/  STSM.16.M88.4 [R23+0x24300], R72 ;  /* 0x0243004817007844 */ /* 0x0007e20000000200 */
[----:B------:R-:W-:Y:S08]  /*13f60*/  MUFU.EX2 R130, R130 ;  /* 0x0000008200827308 */ /* 0x000ff00000000800 */
[----:B---3--:R-:W3:Y:S08]  /*13f70*/  MUFU.EX2 R72, R152 ;  /* 0x0000009800487308 */ /* 0x008ef00000000800 */
[----:B------:R-:W4:Y:S08]  /*13f80*/  MUFU.EX2 R73, R151 ;  /* 0x0000009700497308 */ /* 0x000f300000000800 */
[----:B------:R-:W1:Y:S01]  /*13f90*/  MUFU.EX2 R74, R150 ;  /* 0x00000096004a7308 */ /* 0x000e620000000800 */
[----:B---3--:R-:W-:-:S07]  /*13fa0*/  FADD.FTZ R21, R72, R21 ;  /* 0x0000001548157221 */ /* 0x008fce0000010000 */
[----:B------:R-:W3:Y:S01]  /*13fb0*/  MUFU.EX2 R131, R131 ;  /* 0x0000008300837308 */ /* 0x000ee20000000800 */
[----:B------:R-:W-:-:S07]  /*13fc0*/  FADD.FTZ R76, R143, R76 ;  /* 0x0000004c8f4c7221 */ /* 0x000fce0000010000 */
[----:B------:R-:W3:Y:S01]  /*13fd0*/  MUFU.EX2 R75, R149 ;  /* 0x00000095004b7308 */ /* 0x000ee20000000800 */
[----:B----4-:R-:W-:-:S07]  /*13fe0*/  FADD.FTZ R21, R73, R21 ;  /* 0x0000001549157221 */ /* 0x010fce0000010000 */
[----:B------:R-:W4:Y:S01]  /*13ff0*/  MUFU.EX2 R134, R134 ;  /* 0x0000008600867308 */ /* 0x000f220000000800 */
[----:B------:R-:W-:-:S07]  /*14000*/  F2FP.BF16.F32.PACK_AB R72, R73, R72 ;  /* 0x000000484948723e */ /* 0x000fce00000010ff */
[----:B0-----:R-:W0:Y:S01]  /*14010*/  MUFU.EX2 R77, R148 ;  /* 0x00000094004d7308 */ /* 0x001e220000000800 */
[----:B------:R-:W-:-:S07]  /*14020*/  FADD.FTZ R73, R130, R76 ;  /* 0x0000004c82497221 */ /* 0x000fce0000010000 */
[----:B------:R-:W0:Y:S01]  /*14030*/  MUFU.EX2 R135, R135 ;  /* 0x0000008700877308 */ /* 0x000e220000000800 */
[----:B-1----:R-:W-:-:S07]  /*14040*/  FADD.FTZ R76, R74, R21 ;  /* 0x000000154a4c7221 */ /* 0x002fce0000010000 */
[----:B------:R-:W1:Y:S01]  /*14050*/  MUFU.EX2 R136, R147 ;  /* 0x0000009300887308 */ /* 0x000e620000000800 */
[----:B---3--:R-:W-:-:S07]  /*14060*/  FADD.FTZ R21, R131, R73 ;  /* 0x0000004983157221 */ /* 0x008fce0000010000 */
[----:B------:R-:W3:Y:S01]  /*14070*/  MUFU.EX2 R122, R122 ;  /* 0x0000007a007a7308 */ /* 0x000ee20000000800 */
[----:B------:R-:W-:-:S07]  /*14080*/  FADD.FTZ R76, R75, R76 ;  /* 0x0000004c4b4c7221 */ /* 0x000fce0000010000 */
[----:B------:R-:W3:Y:S01]  /*14090*/  MUFU.EX2 R78, R146 ;  /* 0x00000092004e7308 */ /* 0x000ee20000000800 */
[----:B----4-:R-:W-:-:S07]  /*140a0*/  FADD.FTZ R21, R134, R21 ;  /* 0x0000001586157221 */ /* 0x010fce0000010000 */
[----:B------:R-:W4:Y:S01]  /*140b0*/  MUFU.EX2 R123, R123 ;  /* 0x0000007b007b7308 */ /* 0x000f220000000800 */
[----:B0-----:R-:W-:-:S07]  /*140c0*/  FADD.FTZ R76, R77, R76 ;  /* 0x0000004c4d4c7221 */ /* 0x001fce0000010000 */
[----:B------:R-:W0:Y:S08]  /*140d0*/  MUFU.EX2 R79, R129 ;  /* 0x00000081004f7308 */ /* 0x000e300000000800 */
[----:B------:R-:W0:Y:S08]  /*140e0*/  MUFU.EX2 R126, R126 ;  /* 0x0000007e007e7308 */ /* 0x000e300000000800 */
[----:B------:R-:W0:Y:S08]  /*140f0*/  MUFU.EX2 R132, R132 ;  /* 0x0000008400847308 */ /* 0x000e300000000800 */
[----:B------:R-:W-:Y:S08]  /*14100*/  MUFU.EX2 R19, R128 ;  /* 0x0000008000137308 */ /* 0x000ff00000000800 */
[----:B------:R1:W-:Y:S08]  /*14110*/  MUFU.EX2 R129, R88 ;  /* 0x0000005800817308 */ /* 0x0003f00000000800 */
[----:B------:R-:W0:Y:S01]  /*14120*/  MUFU.EX2 R127, R127 ;  /* 0x0000007f007f7308 */ /* 0x000e220000000800 */
[----:B-1----:R-:W-:-:S07]  /*14130*/  FADD.FTZ R88, R135, R21 ;  /* 0x0000001587587221 */ /* 0x002fce0000010000 */
[----:B------:R-:W-:Y:S08]  /*14140*/  MUFU.EX2 R128, R89 ;  /* 0x0000005900807308 */ /* 0x000ff00000000800 */
[----:B------:R-:W1:Y:S08]  /*14150*/  MUFU.EX2 R133, R133 ;  /* 0x0000008500857308 */ /* 0x000e700000000800 */
[----:B------:R3:W1:Y:S02]  /*14160*/  MUFU.EX2 R89, R114 ;  /* 0x0000007200597308 */ /* 0x0006640000000800 */
[C---:B---3--:R-:W-:Y:S01]  /*14170*/  FADD.FTZ R114, R136.reuse, R76 ;  /* 0x0000004c88727221 */ /* 0x048fe20000010000 */
[----:B------:R-:W-:Y:S01]  /*14180*/  F2FP.BF16.F32.PACK_AB R76, R136, R77 ;  /* 0x0000004d884c723e */ /* 0x000fe200000010ff */
[----:B------:R-:W-:-:S04]  /*14190*/  FADD.FTZ R77, R122, R88 ;  /* 0x000000587a4d7221 */ /* 0x000fc80000010000 */
[----:B------:R-:W3:Y:S01]  /*141a0*/  MUFU.EX2 R124, R124 ;  /* 0x0000007c007c7308 */ /* 0x000ee20000000800 */
[----:B------:R-:W-:Y:S01]  /*141b0*/  FADD.FTZ R88, R78, R114 ;  /* 0x000000724e587221 */ /* 0x000fe20000010000 */
[----:B----4-:R-:W-:-:S03]  /*141c0*/  FADD.FTZ R77, R123, R77 ;  /* 0x0000004d7b4d7221 */ /* 0x010fc60000010000 */
[----:B0-----:R-:W-:-:S03]  /*141d0*/  FADD.FTZ R88, R79, R88 ;  /* 0x000000584f587221 */ /* 0x001fc60000010000 */
[----:B------:R-:W0:Y:S01]  /*141e0*/  MUFU.EX2 R115, R115 ;  /* 0x0000007300737308 */ /* 0x000e220000000800 */
[----:B------:R-:W-:Y:S01]  /*141f0*/  FADD.FTZ R77, R126, R77 ;  /* 0x0000004d7e4d7221 */ /* 0x000fe20000010000 */
[----:B------:R-:W-:-:S06]  /*14200*/  FADD.FTZ R88, R132, R88 ;  /* 0x0000005884587221 */ /* 0x000fcc0000010000 */
[----:B------:R-:W4:Y:S01]  /*14210*/  MUFU.EX2 R125, R125 ;  /* 0x0000007d007d7308 */ /* 0x000f220000000800 */
[----:B------:R-:W-:-:S07]  /*14220*/  FADD.FTZ R77, R127, R77 ;  /* 0x0000004d7f4d7221 */ /* 0x000fce0000010000 */
[----:B------:R-:W2:Y:S01]  /*14230*/  MUFU.EX2 R118, R118 ;  /* 0x0000007600767308 */ /* 0x000ea20000000800 */
[----:B-1----:R-:W-:Y:S01]  /*14240*/  FADD.FTZ R88, R133, R88 ;  /* 0x0000005885587221 */ /* 0x002fe20000010000 */
[----:B------:R-:W-:-:S06]  /*14250*/  FADD.FTZ R77, R89, R77 ;  /* 0x0000004d594d7221 */ /* 0x000fcc0000010000 */
[----:B------:R-:W1:Y:S01]  /*14260*/  MUFU.EX2 R119, R119 ;  /* 0x0000007700777308 */ /* 0x000e620000000800 */
[----:B---3--:R-:W-:-:S07]  /*14270*/  FADD.FTZ R88, R124, R88 ;  /* 0x000000587c587221 */ /* 0x008fce0000010000 */
[----:B------:R-:W3:Y:S01]  /*14280*/  MUFU.EX2 R121, R121 ;  /* 0x0000007900797308 */ /* 0x000ee20000000800 */
[----:B0-----:R-:W-:-:S07]  /*14290*/  FADD.FTZ R77, R115, R77 ;  /* 0x0000004d734d7221 */ /* 0x001fce0000010000 */
[----:B------:R-:W0:Y:S01]  /*142a0*/  MUFU.EX2 R106, R106 ;  /* 0x0000006a006a7308 */ /* 0x000e220000000800 */
[----:B----4-:R-:W-:-:S07]  /*142b0*/  FADD.FTZ R88, R125, R88 ;  /* 0x000000587d587221 */ /* 0x010fce0000010000 */
[----:B------:R-:W4:Y:S01]  /*142c0*/  MUFU.EX2 R120, R120 ;  /* 0x0000007800787308 */ /* 0x000f220000000800 */
[----:B--2---:R-:W-:-:S07]  /*142d0*/  FADD.FTZ R77, R118, R77 ;  /* 0x0000004d764d7221 */ /* 0x004fce0000010000 */
[----:B------:R-:W2:Y:S08]  /*142e0*/  MUFU.EX2 R107, R107 ;  /* 0x0000006b006b7308 */ /* 0x000eb00000000800 */
[----:B------:R-:W2:Y:S08]  /*142f0*/  MUFU.EX2 R117, R117 ;  /* 0x0000007500757308 */ /* 0x000eb00000000800 */
[----:B------:R-:W-:Y:S08]  /*14300*/  MUFU.EX2 R110, R110 ;  /* 0x0000006e006e7308 */ /* 0x000ff00000000800 */
[----:B------:R-:W2:Y:S08]  /*14310*/  MUFU.EX2 R116, R116 ;  /* 0x0000007400747308 */ /* 0x000eb00000000800 */
[----:B------:R1:W-:Y:S01]  /*14320*/  MUFU.EX2 R21, R90 ;  /* 0x0000005a00157308 */ /* 0x0003e20000000800 */
[----:B------:R-:W-:-:S07]  /*14330*/  F2FP.BF16.F32.PACK_AB R74, R75, R74 ;  /* 0x0000004a4b4a723e */ /* 0x000fce00000010ff */
[----:B------:R-:W-:Y:S01]  /*14340*/  MUFU.EX2 R111, R111 ;  /* 0x0000006f006f7308 */ /* 0x000fe20000000800 */
[----:B-1----:R-:W-:Y:S01]  /*14350*/  FADD.FTZ R90, R19, R88 ;  /* 0x00000058135a7221 */ /* 0x002fe20000010000 */
[----:B------:R-:W-:-:S03]  /*14360*/  FADD.FTZ R88, R119, R77 ;  /* 0x0000004d77587221 */ /* 0x000fc60000010000 */
[----:B---3--:R-:W-:-:S03]  /*14370*/  FADD.FTZ R90, R121, R90 ;  /* 0x0000005a795a7221 */ /* 0x008fc60000010000 */
[----:B------:R-:W1:Y:S01]  /*14380*/  MUFU.EX2 R113, R113 ;  /* 0x0000007100717308 */ /* 0x000e620000000800 */
[----:B0-----:R-:W-:Y:S01]  /*14390*/  FADD.FTZ R88, R106, R88 ;  /* 0x000000586a587221 */ /* 0x001fe20000010000 */
[----:B------:R-:W-:Y:S01]  /*143a0*/  F2FP.BF16.F32.PACK_AB R73, R131, R130 ;  /* 0x000000828349723e */ /* 0x000fe200000010ff */
[----:B----4-:R-:W-:Y:S01]  /*143b0*/  FADD.FTZ R90, R120, R90 ;  /* 0x0000005a785a7221 */ /* 0x010fe20000010000 */
[----:B------:R-:W-:-:S04]  /*143c0*/  F2FP.BF16.F32.PACK_AB R75, R135, R134 ;  /* 0x00000086874b723e */ /* 0x000fc800000010ff */
[----:B------:R-:W0:Y:S01]  /*143d0*/  MUFU.EX2 R98, R98 ;  /* 0x0000006200627308 */ /* 0x000e220000000800 */
[----:B--2---:R-:W-:Y:S01]  /*143e0*/  FADD.FTZ R88, R107, R88 ;  /* 0x000000586b587221 */ /* 0x004fe20000010000 */
[----:B------:R-:W-:-:S06]  /*143f0*/  FADD.FTZ R90, R117, R90 ;  /* 0x0000005a755a7221 */ /* 0x000fcc0000010000 */
[----:B------:R-:W2:Y:S01]  /*14400*/  MUFU.EX2 R112, R112 ;  /* 0x0000007000707308 */ /* 0x000ea20000000800 */
[----:B------:R3:W-:Y:S07]  /*14410*/  STSM.16.M88.4 [R23+0x25b00], R72 ;  /* 0x025b004817007844 */ /* 0x0007ee0000000200 */
[----:B------:R-:W4:Y:S01]  /*14420*/  MUFU.EX2 R99, R99 ;  /* 0x0000006300637308 */ /* 0x000f220000000800 */
[----:B------:R-:W-:-:S07]  /*14430*/  FADD.FTZ R90, R116, R90 ;  /* 0x0000005a745a7221 */ /* 0x000fce0000010000 */
[----:B------:R-:W4:Y:S01]  /*14440*/  MUFU.EX2 R109, R109 ;  /* 0x0000006d006d7308 */ /* 0x000f220000000800 */
[----:B---3--:R-:W-:Y:S01]  /*14450*/  FADD.FTZ R72, R110, R88 ;  /* 0x000000586e487221 */ /* 0x008fe20000010000 */
[----:B-1----:R-:W-:-:S06]  /*14460*/  FADD.FTZ R73, R113, R90 ;  /* 0x0000005a71497221 */ /* 0x002fcc0000010000 */
[----:B------:R-:W1:Y:S01]  /*14470*/  MUFU.EX2 R102, R102 ;  /* 0x0000006600667308 */ /* 0x000e620000000800 */
[----:B------:R-:W-:-:S07]  /*14480*/  FADD.FTZ R72, R111, R72 ;  /* 0x000000486f487221 */ /* 0x000fce0000010000 */
[----:B------:R-:W3:Y:S01]  /*14490*/  MUFU.EX2 R108, R108 ;  /* 0x0000006c006c7308 */ /* 0x000ee20000000800 */
[----:B0-----:R-:W-:Y:S01]  /*144a0*/  FADD.FTZ R72, R98, R72 ;  /* 0x0000004862487221 */ /* 0x001fe20000010000 */
[----:B--2---:R-:W-:-:S06]  /*144b0*/  FADD.FTZ R73, R112, R73 ;  /* 0x0000004970497221 */ /* 0x004fcc0000010000 */
[----:B------:R-:W-:Y:S01]  /*144c0*/  MUFU.EX2 R103, R103 ;  /* 0x0000006700677308 */ /* 0x000fe20000000800 */
[----:B----4-:R-:W-:-:S07]  /*144d0*/  FADD.FTZ R74, R99, R72 ;  /* 0x00000048634a7221 */ /* 0x010fce0000010000 */
[----:B------:R-:W0:Y:S01]  /*144e0*/  MUFU.EX2 R105, R105 ;  /* 0x0000006900697308 */ /* 0x000e220000000800 */
[----:B------:R-:W-:Y:S01]  /*144f0*/  F2FP.BF16.F32.PACK_AB R72, R121, R19 ;  /* 0x000000137948723e */ /* 0x000fe200000010ff */
[----:B------:R-:W-:Y:S01]  /*14500*/  FADD.FTZ R19, R109, R73 ;  /* 0x000000496d137221 */ /* 0x000fe20000010000 */
[----:B------:R-:W-:-:S05]  /*14510*/  F2FP.BF16.F32.PACK_AB R78, R79, R78 ;  /* 0x0000004e4f4e723e */ /* 0x000fca00000010ff */
[----:B------:R-:W2:Y:S01]  /*14520*/  MUFU.EX2 R104, R104 ;  /* 0x0000006800687308 */ /* 0x000ea20000000800 */
[----:B------:R-:W-:Y:S02]  /*14530*/  F2FP.BF16.F32.PACK_AB R77, R123, R122 ;  /* 0x0000007a7b4d723e */ /* 0x000fe400000010ff */
[----:B------:R-:W-:Y:S01]  /*14540*/  F2FP.BF16.F32.PACK_AB R79, R127, R126 ;  /* 0x0000007e7f4f723e */ /* 0x000fe200000010ff */
[----:B-1----:R-:W-:-:S04]  /*14550*/  FADD.FTZ R75, R102, R74 ;  /* 0x0000004a664b7221 */ /* 0x002fc80000010000 */
[----:B------:R-:W1:Y:S01]  /*14560*/  MUFU.EX2 R101, R101 ;  /* 0x0000006500657308 */ /* 0x000e620000000800 */
[----:B---3--:R-:W-:Y:S01]  /*14570*/  FADD.FTZ R19, R108, R19 ;  /* 0x000000136c137221 */ /* 0x008fe20000010000 */
[----:B------:R3:W-:Y:S06]  /*14580*/  STSM.16.M88.4 [R23+0x27300], R76 ;  /* 0x0273004c17007844 */ /* 0x0007ec0000000200 */
[----:B------:R-:W4:Y:S01]  /*14590*/  MUFU.EX2 R100, R100 ;  /* 0x0000006400647308 */ /* 0x000f220000000800 */
[----:B0-----:R-:W-:-:S07]  /*145a0*/  FADD.FTZ R19, R105, R19 ;  /* 0x0000001369137221 */ /* 0x001fce0000010000 */
[----:B------:R-:W0:Y:S01]  /*145b0*/  MUFU.EX2 R97, R97 ;  /* 0x0000006100617308 */ /* 0x000e220000000800 */
[----:B---3--:R-:W-:-:S04]  /*145c0*/  FADD.FTZ R76, R103, R75 ;  /* 0x0000004b674c7221 */ /* 0x008fc80000010000 */
[----:B------:R-:W-:Y:S01]  /*145d0*/  FADD.FTZ R77, R21, R76 ;  /* 0x0000004c154d7221 */ /* 0x000fe20000010000 */
[----:B--2---:R-:W-:Y:S02]  /*145e0*/  FADD.FTZ R76, R104, R19 ;  /* 0x00000013684c7221 */ /* 0x004fe40000010000 */
[----:B------:R-:W-:Y:S01]  /*145f0*/  MUFU.EX2 R96, R96 ;  /* 0x0000006000607308 */ /* 0x000fe20000000800 */
[----:B------:R-:W-:Y:S01]  /*14600*/  F2FP.BF16.F32.PACK_AB R88, R133, R132 ;  /* 0x000000848558723e */ /* 0x000fe200000010ff */
[----:B-1----:R-:W-:-:S06]  /*14610*/  FADD.FTZ R19, R101, R76 ;  /* 0x0000004c65137221 */ /* 0x002fcc0000010000 */
[----:B------:R1:W2:Y:S01]  /*14620*/  MUFU.EX2 R114, R91 ;  /* 0x0000005b00727308 */ /* 0x0002a20000000800 */
[----:B------:R-:W-:Y:S02]  /*14630*/  F2FP.BF16.F32.PACK_AB R89, R115, R89 ;  /* 0x000000597359723e */ /* 0x000fe400000010ff */
[----:B------:R-:W-:Y:S02]  /*14640*/  F2FP.BF16.F32.PACK_AB R90, R125, R124 ;  /* 0x0000007c7d5a723e */ /* 0x000fe400000010ff */
[----:B------:R-:W-:-:S03]  /*14650*/  F2FP.BF16.F32.PACK_AB R73, R107, R106 ;  /* 0x0000006a6b49723e */ /* 0x000fc600000010ff */
[----:B------:R-:W-:Y:S01]  /*14660*/  MUFU.EX2 R93, R93 ;  /* 0x0000005d005d7308 */ /* 0x000fe20000000800 */
[----:B-1----:R-:W-:Y:S02]  /*14670*/  F2FP.BF16.F32.PACK_AB R91, R119, R118 ;  /* 0x00000076775b723e */ /* 0x002fe400000010ff */
[----:B------:R-:W-:Y:S02]  /*14680*/  F2FP.BF16.F32.PACK_AB R74, R117, R120 ;  /* 0x00000078754a723e */ /* 0x000fe400000010ff */
[----:B------:R-:W-:-:S03]  /*14690*/  F2FP.BF16.F32.PACK_AB R75, R111, R110 ;  /* 0x0000006e6f4b723e */ /* 0x000fc600000010ff */
[----:B------:R-:W1:Y:S01]  /*146a0*/  MUFU.EX2 R94, R94 ;  /* 0x0000005e005e7308 */ /* 0x000e620000000800 */
[----:B----4-:R-:W-:Y:S01]  /*146b0*/  FADD.FTZ R78, R100, R19 ;  /* 0x00000013644e7221 */ /* 0x010fe20000010000 */
[----:B------:R-:W-:Y:S06]  /*146c0*/  STSM.16.M88.4 [R23+0x28b00], R88 ;  /* 0x028b005817007844 */ /* 0x000fec0000000200 */
[----:B------:R-:W3:Y:S01]  /*146d0*/  MUFU.EX2 R95, R95 ;  /* 0x0000005f005f7308 */ /* 0x000ee20000000800 */
[----:B------:R0:W-:Y:S07]  /*146e0*/  STSM.16.M88.4 [R23+0x2a300], R72 ;  /* 0x02a3004817007844 */ /* 0x0001ee0000000200 */
[----:B------:R-:W4:Y:S08]  /*146f0*/  MUFU.EX2 R92, R92 ;  /* 0x0000005c005c7308 */ /* 0x000f300000000800 */
[----:B------:R-:W-:Y:S01]  /*14700*/  MUFU.EX2 R82, R82 ;  /* 0x0000005200527308 */ /* 0x000fe20000000800 */
[----:B0-----:R-:W-:-:S07]  /*14710*/  FADD.FTZ R73, R97, R78 ;  /* 0x0000004e61497221 */ /* 0x001fce0000010000 */
[----:B------:R-:W0:Y:S08]  /*14720*/  MUFU.EX2 R83, R83 ;  /* 0x0000005300537308 */ /* 0x000e300000000800 */
[----:B------:R-:W-:Y:S08]  /*14730*/  MUFU.EX2 R86, R86 ;  /* 0x0000005600567308 */ /* 0x000ff00000000800 */
[----:B------:R-:W0:Y:S08]  /*14740*/  MUFU.EX2 R87, R87 ;  /* 0x0000005700577308 */ /* 0x000e300000000800 */
[----:B------:R-:W-:Y:S08]  /*14750*/  MUFU.EX2 R85, R85 ;  /* 0x0000005500557308 */ /* 0x000ff00000000800 */
[----:B------:R-:W-:Y:S08]  /*14760*/  MUFU.EX2 R17, R17 ;  /* 0x0000001100117308 */ /* 0x000ff00000000800 */
[----:B------:R-:W0:Y:S08]  /*14770*/  MUFU.EX2 R80, R80 ;  /* 0x0000005000507308 */ /* 0x000e300000000800 */
[----:B------:R-:W-:Y:S08]  /*14780*/  MUFU.EX2 R81, R81 ;  /* 0x0000005100517308 */ /* 0x000ff00000000800 */
[----:B------:R-:W0:Y:S01]  /*14790*/  MUFU.EX2 R84, R84 ;  /* 0x0000005400547308 */ /* 0x000e220000000800 */
[----:B--2---:R-:W-:Y:S01]  /*147a0*/  FADD.FTZ R77, R114, R77 ;  /* 0x0000004d724d7221 */ /* 0x004fe20000010000 */
[----:B------:R-:W-:Y:S01]  /*147b0*/  FADD.FTZ R74, R96, R73 ;  /* 0x00000049604a7221 */ /* 0x000fe20000010000 */
[----:B------:R-:W-:-:S02]  /*147c0*/  F2FP.BF16.F32.PACK_AB R118, R109, R112 ;  /* 0x000000706d76723e */ /* 0x000fc400000010ff */
[----:B------:R-:W-:Y:S01]  /*147d0*/  F2FP.BF16.F32.PACK_AB R109, R114, R21 ;  /* 0x00000015726d723e */ /* 0x000fe200000010ff */
[----:B-1----:R-:W-:Y:S01]  /*147e0*/  FADD.FTZ R76, R94, R77 ;  /* 0x0000004d5e4c7221 */ /* 0x002fe20000010000 */
[----:B------:R-:W-:Y:S01]  /*147f0*/  FADD.FTZ R21, R93, R74 ;  /* 0x0000004a5d157221 */ /* 0x000fe20000010000 */
[----:B------:R-:W-:Y:S02]  /*14800*/  F2FP.BF16.F32.PACK_AB R116, R113, R116 ;  /* 0x000000747174723e */ /* 0x000fe400000010ff */
[----:B------:R-:W-:Y:S02]  /*14810*/  F2FP.BF16.F32.PACK_AB R117, R99, R98 ;  /* 0x000000626375723e */ /* 0x000fe400000010ff */
[----:B------:R-:W-:Y:S01]  /*14820*/  F2FP.BF16.F32.PACK_AB R119, R103, R102 ;  /* 0x000000666777723e */ /* 0x000fe200000010ff */
[----:B---3--:R-:W-:Y:S01]  /*14830*/  FADD.FTZ R19, R95, R76 ;  /* 0x0000004c5f137221 */ /* 0x008fe20000010000 */
[----:B------:R-:W-:Y:S01]  /*14840*/  F2FP.BF16.F32.PACK_AB R108, R105, R108 ;  /* 0x0000006c696c723e */ /* 0x000fe200000010ff */
[----:B----4-:R-:W-:Y:S01]  /*14850*/  FADD.FTZ R21, R92, R21 ;  /* 0x000000155c157221 */ /* 0x010fe20000010000 */
[----:B------:R-:W-:-:S02]  /*14860*/  F2FP.BF16.F32.PACK_AB R110, R101, R104 ;  /* 0x00000068656e723e */ /* 0x000fc400000010ff */
[----:B------:R-:W-:Y:S02]  /*14870*/  F2FP.BF16.F32.PACK_AB R111, R95, R94 ;  /* 0x0000005e5f6f723e */ /* 0x000fe400000010ff */
[----:B------:R-:W-:Y:S02]  /*14880*/  F2FP.BF16.F32.PACK_AB R100, R97, R100 ;  /* 0x000000646164723e */ /* 0x000fe400000010ff */
[----:B0-----:R-:W-:Y:S02]  /*14890*/  F2FP.BF16.F32.PACK_AB R101, R83, R82 ;  /* 0x000000525365723e */ /* 0x001fe400000010ff */
[----:B------:R-:W-:Y:S02]  /*148a0*/  F2FP.BF16.F32.PACK_AB R102, R93, R96 ;  /* 0x000000605d66723e */ /* 0x000fe400000010ff */
[----:B------:R-:W-:Y:S02]  /*148b0*/  F2FP.BF16.F32.PACK_AB R103, R87, R86 ;  /* 0x000000565767723e */ /* 0x000fe400000010ff */
[----:B------:R-:W-:-:S02]  /*148c0*/  F2FP.BF16.F32.PACK_AB R92, R128, R92 ;  /* 0x0000005c805c723e */ /* 0x000fc400000010ff */
[----:B------:R-:W-:Y:S02]  /*148d0*/  F2FP.BF16.F32.PACK_AB R93, R80, R17 ;  /* 0x00000011505d723e */ /* 0x000fe400000010ff */
[----:B------:R-:W-:Y:S02]  /*148e0*/  F2FP.BF16.F32.PACK_AB R94, R85, R129 ;  /* 0x00000081555e723e */ /* 0x000fe400000010ff */
[----:B------:R-:W-:Y:S01]  /*148f0*/  F2FP.BF16.F32.PACK_AB R95, R84, R81 ;  /* 0x00000051545f723e */ /* 0x000fe200000010ff */
[----:B------:R1:W-:Y:S01]  /*14900*/  STSM.16.M88.4 [R23+0x2bb00], R116 ;  /* 0x02bb007417007844 */ /* 0x0003e20000000200 */
[----:B------:R-:W-:-:S03]  /*14910*/  FADD.FTZ R72, R82, R19 ;  /* 0x0000001352487221 */ /* 0x000fc60000010000 */
[----:B------:R1:W-:Y:S04]  /*14920*/  STSM.16.M88.4 [R23+0x2d300], R108 ;  /* 0x02d3006c17007844 */ /* 0x0003e80000000200 */
[----:B------:R1:W-:Y:S04]  /*14930*/  STSM.16.M88.4 [R23+0x2eb00], R100 ;  /* 0x02eb006417007844 */ /* 0x0003e80000000200 */
[----:B------:R1:W-:Y:S01]  /*14940*/  STSM.16.M88.4 [R23+0x30300], R92 ;  /* 0x0303005c17007844 */ /* 0x0003e20000000200 */
[----:B------:R-:W-:Y:S01]  /*14950*/  FADD.FTZ R19, R83, R72 ;  /* 0x0000004853137221 */ /* 0x000fe20000010000 */
[----:B------:R-:W-:Y:S01]  /*14960*/  @!PT LDS RZ, [RZ] ;  /* 0x00000000fffff984 */ /* 0x000fe20000000800 */
[----:B------:R-:W-:Y:S01]  /*14970*/  @!PT LDS RZ, [RZ] ;  /* 0x00000000fffff984 */ /* 0x000fe20000000800 */
[----:B------:R-:W-:Y:S01]  /*14980*/  @!PT LDS RZ, [RZ] ;  /* 0x00000000fffff984 */ /* 0x000fe20000000800 */
[----:B------:R-:W-:Y:S01]  /*14990*/  @!PT LDS RZ, [RZ] ;  /* 0x00000000fffff984 */ /* 0x000fe20000000800 */
[----:B------:R0:W-:Y:S06]  /*149a0*/  MEMBAR.ALL.CTA ;  /* 0x0000000000007992 */ /* 0x0001ec0000008000 */
[----:B0-----:R-:W0:Y:S01]  /*149b0*/  FENCE.VIEW.ASYNC.S ;  /* 0x00000000000073c6 */ /* 0x001e220000000000 */
[----:B------:R-:W-:Y:S01]  /*149c0*/  FADD.FTZ R72, R86, R19 ;  /* 0x0000001356487221 */ /* 0x000fe20000010000 */
[----:B------:R-:W-:-:S03]  /*149d0*/  ISETP.GT.AND P2, PT, R15, R137, PT ;  /* 0x000000890f00720c */ /* 0x000fc60003f44270 */
[----:B------:R-:W-:-:S04]  /*149e0*/  FADD.FTZ R72, R87, R72 ;  /* 0x0000004857487221 */ /* 0x000fc80000010000 */
[----:B------:R-:W-:Y:S01]  /*149f0*/  FADD.FTZ R19, R17, R72 ;  /* 0x0000004811137221 */ /* 0x000fe20000010000 */
[----:B------:R-:W-:-:S03]  /*14a00*/  FADD.FTZ R74, R128, R21 ;  /* 0x00000015804a7221 */ /* 0x000fc60000010000 */
[----:B------:R-:W-:Y:S01]  /*14a10*/  FADD.FTZ R72, R80, R19 ;  /* 0x0000001350487221 */ /* 0x000fe20000010000 */
[----:B------:R-:W-:-:S03]  /*14a20*/  FADD.FTZ R74, R129, R74 ;  /* 0x0000004a814a7221 */ /* 0x000fc60000010000 */
        /* <DEDUP_REMOVED lines=27> */
[----:B------:R-:W-:-:S02]  /*14be0*/  VIADD R15, R15, 0xffffffff ;  /* 0xffffffff0f0f7836 */ /* 0x000fc40000000000 */
[----:B------:R-:W-:Y:S02]  /*14bf0*/  IMAD.MOV.U32 R19, RZ, RZ, R145 ;  /* 0x000000ffff137224 */ /* 0x000fe400078e0091 */
[----:B------:R-:W-:Y:S02]  /*14c00*/  IMAD.MOV.U32 R16, RZ, RZ, R20 ;  /* 0x000000ffff107224 */ /* 0x000fe400078e0014 */
[----:B------:R-:W-:Y:S01]  /*14c10*/  IMAD.MOV.U32 R17, RZ, RZ, R14 ;  /* 0x000000ffff117224 */ /* 0x000fe200078e000e */
[----:B0-----:R-:W-:Y:S01]  /*14c20*/  NOP ;  /* 0x0000000000007918 */ /* 0x001fe20000000000 */
[----:B-1----:R-:W-:Y:S05]  /*14c30*/  @P2 BRA `(.L_x_2428) ;  /* 0xffffffac00f42947 */ /* 0x002fea000383ffff */
.L_x_2418:
[----:B------:R-:W-:-:S13]  /*14c40*/  ISETP.GE.AND P2, PT, R15, RZ, PT ;  /* 0x000000ff0f00720c */ /* 0x000fda0003f46270 */
[----:B------:R-:W-:Y:S05]  /*14c50*/  @!P2 BRA `(.L_x_2429) ;  /* 0x000000440058a947 */ /* 0x000fea0003800000 */
[----:B-----5:R0:W5:Y:S01]  /*14c60*/  LDL.LU R18, [R1+0x4] ;  /* 0x0000040001127983 */ /* 0x0201620000300800 */
[----:B------:R-:W-:Y:S02]  /*14c70*/  IMAD.MOV.U32 R17, RZ, RZ, R20 ;  /* 0x000000ffff117224 */ /* 0x000fe400078e0014 */
[----:B------:R-:W-:Y:S02]  /*14c80*/  IMAD.MOV.U32 R16, RZ, RZ, R14 ;  /* 0x000000ffff107224 */ /* 0x000fe400078e000e */
[----:B------:R-:W-:-:S07]  /*14c90*/  IMAD.MOV.U32 R19, RZ, RZ, R145 ;  /* 0x000000ffff137224 */ /* 0x000fce00078e0091 */
.L_x_2440:
[----:B--2---:R-:W2:Y:S01]  /*14ca0*/  LDL R0, [R1+0x28] ;  /* 0x0000280001007983 */ /* 0x004ea20000100800 */
        /* <DEDUP_REMOVED lines=11> */
.L_x_2431:
[----:B------:R-:W-:Y:S01]  /*14d60*/  IMAD R0, R145, 0x8, R22 ;  /* 0x0000000891007824 */ /* 0x000fe200078e0216 */
[----:B------:R-:W-:-:S04]  /*14d70*/  SHF.L.U32 R21, R14, 0x1f, RZ ;  /* 0x0000001f0e157819 */ /* 0x000fc800000006ff */
[----:B------:R1:W2:Y:S01]  /*14d80*/  SYNCS.PHASECHK.TRANS64.TRYWAIT P3, [R0+URZ+0x31c30], R21 ;  /* 0x031c3015000075a7 */ /* 0x0002a2000806017f */
[----:B------:R-:W-:Y:S05]  /*14d90*/  @!P0 BRA `(.L_x_2432) ;  /* 0x0000000000048947 */ /* 0x000fea0003800000 */
[----:B------:R-:W-:Y:S01]  /*14da0*/  BPT.TRAP 0x1 ;  /* 0x000000040000795c */ /* 0x000fe20000300000 */
.L_x_2432:
[----:B------:R-:W-:Y:S04]  /*14db0*/  BSSY B0, `(.L_x_2430) ;  /* 0x0000004000007945 */ /* 0x000fe80003800000 */
[----:B--2---:R-:W-:Y:S05]  /*14dc0*/  @P3 BRA `(.L_x_2433) ;  /* 0x0000000000083947 */ /* 0x004fea0003800000 */
[----:B------:R-:W2:Y:S02]  /*14dd0*/  SYNCS.PHASECHK.TRANS64.TRYWAIT P3, [R0+URZ+0x31c30], R21 ;  /* 0x031c3015000075a7 */ /* 0x000ea4000806017f */
[----:B--2---:R-:W-:Y:S05]  /*14de0*/  @!P3 BRA `(.L_x_2434) ;  /* 0x000000f00020b947 */ /* 0x004fea0003800000 */
.L_x_2433:
[----:B------:R-:W-:Y:S05]  /*14df0*/  BSYNC B0 ;  /* 0x0000000000007941 */ /* 0x000fea0003800000 */
.L_x_2430:
        /* <DEDUP_REMOVED lines=549> */
.L_x_2436:
[----:B------:R-:W-:Y:S01]  /*17050*/  SHF.L.U32 R0, R18, 0x1f, RZ ;  /* 0x0000001f12007819 */ /* 0x000fe200000006ff */
[----:B------:R-:W-:-:S04]  /*17060*/  IMAD R14, R19, 0x8, R22 ;  /* 0x00000008130e7824 */ /* 0x000fc800078e0216 */
[----:B------:R1:W2:Y:S01]  /*17070*/  SYNCS.PHASECHK.TRANS64.TRYWAIT P2, [R14+URZ+0x31c50], R0 ;  /* 0x031c50000e0075a7 */ /* 0x0002a2000804017f */
[----:B------:R-:W-:Y:S05]  /*17080*/  @!P0 BRA `(.L_x_2437) ;  /* 0x0000000000048947 */ /* 0x000fea0003800000 */
[----:B------:R-:W-:Y:S01]  /*17090*/  BPT.TRAP 0x1 ;  /* 0x000000040000795c */ /* 0x000fe20000300000 */
.L_x_2437:
[----:B------:R-:W-:Y:S04]  /*170a0*/  BSSY B0, `(.L_x_2435) ;  /* 0x0000004000007945 */ /* 0x000fe80003800000 */
[----:B--2---:R-:W-:Y:S05]  /*170b0*/  @P2 BRA `(.L_x_2438) ;  /* 0x0000000000082947 */ /* 0x004fea0003800000 */
[----:B------:R-:W2:Y:S02]  /*170c0*/  SYNCS.PHASECHK.TRANS64.TRYWAIT P2, [R14+URZ+0x31c50], R0 ;  /* 0x031c50000e0075a7 */ /* 0x000ea4000804017f */
[----:B--2---:R-:W-:Y:S05]  /*170d0*/  @!P2 BRA `(.L_x_2439) ;  /* 0x000000cc0078a947 */ /* 0x004fea0003800000 */
.L_x_2438:
[----:B------:R-:W-:Y:S05]  /*170e0*/  BSYNC B0 ;  /* 0x0000000000007941 */ /* 0x000fea0003800000 */
.L_x_2435:
[----:B-12---:R-:W-:Y:S01]  /*170f0*/  FMNMX.FTZ R0, R136, R16, !PT ;  /* 0x0000001088007209 */ /* 0x006fe20007810000 */
[----:B------:R-:W2:Y:S01]  /*17100*/  LDL R151, [R1+0x34] ;  /* 0x0000340001977983 */ /* 0x000ea20000100800 */
[----:B------:R-:W-:Y:S01]  /*17110*/  FMNMX.FTZ R20, R138, R17, !PT ;  /* 0x000000118a147209 */ /* 0x000fe20007810000 */
[----:B------:R-:W-:Y:S05]  /*17120*/  WARPSYNC.ALL ;  /* 0x0000000000007948 */ /* 0x000fea0003800000 */
[----:B------:R-:W-:Y:S01]  /*17130*/  FMNMX.FTZ R0, R137, R0, !PT ;  /* 0x0000000089007209 */ /* 0x000fe20007810000 */
[----:B------:R-:W-:Y:S01]  /*17140*/  ULDC UR4, c[0x0][0x988] ;  /* 0x0002620000047ab9 */ /* 0x000fe20000000800 */
[----:B------:R-:W-:Y:S01]  /*17150*/  FMNMX.FTZ R20, R139, R20, !PT ;  /* 0x000000148b147209 */ /* 0x000fe20007810000 */
[----:B------:R-:W-:Y:S01]  /*17160*/  WARPGROUP.ARRIVE ;  /* 0x00000000000079c5 */ /* 0x000fe20000000000 */
        /* <DEDUP_REMOVED lines=67> */
[----:B------:R-:W-:-:S03]  /*175a0*/  FMNMX.FTZ R20, R79, R20, !PT ;  /* 0x000000144f147209 */ /* 0x000fc60007810000 */
[----:B------:R-:W1:Y:S02]  /*175b0*/  SHFL.BFLY PT, R14, R0, 0x2, 0x1f ;  /* 0x0c401f00000e7f89 */ /* 0x000e6400000e0000 */
[----:B-1----:R-:W-:-:S05]  /*175c0*/  FMNMX.FTZ R14, R0, R14, !PT ;  /* 0x0000000e000e7209 */ /* 0x002fca0007810000 */
[----:B------:R-:W1:Y:S02]  /*175d0*/  SHFL.BFLY PT, R0, R14, 0x1, 0x1f ;  /* 0x0c201f000e007f89 */ /* 0x000e6400000e0000 */
[----:B-1----:R-:W-:Y:S01]  /*175e0*/  FMNMX.FTZ R14, R14, R0, !PT ;  /* 0x000000000e0e7209 */ /* 0x002fe20007810000 */
[----:B------:R-:W-:-:S04]  /*175f0*/  IMAD.U32 R0, RZ, RZ, UR4 ;  /* 0x00000004ff007e24 */ /* 0x000fc8000f8e00ff */
[C---:B------:R-:W-:Y:S01]  /*17600*/  FMUL.FTZ R147, R14.reuse, R0 ;  /* 0x000000000e937220 */ /* 0x040fe20000410000 */
[----:B------:R-:W-:-:S03]  /*17610*/  FADD.FTZ R16, -R14, R16 ;  /* 0x000000100e107221 */ /* 0x000fc60000010100 */
        /* <DEDUP_REMOVED lines=9> */
[----:B------:R-:W1:Y:S01]  /*176b0*/  SHFL.BFLY PT, R72, R20, 0x2, 0x1f ;  /* 0x0c401f0014487f89 */ /* 0x000e6200000e0000 */
        /* <DEDUP_REMOVED lines=22> */
[----:B------:R-:W-:Y:S01]  /*17820*/  FMUL.FTZ R16, R16, R0 ;  /* 0x0000000010107220 */ /* 0x000fe20000410000 */
[----:B-1----:R-:W-:Y:S01]  /*17830*/  FMNMX.FTZ R20, R20, R72, !PT ;  /* 0x0000004814147209 */ /* 0x002fe20007810000 */
[-CC-:B------:R-:W-:Y:S01]  /*17840*/  FFMA.FTZ R136, R136, R0.reuse, -R147.reuse ;  /* 0x0000000088887223 */ /* 0x180fe20000010893 */
[-CC-:B------:R-:W-:Y:S01]  /*17850*/  FFMA.FTZ R137, R137, R0.reuse, -R147.reuse ;  /* 0x0000000089897223 */ /* 0x180fe20000010893 */
[----:B------:R-:W-:Y:S01]  /*17860*/  MUFU.EX2 R21, R16 ;  /* 0x0000001000157308 */ /* 0x000fe20000000800 */
[-CC-:B------:R-:W-:Y:S01]  /*17870*/  FFMA.FTZ R140, R140, R0.reuse, -R147.reuse ;  /* 0x000000008c8c7223 */ /* 0x180fe20000010893 */
[----:B------:R-:W1:Y:S01]  /*17880*/  SHFL.BFLY PT, R72, R20, 0x1, 0x1f ;  /* 0x0c201f0014487f89 */ /* 0x000e6200000e0000 */
[-CC-:B------:R-:W-:Y:S01]  /*17890*/  FFMA.FTZ R141, R141, R0.reuse, -R147.reuse ;  /* 0x000000008d8d7223 */ /* 0x180fe20000010893 */
[----:B------:R-:W-:-:S04]  /*178a0*/  FFMA.FTZ R77, R77, R0, -R147 ;  /* 0x000000004d4d7223 */ /* 0x000fc80000010893 */
[----:B------:R-:W3:Y:S08]  /*178b0*/  MUFU.EX2 R16, R136 ;  /* 0x0000008800107308 */ /* 0x000ef00000000800 */
[----:B------:R-:W4:Y:S08]  /*178c0*/  MUFU.EX2 R137, R137 ;  /* 0x0000008900897308 */ /* 0x000f300000000800 */
[----:B------:R-:W0:Y:S01]  /*178d0*/  MUFU.EX2 R140, R140 ;  /* 0x0000008c008c7308 */ /* 0x000e220000000800 */
[----:B---3--:R-:W-:Y:S01]  /*178e0*/  FFMA.FTZ R18, R21, R155, R16 ;  /* 0x0000009b15127223 */ /* 0x008fe20000010010 */
[----:B-1----:R-:W-:Y:S01]  /*178f0*/  FMNMX.FTZ R20, R20, R72, !PT ;  /* 0x0000004814147209 */ /* 0x002fe20007810000 */
[----:B------:R-:W-:-:S04]  /*17900*/  VIADD R72, R22, 0x200 ;  /* 0x0000020016487836 */ /* 0x000fc80000000000 */
[CC--:B------:R-:W-:Y:S01]  /*17910*/  FMUL.FTZ R73, R20.reuse, R0.reuse ;  /* 0x0000000014497220 */ /* 0x0c0fe20000410000 */
[----:B------:R-:W-:Y:S01]  /*17920*/  SHF.R.U32.HI R72, RZ, 0x4, R72 ;  /* 0x00000004ff487819 */ /* 0x000fe20000011648 */
[----:B------:R-:W1:Y:S01]  /*17930*/  MUFU.EX2 R141, R141 ;  /* 0x0000008d008d7308 */ /* 0x000e620000000800 */
[----:B------:R-:W-:Y:S01]  /*17940*/  FADD.FTZ R17, -R20, R17 ;  /* 0x0000001114117221 */ /* 0x000fe20000010100 */
[-CC-:B------:R-:W-:Y:S01]  /*17950*/  FFMA.FTZ R76, R74, R0.reuse, -R73.reuse ;  /* 0x000000004a4c7223 */ /* 0x180fe20000010849 */
[----:B------:R-:W-:Y:S01]  /*17960*/  LOP3.LUT R72, R72, 0x3fff, RZ, 0xc0, !PT ;  /* 0x00003fff48487812 */ /* 0x000fe200078ec0ff */
[-CC-:B------:R-:W-:Y:S01]  /*17970*/  FFMA.FTZ R138, R138, R0.reuse, -R73.reuse ;  /* 0x000000008a8a7223 */ /* 0x180fe20000010849 */
[-CC-:B------:R-:W-:Y:S01]  /*17980*/  FFMA.FTZ R139, R139, R0.reuse, -R73.reuse ;  /* 0x000000008b8b7223 */ /* 0x180fe20000010849 */
[-CC-:B------:R-:W-:Y:S01]  /*17990*/  FFMA.FTZ R142, R142, R0.reuse, -R73.reuse ;  /* 0x000000008e8e7223 */ /* 0x180fe20000010849 */
[----:B------:R-:W-:Y:S01]  /*179a0*/  LOP3.LUT R72, R72, 0x2400000, RZ, 0xfc, !PT ;  /* 0x0240000048487812 */ /* 0x000fe200078efcff */
[-CC-:B------:R-:W-:Y:S01]  /*179b0*/  FFMA.FTZ R143, R143, R0.reuse, -R73.reuse ;  /* 0x000000008f8f7223 */ /* 0x180fe20000010849 */
[-CC-:B------:R-:W-:Y:S01]  /*179c0*/  FFMA.FTZ R130, R130, R0.reuse, -R73.reuse ;  /* 0x0000000082827223 */ /* 0x180fe20000010849 */
[-CC-:B------:R-:W-:Y:S01]  /*179d0*/  FFMA.FTZ R131, R131, R0.reuse, -R73.reuse ;  /* 0x0000000083837223 */ /* 0x180fe20000010849 */
[----:B------:R-:W-:Y:S01]  /*179e0*/  FFMA.FTZ R134, R134, R0, -R73 ;  /* 0x0000000086867223 */ /* 0x000fe20000010849 */
[----:B------:R-:W-:-:S02]  /*179f0*/  IMAD R72, R19, 0x6c0, R72 ;  /* 0x000006c013487824 */ /* 0x000fc400078e0248 */
[-CC-:B------:R-:W-:Y:S01]  /*17a00*/  FFMA.FTZ R135, R135, R0.reuse, -R73.reuse ;  /* 0x0000000087877223 */ /* 0x180fe20000010849 */
[-CC-:B------:R-:W-:Y:S01]  /*17a10*/  FFMA.FTZ R122, R122, R0.reuse, -R73.reuse ;  /* 0x000000007a7a7223 */ /* 0x180fe20000010849 */
[-CC-:B------:R-:W-:Y:S01]  /*17a20*/  FFMA.FTZ R123, R123, R0.reuse, -R73.reuse ;  /* 0x000000007b7b7223 */ /* 0x180fe20000010849 */
[----:B------:R-:W-:Y:S02]  /*17a30*/  VIADD R74, R72, 0x40 ;  /* 0x00000040484a7836 */ /* 0x000fe40000000000 */
[-CC-:B------:R-:W-:Y:S01]  /*17a40*/  FFMA.FTZ R126, R126, R0.reuse, -R73.reuse ;  /* 0x000000007e7e7223 */ /* 0x180fe20000010849 */
[-CC-:B------:R-:W-:Y:S01]  /*17a50*/  FFMA.FTZ R127, R127, R0.reuse, -R73.reuse ;  /* 0x000000007f7f7223 */ /* 0x180fe20000010849 */
[-CC-:B------:R-:W-:Y:S01]  /*17a60*/  FFMA.FTZ R114, R114, R0.reuse, -R73.reuse ;  /* 0x0000000072727223 */ /* 0x180fe20000010849 */
[----:B------:R-:W-:Y:S01]  /*17a70*/  FFMA.FTZ R115, R115, R0, -R73 ;  /* 0x0000000073737223 */ /* 0x000fe20000010849 */
[----:B------:R-:W-:Y:S01]  /*17a80*/  R2UR UR10, R74 ;  /* 0x000000004a0a72ca */ /* 0x000fe200000e0000 */
[----:B------:R-:W-:-:S02]  /*17a90*/  VIADD R74, R72, 0x80 ;  /* 0x00000080484a7836 */ /* 0x000fc40000000000 */
[-CC-:B------:R-:W-:Y:S01]  /*17aa0*/  FFMA.FTZ R118, R118, R0.reuse, -R73.reuse ;  /* 0x0000000076767223 */ /* 0x180fe20000010849 */
[-CC-:B------:R-:W-:Y:S01]  /*17ab0*/  FFMA.FTZ R119, R119, R0.reuse, -R73.reuse ;  /* 0x0000000077777223 */ /* 0x180fe20000010849 */
[-CC-:B------:R-:W-:Y:S01]  /*17ac0*/  FFMA.FTZ R106, R106, R0.reuse, -R73.reuse ;  /* 0x000000006a6a7223 */ /* 0x180fe20000010849 */
[-CC-:B------:R-:W-:Y:S01]  /*17ad0*/  FFMA.FTZ R107, R107, R0.reuse, -R73.reuse ;  /* 0x000000006b6b7223 */ /* 0x180fe20000010849 */
[----:B------:R-:W-:Y:S01]  /*17ae0*/  R2UR UR14, R74 ;  /* 0x000000004a0e72ca */ /* 0x000fe200000e0000 */
        /* <DEDUP_REMOVED lines=23> */
[-C--:B------:R-:W-:Y:S01]  /*17c60*/  FFMA.FTZ R79, R79, R0.reuse, -R73 ;  /* 0x000000004f4f7223 */ /* 0x080fe20000010849 */
[----:B------:R-:W-:Y:S01]  /*17c70*/  R2UR UR30, R74 ;  /* 0x000000004a1e72ca */ /* 0x000fe200000e0000 */
[----:B------:R-:W-:Y:S01]  /*17c80*/  IMAD.MOV.U32 R73, RZ, RZ, -0x7fffffe0 ;  /* 0x80000020ff497424 */ /* 0x000fe200078e00ff */
[C---:B------:R-:W-:Y:S01]  /*17c90*/  R2UR UR6, R72.reuse ;  /* 0x00000000480672ca */ /* 0x040fe200000e0000 */
[C---:B------:R-:W-:Y:S02]  /*17ca0*/  VIADD R74, R72.reuse, 0x1c0 ;  /* 0x000001c0484a7836 */ /* 0x040fe40000000000 */
[----:B------:R-:W-:Y:S01]  /*17cb0*/  FMUL.FTZ R17, R17, R0 ;  /* 0x0000000011117220 */ /* 0x000fe20000410000 */
[----:B------:R-:W-:Y:S01]  /*17cc0*/  VIADD R72, R72, 0x200 ;  /* 0x0000020048487836 */ /* 0x000fe20000000000 */
[C---:B------:R-:W-:Y:S01]  /*17cd0*/  R2UR UR7, R73.reuse ;  /* 0x00000000490772ca */ /* 0x040fe200000e0000 */
[----:B------:R-:W-:Y:S01]  /*17ce0*/  IMAD.MOV.U32 R75, RZ, RZ, -0x7fffffe0 ;  /* 0x80000020ff4b7424 */ /* 0x000fe200078e00ff */
[----:B------:R-:W-:Y:S01]  /*17cf0*/  R2UR UR39, R73 ;  /* 0x00000000492772ca */ /* 0x000fe200000e0000 */
[----:B------:R-:W-:Y:S01]  /*17d00*/  IMAD.MOV.U32 R73, RZ, RZ, -0x3ffffff0 ;  /* 0xc0000010ff497424 */ /* 0x000fe200078e00ff */
[----:B------:R-:W-:Y:S01]  /*17d10*/  R2UR UR38, R72 ;  /* 0x00000000482672ca */ /* 0x000fe200000e0000 */
[----:B----4-:R-:W-:Y:S01]  /*17d20*/  FADD.FTZ R18, R137, R18 ;  /* 0x0000001289127221 */ /* 0x010fe20000010000 */
[----:B--2---:R-:W-:Y:S01]  /*17d30*/  LOP3.LUT R72, R151, 0x10000, RZ, 0xfc, !PT ;  /* 0x0001000097487812 */ /* 0x004fe200078efcff */
[----:B------:R-:W-:Y:S01]  /*17d40*/  MUFU.EX2 R136, R17 ;  /* 0x0000001100887308 */ /* 0x000fe20000000800 */
[----:B------:R-:W-:Y:S01]  /*17d50*/  R2UR UR5, R73 ;  /* 0x00000000490572ca */ /* 0x000fe200000e0000 */
[----:B------:R-:W-:Y:S01]  /*17d60*/  IMAD.MOV.U32 R73, RZ, RZ, -0x3ffffff0 ;  /* 0xc0000010ff497424 */ /* 0x000fe200078e00ff */
[----:B------:R-:W-:Y:S01]  /*17d70*/  R2UR UR4, R72 ;  /* 0x00000000480472ca */ /* 0x000fe200000e0000 */
[----:B------:R-:W2:Y:S01]  /*17d80*/  S2R R151, SR_TID.X ;  /* 0x0000000000977919 */ /* 0x000ea20000002100 */
[C---:B------:R-:W-:Y:S01]  /*17d90*/  R2UR UR11, R75.reuse ;  /* 0x000000004b0b72ca */ /* 0x040fe200000e0000 */
[----:B0-----:R-:W-:Y:S01]  /*17da0*/  FADD.FTZ R18, R140, R18 ;  /* 0x000000128c127221 */ /* 0x001fe20000010000 */
[C---:B------:R-:W-:Y:S01]  /*17db0*/  R2UR UR15, R75.reuse ;  /* 0x000000004b0f72ca */ /* 0x040fe200000e0000 */
[----:B------:R-:W0:Y:S01]  /*17dc0*/  MUFU.EX2 R17, R138 ;  /* 0x0000008a00117308 */ /* 0x000e220000000800 */
[----:B------:R-:W-:-:S02]  /*17dd0*/  R2UR UR19, R75 ;  /* 0x000000004b1372ca */ /* 0x000fc400000e0000 */
[C---:B------:R-:W-:Y:S02]  /*17de0*/  R2UR UR23, R75.reuse ;  /* 0x000000004b1772ca */ /* 0x040fe400000e0000 */
[C---:B------:R-:W-:Y:S02]  /*17df0*/  R2UR UR27, R75.reuse ;  /* 0x000000004b1b72ca */ /* 0x040fe400000e0000 */
[C---:B------:R-:W-:Y:S01]  /*17e00*/  R2UR UR31, R75.reuse ;  /* 0x000000004b1f72ca */ /* 0x040fe200000e0000 */
[----:B------:R-:W-:Y:S01]  /*17e10*/  HGMMA.64x96x16.F32.BF16 R24, gdesc[UR4].tnspB, R24, gsb0 ;  /* 0x41600000041879f0 */ /* 0x000fe20008001818 */
[----:B------:R-:W-:Y:S01]  /*17e20*/  R2UR UR34, R74 ;  /* 0x000000004a2272ca */ /* 0x000fe200000e0000 */
[----:B------:R-:W-:Y:S01]  /*17e30*/  VIADD R74, R72, 0x180 ;  /* 0x00000180484a7836 */ /* 0x000fe20000000000 */
[----:B------:R-:W-:Y:S01]  /*17e40*/  R2UR UR35, R75 ;  /* 0x000000004b2372ca */ /* 0x000fe200000e0000 */
[----:B------:R-:W-:Y:S01]  /*17e50*/  IMAD.MOV.U32 R75, RZ, RZ, -0x3ffffff0 ;  /* 0xc0000010ff4b7424 */ /* 0x000fe200078e00ff */
[----:B------:R-:W-:Y:S01]  /*17e60*/  R2UR UR37, R73 ;  /* 0x00000000492572ca */ /* 0x000fe200000e0000 */
[----:B------:R-:W3:Y:S01]  /*17e70*/  MUFU.EX2 R139, R139 ;  /* 0x0000008b008b7308 */ /* 0x000ee20000000800 */
[----:B------:R-:W-:Y:S01]  /*17e80*/  R2UR UR8, R74 ;  /* 0x000000004a0872ca */ /* 0x000fe200000e0000 */
[----:B------:R-:W-:Y:S01]  /*17e90*/  VIADD R74, R72, 0x300 ;  /* 0x00000300484a7836 */ /* 0x000fe20000000000 */
[----:B------:R-:W-:Y:S01]  /*17ea0*/  R2UR UR9, R75 ;  /* 0x000000004b0972ca */ /* 0x000fe200000e0000 */
[----:B------:R-:W-:Y:S01]  /*17eb0*/  IMAD.MOV.U32 R75, RZ, RZ, -0x3ffffff0 ;  /* 0xc0000010ff4b7424 */ /* 0x000fe200078e00ff */
[----:B------:R-:W-:Y:S01]  /*17ec0*/  F2FP.BF16.F32.PACK_AB R16, R137, R16 ;  /* 0x000000108910723e */ /* 0x000fe200000010ff */
[----:B-1----:R-:W-:Y:S01]  /*17ed0*/  FADD.FTZ R137, R141, R18 ;  /* 0x000000128d897221 */ /* 0x002fe20000010000 */
[----:B------:R-:W-:Y:S01]  /*17ee0*/  R2UR UR12, R74 ;  /* 0x000000004a0c72ca */ /* 0x000fe200000e0000 */
[----:B------:R-:W-:Y:S01]  /*17ef0*/  VIADD R74, R72, 0x480 ;  /* 0x00000480484a7836 */ /* 0x000fe20000000000 */
[----:B------:R-:W-:Y:S01]  /*17f00*/  R2UR UR13, R75 ;  /* 0x000000004b0d72ca */ /* 0x000fe200000e0000 */
[----:B------:R-:W-:Y:S01]  /*17f10*/  IMAD.MOV.U32 R75, RZ, RZ, -0x3ffffff0 ;  /* 0xc0000010ff4b7424 */ /* 0x000fe200078e00ff */
[----:B------:R-:W-:Y:S01]  /*17f20*/  MUFU.EX2 R142, R142 ;  /* 0x0000008e008e7308 */ /* 0x000fe20000000800 */
[----:B------:R-:W-:Y:S01]  /*17f30*/  F2FP.BF16.F32.PACK_AB R18, R141, R140 ;  /* 0x0000008c8d12723e */ /* 0x000fe200000010ff */
[----:B------:R-:W-:Y:S01]  /*17f40*/  @!P1 IMAD R73, R19, 0x8, R22 ;  /* 0x0000000813499824 */ /* 0x000fe200078e0216 */
[----:B------:R-:W-:Y:S01]  /*17f50*/  R2UR UR16, R74 ;  /* 0x000000004a1072ca */ /* 0x000fe200000e0000 */
[----:B------:R-:W-:Y:S01]  /*17f60*/  VIADD R74, R72, 0x600 ;  /* 0x00000600484a7836 */ /* 0x000fe20000000000 */
[----:B------:R-:W-:Y:S01]  /*17f70*/  R2UR UR17, R75 ;  /* 0x000000004b1172ca */ /* 0x000fe200000e0000 */
[----:B------:R-:W-:Y:S01]  /*17f80*/  IMAD.MOV.U32 R75, RZ, RZ, -0x3ffffff0 ;  /* 0xc0000010ff4b7424 */ /* 0x000fe200078e00ff */
[----:B--2---:R-:W-:Y:S01]  /*17f90*/  SHF.R.U32.HI R140, RZ, 0x7, R151 ;  /* 0x00000007ff8c7819 */ /* 0x004fe20000011697 */
[----:B------:R-:W1:Y:S01]  /*17fa0*/  MUFU.EX2 R143, R143 ;  /* 0x0000008f008f7308 */ /* 0x000e620000000800 */
[----:B------:R-:W-:Y:S01]  /*17fb0*/  R2UR UR20, R74 ;  /* 0x000000004a1472ca */ /* 0x000fe200000e0000 */
[----:B------:R-:W-:Y:S01]  /*17fc0*/  VIADD R74, R72, 0x780 ;  /* 0x00000780484a7836 */ /* 0x000fe20000000000 */
[----:B------:R-:W-:Y:S01]  /*17fd0*/  R2UR UR21, R75 ;  /* 0x000000004b1572ca */ /* 0x000fe200000e0000 */
[----:B------:R-:W-:Y:S01]  /*17fe0*/  IMAD.MOV.U32 R75, RZ, RZ, -0x3ffffff0 ;  /* 0xc0000010ff4b7424 */ /* 0x000fe200078e00ff */
[----:B------:R-:W-:Y:S01]  /*17ff0*/  ISETP.GE.U32.AND P2, PT, R151, 0x180, PT ;  /* 0x000001809700780c */ /* 0x000fe20003f46070 */
[----:B------:R-:W-:Y:S01]  /*18000*/  @!P1 VIADD R73, R73, 0x31c60 ;  /* 0x00031c6049499836 */ /* 0x000fe20000000000 */
[----:B------:R-:W-:Y:S01]  /*18010*/  R2UR UR24, R74 ;  /* 0x000000004a1872ca */ /* 0x000fe200000e0000 */
[----:B------:R-:W-:Y:S01]  /*18020*/  VIADD R74, R72, 0x900 ;  /* 0x00000900484a7836 */ /* 0x000fe20000000000 */
[----:B------:R-:W-:Y:S01]  /*18030*/  R2UR UR25, R75 ;  /* 0x000000004b1972ca */ /* 0x000fe200000e0000 */
[----:B------:R-:W-:-:S02]  /*18040*/  IMAD.MOV.U32 R75, RZ, RZ, -0x3ffffff0 ;  /* 0xc0000010ff4b7424 */ /* 0x000fc400078e00ff */
[----:B0-----:R-:W-:Y:S01]  /*18050*/  FFMA.FTZ R157, R136, R157, R17 ;  /* 0x0000009d889d7223 */ /* 0x001fe20000010011 */
[----:B---3--:R-:W-:Y:S01]  /*18060*/  F2FP.BF16.F32.PACK_AB R17, R139, R17 ;  /* 0x000000118b11723e */ /* 0x008fe200000010ff */
[----:B------:R-:W0:Y:S01]  /*18070*/  MUFU.EX2 R150, R150 ;  /* 0x0000009600967308 */ /* 0x000e220000000800 */
[----:B------:R-:W-:Y:S01]  /*18080*/  R2UR UR28, R74 ;  /* 0x000000004a1c72ca */ /* 0x000fe200000e0000 */
[C---:B------:R-:W-:Y:S01]  /*18090*/  VIADD R74, R72.reuse, 0xa80 ;  /* 0x00000a80484a7836 */ /* 0x040fe20000000000 */
[----:B------:R-:W-:Y:S01]  /*180a0*/  R2UR UR29, R75 ;  /* 0x000000004b1d72ca */ /* 0x000fe200000e0000 */
[----:B------:R-:W-:Y:S01]  /*180b0*/  IMAD.MOV.U32 R75, RZ, RZ, -0x3ffffff0 ;  /* 0xc0000010ff4b7424 */ /* 0x000fe200078e00ff */
[----:B------:R-:W-:Y:S01]  /*180c0*/  @!P1 PRMT R73, RZ, 0x654, R73 ;  /* 0x00000654ff499816 */ /* 0x000fe20000000049 */
[----:B------:R-:W-:Y:S01]  /*180d0*/  VIADD R72, R72, 0xc00 ;  /* 0x00000c0048487836 */ /* 0x000fe20000000000 */
[----:B------:R-:W-:Y:S01]  /*180e0*/  R2UR UR32, R74 ;  /* 0x000000004a2072ca */ /* 0x000fe200000e0000 */
[----:B------:R-:W-:Y:S01]  /*180f0*/  @!P1 IMAD R74, R145, 0x8, R22 ;  /* 0x00000008914a9824 */ /* 0x000fe200078e0216 */
[----:B------:R-:W-:Y:S01]  /*18100*/  R2UR UR33, R75 ;  /* 0x000000004b2172ca */ /* 0x000fe200000e0000 */
[----:B------:R-:W-:Y:S01]  /*18110*/  MUFU.EX2 R148, R148 ;  /* 0x0000009400947308 */ /* 0x000fe20000000800 */
[----:B------:R-:W-:Y:S01]  /*18120*/  R2UR UR36, R72 ;  /* 0x00000000482472ca */ /* 0x000fe200000e0000 */
[----:B------:R-:W-:Y:S01]  /*18130*/  VIADD R72, R140, 0x9 ;  /* 0x000000098c487836 */ /* 0x000fe20000000000 */
[----:B-1----:R-:W-:Y:S01]  /*18140*/  F2FP.BF16.F32.PACK_AB R19, R143, R142 ;  /* 0x0000008e8f13723e */ /* 0x002fe200000010ff */
[----:B------:R-:W-:-:S03]  /*18150*/  @!P1 VIADD R74, R74, 0x31c40 ;  /* 0x00031c404a4a9836 */ /* 0x000fc60000000000 */
[----:B------:R-:W-:Y:S01]  /*18160*/  SEL R72, R72, 0x9, !P2 ;  /* 0x0000000948487807 */ /* 0x000fe20005000000 */
[----:B------:R-:W-:Y:S01]  /*18170*/  MUFU.EX2 R131, R131 ;  /* 0x0000008300837308 */ /* 0x000fe20000000800 */
[----:B------:R-:W-:Y:S01]  /*18180*/  @!P1 PRMT R74, RZ, 0x654, R74 ;  /* 0x00000654ff4a9816 */ /* 0x000fe2000000004a */
[----:B0-----:R-:W-:Y:S01]  /*18190*/  FADD.FTZ R137, R150, R137 ;  /* 0x0000008996897221 */ /* 0x001fe20000010000 */
[C---:B------:R-:W-:Y:S01]  /*181a0*/  ISETP.GT.AND P2, PT, R15.reuse, RZ, PT ;  /* 0x000000ff0f00720c */ /* 0x040fe20003f44270 */
[----:B------:R-:W-:-:S04]  /*181b0*/  VIADD R15, R15, 0xffffffff ;  /* 0xffffffff0f0f7836 */ /* 0x000fc80000000000 */
        /* <DEDUP_REMOVED lines=8> */
[----:B------:R-:W-:Y:S07]  /*18240*/  HGMMA.64x96x16.F32.BF16 R24, gdesc[UR8].tnspB, R24, gsb0 ;  /* 0x41600000081879f0 */ /* 0x000fee0008001818 */
        /* <DEDUP_REMOVED lines=69> */
[-C--:B------:R-:W-:Y:S01]  /*186a0*/  FMUL.FTZ R24, R24, R21.reuse ;  /* 0x0000001518187220 */ /* 0x080fe20000410000 */
[----:B0-----:R-:W-:Y:S01]  /*186b0*/  FADD.FTZ R72, R139, R157 ;  /* 0x0000009d8b487221 */ /* 0x001fe20000010000 */
[-C--:B------:R-:W-:Y:S01]  /*186c0*/  FMUL.FTZ R25, R25, R21.reuse ;  /* 0x0000001519197220 */ /* 0x080fe20000410000 */
[-C--:B------:R-:W-:Y:S01]  /*186d0*/  FMUL.FTZ R28, R28, R21.reuse ;  /* 0x000000151c1c7220 */ /* 0x080fe20000410000 */
[-C--:B------:R-:W-:Y:S01]  /*186e0*/  FMUL.FTZ R29, R29, R21.reuse ;  /* 0x000000151d1d7220 */ /* 0x080fe20000410000 */
[----:B------:R-:W-:Y:S01]  /*186f0*/  FADD.FTZ R72, R142, R72 ;  /* 0x000000488e487221 */ /* 0x000fe20000010000 */
[-C--:B------:R-:W-:Y:S01]  /*18700*/  FMUL.FTZ R32, R32, R21.reuse ;  /* 0x0000001520207220 */ /* 0x080fe20000410000 */
[----:B------:R0:W-:Y:S01]  /*18710*/  @!P1 SYNCS.ARRIVE.TRANS64.RED.A1T0 RZ, [R73+URZ], RZ ;  /* 0x000000ff49ff99a7 */ /* 0x0001e2000810043f */
[----:B------:R2:W-:Y:S01]  /*18720*/  STSM.16.M88.4 [R23+0x24300], R16 ;  /* 0x0243001017007844 */ /* 0x0005e20000000200 */
[----:B------:R-:W-:Y:S01]  /*18730*/  FADD.FTZ R72, R143, R72 ;  /* 0x000000488f487221 */ /* 0x000fe20000010000 */
[----:B-1----:R-:W-:Y:S01]  /*18740*/  MUFU.EX2 R74, R128 ;  /* 0x00000080004a7308 */ /* 0x002fe20000000800 */
[-C--:B------:R-:W-:Y:S01]  /*18750*/  FMUL.FTZ R33, R33, R21.reuse ;  /* 0x0000001521217220 */ /* 0x080fe20000410000 */
[-C--:B------:R-:W-:Y:S01]  /*18760*/  FMUL.FTZ R36, R36, R21.reuse ;  /* 0x0000001524247220 */ /* 0x080fe20000410000 */
[-C--:B------:R-:W-:Y:S01]  /*18770*/  FMUL.FTZ R37, R37, R21.reuse ;  /* 0x0000001525257220 */ /* 0x080fe20000410000 */
[-C--:B------:R-:W-:Y:S01]  /*18780*/  FMUL.FTZ R40, R40, R21.reuse ;  /* 0x0000001528287220 */ /* 0x080fe20000410000 */
[-C--:B------:R-:W-:Y:S01]  /*18790*/  FMUL.FTZ R41, R41, R21.reuse ;  /* 0x0000001529297220 */ /* 0x080fe20000410000 */
[-C--:B------:R-:W-:Y:S01]  /*187a0*/  FMUL.FTZ R44, R44, R21.reuse ;  /* 0x000000152c2c7220 */ /* 0x080fe20000410000 */
[-C--:B------:R-:W-:Y:S01]  /*187b0*/  FMUL.FTZ R45, R45, R21.reuse ;  /* 0x000000152d2d7220 */ /* 0x080fe20000410000 */
[----:B0-----:R-:W-:Y:S01]  /*187c0*/  MUFU.EX2 R73, R122 ;  /* 0x0000007a00497308 */ /* 0x001fe20000000800 */
[-C--:B------:R-:W-:Y:S01]  /*187d0*/  FMUL.FTZ R48, R48, R21.reuse ;  /* 0x0000001530307220 */ /* 0x080fe20000410000 */
[-C--:B------:R-:W-:Y:S01]  /*187e0*/  FMUL.FTZ R49, R49, R21.reuse ;  /* 0x0000001531317220 */ /* 0x080fe20000410000 */
[-C--:B------:R-:W-:Y:S01]  /*187f0*/  FMUL.FTZ R52, R52, R21.reuse ;  /* 0x0000001534347220 */ /* 0x080fe20000410000 */
[-C--:B------:R-:W-:Y:S01]  /*18800*/  FMUL.FTZ R53, R53, R21.reuse ;  /* 0x0000001535357220 */ /* 0x080fe20000410000 */
[-C--:B------:R-:W-:Y:S01]  /*18810*/  FMUL.FTZ R56, R56, R21.reuse ;  /* 0x0000001538387220 */ /* 0x080fe20000410000 */
[-C--:B------:R-:W-:Y:S01]  /*18820*/  FMUL.FTZ R57, R57, R21.reuse ;  /* 0x0000001539397220 */ /* 0x080fe20000410000 */
[-C--:B------:R-:W-:Y:S01]  /*18830*/  FMUL.FTZ R60, R60, R21.reuse ;  /* 0x000000153c3c7220 */ /* 0x080fe20000410000 */
[----:B--2---:R-:W0:Y:S01]  /*18840*/  MUFU.EX2 R16, R149 ;  /* 0x0000009500107308 */ /* 0x004e220000000800 */
[-C--:B------:R-:W-:Y:S01]  /*18850*/  FMUL.FTZ R61, R61, R21.reuse ;  /* 0x000000153d3d7220 */ /* 0x080fe20000410000 */
[-C--:B------:R-:W-:Y:S01]  /*18860*/  FMUL.FTZ R64, R64, R21.reuse ;  /* 0x0000001540407220 */ /* 0x080fe20000410000 */
[-C--:B------:R-:W-:Y:S01]  /*18870*/  FMUL.FTZ R65, R65, R21.reuse ;  /* 0x0000001541417220 */ /* 0x080fe20000410000 */
[-C--:B------:R-:W-:Y:S01]  /*18880*/  FMUL.FTZ R68, R68, R21.reuse ;  /* 0x0000001544447220 */ /* 0x080fe20000410000 */
[----:B------:R-:W-:Y:S01]  /*18890*/  FMUL.FTZ R69, R69, R21 ;  /* 0x0000001545457220 */ /* 0x000fe20000410000 */
[-C--:B------:R-:W-:Y:S01]  /*188a0*/  FMUL.FTZ R26, R26, R136.reuse ;  /* 0x000000881a1a7220 */ /* 0x080fe20000410000 */
[-C--:B------:R-:W-:Y:S01]  /*188b0*/  FMUL.FTZ R27, R27, R136.reuse ;  /* 0x000000881b1b7220 */ /* 0x080fe20000410000 */
        /* <DEDUP_REMOVED lines=9> */
[C---:B0-----:R-:W-:Y:S01]  /*18950*/  FADD.FTZ R137, R16.reuse, R137 ;  /* 0x0000008910897221 */ /* 0x041fe20000010000 */
[----:B------:R-:W-:Y:S01]  /*18960*/  F2FP.BF16.F32.PACK_AB R16, R16, R150 ;  /* 0x000000961010723e */ /* 0x000fe200000010ff */
[-C--:B------:R-:W-:Y:S01]  /*18970*/  FMUL.FTZ R43, R43, R136.reuse ;  /* 0x000000882b2b7220 */ /* 0x080fe20000410000 */
[-C--:B------:R-:W-:Y:S01]  /*18980*/  FMUL.FTZ R46, R46, R136.reuse ;  /* 0x000000882e2e7220 */ /* 0x080fe20000410000 */
[----:B------:R-:W-:Y:S01]  /*18990*/  FADD.FTZ R137, R148, R137 ;  /* 0x0000008994897221 */ /* 0x000fe20000010000 */
[-C--:B------:R-:W-:Y:S01]  /*189a0*/  FMUL.FTZ R47, R47, R136.reuse ;  /* 0x000000882f2f7220 */ /* 0x080fe20000410000 */
[-C--:B------:R-:W-:Y:S01]  /*189b0*/  FMUL.FTZ R50, R50, R136.reuse ;  /* 0x0000008832327220 */ /* 0x080fe20000410000 */
[----:B------:R-:W0:Y:S01]  /*189c0*/  MUFU.EX2 R19, R134 ;  /* 0x0000008600137308 */ /* 0x000e220000000800 */
[----:B-1----:R-:W-:Y:S01]  /*189d0*/  FADD.FTZ R72, R17, R72 ;  /* 0x0000004811487221 */ /* 0x002fe20000010000 */
[----:B------:R-:W-:Y:S01]  /*189e0*/  F2FP.BF16.F32.PACK_AB R17, R131, R17 ;  /* 0x000000118311723e */ /* 0x000fe200000010ff */
[-C--:B------:R-:W-:Y:S01]  /*189f0*/  FMUL.FTZ R51, R51, R136.reuse ;  /* 0x0000008833337220 */ /* 0x080fe20000410000 */
[-C--:B------:R-:W-:Y:S01]  /*18a00*/  FMUL.FTZ R54, R54, R136.reuse ;  /* 0x0000008836367220 */ /* 0x080fe20000410000 */
[----:B------:R-:W-:Y:S01]  /*18a10*/  FADD.FTZ R72, R131, R72 ;  /* 0x0000004883487221 */ /* 0x000fe20000010000 */
[-C--:B------:R-:W-:Y:S01]  /*18a20*/  FMUL.FTZ R55, R55, R136.reuse ;  /* 0x0000008837377220 */ /* 0x080fe20000410000 */
[----:B------:R-:W-:Y:S01]  /*18a30*/  FMUL.FTZ R58, R58, R136 ;  /* 0x000000883a3a7220 */ /* 0x000fe20000410000 */
[----:B------:R-:W1:Y:S01]  /*18a40*/  MUFU.EX2 R128, R121 ;  /* 0x0000007900807308 */ /* 0x000e620000000800 */
[C---:B--2---:R-:W-:Y:S01]  /*18a50*/  FADD.FTZ R137, R18.reuse, R137 ;  /* 0x0000008912897221 */ /* 0x044fe20000010000 */
[----:B------:R-:W-:Y:S01]  /*18a60*/  F2FP.BF16.F32.PACK_AB R18, R18, R148 ;  /* 0x000000941212723e */ /* 0x000fe200000010ff */
[-C--:B------:R-:W-:Y:S01]  /*18a70*/  FMUL.FTZ R59, R59, R136.reuse ;  /* 0x000000883b3b7220 */ /* 0x080fe20000410000 */
[-C--:B------:R-:W-:Y:S01]  /*18a80*/  FMUL.FTZ R62, R62, R136.reuse ;  /* 0x000000883e3e7220 */ /* 0x080fe20000410000 */
[----:B------:R-:W-:Y:S01]  /*18a90*/  FADD.FTZ R137, R133, R137 ;  /* 0x0000008985897221 */ /* 0x000fe20000010000 */
[-C--:B------:R-:W-:Y:S01]  /*18aa0*/  FMUL.FTZ R63, R63, R136.reuse ;  /* 0x000000883f3f7220 */ /* 0x080fe20000410000 */
[-C--:B------:R-:W-:Y:S01]  /*18ab0*/  FMUL.FTZ R66, R66, R136.reuse ;  /* 0x0000008842427220 */ /* 0x080fe20000410000 */
[----:B------:R2:W-:Y:S01]  /*18ac0*/  MUFU.EX2 R121, R88 ;  /* 0x0000005800797308 */ /* 0x0005e20000000800 */
[----:B0-----:R-:W-:Y:S01]  /*18ad0*/  FADD.FTZ R72, R19, R72 ;  /* 0x0000004813487221 */ /* 0x001fe20000010000 */
[----:B------:R-:W-:Y:S01]  /*18ae0*/  FADD.FTZ R137, R132, R137 ;  /* 0x0000008984897221 */ /* 0x000fe20000010000 */
[----:B------:R-:W-:Y:S01]  /*18af0*/  F2FP.BF16.F32.PACK_AB R19, R135, R19 ;  /* 0x000000138713723e */ /* 0x000fe200000010ff */
[-C--:B------:R-:W-:Y:S01]  /*18b00*/  FMUL.FTZ R67, R67, R136.reuse ;  /* 0x0000008843437220 */ /* 0x080fe20000410000 */
[-C--:B------:R-:W-:Y:S01]  /*18b10*/  FMUL.FTZ R70, R70, R136.reuse ;  /* 0x0000008846467220 */ /* 0x080fe20000410000 */
[----:B------:R-:W-:Y:S01]  /*18b20*/  FADD.FTZ R90, R75, R137 ;  /* 0x000000894b5a7221 */ /* 0x000fe20000010000 */
[----:B------:R-:W-:Y:S01]  /*18b30*/  FMUL.FTZ R71, R71, R136 ;  /* 0x0000008847477220 */ /* 0x000fe20000410000 */
[----:B------:R0:W-:Y:S01]  /*18b40*/  STSM.16.M88.4 [R23+0x25b00], R16 ;  /* 0x025b001017007844 */ /* 0x0001e20000000200 */
[----:B--2---:R-:W-:Y:S01]  /*18b50*/  FADD.FTZ R88, R135, R72 ;  /* 0x0000004887587221 */ /* 0x004fe20000010000 */
[C---:B------:R-:W-:Y:S01]  /*18b60*/  FADD.FTZ R90, R74.reuse, R90 ;  /* 0x0000005a4a5a7221 */ /* 0x040fe20000010000 */
[----:B------:R-:W-:Y:S01]  /*18b70*/  F2FP.BF16.F32.PACK_AB R74, R74, R75 ;  /* 0x0000004b4a4a723e */ /* 0x000fe200000010ff */
[----:B------:R2:W3:Y:S01]  /*18b80*/  MUFU.EX2 R122, R91 ;  /* 0x0000005b007a7308 */ /* 0x0004e20000000800 */
[----:B------:R-:W-:Y:S01]  /*18b90*/  FADD.FTZ R88, R73, R88 ;  /* 0x0000005849587221 */ /* 0x000fe20000010000 */
[----:B------:R-:W-:Y:S01]  /*18ba0*/  FADD.FTZ R90, R129, R90 ;  /* 0x0000005a815a7221 */ /* 0x000fe20000010000 */
[----:B------:R-:W-:-:S02]  /*18bb0*/  F2FP.BF16.F32.PACK_AB R72, R132, R133 ;  /* 0x000000858448723e */ /* 0x000fc400000010ff */
[C---:B------:R-:W-:Y:S01]  /*18bc0*/  FADD.FTZ R88, R123.reuse, R88 ;  /* 0x000000587b587221 */ /* 0x040fe20000010000 */
[----:B------:R-:W-:Y:S01]  /*18bd0*/  FADD.FTZ R90, R124, R90 ;  /* 0x0000005a7c5a7221 */ /* 0x000fe20000010000 */
[----:B------:R-:W-:Y:S02]  /*18be0*/  F2FP.BF16.F32.PACK_AB R73, R123, R73 ;  /* 0x000000497b49723e */ /* 0x000fe400000010ff */
[----:B------:R-:W-:Y:S01]  /*18bf0*/  FADD.FTZ R88, R126, R88 ;  /* 0x000000587e587221 */ /* 0x000fe20000010000 */
[----:B-1----:R-:W-:Y:S01]  /*18c00*/  FADD.FTZ R90, R128, R90 ;  /* 0x0000005a805a7221 */ /* 0x002fe20000010000 */
[C---:B------:R-:W-:Y:S02]  /*18c10*/  F2FP.BF16.F32.PACK_AB R75, R127.reuse, R126 ;  /* 0x0000007e7f4b723e */ /* 0x040fe400000010ff */
[----:B------:R-:W-:Y:S01]  /*18c20*/  FADD.FTZ R88, R127, R88 ;  /* 0x000000587f587221 */ /* 0x000fe20000010000 */
[----:B------:R-:W-:Y:S01]  /*18c30*/  FADD.FTZ R90, R120, R90 ;  /* 0x0000005a785a7221 */ /* 0x000fe20000010000 */
[----:B--2---:R-:W-:Y:S01]  /*18c40*/  F2FP.BF16.F32.PACK_AB R91, R119, R118 ;  /* 0x00000076775b723e */ /* 0x004fe200000010ff */
[----:B------:R1:W-:Y:S01]  /*18c50*/  STSM.16.M88.4 [R23+0x27300], R72 ;  /* 0x0273004817007844 */ /* 0x0003e20000000200 */
[----:B------:R-:W-:Y:S01]  /*18c60*/  FADD.FTZ R88, R89, R88 ;  /* 0x0000005859587221 */ /* 0x000fe20000010000 */
[----:B------:R-:W-:Y:S01]  /*18c70*/  FADD.FTZ R90, R117, R90 ;  /* 0x0000005a755a7221 */ /* 0x000fe20000010000 */
[----:B------:R-:W-:-:S02]  /*18c80*/  F2FP.BF16.F32.PACK_AB R89, R115, R89 ;  /* 0x000000597359723e */ /* 0x000fc400000010ff */
[----:B------:R-:W-:Y:S01]  /*18c90*/  FADD.FTZ R88, R115, R88 ;  /* 0x0000005873587221 */ /* 0x000fe20000010000 */
[C---:B------:R-:W-:Y:S01]  /*18ca0*/  FADD.FTZ R90, R116.reuse, R90 ;  /* 0x0000005a745a7221 */ /* 0x040fe20000010000 */
[----:B------:R-:W-:Y:S02]  /*18cb0*/  F2FP.BF16.F32.PACK_AB R116, R116, R117 ;  /* 0x000000757474723e */ /* 0x000fe400000010ff */
[----:B------:R-:W-:Y:S01]  /*18cc0*/  FADD.FTZ R88, R118, R88 ;  /* 0x0000005876587221 */ /* 0x000fe20000010000 */
[----:B------:R-:W-:Y:S01]  /*18cd0*/  FADD.FTZ R90, R125, R90 ;  /* 0x0000005a7d5a7221 */ /* 0x000fe20000010000 */
[----:B------:R-:W-:Y:S02]  /*18ce0*/  F2FP.BF16.F32.PACK_AB R117, R107, R106 ;  /* 0x0000006a6b75723e */ /* 0x000fe400000010ff */
[----:B------:R-:W-:Y:S01]  /*18cf0*/  FADD.FTZ R88, R119, R88 ;  /* 0x0000005877587221 */ /* 0x000fe20000010000 */
[C---:B------:R-:W-:Y:S01]  /*18d00*/  FADD.FTZ R90, R112.reuse, R90 ;  /* 0x0000005a705a7221 */ /* 0x040fe20000010000 */
[----:B------:R-:W-:-:S02]  /*18d10*/  F2FP.BF16.F32.PACK_AB R118, R112, R125 ;  /* 0x0000007d7076723e */ /* 0x000fc400000010ff */
[----:B------:R-:W-:Y:S01]  /*18d20*/  FADD.FTZ R88, R106, R88 ;  /* 0x000000586a587221 */ /* 0x000fe20000010000 */
[----:B------:R-:W-:Y:S01]  /*18d30*/  FADD.FTZ R90, R109, R90 ;  /* 0x0000005a6d5a7221 */ /* 0x000fe20000010000 */
[----:B------:R-:W-:Y:S02]  /*18d40*/  F2FP.BF16.F32.PACK_AB R119, R111, R110 ;  /* 0x0000006e6f77723e */ /* 0x000fe400000010ff */
[----:B------:R-:W-:Y:S01]  /*18d50*/  FADD.FTZ R88, R107, R88 ;  /* 0x000000586b587221 */ /* 0x000fe20000010000 */
[----:B0-----:R-:W-:Y:S01]  /*18d60*/  FADD.FTZ R17, R108, R90 ;  /* 0x0000005a6c117221 */ /* 0x001fe20000010000 */
[----:B------:R-:W-:Y:S02]  /*18d70*/  F2FP.BF16.F32.PACK_AB R90, R120, R128 ;  /* 0x00000080785a723e */ /* 0x000fe400000010ff */
[----:B------:R-:W-:Y:S01]  /*18d80*/  FADD.FTZ R16, R110, R88 ;  /* 0x000000586e107221 */ /* 0x000fe20000010000 */
[----:B------:R-:W-:Y:S01]  /*18d90*/  FADD.FTZ R17, R105, R17 ;  /* 0x0000001169117221 */ /* 0x000fe20000010000 */
[----:B------:R-:W-:-:S02]  /*18da0*/  F2FP.BF16.F32.PACK_AB R88, R124, R129 ;  /* 0x000000817c58723e */ /* 0x000fc400000010ff */
[----:B------:R-:W-:Y:S01]  /*18db0*/  FADD.FTZ R16, R111, R16 ;  /* 0x000000106f107221 */ /* 0x000fe20000010000 */
[----:B------:R-:W-:Y:S01]  /*18dc0*/  FADD.FTZ R18, R104, R17 ;  /* 0x0000001168127221 */ /* 0x000fe20000010000 */
[----:B------:R-:W-:Y:S01]  /*18dd0*/  F2FP.BF16.F32.PACK_AB R108, R108, R109 ;  /* 0x0000006d6c6c723e */ /* 0x000fe200000010ff */
[----:B------:R2:W-:Y:S01]  /*18de0*/  STSM.16.M88.4 [R23+0x28b00], R88 ;  /* 0x028b005817007844 */ /* 0x0005e20000000200 */
[----:B------:R-:W-:Y:S01]  /*18df0*/  FADD.FTZ R16, R98, R16 ;  /* 0x0000001062107221 */ /* 0x000fe20000010000 */
[----:B------:R-:W-:Y:S01]  /*18e00*/  FADD.FTZ R19, R101, R18 ;  /* 0x0000001265137221 */ /* 0x000fe20000010000 */
[C---:B------:R-:W-:Y:S01]  /*18e10*/  F2FP.BF16.F32.PACK_AB R109, R99.reuse, R98 ;  /* 0x00000062636d723e */ /* 0x040fe200000010ff */
[----:B------:R2:W-:Y:S01]  /*18e20*/  STSM.16.M88.4 [R23+0x2a300], R116 ;  /* 0x02a3007417007844 */ /* 0x0005e20000000200 */
[----:B------:R-:W-:Y:S01]  /*18e30*/  FADD.FTZ R16, R99, R16 ;  /* 0x0000001063107221 */ /* 0x000fe20000010000 */
[----:B------:R-:W-:Y:S02]  /*18e40*/  F2FP.BF16.F32.PACK_AB R110, R104, R105 ;  /* 0x00000069686e723e */ /* 0x000fe400000010ff */
[----:B------:R-:W-:Y:S01]  /*18e50*/  F2FP.BF16.F32.PACK_AB R111, R103, R102 ;  /* 0x00000066676f723e */ /* 0x000fe200000010ff */
[----:B------:R-:W-:Y:S01]  /*18e60*/  FADD.FTZ R16, R102, R16 ;  /* 0x0000001066107221 */ /* 0x000fe20000010000 */
[----:B------:R-:W-:-:S03]  /*18e70*/  F2FP.BF16.F32.PACK_AB R102, R96, R97 ;  /* 0x000000616066723e */ /* 0x000fc600000010ff */
[----:B------:R-:W-:Y:S01]  /*18e80*/  FADD.FTZ R17, R103, R16 ;  /* 0x0000001067117221 */ /* 0x000fe20000010000 */
[C---:B------:R-:W-:Y:S01]  /*18e90*/  FADD.FTZ R16, R100.reuse, R19 ;  /* 0x0000001364107221 */ /* 0x040fe20000010000 */
[----:B------:R-:W-:Y:S01]  /*18ea0*/  F2FP.BF16.F32.PACK_AB R100, R100, R101 ;  /* 0x000000656464723e */ /* 0x000fe200000010ff */
[----:B------:R2:W-:Y:S01]  /*18eb0*/  STSM.16.M88.4 [R23+0x2bb00], R108 ;  /* 0x02bb006c17007844 */ /* 0x0005e20000000200 */
[----:B------:R-:W-:Y:S01]  /*18ec0*/  FADD.FTZ R17, R114, R17 ;  /* 0x0000001172117221 */ /* 0x000fe20000010000 */
[----:B-1----:R-:W-:Y:S01]  /*18ed0*/  FADD.FTZ R73, R97, R16 ;  /* 0x0000001061497221 */ /* 0x002fe20000010000 */
[C---:B---3--:R-:W-:Y:S02]  /*18ee0*/  F2FP.BF16.F32.PACK_AB R101, R122.reuse, R114 ;  /* 0x000000727a65723e */ /* 0x048fe400000010ff */
[----:B------:R-:W-:Y:S01]  /*18ef0*/  FADD.FTZ R19, R122, R17 ;  /* 0x000000117a137221 */ /* 0x000fe20000010000 */
[----:B------:R-:W-:Y:S01]  /*18f00*/  FADD.FTZ R18, R96, R73 ;  /* 0x0000004960127221 */ /* 0x000fe20000010000 */
[----:B------:R-:W0:Y:S01]  /*18f10*/  MUFU.EX2 R17, R80 ;  /* 0x0000005000117308 */ /* 0x000e220000000800 */
[----:B------:R-:W-:Y:S01]  /*18f20*/  F2FP.BF16.F32.PACK_AB R103, R95, R94 ;  /* 0x0000005e5f67723e */ /* 0x000fe200000010ff */
[----:B------:R-:W-:Y:S01]  /*18f30*/  FADD.FTZ R16, R94, R19 ;  /* 0x000000135e107221 */ /* 0x000fe20000010000 */
[----:B------:R-:W-:Y:S01]  /*18f40*/  FADD.FTZ R73, R93, R18 ;  /* 0x000000125d497221 */ /* 0x000fe20000010000 */
[----:B------:R-:W-:-:S02]  /*18f50*/  F2FP.BF16.F32.PACK_AB R94, R121, R113 ;  /* 0x00000071795e723e */ /* 0x000fc400000010ff */
[----:B------:R-:W-:Y:S01]  /*18f60*/  FADD.FTZ R19, R95, R16 ;  /* 0x000000105f137221 */ /* 0x000fe20000010000 */
[C---:B------:R-:W-:Y:S01]  /*18f70*/  FADD.FTZ R18, R92.reuse, R73 ;  /* 0x000000495c127221 */ /* 0x040fe20000010000 */
[----:B------:R-:W-:Y:S01]  /*18f80*/  F2FP.BF16.F32.PACK_AB R92, R92, R93 ;  /* 0x0000005d5c5c723e */ /* 0x000fe200000010ff */
[----:B------:R2:W-:Y:S01]  /*18f90*/  STSM.16.M88.4 [R23+0x2d300], R100 ;  /* 0x02d3006417007844 */ /* 0x0005e20000000200 */
[----:B------:R-:W-:Y:S01]  /*18fa0*/  FADD.FTZ R16, R82, R19 ;  /* 0x0000001352107221 */ /* 0x000fe20000010000 */
[----:B------:R-:W-:Y:S01]  /*18fb0*/  FADD.FTZ R18, R113, R18 ;  /* 0x0000001271127221 */ /* 0x000fe20000010000 */
[C---:B------:R-:W-:Y:S02]  /*18fc0*/  F2FP.BF16.F32.PACK_AB R93, R83.reuse, R82 ;  /* 0x00000052535d723e */ /* 0x040fe400000010ff */
        /* <DEDUP_REMOVED lines=8> */
[C---:B------:R-:W-:Y:S01]  /*19050*/  FADD.FTZ R18, R84.reuse, R73 ;  /* 0x0000004954127221 */ /* 0x040fe20000010000 */
[----:B------:R-:W-:Y:S02]  /*19060*/  F2FP.BF16.F32.PACK_AB R84, R84, R85 ;  /* 0x000000555454723e */ /* 0x000fe400000010ff */
[----:B0-----:R-:W-:Y:S01]  /*19070*/  F2FP.BF16.F32.PACK_AB R85, R17, R76 ;  /* 0x0000004c1155723e */ /* 0x001fe200000010ff */
[----:B------:R-:W-:Y:S01]  /*19080*/  FADD.FTZ R18, R81, R18 ;  /* 0x0000001251127221 */ /* 0x000fe20000010000 */
[----:B------:R-:W-:Y:S01]  /*19090*/  F2FP.BF16.F32.PACK_AB R87, R79, R78 ;  /* 0x0000004e4f57723e */ /* 0x000fe200000010ff */
[----:B------:R-:W-:-:S02]  /*190a0*/  FADD.FTZ R16, R76, R19 ;  /* 0x000000134c107221 */ /* 0x000fc40000010000 */
[----:B------:R-:W-:Y:S02]  /*190b0*/  FADD.FTZ R155, R77, R18 ;  /* 0x000000124d9b7221 */ /* 0x000fe40000010000 */
[----:B------:R2:W5:Y:S01]  /*190c0*/  LDL R18, [R1+0x4] ;  /* 0x0000040001127983 */ /* 0x0005620000100800 */
[----:B------:R-:W-:-:S03]  /*190d0*/  FADD.FTZ R19, R17, R16 ;  /* 0x0000001011137221 */ /* 0x000fc60000010000 */
        /* <DEDUP_REMOVED lines=9> */
[----:B------:R-:W-:-:S02]  /*19170*/  IMAD.MOV.U32 R19, RZ, RZ, R145 ;  /* 0x000000ffff137224 */ /* 0x000fc400078e0091 */
[----:B------:R-:W-:Y:S02]  /*19180*/  IMAD.MOV.U32 R17, RZ, RZ, R20 ;  /* 0x000000ffff117224 */ /* 0x000fe400078e0014 */
[----:B------:R-:W-:Y:S01]  /*19190*/  IMAD.MOV.U32 R16, RZ, RZ, R14 ;  /* 0x000000ffff107224 */ /* 0x000fe200078e000e */
[----:B0-----:R-:W-:Y:S01]  /*191a0*/  NOP ;  /* 0x0000000000007918 */ /* 0x001fe20000000000 */
[----:B------:R-:W-:Y:S05]  /*191b0*/  @P2 BRA `(.L_x_2440) ;  /* 0xffffffb800b82947 */ /* 0x000fea000383ffff */
.L_x_2429:
[----:B------:R-:W-:Y:S05]  /*191c0*/  WARPSYNC.ALL ;  /* 0x0000000000007948 */ /* 0x000fea0003800000 */
[----:B------:R-:W-:Y:S06]  /*191d0*/  BAR.ARV 0x8, 0x200 ;  /* 0x0208000000007b1d */ /* 0x000fec0000002000 */
[----:B------:R-:W-:Y:S05]  /*191e0*/  @!P0 BRA `(.L_x_2441) ;  /* 0x0000000000048947 */ /* 0x000fea0003800000 */
[----:B------:R-:W-:Y:S01]  /*191f0*/  BPT.TRAP 0x1 ;  /* 0x000000040000795c */ /* 0x000fe20000300000 */
.L_x_2441:
[----:B------:R-:W3:Y:S01]  /*19200*/  LDL R2, [R1+0x4] ;  /* 0x0000040001027983 */ /* 0x000ee20000100800 */
[----:B------:R-:W-:Y:S01]  /*19210*/  IMAD R7, R145, 0x8, R22 ;  /* 0x0000000891077824 */ /* 0x000fe200078e0216 */
[----:B---3--:R-:W-:-:S04]  /*19220*/  SHF.L.U32 R4, R2, 0x1f, RZ ;  /* 0x0000001f02047819 */ /* 0x008fc800000006ff */
[----:B------:R0:W1:Y:S01]  /*19230*/  SYNCS.PHASECHK.TRANS64.TRYWAIT P2, [R7+URZ+0x31c50], R4 ;  /* 0x031c5004070075a7 */ /* 0x000062000804017f */
[----:B------:R-:W-:Y:S05]  /*19240*/  @!P0 BRA `(.L_x_2442) ;  /* 0x0000000000048947 */ /* 0x000fea0003800000 */
[----:B------:R-:W-:Y:S01]  /*19250*/  BPT.TRAP 0x1 ;  /* 0x000000040000795c */ /* 0x000fe20000300000 */
.L_x_2442:
[----:B------:R-:W3:Y:S01]  /*19260*/  LDL.LU R2, [R1+0x34] ;  /* 0x0000340001027983 */ /* 0x000ee20000300800 */
[----:B------:R-:W-:Y:S02]  /*19270*/  VIADD R22, R22, 0x200 ;  /* 0x0000020016167836 */ /* 0x000fe40000000000 */
[----:B------:R-:W-:-:S03]  /*19280*/  IMAD.MOV.U32 R3, RZ, RZ, -0x3ffffff0 ;  /* 0xc0000010ff037424 */ /* 0x000fc600078e00ff */
[----:B------:R-:W-:-:S04]  /*19290*/  SHF.R.U32.HI R22, RZ, 0x4, R22 ;  /* 0x00000004ff167819 */ /* 0x000fc80000011616 */
[----:B------:R-:W-:-:S04]  /*192a0*/  LOP3.LUT R22, R22, 0x3fff, RZ, 0xc0, !PT ;  /* 0x00003fff16167812 */ /* 0x000fc800078ec0ff */
[----:B------:R-:W-:Y:S02]  /*192b0*/  LOP3.LUT R22, R22, 0x2400000, RZ, 0xfc, !PT ;  /* 0x0240000016167812 */ /* 0x000fe400078efcff */
[----:B---3--:R-:W-:Y:S01]  /*192c0*/  LOP3.LUT R2, R2, 0x10000, RZ, 0xfc, !PT ;  /* 0x0001000002027812 */ /* 0x008fe200078efcff */
[----:B-1----:R-:W-:Y:S06]  /*192d0*/  @P2 BRA `(.L_x_2443) ;  /* 0x0000000000082947 */ /* 0x002fec0003800000 */
[----:B------:R-:W1:Y:S02]  /*192e0*/  SYNCS.PHASECHK.TRANS64.TRYWAIT P0, [R7+URZ+0x31c50], R4 ;  /* 0x031c5004070075a7 */ /* 0x000e64000800017f */
[----:B-1----:R-:W-:Y:S05]  /*192f0*/  @!P0 BRA `(.L_x_2444) ;  /* 0x000000ac00048947 */ /* 0x002fea0003800000 */
.L_x_2443:
[----:B01----:R-:W-:Y:S01]  /*19300*/  IMAD R4, R145, 0x6c0, R22 ;  /* 0x000006c091047824 */ /* 0x003fe200078e0216 */
[----:B------:R-:W3:Y:S01]  /*19310*/  LDL.LU R13, [R1+0x4] ;  /* 0x00000400010d7983 */ /* 0x000ee20000300800 */
        /* <DEDUP_REMOVED lines=9> */
[----:B------:R-:W-:-:S02]  /*193b0*/  IMAD.MOV.U32 R11, RZ, RZ, -0x3ffffff0 ;  /* 0xc0000010ff0b7424 */ /* 0x000fc400078e00ff */
[----:B------:R-:W-:Y:S02]  /*193c0*/  IMAD.MOV.U32 R9, RZ, RZ, -0x7fffffe0 ;  /* 0x80000020ff097424 */ /* 0x000fe400078e00ff */
[----:B------:R-:W-:Y:S02]  /*193d0*/  IMAD.MOV.U32 R3, RZ, RZ, -0x3ffffff0 ;  /* 0xc0000010ff037424 */ /* 0x000fe400078e00ff */
[----:B------:R-:W-:Y:S02]  /*193e0*/  IMAD.MOV.U32 R5, RZ, RZ, -0x7fffffe0 ;  /* 0x80000020ff057424 */ /* 0x000fe400078e00ff */
[----:B------:R-:W-:-:S04]  /*193f0*/  VIADD R145, R145, 0x1 ;  /* 0x0000000191917836 */ /* 0x000fc80000000000 */
        /* <DEDUP_REMOVED lines=78> */
[----:B------:R-:W0:Y:S01]  /*198e0*/  SHFL.BFLY PT, R2, R155, 0x2, 0x1f ;  /* 0x0c401f009b027f89 */ /* 0x000e2200000e0000 */
[----:B------:R-:W-:Y:S02]  /*198f0*/  R2UR UR6, R4 ;  /* 0x00000000040672ca */ /* 0x000fe400000e0000 */
[----:B------:R-:W-:Y:S01]  /*19900*/  R2UR UR5, R3 ;  /* 0x00000000030572ca */ /* 0x000fe200000e0000 */
[----:B------:R-:W1:Y:S01]  /*19910*/  SHFL.BFLY PT, R4, R157, 0x2, 0x1f ;  /* 0x0c401f009d047f89 */ /* 0x000e6200000e0000 */
[----:B------:R-:W-:Y:S01]  /*19920*/  R2UR UR7, R5 ;  /* 0x00000000050772ca */ /* 0x000fe200000e0000 */
[----:B0-----:R-:W-:Y:S01]  /*19930*/  FADD.FTZ R2, R2, R155 ;  /* 0x0000009b02027221 */ /* 0x001fe20000010000 */
[----:B-1----:R-:W-:-:S04]  /*19940*/  FADD.FTZ R4, R4, R157 ;  /* 0x0000009d04047221 */ /* 0x002fc80000010000 */
[----:B------:R-:W0:Y:S04]  /*19950*/  SHFL.BFLY PT, R3, R2, 0x1, 0x1f ;  /* 0x0c201f0002037f89 */ /* 0x000e2800000e0000 */
[----:B------:R-:W1:Y:S01]  /*19960*/  SHFL.BFLY PT, R5, R4, 0x1, 0x1f ;  /* 0x0c201f0004057f89 */ /* 0x000e6200000e0000 */
[----:B0-----:R-:W-:Y:S01]  /*19970*/  FADD.FTZ R11, R2, R3 ;  /* 0x00000003020b7221 */ /* 0x001fe20000010000 */
[----:B------:R-:W-:Y:S01]  /*19980*/  SEL R2, RZ, 0x1, P0 ;  /* 0x00000001ff027807 */ /* 0x000fe20000000000 */
[----:B-1----:R-:W-:-:S03]  /*19990*/  FADD.FTZ R12, R4, R5 ;  /* 0x00000005040c7221 */ /* 0x002fc60000010000 */
[----:B------:R-:W-:Y:S02]  /*199a0*/  FSETP.NE.FTZ.AND P2, PT, R11, RZ, PT ;  /* 0x000000ff0b00720b */ /* 0x000fe40003f55000 */
[----:B------:R-:W-:Y:S02]  /*199b0*/  CS2R R4, SRZ ;  /* 0x0000000000047805 */ /* 0x000fe4000001ff00 */
[----:B---3--:R-:W-:Y:S02]  /*199c0*/  LOP3.LUT R13, R13, R2, RZ, 0x3c, !PT ;  /* 0x000000020d0d7212 */ /* 0x008fe400078e3cff */
[----:B------:R-:W-:-:S07]  /*199d0*/  FSETP.NE.FTZ.AND P3, PT, R12, RZ, PT ;  /* 0x000000ff0c00720b */ /* 0x000fce0003f75000 */
[----:B------:R-:W0:Y:S08]  /*199e0*/  @P2 MUFU.LG2 R6, R11 ;  /* 0x0000000b00062308 */ /* 0x000e300000000c00 */
[----:B------:R1:W-:Y:S08]  /*199f0*/  @P2 MUFU.RCP R5, R11 ;  /* 0x0000000b00052308 */ /* 0x0003f00000001000 */
[----:B------:R-:W3:Y:S01]  /*19a00*/  @P3 MUFU.LG2 R8, R12 ;  /* 0x0000000c00083308 */ /* 0x000ee20000000c00 */
[----:B-1----:R-:W4:Y:S01]  /*19a10*/  LDL.LU R11, [R1+0x74] ;  /* 0x00007400010b7983 */ /* 0x002f220000300800 */
[----:B------:R-:W-:-:S02]  /*19a20*/  WARPGROUP.DEPBAR.LE gsb0, 0x0 ;  /* 0x00008000000079c5 */ /* 0x000fc40000010000 */
[----:B------:R-:W-:-:S06]  /*19a30*/  WARPGROUP.ARRIVE ;  /* 0x00000000000079c5 */ /* 0x000fcc0000000000 */
[----:B------:R-:W-:Y:S01]  /*19a40*/  HGMMA.64x96x16.F32.BF16 R24, gdesc[UR4].tnspB, R24, gsb0 ;  /* 0x41600000041879f0 */ /* 0x000fe20008001818 */
[----:B------:R1:W-:Y:S01]  /*19a50*/  STL [R1+0x4], R13 ;  /* 0x0000040d01007387 */ /* 0x0003e20000100800 */
[----:B------:R-:W2:Y:S01]  /*19a60*/  @P3 MUFU.RCP R4, R12 ;  /* 0x0000000c00043308 */ /* 0x000ea20000001000 */
[----:B------:R-:W-:Y:S02]  /*19a70*/  @!P1 VIADD R10, R7, 0x31c60 ;  /* 0x00031c60070a9836 */ /* 0x000fe40000000000 */
[----:B------:R-:W-:Y:S01]  /*19a80*/  @P2 FMUL.FTZ R7, R0, 0.69314718246459960938 ;  /* 0x3f31721800072820 */ /* 0x000fe20000410000 */
[----:B0-----:R-:W-:Y:S01]  /*19a90*/  @P2 FMUL.FTZ R6, R6, 0.69314718246459960938 ;  /* 0x3f31721806062820 */ /* 0x001fe20000410000 */
[----:B------:R-:W-:Y:S02]  /*19aa0*/  IMAD.MOV.U32 R3, RZ, RZ, -0x800000 ;  /* 0xff800000ff037424 */ /* 0x000fe400078e00ff */
[----:B------:R-:W-:Y:S01]  /*19ab0*/  @P3 FMUL.FTZ R0, R0, 0.69314718246459960938 ;  /* 0x3f31721800003820 */ /* 0x000fe20000410000 */
[----:B------:R-:W-:Y:S01]  /*19ac0*/  @!P1 PRMT R10, RZ, 0x654, R10 ;  /* 0x00000654ff0a9816 */ /* 0x000fe2000000000a */
[----:B---3--:R-:W-:Y:S01]  /*19ad0*/  @P3 FMUL.FTZ R9, R8, 0.69314718246459960938 ;  /* 0x3f31721808093820 */ /* 0x008fe20000410000 */
[----:B------:R-:W-:Y:S01]  /*19ae0*/  @P2 FFMA.FTZ R3, R7, R14, R6 ;  /* 0x0000000e07032223 */ /* 0x000fe20000010006 */
[----:B------:R-:W-:Y:S01]  /*19af0*/  IMAD.MOV.U32 R2, RZ, RZ, -0x800000 ;  /* 0xff800000ff027424 */ /* 0x000fe200078e00ff */
[----:B------:R-:W-:Y:S01]  /*19b00*/  SEL R145, R145, RZ, P0 ;  /* 0x000000ff91917207 */ /* 0x000fe20000000000 */
[----:B------:R-:W-:Y:S01]  /*19b10*/  @P3 FFMA.FTZ R2, R0, R20, R9 ;  /* 0x0000001400023223 */ /* 0x000fe20000010009 */
[----:B------:R-:W-:-:S02]  /*19b20*/  WARPGROUP.DEPBAR.LE gsb0, 0x0 ;  /* 0x00008000000079c5 */ /* 0x000fc40000010000 */
[-C--:B------:R-:W-:Y:S01]  /*19b30*/  FMUL.FTZ R6, R28, R5.reuse ;  /* 0x000000051c067220 */ /* 0x080fe20000410000 */
[----:B------:R1:W-:Y:S01]  /*19b40*/  @!P1 SYNCS.ARRIVE.TRANS64.RED.A1T0 RZ, [R10+URZ], RZ ;  /* 0x000000ff0aff99a7 */ /* 0x0003e2000810043f */
[-C--:B------:R-:W-:Y:S01]  /*19b50*/  FMUL.FTZ R7, R24, R5.reuse ;  /* 0x0000000518077220 */ /* 0x080fe20000410000 */
[-C--:B------:R-:W-:Y:S01]  /*19b60*/  FMUL.FTZ R72, R25, R5.reuse ;  /* 0x0000000519487220 */ /* 0x080fe20000410000 */
[-C--:B------:R-:W-:Y:S01]  /*19b70*/  FMUL.FTZ R28, R37, R5.reuse ;  /* 0x00000005251c7220 */ /* 0x080fe20000410000 */
[-C--:B-----5:R-:W-:Y:S01]  /*19b80*/  FMUL.FTZ R18, R44, R5.reuse ;  /* 0x000000052c127220 */ /* 0x0a0fe20000410000 */
        /* <DEDUP_REMOVED lines=44> */
[----:B----4-:R-:W-:-:S05]  /*19e50*/  VIADD R11, R11, 0x1 ;  /* 0x000000010b0b7836 */ /* 0x010fca0000000000 */
[----:B------:R1:W-:Y:S02]  /*19e60*/  STL [R1+0x74], R11 ;  /* 0x0000740b01007387 */ /* 0x0003e40000100800 */
.L_x_2377:
[----:B------:R-:W2:Y:S01]  /*19e70*/  LDL R83, [R1+0x6c] ;  /* 0x00006c0001537983 */ /* 0x000ea20000100800 */
[----:B------:R-:W-:Y:S05]  /*19e80*/  WARPSYNC.ALL ;  /* 0x0000000000007948 */ /* 0x000fea0003800000 */
[----:B------:R-:W0:Y:S01]  /*19e90*/  S2R R0, SR_TID.X ;  /* 0x0000000000007919 */ /* 0x000e220000002100 */
[----:B------:R-:W3:Y:S01]  /*19ea0*/  S2UR UR5, SR_CgaCtaId ;  /* 0x00000000000579c3 */ /* 0x000ee20000008800 */
[----:B------:R-:W-:Y:S01]  /*19eb0*/  UMOV UR4, 0x400 ;  /* 0x0000040000047882 */ /* 0x000fe20000000000 */
[----:B------:R-:W-:Y:S01]  /*19ec0*/  BSSY B0, `(.L_x_2445) ;  /* 0x00001c2000007945 */ /* 0x000fe20003800000 */
[----:B---3--:R-:W-:-:S06]  /*19ed0*/  ULEA UR4, UR5, UR4, 0x18 ;  /* 0x0000000405047291 */ /* 0x008fcc000f8ec03f */
[----:B------:R-:W-:Y:S01]  /*19ee0*/  IMAD.U32 R22, RZ, RZ, UR4 ;  /* 0x00000004ff167e24 */ /* 0x000fe2000f8e00ff */
[----:B------:R-:W-:Y:S01]  /*19ef0*/  BAR.SYNC.DEFER_BLOCKING 0x5, 0x200 ;  /* 0x0148000000007b1d */ /* 0x000fe20000010000 */
[----:B0-----:R-:W-:-:S05]  /*19f00*/  VIADD R82, R0, 0xffffff80 ;  /* 0xffffff8000527836 */ /* 0x001fca0000000000 */
[----:B------:R-:W-:-:S04]  /*19f10*/  SHF.R.S32.HI R0, RZ, 0x1f, R82 ;  /* 0x0000001fff007819 */ /* 0x000fc80000011452 */
[----:B------:R-:W-:-:S04]  /*19f20*/  LEA.HI R0, R0, R82, RZ, 0x2 ;  /* 0x0000005200007211 */ /* 0x000fc800078f10ff */
[----:B------:R-:W-:-:S05]  /*19f30*/  LOP3.LUT R0, R0, 0xfffffffc, RZ, 0xc0, !PT ;  /* 0xfffffffc00007812 */ /* 0x000fca00078ec0ff */
[----:B------:R-:W-:-:S04]  /*19f40*/  IMAD.IADD R0, R82, 0x1, -R0 ;  /* 0x0000000152007824 */ /* 0x000fc800078e0a00 */
[----:B-1----:R-:W-:Y:S01]  /*19f50*/  IMAD.SHL.U32 R32, R0, 0x8, RZ ;  /* 0x0000000800207824 */ /* 0x002fe200078e00ff */
[----:B------:R0:W1:Y:S03]  /*19f60*/  LDS.128 R104, [R22+0x31cd0] ;  /* 0x031cd00016687984 */ /* 0x0000660000000c00 */
[C---:B------:R-:W-:Y:S02]  /*19f70*/  VIADD R33, R32.reuse, 0x40 ;  /* 0x0000004020217836 */ /* 0x040fe40000000000 */
[----:B------:R-:W-:-:S03]  /*19f80*/  VIADD R34, R32, 0x20 ;  /* 0x0000002020227836 */ /* 0x000fc60000000000 */
[----:B------:R-:W-:Y:S02]  /*19f90*/  SHF.R.S32.HI R36, RZ, 0x1f, R33 ;  /* 0x0000001fff247819 */ /* 0x000fe40000011421 */
[----:B------:R-:W-:Y:S01]  /*19fa0*/  SHF.R.S32.HI R35, RZ, 0x1f, R34 ;  /* 0x0000001fff237819 */ /* 0x000fe20000011422 */
[----:B------:R-:W-:Y:S06]  /*19fb0*/  BAR.ARV 0x4, 0x200 ;  /* 0x0108000000007b1d */ /* 0x000fec0000002000 */
[----:B--2---:R-:W-:Y:S01]  /*19fc0*/  SHF.R.S32.HI R26, RZ, 0x1f, R83 ;  /* 0x0000001fff1a7819 */ /* 0x004fe20000011453 */
[----:B------:R-:W-:-:S03]  /*19fd0*/  IMAD.SHL.U32 R30, R83, 0x4, RZ ;  /* 0x00000004531e7824 */ /* 0x000fc600078e00ff */
[----:B------:R-:W-:Y:S01]  /*19fe0*/  SHF.L.U64.HI R27, R83, 0x2, R26 ;  /* 0x00000002531b7819 */ /* 0x000fe2000001021a */
[----:B01----:R-:W-:Y:S06]  /*19ff0*/  @P1 BRA `(.L_x_2446) ;  /* 0x0000001000481947 */ /* 0x003fec0003800000 */
[----:B------:R-:W2:Y:S01]  /*1a000*/  LDL R4, [R1+0x80] ;  /* 0x0000800001047983 */ /* 0x000ea20000100800 */
[----:B------:R-:W-:Y:S05]  /*1a010*/  WARPSYNC.ALL ;  /* 0x0000000000007948 */ /* 0x000fea0003800000 */
[----:B------:R-:W0:Y:S01]  /*1a020*/  S2R R5, SR_SWINHI ;  /* 0x0000000000057919 */ /* 0x000e220000002f00 */
[----:B------:R-:W-:Y:S01]  /*1a030*/  F2FP.BF16.F32.PACK_AB R6, R29, R6 ;  /* 0x000000061d06723e */ /* 0x000fe200000010ff */
[----:B------:R-:W-:Y:S01]  /*1a040*/  ULDC.64 UR4, c[0x0][0xc00] ;  /* 0x0003000000047ab9 */ /* 0x000fe20000000a00 */
[----:B------:R-:W-:Y:S02]  /*1a050*/  F2FP.BF16.F32.PACK_AB R18, R45, R18 ;  /* 0x000000122d12723e */ /* 0x000fe400000010ff */
[----:B------:R-:W-:-:S02]  /*1a060*/  MOV R20, R22 ;  /* 0x0000001600147202 */ /* 0x000fc40000000f00 */
[----:B0-----:R-:W-:Y:S01]  /*1a070*/  MOV R21, R5 ;  /* 0x0000000500157202 */ /* 0x001fe20000000f00 */
[----:B------:R-:W-:Y:S02]  /*1a080*/  BAR.SYNC.DEFER_BLOCKING 0x1, 0x180 ;  /* 0x0046000000007b1d */ /* 0x000fe40000010000 */
[----:B--2---:R-:W-:-:S03]  /*1a090*/  IMAD.WIDE R4, R4, 0x2, R20 ;  /* 0x0000000204047825 */ /* 0x004fc600078e0214 */
[C---:B------:R-:W-:Y:S02]  /*1a0a0*/  IADD3 R75, P4, R4.reuse, 0x20, RZ ;  /* 0x00000020044b7810 */ /* 0x040fe40007f9e0ff */
[C---:B------:R-:W-:Y:S02]  /*1a0b0*/  IADD3 R77, P3, R4.reuse, 0x3000, RZ ;  /* 0x00003000044d7810 */ /* 0x040fe40007f7e0ff */
[----:B------:R-:W-:Y:S01]  /*1a0c0*/  LOP3.LUT R8, R75, 0x180, RZ, 0xc0, !PT ;  /* 0x000001804b087812 */ /* 0x000fe200078ec0ff */
[--C-:B------:R-:W-:Y:S01]  /*1a0d0*/  IMAD.X R13, RZ, RZ, R5.reuse, P4 ;  /* 0x000000ffff0d7224 */ /* 0x100fe200020e0605 */
[----:B------:R-:W-:Y:S01]  /*1a0e0*/  IADD3 R78, P1, R4, 0x6000, RZ ;  /* 0x00006000044e7810 */ /* 0x000fe20007f3e0ff */
[----:B------:R-:W-:Y:S01]  /*1a0f0*/  IMAD.X R15, RZ, RZ, R5, P3 ;  /* 0x000000ffff0f7224 */ /* 0x000fe200018e0605 */
[----:B------:R-:W-:Y:S02]  /*1a100*/  SHF.R.U64 R8, R8, 0x3, RZ ;  /* 0x0000000308087819 */ /* 0x000fe400000012ff */
[----:B------:R-:W-:-:S02]  /*1a110*/  LOP3.LUT R9, R4, 0x180, RZ, 0xc0, !PT ;  /* 0x0000018004097812 */ /* 0x000fc400078ec0ff */
[----:B------:R-:W-:Y:S02]  /*1a120*/  IADD3 R79, P2, R4, 0x3020, RZ ;  /* 0x00003020044f7810 */ /* 0x000fe40007f5e0ff */
[----:B------:R-:W-:Y:S02]  /*1a130*/  LOP3.LUT R12, R8, R75, RZ, 0x3c, !PT ;  /* 0x0000004b080c7212 */ /* 0x000fe400078e3cff */
[----:B------:R-:W-:Y:S01]  /*1a140*/  LOP3.LUT R8, R77, 0x180, RZ, 0xc0, !PT ;  /* 0x000001804d087812 */ /* 0x000fe200078ec0ff */
[----:B------:R-:W-:Y:S01]  /*1a150*/  IMAD.X R17, RZ, RZ, R5, P2 ;  /* 0x000000ffff117224 */ /* 0x000fe200010e0605 */
[----:B------:R-:W-:Y:S02]  /*1a160*/  LOP3.LUT R75, R78, 0x180, RZ, 0xc0, !PT ;  /* 0x000001804e4b7812 */ /* 0x000fe400078ec0ff */
[----:B------:R-:W-:Y:S02]  /*1a170*/  SHF.R.U64 R9, R9, 0x3, RZ ;  /* 0x0000000309097819 */ /* 0x000fe400000012ff */
[----:B------:R-:W-:-:S02]  /*1a180*/  LOP3.LUT R10, R79, 0x180, RZ, 0xc0, !PT ;  /* 0x000001804f0a7812 */ /* 0x000fc400078ec0ff */
[----:B------:R-:W-:Y:S02]  /*1a190*/  SHF.R.U64 R8, R8, 0x3, RZ ;  /* 0x0000000308087819 */ /* 0x000fe400000012ff */
[----:B------:R-:W-:Y:S02]  /*1a1a0*/  IADD3 R81, P0, R4, 0x6020, RZ ;  /* 0x0000602004517810 */ /* 0x000fe40007f1e0ff */
[----:B------:R-:W-:Y:S02]  /*1a1b0*/  SHF.R.U64 R75, R75, 0x3, RZ ;  /* 0x000000034b4b7819 */ /* 0x000fe400000012ff */
[----:B------:R-:W-:Y:S01]  /*1a1c0*/  LOP3.LUT R4, R9, R4, RZ, 0x3c, !PT ;  /* 0x0000000409047212 */ /* 0x000fe200078e3cff */
[--C-:B------:R-:W-:Y:S01]  /*1a1d0*/  IMAD.X R9, RZ, RZ, R5.reuse, P1 ;  /* 0x000000ffff097224 */ /* 0x100fe200008e0605 */
[----:B------:R-:W-:Y:S01]  /*1a1e0*/  SHF.R.U64 R10, R10, 0x3, RZ ;  /* 0x000000030a0a7819 */ /* 0x000fe200000012ff */
[----:B------:R-:W-:Y:S01]  /*1a1f0*/  IMAD.X R11, RZ, RZ, R5, P0 ;  /* 0x000000ffff0b7224 */ /* 0x000fe200000e0605 */
[----:B------:R-:W-:-:S02]  /*1a200*/  LOP3.LUT R14, R8, R77, RZ, 0x3c, !PT ;  /* 0x0000004d080e7212 */ /* 0x000fc400078e3cff */
[----:B------:R-:W-:Y:S02]  /*1a210*/  LOP3.LUT R8, R75, R78, RZ, 0x3c, !PT ;  /* 0x0000004e4b087212 */ /* 0x000fe400078e3cff */
[----:B------:R-:W-:Y:S02]  /*1a220*/  LOP3.LUT R80, R81, 0x180, RZ, 0xc0, !PT ;  /* 0x0000018051507812 */ /* 0x000fe400078ec0ff */
[----:B------:R-:W-:Y:S02]  /*1a230*/  LOP3.LUT R16, R10, R79, RZ, 0x3c, !PT ;  /* 0x0000004f0a107212 */ /* 0x000fe400078e3cff */
[----:B------:R-:W-:Y:S02]  /*1a240*/  MOV R75, R4 ;  /* 0x00000004004b7202 */ /* 0x000fe40000000f00 */
[----:B------:R-:W-:Y:S02]  /*1a250*/  F2FP.BF16.F32.PACK_AB R4, R72, R7 ;  /* 0x000000074804723e */ /* 0x000fe400000010ff */
[----:B------:R-:W-:-:S02]  /*1a260*/  F2FP.BF16.F32.PACK_AB R7, R76, R37 ;  /* 0x000000254c07723e */ /* 0x000fc400000010ff */
[----:B------:R-:W-:Y:S02]  /*1a270*/  F2FP.BF16.F32.PACK_AB R5, R74, R73 ;  /* 0x000000494a05723e */ /* 0x000fe400000010ff */
[----:B------:R-:W-:Y:S02]  /*1a280*/  MOV R72, R12 ;  /* 0x0000000c00487202 */ /* 0x000fe40000000f00 */
[----:B------:R-:W-:Y:S01]  /*1a290*/  MOV R37, R14 ;  /* 0x0000000e00257202 */ /* 0x000fe20000000f00 */
[----:B------:R0:W-:Y:S01]  /*1a2a0*/  STSM.16.M88.4 [R75], R4 ;  /* 0x000000044b007844 */ /* 0x0001e20000000200 */
[----:B------:R-:W-:Y:S02]  /*1a2b0*/  SHF.R.U64 R80, R80, 0x3, RZ ;  /* 0x0000000350507819 */ /* 0x000fe400000012ff */
[----:B------:R-:W-:Y:S02]  /*1a2c0*/  MOV R29, R16 ;  /* 0x00000010001d7202 */ /* 0x000fe40000000f00 */
[----:B------:R-:W-:-:S02]  /*1a2d0*/  F2FP.BF16.F32.PACK_AB R12, R25, R24 ;  /* 0x00000018190c723e */ /* 0x000fc400000010ff */
[----:B------:R-:W-:Y:S02]  /*1a2e0*/  F2FP.BF16.F32.PACK_AB R13, R44, R31 ;  /* 0x0000001f2c0d723e */ /* 0x000fe400000010ff */
[----:B------:R-:W-:Y:S02]  /*1a2f0*/  F2FP.BF16.F32.PACK_AB R14, R28, R19 ;  /* 0x000000131c0e723e */ /* 0x000fe400000010ff */
[----:B------:R-:W-:Y:S01]  /*1a300*/  F2FP.BF16.F32.PACK_AB R15, R39, R38 ;  /* 0x00000026270f723e */ /* 0x000fe200000010ff */
[----:B------:R-:W-:Y:S01]  /*1a310*/  IMAD.MOV.U32 R38, RZ, RZ, RZ ;  /* 0x000000ffff267224 */ /* 0x000fe200078e00ff */
[----:B------:R-:W-:Y:S02]  /*1a320*/  F2FP.BF16.F32.PACK_AB R16, R41, R40 ;  /* 0x000000282910723e */ /* 0x000fe400000010ff */
[----:B------:R-:W-:Y:S01]  /*1a330*/  F2FP.BF16.F32.PACK_AB R17, R43, R42 ;  /* 0x0000002a2b11723e */ /* 0x000fe200000010ff */
[----:B------:R-:W-:Y:S01]  /*1a340*/  STSM.16.M88.4 [R72], R12 ;  /* 0x0000000c48007844 */ /* 0x000fe20000000200 */
[----:B------:R-:W-:-:S02]  /*1a350*/  F2FP.BF16.F32.PACK_AB R19, R47, R46 ;  /* 0x0000002e2f13723e */ /* 0x000fc400000010ff */
[----:B------:R-:W-:Y:S02]  /*1a360*/  LOP3.LUT R10, R80, R81, RZ, 0x3c, !PT ;  /* 0x00000051500a7212 */ /* 0x000fe400078e3cff */
[----:B------:R-:W-:Y:S01]  /*1a370*/  ISETP.NE.U32.AND P0, PT, RZ, UR4, PT ;  /* 0x00000004ff007c0c */ /* 0x000fe2000bf05070 */
[----:B------:R1:W-:Y:S01]  /*1a380*/  STSM.16.M88.4 [R37], R16 ;  /* 0x0000001025007844 */ /* 0x0003e20000000200 */
[----:B------:R-:W-:Y:S02]  /*1a390*/  MOV R25, R8 ;  /* 0x0000000800197202 */ /* 0x000fe40000000f00 */
[----:B------:R-:W-:Y:S02]  /*1a3a0*/  MOV R24, R10 ;  /* 0x0000000a00187202 */ /* 0x000fe40000000f00 */
[----:B0-----:R-:W-:Y:S02]  /*1a3b0*/  F2FP.BF16.F32.PACK_AB R4, R49, R48 ;  /* 0x000000303104723e */ /* 0x001fe400000010ff */
[----:B------:R-:W-:-:S02]  /*1a3c0*/  F2FP.BF16.F32.PACK_AB R5, R51, R50 ;  /* 0x000000323305723e */ /* 0x000fc400000010ff */
[----:B------:R-:W-:Y:S02]  /*1a3d0*/  F2FP.BF16.F32.PACK_AB R6, R53, R52 ;  /* 0x000000343506723e */ /* 0x000fe400000010ff */
[----:B------:R-:W-:Y:S02]  /*1a3e0*/  F2FP.BF16.F32.PACK_AB R7, R55, R54 ;  /* 0x000000363707723e */ /* 0x000fe400000010ff */
[----:B------:R-:W-:Y:S02]  /*1a3f0*/  F2FP.BF16.F32.PACK_AB R8, R57, R56 ;  /* 0x000000383908723e */ /* 0x000fe400000010ff */
[----:B------:R-:W-:Y:S01]  /*1a400*/  F2FP.BF16.F32.PACK_AB R9, R59, R58 ;  /* 0x0000003a3b09723e */ /* 0x000fe200000010ff */
[----:B------:R0:W-:Y:S01]  /*1a410*/  STSM.16.M88.4 [R29], R4 ;  /* 0x000000041d007844 */ /* 0x0001e20000000200 */
[----:B-1----:R-:W-:Y:S01]  /*1a420*/  IADD3 R16, P1, R30, UR4, RZ ;  /* 0x000000041e107c10 */ /* 0x002fe2000ff3e0ff */
[----:B------:R-:W1:Y:S01]  /*1a430*/  LDC R37, c[0x0][0xbe8] ;  /* 0x0002fa00ff257b82 */ /* 0x000e620000000800 */
[----:B------:R-:W-:-:S02]  /*1a440*/  F2FP.BF16.F32.PACK_AB R10, R61, R60 ;  /* 0x0000003c3d0a723e */ /* 0x000fc400000010ff */
[----:B------:R-:W-:Y:S02]  /*1a450*/  F2FP.BF16.F32.PACK_AB R11, R63, R62 ;  /* 0x0000003e3f0b723e */ /* 0x000fe400000010ff */
[----:B------:R-:W-:Y:S02]  /*1a460*/  F2FP.BF16.F32.PACK_AB R12, R65, R64 ;  /* 0x00000040410c723e */ /* 0x000fe400000010ff */
[----:B------:R-:W-:Y:S01]  /*1a470*/  F2FP.BF16.F32.PACK_AB R13, R67, R66 ;  /* 0x00000042430d723e */ /* 0x000fe200000010ff */
[----:B------:R2:W-:Y:S01]  /*1a480*/  STSM.16.M88.4 [R25], R8 ;  /* 0x0000000819007844 */ /* 0x0005e20000000200 */
[----:B------:R-:W-:Y:S02]  /*1a490*/  F2FP.BF16.F32.PACK_AB R14, R69, R68 ;  /* 0x00000044450e723e */ /* 0x000fe400000010ff */
[----:B------:R-:W-:Y:S02]  /*1a4a0*/  F2FP.BF16.F32.PACK_AB R15, R71, R70 ;  /* 0x00000046470f723e */ /* 0x000fe400000010ff */
[----:B------:R-:W-:-:S02]  /*1a4b0*/  ISETP.NE.AND.EX P0, PT, RZ, UR5, PT, P0 ;  /* 0x00000005ff007c0c */ /* 0x000fc4000bf05300 */
        /* <DEDUP_REMOVED lines=20> */
.L_x_2447:
[----:B------:R-:W2:Y:S01]  /*1a600*/  LDL R4, [R1+0x68] ;  /* 0x0000680001047983 */ /* 0x000ea20000100800 */
[----:B------:R-:W-:Y:S01]  /*1a610*/  ULDC.64 UR4, c[0x0][0xb90] ;  /* 0x0002e40000047ab9 */ /* 0x000fe20000000a00 */
[----:B------:R-:W3:Y:S01]  /*1a620*/  S2R R5, SR_TID.X ;  /* 0x0000000000057919 */ /* 0x000ee20000002100 */
[----:B-----5:R-:W-:Y:S02]  /*1a630*/  SHF.R.S32.HI R39, RZ, 0x1f, R38 ;  /* 0x0000001fff277819 */ /* 0x020fe40000011426 */
[----:B------:R-:W-:Y:S01]  /*1a640*/  SEL R40, R26, RZ, !P0 ;  /* 0x000000ff1a287207 */ /* 0x000fe20004000000 */
[----:B------:R-:W4:Y:S01]  /*1a650*/  LDL.LU R51, [R1+0x70] ;  /* 0x0000700001337983 */ /* 0x000f220000300800 */
[----:B------:R-:W-:Y:S01]  /*1a660*/  SEL R41, R83, RZ, !P0 ;  /* 0x000000ff53297207 */ /* 0x000fe20004000000 */
[----:B------:R-:W-:Y:S01]  /*1a670*/  IMAD R42, R42, R37, RZ ;  /* 0x000000252a2a7224 */ /* 0x000fe200078e02ff */
[----:B------:R-:W1:Y:S01]  /*1a680*/  @P1 LDC R49, c[0x0][0xbec] ;  /* 0x0002fb00ff311b82 */ /* 0x000e620000000800 */
[----:B------:R-:W2:Y:S04]  /*1a690*/  LDL.LU R50, [R1+0x58] ;  /* 0x0000580001327983 */ /* 0x000ea80000300800 */
[----:B------:R-:W2:Y:S01]  /*1a6a0*/  LDL R10, [R1+0x7c] ;  /* 0x00007c00010a7983 */ /* 0x000ea20000100800 */
[----:B---3--:R-:W-:-:S05]  /*1a6b0*/  VIADD R15, R5, 0xffffff80 ;  /* 0xffffff80050f7836 */ /* 0x008fca0000000000 */
[----:B------:R-:W-:-:S04]  /*1a6c0*/  SHF.R.S32.HI R48, RZ, 0x1f, R15 ;  /* 0x0000001fff307819 */ /* 0x000fc8000001140f */
[----:B------:R-:W-:-:S04]  /*1a6d0*/  LEA.HI R48, R48, R15, RZ, 0x2 ;  /* 0x0000000f30307211 */ /* 0x000fc800078f10ff */
[----:B------:R-:W-:-:S05]  /*1a6e0*/  SHF.R.S32.HI R48, RZ, 0x2, R48 ;  /* 0x00000002ff307819 */ /* 0x000fca0000011430 */
[----:B------:R-:W-:-:S04]  /*1a6f0*/  IMAD R9, R48, 0x20, R32 ;  /* 0x0000002030097824 */ /* 0x000fc800078e0220 */
[----:B------:R-:W-:Y:S01]  /*1a700*/  IMAD.WIDE R20, R9, 0x2, R20 ;  /* 0x0000000209147825 */ /* 0x000fe200078e0214 */
[----:B------:R-:W-:-:S04]  /*1a710*/  SHF.R.S32.HI R14, RZ, 0x1f, R15 ;  /* 0x0000001fff0e7819 */ /* 0x000fc8000001140f */
[----:B------:R-:W-:-:S04]  /*1a720*/  LEA.HI R14, R14, R15, RZ, 0x7 ;  /* 0x0000000f0e0e7211 */ /* 0x000fc800078f38ff */
[----:B------:R-:W-:-:S05]  /*1a730*/  LOP3.LUT R14, R14, 0xffffff80, RZ, 0xc0, !PT ;  /* 0xffffff800e0e7812 */ /* 0x000fca00078ec0ff */
[----:B------:R-:W-:Y:S01]  /*1a740*/  IMAD.IADD R14, R15, 0x1, -R14 ;  /* 0x000000010f0e7824 */ /* 0x000fe200078e0a0e */
[C---:B------:R-:W-:Y:S02]  /*1a750*/  IADD3 R17, P5, R20.reuse, 0x4800, RZ ;  /* 0x0000480014117810 */ /* 0x040fe40007fbe0ff */
[----:B------:R-:W-:Y:S01]  /*1a760*/  IADD3 R25, P4, R20, 0x6000, RZ ;  /* 0x0000600014197810 */ /* 0x000fe20007f9e0ff */
[----:B------:R-:W-:Y:S01]  /*1a770*/  IMAD R0, R0, 0x60, R48 ;  /* 0x0000006000007824 */ /* 0x000fe200078e0230 */
[----:B------:R-:W-:Y:S02]  /*1a780*/  LOP3.LUT R16, R17, 0x180, RZ, 0xc0, !PT ;  /* 0x0000018011107812 */ /* 0x000fe400078ec0ff */
[----:B------:R-:W-:Y:S02]  /*1a790*/  LOP3.LUT R24, R25, 0x180, RZ, 0xc0, !PT ;  /* 0x0000018019187812 */ /* 0x000fe400078ec0ff */
[----:B------:R-:W-:Y:S02]  /*1a7a0*/  SHF.R.U64 R16, R16, 0x3, RZ ;  /* 0x0000000310107819 */ /* 0x000fe400000012ff */
[----:B------:R-:W-:-:S02]  /*1a7b0*/  SHF.R.U64 R24, R24, 0x3, RZ ;  /* 0x0000000318187819 */ /* 0x000fc400000012ff */
[----:B------:R-:W-:Y:S01]  /*1a7c0*/  LOP3.LUT R16, R16, R17, RZ, 0x3c, !PT ;  /* 0x0000001110107212 */ /* 0x000fe200078e3cff */
[--C-:B------:R-:W-:Y:S01]  /*1a7d0*/  IMAD.X R17, RZ, RZ, R21.reuse, P5 ;  /* 0x000000ffff117224 */ /* 0x100fe200028e0615 */
[----:B------:R-:W-:Y:S01]  /*1a7e0*/  LOP3.LUT R24, R24, R25, RZ, 0x3c, !PT ;  /* 0x0000001918187212 */ /* 0x000fe200078e3cff */
[----:B------:R-:W-:Y:S01]  /*1a7f0*/  IMAD.X R25, RZ, RZ, R21, P4 ;  /* 0x000000ffff197224 */ /* 0x000fe200020e0615 */
[----:B------:R-:W-:Y:S01]  /*1a800*/  BSSY B1, `(.L_x_2448) ;  /* 0x000007e000017945 */ /* 0x000fe20003800000 */
[----:B----4-:R-:W-:Y:S01]  /*1a810*/  SHF.R.S32.HI R43, RZ, 0x1f, R51 ;  /* 0x0000001fff2b7819 */ /* 0x010fe20000011433 */
[----:B--2---:R-:W-:-:S04]  /*1a820*/  IMAD.IADD R13, R4, 0x1, R50 ;  /* 0x00000001040d7824 */ /* 0x004fc800078e0232 */
[----:B------:R-:W-:Y:S02]  /*1a830*/  IMAD R4, R43, UR4, RZ ;  /* 0x000000042b047c24 */ /* 0x000fe4000f8e02ff */
[----:B0-----:R-:W-:-:S04]  /*1a840*/  @P1 IMAD.HI.U32 R6, R13, R6, RZ ;  /* 0x000000060d061227 */ /* 0x001fc800078e00ff */
[----:B------:R-:W-:Y:S01]  /*1a850*/  IMAD.MOV.U32 R7, RZ, RZ, R13 ;  /* 0x000000ffff077224 */ /* 0x000fe200078e000d */
[----:B-1----:R-:W-:Y:S01]  /*1a860*/  @P1 SHF.R.U32.HI R7, RZ, R19, R6 ;  /* 0x00000013ff071219 */ /* 0x002fe20000011606 */
[C---:B------:R-:W-:Y:S02]  /*1a870*/  IMAD R11, R51.reuse, UR5, R4 ;  /* 0x00000005330b7c24 */ /* 0x040fe4000f8e0204 */
[----:B------:R-:W-:Y:S01]  /*1a880*/  IMAD.WIDE.U32 R4, R51, UR4, R38 ;  /* 0x0000000433047c25 */ /* 0x000fe2000f8e0026 */
[----:B------:R-:W-:-:S03]  /*1a890*/  ULDC.64 UR4, c[0x0][0xb98] ;  /* 0x0002e60000047ab9 */ /* 0x000fc60000000a00 */
[----:B------:R-:W-:Y:S02]  /*1a8a0*/  IMAD.IADD R5, R5, 0x1, R11 ;  /* 0x0000000105057824 */ /* 0x000fe400078e020b */
[----:B------:R-:W-:Y:S02]  /*1a8b0*/  IMAD.MOV R8, RZ, RZ, -R7 ;  /* 0x000000ffff087224 */ /* 0x000fe400078e0a07 */
[----:B------:R-:W-:Y:S02]  /*1a8c0*/  IMAD R6, R40, UR4, RZ ;  /* 0x0000000428067c24 */ /* 0x000fe4000f8e02ff */
[----:B------:R-:W-:-:S04]  /*1a8d0*/  IMAD.WIDE.U32 R4, R41, UR4, R4 ;  /* 0x0000000429047c25 */ /* 0x000fc8000f8e0004 */
[----:B------:R-:W-:Y:S01]  /*1a8e0*/  IMAD R9, R37, R8, R13 ;  /* 0x0000000825097224 */ /* 0x000fe200078e020d */
[----:B------:R-:W-:Y:S01]  /*1a8f0*/  SHF.R.S32.HI R11, RZ, 0x1f, R7 ;  /* 0x0000001fff0b7819 */ /* 0x000fe20000011407 */
[----:B------:R-:W-:Y:S01]  /*1a900*/  IMAD R8, R41, UR5, R6 ;  /* 0x0000000529087c24 */ /* 0x000fe2000f8e0206 */
[----:B------:R-:W-:Y:S01]  /*1a910*/  IADD3 R4, P0, R7, R4, RZ ;  /* 0x0000000407047210 */ /* 0x000fe20007f1e0ff */
        /* <DEDUP_REMOVED lines=14> */
[----:B------:R-:W-:Y:S01]  /*1aa00*/  IMAD.IADD R5, R10, 0x1, R50 ;  /* 0x000000010a057824 */ /* 0x000fe200078e0232 */
[----:B------:R-:W-:Y:S01]  /*1aa10*/  LOP3.LUT P0, RZ, R14, 0x3, RZ, 0xc0, !PT ;  /* 0x000000030eff7812 */ /* 0x000fe2000780c0ff */
[----:B------:R-:W-:-:S03]  /*1aa20*/  IMAD.X R9, RZ, RZ, R21, P2 ;  /* 0x000000ffff097224 */ /* 0x000fc600010e0615 */
[C---:B------:R-:W-:Y:S01]  /*1aa30*/  ISETP.GE.OR P2, PT, R5.reuse, R42, P0 ;  /* 0x0000002a0500720c */ /* 0x040fe20000746670 */
[----:B------:R-:W-:Y:S04]  /*1aa40*/  SHFL.IDX PT, R46, R6, 0x1, 0x1c1f ;  /* 0x003c1f00062e7f89 */ /* 0x000fe800000e0000 */
[----:B------:R-:W1:Y:S01]  /*1aa50*/  SHFL.IDX PT, R47, R4, 0x1, 0x1c1f ;  /* 0x003c1f00042f7f89 */ /* 0x000e6200000e0000 */
[----:B------:R-:W-:Y:S01]  /*1aa60*/  IADD3 R13, P3, R20, 0x3000, RZ ;  /* 0x00003000140d7810 */ /* 0x000fe20007f7e0ff */
[----:B------:R-:W-:Y:S01]  /*1aa70*/  VIADD R5, R5, 0x8 ;  /* 0x0000000805057836 */ /* 0x000fe20000000000 */
[----:B------:R-:W-:Y:S02]  /*1aa80*/  LOP3.LUT R8, R7, 0x180, RZ, 0xc0, !PT ;  /* 0x0000018007087812 */ /* 0x000fe400078ec0ff */
[----:B------:R-:W-:-:S02]  /*1aa90*/  LOP3.LUT R12, R13, 0x180, RZ, 0xc0, !PT ;  /* 0x000001800d0c7812 */ /* 0x000fc400078ec0ff */
[----:B------:R-:W-:Y:S02]  /*1aaa0*/  ISETP.GE.OR P0, PT, R5, R42, P0 ;  /* 0x0000002a0500720c */ /* 0x000fe40000706670 */
[----:B------:R-:W-:Y:S01]  /*1aab0*/  SHF.R.U64 R12, R12, 0x3, RZ ;  /* 0x000000030c0c7819 */ /* 0x000fe200000012ff */
[----:B0-----:R0:W-:Y:S01]  /*1aac0*/  @!P2 ST.E desc[UR60][R44.64], R3 ;  /* 0x000000032c00a985 */ /* 0x0011e2000c10193c */
[----:B------:R-:W-:Y:S02]  /*1aad0*/  SHF.R.U64 R8, R8, 0x3, RZ ;  /* 0x0000000308087819 */ /* 0x000fe400000012ff */
[----:B------:R-:W-:Y:S01]  /*1aae0*/  LOP3.LUT R12, R12, R13, RZ, 0x3c, !PT ;  /* 0x0000000d0c0c7212 */ /* 0x000fe200078e3cff */
[----:B------:R-:W-:Y:S01]  /*1aaf0*/  IMAD.X R13, RZ, RZ, R21, P3 ;  /* 0x000000ffff0d7224 */ /* 0x000fe200018e0615 */
[----:B------:R-:W-:Y:S01]  /*1ab00*/  LOP3.LUT R8, R8, R7, RZ, 0x3c, !PT ;  /* 0x0000000708087212 */ /* 0x000fe200078e3cff */
[----:B0-----:R-:W0:Y:S01]  /*1ab10*/  @P1 LDC R45, c[0x0][0xbf0] ;  /* 0x0002fc00ff2d1b82 */ /* 0x001e220000000800 */
[C---:B------:R-:W-:Y:S01]  /*1ab20*/  IADD3 R7, P3, R20.reuse, 0x7800, RZ ;  /* 0x0000780014077810 */ /* 0x040fe20007f7e0ff */
[----:B------:R-:W-:Y:S01]  /*1ab30*/  IMAD R39, R39, UR4, RZ ;  /* 0x0000000427277c24 */ /* 0x000fe2000f8e02ff */
[----:B------:R-:W-:Y:S01]  /*1ab40*/  LOP3.LUT R11, R20, 0x180, RZ, 0xc0, !PT ;  /* 0x00000180140b7812 */ /* 0x000fe200078ec0ff */
[----:B-1----:R1:W-:Y:S01]  /*1ab50*/  @!P0 ST.E desc[UR60][R46.64], R2 ;  /* 0x000000022e008985 */ /* 0x0023e2000c10193c */
[----:B------:R-:W-:Y:S01]  /*1ab60*/  LOP3.LUT R4, R7, 0x180, RZ, 0xc0, !PT ;  /* 0x0000018007047812 */ /* 0x000fe200078ec0ff */
[----:B------:R-:W-:Y:S01]  /*1ab70*/  IMAD R39, R38, UR5, R39 ;  /* 0x0000000526277c24 */ /* 0x000fe2000f8e0227 */
[----:B------:R-:W-:Y:S01]  /*1ab80*/  SHF.R.U64 R11, R11, 0x3, RZ ;  /* 0x000000030b0b7819 */ /* 0x000fe200000012ff */
[----:B------:R-:W-:Y:S01]  /*1ab90*/  IMAD.X R29, RZ, RZ, R21, P3 ;  /* 0x000000ffff1d7224 */ /* 0x000fe200018e0615 */
[----:B------:R-:W-:Y:S01]  /*1aba0*/  SHF.R.U64 R4, R4, 0x3, RZ ;  /* 0x0000000304047819 */ /* 0x000fe200000012ff */
[----:B------:R-:W5:Y:S01]  /*1abb0*/  LD.E.128 R12, desc[UR60][R12.64] ;  /* 0x0000003c0c0c7980 */ /* 0x000f62000c101d00 */
[----:B------:R-:W-:Y:S01]  /*1abc0*/  LOP3.LUT R20, R11, R20, RZ, 0x3c, !PT ;  /* 0x000000140b147212 */ /* 0x000fe200078e3cff */
[----:B-1----:R-:W-:Y:S01]  /*1abd0*/  IMAD.WIDE.U32 R2, R38, UR4, RZ ;  /* 0x0000000426027c25 */ /* 0x002fe2000f8e00ff */
[----:B------:R-:W-:Y:S01]  /*1abe0*/  ULDC.64 UR4, c[0x0][0xae8] ;  /* 0x0002ba0000047ab9 */ /* 0x000fe20000000a00 */
[----:B------:R-:W-:Y:S01]  /*1abf0*/  LOP3.LUT R28, R4, R7, RZ, 0x3c, !PT ;  /* 0x00000007041c7212 */ /* 0x000fe200078e3cff */
[----:B------:R-:W5:Y:S01]  /*1ac00*/  LD.E.128 R8, desc[UR60][R8.64] ;  /* 0x0000003c08087980 */ /* 0x000f62000c101d00 */
[----:B------:R-:W-:-:S02]  /*1ac10*/  IMAD.IADD R38, R50, 0x1, R0 ;  /* 0x0000000132267824 */ /* 0x000fc400078e0200 */
[----:B------:R-:W-:Y:S01]  /*1ac20*/  IMAD.IADD R3, R3, 0x1, R39 ;  /* 0x0000000103037824 */ /* 0x000fe200078e0227 */
[----:B------:R1:W5:Y:S01]  /*1ac30*/  LD.E.128 R4, desc[UR60][R20.64] ;  /* 0x0000003c14047980 */ /* 0x000362000c101d00 */
[----:B------:R-:W-:Y:S02]  /*1ac40*/  IMAD R43, R43, UR4, RZ ;  /* 0x000000042b2b7c24 */ /* 0x000fe4000f8e02ff */
[----:B------:R-:W-:Y:S01]  /*1ac50*/  @P1 IMAD.HI.U32 R0, R38, R49, RZ ;  /* 0x0000003126001227 */ /* 0x000fe200078e00ff */
[----:B------:R-:W5:Y:S03]  /*1ac60*/  LD.E.128 R16, desc[UR60][R16.64] ;  /* 0x0000003c10107980 */ /* 0x000f66000c101d00 */
[C---:B------:R-:W-:Y:S01]  /*1ac70*/  IMAD R43, R51.reuse, UR5, R43 ;  /* 0x00000005332b7c24 */ /* 0x040fe2000f8e022b */
[----:B------:R-:W5:Y:S01]  /*1ac80*/  LD.E.128 R24, desc[UR60][R24.64] ;  /* 0x0000003c18187980 */ /* 0x000f62000c101d00 */
[----:B------:R-:W-:Y:S01]  /*1ac90*/  IMAD.WIDE.U32 R2, R51, UR4, R2 ;  /* 0x0000000433027c25 */ /* 0x000fe2000f8e0002 */
[----:B------:R-:W-:-:S02]  /*1aca0*/  ULDC.64 UR4, c[0x0][0xaf0] ;  /* 0x0002bc0000047ab9 */ /* 0x000fc40000000a00 */
[----:B------:R-:W5:Y:S01]  /*1acb0*/  LD.E.128 R28, desc[UR60][R28.64] ;  /* 0x0000003c1c1c7980 */ /* 0x000f62000c101d00 */
[----:B-1----:R-:W-:Y:S01]  /*1acc0*/  IMAD.MOV.U32 R21, RZ, RZ, R38 ;  /* 0x000000ffff157224 */ /* 0x002fe200078e0026 */
[----:B0-----:R-:W-:Y:S01]  /*1acd0*/  @P1 SHF.R.U32.HI R21, RZ, R45, R0 ;  /* 0x0000002dff151219 */ /* 0x001fe20000011600 */
[----:B------:R-:W-:Y:S01]  /*1ace0*/  IMAD.IADD R3, R3, 0x1, R43 ;  /* 0x0000000103037824 */ /* 0x000fe200078e022b */
[----:B------:R-:W-:Y:S01]  /*1acf0*/  @!PT LDS RZ, [RZ] ;  /* 0x00000000fffff984 */ /* 0x000fe20000000800 */
[----:B------:R-:W-:Y:S01]  /*1ad00*/  @!PT LDS RZ, [RZ] ;  /* 0x00000000fffff984 */ /* 0x000fe20000000800 */
[----:B------:R-:W-:Y:S01]  /*1ad10*/  @!PT LDS RZ, [RZ] ;  /* 0x00000000fffff984 */ /* 0x000fe20000000800 */
[----:B------:R-:W-:Y:S01]  /*1ad20*/  @!PT LDS RZ, [RZ] ;  /* 0x00000000fffff984 */ /* 0x000fe20000000800 */
[----:B------:R0:W-:Y:S06]  /*1ad30*/  MEMBAR.ALL.CTA ;  /* 0x0000000000007992 */ /* 0x0001ec0000008000 */
[----:B0-----:R-:W0:Y:S01]  /*1ad40*/  FENCE.VIEW.ASYNC.S ;  /* 0x00000000000073c6 */ /* 0x001e220000000000 */
[----:B------:R-:W-:Y:S01]  /*1ad50*/  IMAD R40, R40, UR4, RZ ;  /* 0x0000000428287c24 */ /* 0x000fe2000f8e02ff */
[--C-:B------:R-:W-:Y:S01]  /*1ad60*/  SHF.R.S32.HI R0, RZ, 0x1f, R21.reuse ;  /* 0x0000001fff007819 */ /* 0x100fe20000011415 */
[----:B------:R-:W-:-:S02]  /*1ad70*/  IMAD.MOV R20, RZ, RZ, -R21 ;  /* 0x000000ffff147224 */ /* 0x000fc400078e0a15 */
[C---:B------:R-:W-:Y:S02]  /*1ad80*/  IMAD R39, R41.reuse, UR5, R40 ;  /* 0x0000000529277c24 */ /* 0x040fe4000f8e0228 */
[----:B------:R-:W-:Y:S01]  /*1ad90*/  IMAD.WIDE.U32 R2, R41, UR4, R2 ;  /* 0x0000000429027c25 */ /* 0x000fe2000f8e0002 */
[----:B------:R-:W-:-:S03]  /*1ada0*/  ULDC.64 UR4, c[0x0][0xae0] ;  /* 0x0002b80000047ab9 */ /* 0x000fc60000000a00 */
        /* <DEDUP_REMOVED lines=9> */
[----:B------:R-:W-:Y:S02]  /*1ae40*/  IMAD.IADD R45, R48, 0x1, R50 ;  /* 0x00000001302d7824 */ /* 0x000fe400078e0232 */
[C---:B------:R-:W-:Y:S02]  /*1ae50*/  IMAD R21, R37.reuse, UR5, R0 ;  /* 0x0000000525157c24 */ /* 0x040fe4000f8e0200 */
[----:B------:R-:W-:Y:S01]  /*1ae60*/  IMAD.WIDE.U32 R2, R37, UR4, R2 ;  /* 0x0000000425027c25 */ /* 0x000fe2000f8e0002 */
[----:B------:R-:W-:Y:S01]  /*1ae70*/  ISETP.GE.AND P0, PT, R45, R42, PT ;  /* 0x0000002a2d00720c */ /* 0x000fe20003f06270 */
[----:B------:R-:W-:-:S02]  /*1ae80*/  ULDC.64 UR4, c[0x0][0xa80] ;  /* 0x0002a00000047ab9 */ /* 0x000fc40000000a00 */
        /* <DEDUP_REMOVED lines=21> */
.L_x_2449:
[----:B------:R-:W-:Y:S05]  /*1afe0*/  BSYNC B1 ;  /* 0x0000000000017941 */ /* 0x000fea0003800000 */
.L_x_2448:
        /* <DEDUP_REMOVED lines=19> */
.L_x_2446:
[----:B------:R-:W-:Y:S01]  /*1b120*/  ULDC.64 UR4, c[0x0][0xc00] ;  /* 0x0003000000047ab9 */ /* 0x000fe20000000a00 */
[----:B------:R-:W-:Y:S01]  /*1b130*/  IMAD.MOV.U32 R7, RZ, RZ, RZ ;  /* 0x000000ffff077224 */ /* 0x000fe200078e00ff */
[----:B------:R-:W-:Y:S01]  /*1b140*/  ISETP.NE.U32.AND P0, PT, RZ, UR4, PT ;  /* 0x00000004ff007c0c */ /* 0x000fe2000bf05070 */
[----:B------:R-:W0:Y:S01]  /*1b150*/  LDC R17, c[0x0][0xbe8] ;  /* 0x0002fa00ff117b82 */ /* 0x000e220000000800 */
[----:B------:R-:W-:Y:S02]  /*1b160*/  IADD3 R2, P1, R30, UR4, RZ ;  /* 0x000000041e027c10 */ /* 0x000fe4000ff3e0ff */
[----:B------:R-:W-:Y:S02]  /*1b170*/  ISETP.NE.AND.EX P0, PT, RZ, UR5, PT, P0 ;  /* 0x00000005ff007c0c */ /* 0x000fe4000bf05300 */
[----:B------:R-:W-:Y:S01]  /*1b180*/  IADD3.X R3, R27, UR5, RZ, P1, !PT ;  /* 0x000000051b037c10 */ /* 0x000fe20008ffe4ff */
[----:B------:R-:W-:Y:S02]  /*1b190*/  ULDC.64 UR4, c[0x0][0xc08] ;  /* 0x0003020000047ab9 */ /* 0x000fe40000000a00 */
[----:B------:R-:W-:-:S04]  /*1b1a0*/  ISETP.NE.U32.AND P1, PT, RZ, UR4, PT ;  /* 0x00000004ff007c0c */ /* 0x000fc8000bf25070 */
[----:B------:R-:W-:-:S04]  /*1b1b0*/  ISETP.NE.AND.EX P1, PT, RZ, UR5, PT, P1 ;  /* 0x00000005ff007c0c */ /* 0x000fc8000bf25310 */
[----:B------:R1:W5:Y:S09]  /*1b1c0*/  @P0 LDG.E R7, desc[UR60][R2.64] ;  /* 0x0000003c02070981 */ /* 0x000372000c1e1900 */
[----:B------:R-:W-:Y:S01]  /*1b1d0*/  @P1 IADD3 R30, P2, R30, UR4, RZ ;  /* 0x000000041e1e1c10 */ /* 0x000fe2000ff5e0ff */
[----:B------:R-:W-:-:S02]  /*1b1e0*/  ULDC UR4, c[0x0][0xa88] ;  /* 0x0002a20000047ab9 */ /* 0x000fc40000000800 */
[----:B------:R-:W-:Y:S01]  /*1b1f0*/  IMAD.U32 R6, RZ, RZ, UR4 ;  /* 0x00000004ff067e24 */ /* 0x000fe2000f8e00ff */
[----:B------:R-:W-:-:S05]  /*1b200*/  @P1 IADD3.X R31, R27, UR5, RZ, P2, !PT ;  /* 0x000000051b1f1c10 */ /* 0x000fca00097fe4ff */
[----:B------:R1:W5:Y:S01]  /*1b210*/  @P1 LDG.E R6, desc[UR60][R30.64] ;  /* 0x0000003c1e061981 */ /* 0x000362000c1e1900 */
[----:B0-----:R-:W-:Y:S02]  /*1b220*/  ISETP.NE.AND P2, PT, R17, 0x1, PT ;  /* 0x000000011100780c */ /* 0x001fe40003f45270 */
[----:B------:R-:W-:-:S11]  /*1b230*/  ISETP.GE.AND P3, PT, R82, 0xc0, PT ;  /* 0x000000c05200780c */ /* 0x000fd60003f66270 */
[----:B------:R-:W0:Y:S08]  /*1b240*/  @P2 LDC R16, c[0x0][0xbec] ;  /* 0x0002fb00ff102b82 */ /* 0x000e300000000800 */
[----:B------:R-:W2:Y:S01]  /*1b250*/  @P2 LDC R19, c[0x0][0xbf0] ;  /* 0x0002fc00ff132b82 */ /* 0x000ea20000000800 */
[----:B-1----:R-:W-:Y:S05]  /*1b260*/  @P1 BRA `(.L_x_2451) ;  /* 0x0000000000101947 */ /* 0x002fea0003800000 */
[----:B------:R-:W-:Y:S05]  /*1b270*/  @!P0 BRA `(.L_x_2451) ;  /* 0x00000000000c8947 */ /* 0x000fea0003800000 */
[----:B------:R-:W3:Y:S04]  /*1b280*/  LDG.E R5, desc[UR60][R2.64] ;  /* 0x0000003c02057981 */ /* 0x000ee8000c1e1900 */
[----:B-----5:R-:W3:Y:S02]  /*1b290*/  LDG.E R6, desc[UR60][R2.64+0x4] ;  /* 0x0000043c02067981 */ /* 0x020ee4000c1e1900 */
[----:B---3--:R-:W-:-:S07]  /*1b2a0*/  IMAD.IADD R6, R6, 0x1, -R5 ;  /* 0x0000000106067824 */ /* 0x008fce00078e0a05 */
.L_x_2451:
[----:B------:R-:W3:Y:S04]  /*1b2b0*/  LDL R20, [R1+0x70] ;  /* 0x0000700001147983 */ /* 0x000ee80000100800 */
[----:B------:R1:W5:Y:S01]  /*1b2c0*/  LDL R18, [R1+0x58] ;  /* 0x0000580001127983 */ /* 0x0003620000100800 */
[----:B------:R-:W-:Y:S01]  /*1b2d0*/  BSSY B1, `(.L_x_2452) ;  /* 0x000002d000017945 */ /* 0x000fe20003800000 */
[----:B------:R-:W-:Y:S02]  /*1b2e0*/  SEL R13, R83, RZ, !P0 ;  /* 0x000000ff530d7207 */ /* 0x000fe40004000000 */
[----:B------:R-:W-:Y:S02]  /*1b2f0*/  SEL R26, R26, RZ, !P0 ;  /* 0x000000ff1a1a7207 */ /* 0x000fe40004000000 */
[----:B-----5:R-:W-:-:S02]  /*1b300*/  SHF.R.S32.HI R10, RZ, 0x1f, R7 ;  /* 0x0000001fff0a7819 */ /* 0x020fc40000011407 */
[----:B---3--:R-:W-:Y:S01]  /*1b310*/  SHF.R.S32.HI R12, RZ, 0x1f, R20 ;  /* 0x0000001fff0c7819 */ /* 0x008fe20000011414 */
[----:B-1----:R-:W-:Y:S06]  /*1b320*/  @P3 BRA `(.L_x_2453) ;  /* 0x00000000009c3947 */ /* 0x002fec0003800000 */
[----:B------:R-:W1:Y:S01]  /*1b330*/  S2R R3, SR_TID.X ;  /* 0x0000000000037919 */ /* 0x000e620000002100 */
[----:B------:R-:W3:Y:S02]  /*1b340*/  LDC R14, c[0x0][0xbe8] ;  /* 0x0002fa00ff0e7b82 */ /* 0x000ee40000000800 */
[----:B---3--:R-:W-:Y:S01]  /*1b350*/  IMAD R2, R6, R14, RZ ;  /* 0x0000000e06027224 */ /* 0x008fe200078e02ff */
[----:B-1----:R-:W-:-:S04]  /*1b360*/  IADD3 R11, R18, -0x80, R3 ;  /* 0xffffff80120b7810 */ /* 0x002fc80007ffe003 */
        /* <DEDUP_REMOVED lines=13> */
[----:B------:R-:W3:Y:S01]  /*1b440*/  @P0 LDC R15, c[0x0][0xbf0] ;  /* 0x0002fc00ff0f0b82 */ /* 0x000ee20000000800 */
[----:B------:R-:W-:-:S04]  /*1b450*/  IMAD.WIDE.U32 R2, R13, UR4, R2 ;  /* 0x000000040d027c25 */ /* 0x000fc8000f8e0002 */
[----:B-1----:R-:W-:-:S05]  /*1b460*/  @P0 IMAD.HI.U32 R4, R11, R4, RZ ;  /* 0x000000040b040227 */ /* 0x002fca00078e00ff */
[----:B---3--:R-:W-:Y:S01]  /*1b470*/  @P0 SHF.R.U32.HI R5, RZ, R15, R4 ;  /* 0x0000000fff050219 */ /* 0x008fe20000011604 */
[----:B------:R-:W-:-:S03]  /*1b480*/  IMAD R4, R26, UR4, RZ ;  /* 0x000000041a047c24 */ /* 0x000fc6000f8e02ff */
[----:B------:R-:W-:Y:S01]  /*1b490*/  IADD3 R2, P0, R5, R2, RZ ;  /* 0x0000000205027210 */ /* 0x000fe20007f1e0ff */
[----:B------:R-:W-:Y:S02]  /*1b4a0*/  IMAD.MOV R9, RZ, RZ, -R5 ;  /* 0x000000ffff097224 */ /* 0x000fe400078e0a05 */
[----:B------:R-:W-:Y:S01]  /*1b4b0*/  IMAD R8, R13, UR5, R4 ;  /* 0x000000050d087c24 */ /* 0x000fe2000f8e0204 */
[----:B------:R-:W-:Y:S01]  /*1b4c0*/  ULDC.64 UR4, c[0x0][0xb88] ;  /* 0x0002e20000047ab9 */ /* 0x000fe20000000a00 */
[----:B------:R-:W-:Y:S01]  /*1b4d0*/  IMAD R9, R14, R9, R11 ;  /* 0x000000090e097224 */ /* 0x000fe200078e020b */
[----:B------:R-:W-:-:S04]  /*1b4e0*/  SHF.R.S32.HI R11, RZ, 0x1f, R5 ;  /* 0x0000001fff0b7819 */ /* 0x000fc80000011405 */
        /* <DEDUP_REMOVED lines=11> */
.L_x_2453:
[----:B------:R-:W-:Y:S05]  /*1b5a0*/  BSYNC B1 ;  /* 0x0000000000017941 */ /* 0x000fea0003800000 */
.L_x_2452:
[----:B------:R-:W-:Y:S01]  /*1b5b0*/  SHF.R.S32.HI R8, RZ, 0x1f, R82 ;  /* 0x0000001fff087819 */ /* 0x000fe20000011452 */
[----:B------:R-:W-:Y:S02]  /*1b5c0*/  ULDC.64 UR4, c[0x0][0xaa0] ;  /* 0x0002a80000047ab9 */ /* 0x000fe40000000a00 */
[----:B------:R-:W-:Y:S01]  /*1b5d0*/  IMAD R2, R10, UR4, RZ ;  /* 0x000000040a027c24 */ /* 0x000fe2000f8e02ff */
[----:B------:R-:W-:-:S03]  /*1b5e0*/  LEA.HI R8, R8, R82, RZ, 0x2 ;  /* 0x0000005208087211 */ /* 0x000fc600078f10ff */
[C---:B-1----:R-:W-:Y:S01]  /*1b5f0*/  IMAD R5, R7.reuse, UR5, R2 ;  /* 0x0000000507057c24 */ /* 0x042fe2000f8e0202 */
[----:B------:R-:W-:Y:S01]  /*1b600*/  SHF.R.S32.HI R8, RZ, 0x2, R8 ;  /* 0x00000002ff087819 */ /* 0x000fe20000011408 */
[----:B------:R-:W-:Y:S01]  /*1b610*/  IMAD.WIDE.U32 R2, R7, UR4, RZ ;  /* 0x0000000407027c25 */ /* 0x000fe2000f8e00ff */
[----:B------:R-:W-:-:S03]  /*1b620*/  ULDC.64 UR4, c[0x0][0xae8] ;  /* 0x0002ba0000047ab9 */ /* 0x000fc60000000a00 */
[----:B------:R-:W-:Y:S02]  /*1b630*/  IMAD R0, R0, 0x60, R8 ;  /* 0x0000006000007824 */ /* 0x000fe400078e0208 */
        /* <DEDUP_REMOVED lines=8> */
[----:B--2---:R-:W-:Y:S01]  /*1b6c0*/  @P2 SHF.R.U32.HI R5, RZ, R19, R0 ;  /* 0x00000013ff052219 */ /* 0x004fe20000011600 */
        /* <DEDUP_REMOVED lines=24> */
[----:B------:R0:W1:Y:S04]  /*1b850*/  SHFL.IDX PT, R3, R2, RZ, 0x1c1f ;  /* 0x001c1fff02037589 */ /* 0x00006800000e0000 */
[----:B------:R0:W2:Y:S02]  /*1b860*/  SHFL.IDX PT, R14, R0, RZ, 0x1c1f ;  /* 0x001c1fff000e7589 */ /* 0x0000a400000e0000 */
.L_x_2646:
        /* <DEDUP_REMOVED lines=9> */
[----:B-1----:R-:W-:Y:S02]  /*1b900*/  @!P2 IMAD.MOV.U32 R15, RZ, RZ, R3 ;  /* 0x000000ffff0fa224 */ /* 0x002fe400078e0003 */
[-C--:B--2---:R-:W-:Y:S02]  /*1b910*/  @!P3 LEA R8, P0, R34, R14.reuse, 0x1 ;  /* 0x0000000e2208b211 */ /* 0x084fe400078008ff */
[C---:B------:R-:W-:Y:S01]  /*1b920*/  @!P4 LEA R10, P1, R33.reuse, R14, 0x1 ;  /* 0x0000000e210ac211 */ /* 0x040fe200078208ff */
[----:B------:R-:W-:Y:S01]  /*1b930*/  @!P2 IMAD.WIDE R6, R32, 0x2, R14 ;  /* 0x000000022006a825 */ /* 0x000fe200078e020e */
[-C--:B------:R-:W-:Y:S02]  /*1b940*/  @!P3 LEA.HI.X R9, R34, R3.reuse, R35, 0x1, P0 ;  /* 0x000000032209b211 */ /* 0x080fe400000f0c23 */
[----:B------:R-:W-:Y:S02]  /*1b950*/  @!P4 LEA.HI.X R11, R33, R3, R36, 0x1, P1 ;  /* 0x00000003210bc211 */ /* 0x000fe400008f0c24 */
[----:B------:R3:W-:Y:S04]  /*1b960*/  @!P2 ST.E.128 desc[UR60][R6.64], RZ ;  /* 0x000000ff0600a985 */ /* 0x0007e8000c101d3c */
[----:B------:R3:W-:Y:S04]  /*1b970*/  @!P3 ST.E.128 desc[UR60][R8.64], RZ ;  /* 0x000000ff0800b985 */ /* 0x0007e8000c101d3c */
[----:B------:R3:W-:Y:S02]  /*1b980*/  @!P4 ST.E.128 desc[UR60][R10.64], RZ ;  /* 0x000000ff0a00c985 */ /* 0x0007e4000c101d3c */
.L_x_2456:
[----:B------:R-:W-:Y:S05]  /*1b990*/  BSYNC B1 ;  /* 0x0000000000017941 */ /* 0x000fea0003800000 */
.L_x_2455:
[----:B------:R-:W-:-:S03]  /*1b9a0*/  UMOV UR4, 0xffffffff ;  /* 0xffffffff00047882 */ /* 0x000fc60000000000 */
[----:B------:R-:W-:Y:S05]  /*1b9b0*/  BRA.DIV UR4, `(.L_x_2457) ;  /* 0x00000086049c7947 */ /* 0x000fea000b800000 */
[----:B-1----:R1:W4:Y:S04]  /*1b9c0*/  SHFL.IDX PT, R3, R2, 0x1, 0x1c1f ;  /* 0x003c1f0002037f89 */ /* 0x00232800000e0000 */
[----:B--2---:R1:W2:Y:S02]  /*1b9d0*/  SHFL.IDX PT, R14, R0, 0x1, 0x1c1f ;  /* 0x003c1f00000e7f89 */ /* 0x0042a400000e0000 */
.L_x_2650:
[----:B01----:R-:W-:-:S05]  /*1b9e0*/  VIADD R0, R4, 0x60 ;  /* 0x0000006004007836 */ /* 0x003fca0000000000 */
[----:B------:R-:W-:-:S13]  /*1b9f0*/  ISETP.GE.AND P0, PT, R0, R17, PT ;  /* 0x000000110000720c */ /* 0x000fda0003f06270 */
[----:B------:R-:W-:Y:S05]  /*1ba00*/  @P0 BRA `(.L_x_2450) ;  /* 0x0000000000340947 */ /* 0x000fea0003800000 */
[----:B------:R-:W-:Y:S02]  /*1ba10*/  ULDC UR4, c[0x0][0xac8] ;  /* 0x0002b20000047ab9 */ /* 0x000fe40000000800 */
[----:B------:R-:W-:Y:S02]  /*1ba20*/  ISETP.GE.AND P2, PT, R32, UR4, PT ;  /* 0x0000000420007c0c */ /* 0x000fe4000bf46270 */
[----:B------:R-:W-:Y:S02]  /*1ba30*/  ISETP.GE.AND P3, PT, R34, UR4, PT ;  /* 0x0000000422007c0c */ /* 0x000fe4000bf66270 */
[----:B------:R-:W-:-:S09]  /*1ba40*/  ISETP.GE.AND P4, PT, R33, UR4, PT ;  /* 0x0000000421007c0c */ /* 0x000fd2000bf86270 */
[----:B----4-:R-:W-:Y:S02]  /*1ba50*/  @!P2 IMAD.MOV.U32 R15, RZ, RZ, R3 ;  /* 0x000000ffff0fa224 */ /* 0x010fe400078e0003 */
[-C--:B--23--:R-:W-:Y:S02]  /*1ba60*/  @!P3 LEA R6, P0, R34, R14.reuse, 0x1 ;  /* 0x0000000e2206b211 */ /* 0x08cfe400078008ff */
[C---:B------:R-:W-:Y:S01]  /*1ba70*/  @!P4 LEA R2, P1, R33.reuse, R14, 0x1 ;  /* 0x0000000e2102c211 */ /* 0x040fe200078208ff */
[----:B------:R-:W-:Y:S01]  /*1ba80*/  @!P2 IMAD.WIDE R4, R32, 0x2, R14 ;  /* 0x000000022004a825 */ /* 0x000fe200078e020e */
[-C--:B------:R-:W-:Y:S02]  /*1ba90*/  @!P3 LEA.HI.X R7, R34, R3.reuse, R35, 0x1, P0 ;  /* 0x000000032207b211 */ /* 0x080fe400000f0c23 */
[----:B------:R-:W-:Y:S02]  /*1baa0*/  @!P4 LEA.HI.X R3, R33, R3, R36, 0x1, P1 ;  /* 0x000000032103c211 */ /* 0x000fe400008f0c24 */
[----:B------:R0:W-:Y:S04]  /*1bab0*/  @!P2 ST.E.128 desc[UR60][R4.64], RZ ;  /* 0x000000ff0400a985 */ /* 0x0001e8000c101d3c */
[----:B------:R0:W-:Y:S04]  /*1bac0*/  @!P3 ST.E.128 desc[UR60][R6.64], RZ ;  /* 0x000000ff0600b985 */ /* 0x0001e8000c101d3c */
[----:B------:R0:W-:Y:S02]  /*1bad0*/  @!P4 ST.E.128 desc[UR60][R2.64], RZ ;  /* 0x000000ff0200c985 */ /* 0x0001e4000c101d3c */
.L_x_2450:
[----:B------:R-:W-:Y:S05]  /*1bae0*/  BSYNC B0 ;  /* 0x0000000000007941 */ /* 0x000fea0003800000 */
.L_x_2445:
[----:B------:R-:W-:Y:S02]  /*1baf0*/  ULDC UR4, c[0x0][0xc3c] ;  /* 0x00030f0000047ab9 */ /* 0x000fe40000000800 */
[----:B------:R-:W-:-:S13]  /*1bb00*/  ISETP.GE.AND P0, PT, R107, UR4, PT ;  /* 0x000000046b007c0c */ /* 0x000fda000bf06270 */
[----:B------:R-:W-:Y:S05]  /*1bb10*/  @!P0 BRA `(.L_x_2458) ;  /* 0xfffffe5400e48947 */ /* 0x000fea000383ffff */
[----:B------:R-:W-:Y:S05]  /*1bb20*/  BRA `(.L_x_2311) ;  /* 0x0000007800f47947 */ /* 0x000fea0003800000 */
.L_x_2309:
[----:B------:R-:W-:-:S08]  /*1bb30*/  NOP ;  /* 0x0000000000007918 */ /* 0x000fd00000000000 */
[----:B0-----:R-:W0:-:S00]  /*1bb40*/  USETMAXREG.DEALLOC.CTAPOOL 0x20 ;  /* 0x00000020000079c8 */ /* 0x001e0000080e0500 */
        /* <DEDUP_REMOVED lines=16> */
.L_x_2459:
        /* <DEDUP_REMOVED lines=42> */
.L_x_2465:
        /* <DEDUP_REMOVED lines=12> */
.L_x_2464:
[----:B------:R-:W-:Y:S05]  /*1bfb0*/  BSYNC B0 ;  /* 0x0000000000007941 */ /* 0x000fea0003800000 */
.L_x_2463:
        /* <DEDUP_REMOVED lines=22> */
.L_x_2461:
        /* <DEDUP_REMOVED lines=21> */
.L_x_2466:
        /* <DEDUP_REMOVED lines=59> */
.L_x_2462:
[----:B------:R-:W-:Y:S02]  /*1c620*/  IMAD.MOV.U32 R17, RZ, RZ, RZ ;  /* 0x000000ffff117224 */ /* 0x000fe400078e00ff */
[----:B------:R-:W-:Y:S02]  /*1c630*/  IMAD.U32 R16, RZ, RZ, UR6 ;  /* 0x00000006ff107e24 */ /* 0x000fe4000f8e00ff */
[----:B------:R-:W-:-:S07]  /*1c640*/  IMAD.MOV.U32 R18, RZ, RZ, RZ ;  /* 0x000000ffff127224 */ /* 0x000fce00078e00ff */
.L_x_2467:
[----:B------:R-:W-:-:S13]  /*1c650*/  ISETP.NE.AND P0, PT, R5, RZ, PT ;  /* 0x000000ff0500720c */ /* 0x000fda0003f05270 */
[----:B------:R-:W0:Y:S01]  /*1c660*/  @!P0 S2R R3, SR_CgaCtaId ;  /* 0x0000000000038919 */ /* 0x000e220000008800 */
[----:B------:R-:W-:-:S04]  /*1c670*/  @!P0 MOV R0, 0x400 ;  /* 0x0000040000008802 */ /* 0x000fc80000000f00 */
[----:B0-----:R-:W-:-:S05]  /*1c680*/  @!P0 LEA R0, R3, R0, 0x18 ;  /* 0x0000000003008211 */ /* 0x001fca00078ec0ff */
[----:B------:R2:W-:Y:S01]  /*1c690*/  @!P0 STS.128 [R0+0x31cd0], R16 ;  /* 0x031cd01000008388 */ /* 0x0005e20000000c00 */
[----:B------:R-:W-:Y:S06]  /*1c6a0*/  BAR.ARV 0x5, 0x200 ;  /* 0x0148000000007b1d */ /* 0x000fec0000002000 */
.L_x_2460:
        /* <DEDUP_REMOVED lines=31> */
[C---:B------:R-:W-:Y:S01]  /*1c8a0*/  LOP3.LUT R2, R0.reuse, 0x20, RZ, 0xfc, !PT ;  /* 0x0000002000027812 */ /* 0x040fe200078efcff */
[----:B------:R-:W-:Y:S01]  /*1c8b0*/  IMAD.MOV.U32 R3, RZ, RZ, 0x1 ;  /* 0x00000001ff037424 */ /* 0x000fe200078e00ff */
[----:B------:R-:W-:Y:S02]  /*1c8c0*/  LOP3.LUT R0, R0, 0x40, RZ, 0xfc, !PT ;  /* 0x0000004000007812 */ /* 0x000fe400078efcff */
[----:B------:R4:W-:Y:S04]  /*1c8d0*/  STL [R1+0xc], R4 ;  /* 0x00000c0401007387 */ /* 0x0009e80000100800 */
[----:B------:R4:W-:Y:S02]  /*1c8e0*/  STL [R1+0x4], R3 ;  /* 0x0000040301007387 */ /* 0x0009e40000100800 */
.L_x_2612:
[----:B0---4-:R-:W0:Y:S02]  /*1c8f0*/  LDC.64 R2, c[0x0][0xc88] ;  /* 0x00032200ff027b82 */ /* 0x011e240000000a00 */
        /* <DEDUP_REMOVED lines=18> */
[C---:B------:R-:W-:Y:S01]  /*1ca20*/  IADD3 R2, P2, R24.reuse, UR6, RZ ;  /* 0x0000000618027c10 */ /* 0x040fe2000ff5e0ff */
[----:B------:R0:W-:Y:S03]  /*1ca30*/  STL [R1+0x24], R0 ;  /* 0x0000240001007387 */ /* 0x0001e60000100800 */
[C---:B------:R-:W-:Y:S01]  /*1ca40*/  IADD3.X R3, R25.reuse, UR7, RZ, P2, !PT ;  /* 0x0000000719037c10 */ /* 0x040fe200097fe4ff */
[----:B------:R-:W-:Y:S01]  /*1ca50*/  ULDC.64 UR6, c[0x0][0xa10] ;  /* 0x0002840000067ab9 */ /* 0x000fe20000000a00 */
[----:B------:R-:W-:Y:S01]  /*1ca60*/  ISETP.NE.U32.AND P3, PT, RZ, UR8, PT ;  /* 0x00000008ff007c0c */ /* 0x000fe2000bf65070 */
[----:B-1----:R1:W5:Y:S01]  /*1ca70*/  @P1 LDG.E R8, desc[UR60][R4.64] ;  /* 0x0000003c04081981 */ /* 0x002362000c1e1900 */
[----:B------:R-:W-:Y:S01]  /*1ca80*/  IADD3 R6, P4, R24, UR4, RZ ;  /* 0x0000000418067c10 */ /* 0x000fe2000ff9e0ff */
[----:B------:R-:W-:Y:S01]  /*1ca90*/  IMAD.MOV.U32 R28, RZ, RZ, RZ ;  /* 0x000000ffff1c7224 */ /* 0x000fe200078e00ff */
[----:B------:R-:W-:Y:S01]  /*1caa0*/  ISETP.NE.AND.EX P3, PT, RZ, UR9, PT, P3 ;  /* 0x00000009ff007c0c */ /* 0x000fe2000bf65330 */
[----:B------:R-:W2:Y:S01]  /*1cab0*/  @P0 LDG.E R9, desc[UR60][R2.64] ;  /* 0x0000003c02090981 */ /* 0x000ea2000c1e1900 */
[----:B------:R-:W-:Y:S01]  /*1cac0*/  IADD3.X R7, R25, UR5, RZ, P4, !PT ;  /* 0x0000000519077c10 */ /* 0x000fe2000a7fe4ff */
[----:B0-----:R-:W-:Y:S01]  /*1cad0*/  IMAD.MOV.U32 R0, RZ, RZ, RZ ;  /* 0x000000ffff007224 */ /* 0x001fe200078e00ff */
[----:B------:R-:W-:-:S02]  /*1cae0*/  ISETP.NE.U32.AND P1, PT, RZ, UR4, PT ;  /* 0x00000004ff007c0c */ /* 0x000fc4000bf25070 */
[----:B------:R-:W-:Y:S02]  /*1caf0*/  ISETP.NE.U32.AND P2, PT, RZ, UR6, PT ;  /* 0x00000006ff007c0c */ /* 0x000fe4000bf45070 */
[C---:B-1----:R-:W-:Y:S01]  /*1cb00*/  IADD3 R4, P4, R24.reuse, UR6, RZ ;  /* 0x0000000618047c10 */ /* 0x042fe2000ff9e0ff */
[----:B------:R-:W-:Y:S01]  /*1cb10*/  ULDC UR4, c[0x0][0x288] ;  /* 0x0000a20000047ab9 */ /* 0x000fe20000000800 */
[----:B------:R-:W-:Y:S02]  /*1cb20*/  ISETP.NE.AND.EX P1, PT, RZ, UR5, PT, P1 ;  /* 0x00000005ff007c0c */ /* 0x000fe4000bf25310 */
[----:B------:R-:W-:Y:S02]  /*1cb30*/  IADD3.X R5, R25, UR7, RZ, P4, !PT ;  /* 0x0000000719057c10 */ /* 0x000fe4000a7fe4ff */
[----:B------:R-:W-:Y:S02]  /*1cb40*/  @P3 IADD3 R10, P4, R24, UR8, RZ ;  /* 0x00000008180a3c10 */ /* 0x000fe4000ff9e0ff */
[----:B------:R-:W-:-:S02]  /*1cb50*/  ISETP.NE.AND.EX P2, PT, RZ, UR7, PT, P2 ;  /* 0x00000007ff007c0c */ /* 0x000fc4000bf45320 */
[----:B------:R-:W-:-:S05]  /*1cb60*/  @P3 IADD3.X R11, R25, UR9, RZ, P4, !PT ;  /* 0x00000009190b3c10 */ /* 0x000fca000a7fe4ff */
[----:B------:R-:W5:Y:S06]  /*1cb70*/  @P1 LDG.E R28, desc[UR60][R6.64] ;  /* 0x0000003c061c1981 */ /* 0x000f6c000c1e1900 */
        /* <DEDUP_REMOVED lines=16> */
[----:B------:R-:W-:Y:S06]  /*1cc80*/  @P3 BRA `(.L_x_2469) ;  /* 0x0000000000143947 */ /* 0x000fec0003800000 */
[----:B------:R-:W-:Y:S05]  /*1cc90*/  @!P0 BRA `(.L_x_2469) ;  /* 0x0000000000108947 */ /* 0x000fea0003800000 */
[----:B------:R-:W2:Y:S04]  /*1cca0*/  LDG.E R11, desc[UR60][R2.64] ;  /* 0x0000003c020b7981 */ /* 0x000ea8000c1e1900 */
[----:B------:R-:W2:Y:S02]  /*1ccb0*/  LDG.E R2, desc[UR60][R2.64+0x4] ;  /* 0x0000043c02027981 */ /* 0x000ea4000c1e1900 */
[----:B--2---:R-:W-:-:S05]  /*1ccc0*/  IMAD.IADD R12, R2, 0x1, -R11 ;  /* 0x00000001020c7824 */ /* 0x004fca00078e0a0b */
[----:B------:R0:W-:Y:S02]  /*1ccd0*/  STL [R1+0x20], R12 ;  /* 0x0000200c01007387 */ /* 0x0001e40000100800 */
.L_x_2469:
[----:B------:R-:W-:Y:S01]  /*1cce0*/  ULDC.64 UR4, c[0x0][0xa20] ;  /* 0x0002880000047ab9 */ /* 0x000fe20000000a00 */
[----:B-----5:R-:W-:Y:S01]  /*1ccf0*/  IMAD.IADD R28, R28, 0x1, R8 ;  /* 0x000000011c1c7824 */ /* 0x020fe200078e0208 */
[----:B------:R-:W-:Y:S01]  /*1cd00*/  ISETP.NE.U32.AND P0, PT, RZ, UR4, PT ;  /* 0x00000004ff007c0c */ /* 0x000fe2000bf05070 */
[----:B------:R-:W-:-:S03]  /*1cd10*/  IMAD.MOV.U32 R26, RZ, RZ, R13 ;  /* 0x000000ffff1a7224 */ /* 0x000fc600078e000d */
[----:B------:R-:W-:-:S13]  /*1cd20*/  ISETP.NE.AND.EX P0, PT, RZ, UR5, PT, P0 ;  /* 0x00000005ff007c0c */ /* 0x000fda000bf05300 */
[----:B------:R-:W-:Y:S05]  /*1cd30*/  @!P0 BRA `(.L_x_2470) ;  /* 0x0000000000108947 */ /* 0x000fea0003800000 */
[----:B------:R-:W-:-:S04]  /*1cd40*/  IADD3 R2, P0, R24, UR4, RZ ;  /* 0x0000000418027c10 */ /* 0x000fc8000ff1e0ff */
[----:B------:R-:W-:-:S05]  /*1cd50*/  IADD3.X R3, R25, UR5, RZ, P0, !PT ;  /* 0x0000000519037c10 */ /* 0x000fca00087fe4ff */
[----:B------:R1:W5:Y:S01]  /*1cd60*/  LDG.E R10, desc[UR60][R2.64] ;  /* 0x0000003c020a7981 */ /* 0x000362000c1e1900 */
[----:B------:R-:W-:Y:S05]  /*1cd70*/  BRA `(.L_x_2471) ;  /* 0x0000000000107947 */ /* 0x000fea0003800000 */
.L_x_2470:
[----:B------:R-:W-:Y:S05]  /*1cd80*/  @!P1 BRA `(.L_x_2471) ;  /* 0x00000000000c9947 */ /* 0x000fea0003800000 */
[----:B------:R-:W2:Y:S04]  /*1cd90*/  LDG.E R10, desc[UR60][R6.64] ;  /* 0x0000003c060a7981 */ /* 0x000ea8000c1e1900 */
[----:B------:R-:W2:Y:S02]  /*1cda0*/  LDG.E R6, desc[UR60][R6.64+0x4] ;  /* 0x0000043c06067981 */ /* 0x000ea4000c1e1900 */
[----:B--2---:R-:W-:-:S07]  /*1cdb0*/  IMAD.IADD R10, R6, 0x1, -R10 ;  /* 0x00000001060a7824 */ /* 0x004fce00078e0a0a */
.L_x_2471:
[----:B-1----:R-:W2:Y:S01]  /*1cdc0*/  @P2 LDG.E R2, desc[UR60][R4.64] ;  /* 0x0000003c04022981 */ /* 0x002ea2000c1e1900 */
[----:B------:R-:W1:Y:S01]  /*1cdd0*/  LDC R3, c[0x0][0x448] ;  /* 0x00011200ff037b82 */ /* 0x000e620000000800 */
[----:B-----5:R-:W-:Y:S02]  /*1cde0*/  IMAD.IADD R10, R10, 0x1, -R8 ;  /* 0x000000010a0a7824 */ /* 0x020fe400078e0a08 */
[----:B------:R-:W2:Y:S01]  /*1cdf0*/  @P2 LDG.E R4, desc[UR60][R4.64+0x4] ;  /* 0x0000043c04042981 */ /* 0x000ea2000c1e1900 */
[----:B-1----:R-:W-:-:S13]  /*1ce00*/  ISETP.NE.AND P0, PT, R3, 0x1, PT ;  /* 0x000000010300780c */ /* 0x002fda0003f05270 */
[----:B------:R-:W1:Y:S01]  /*1ce10*/  @P0 LDC R3, c[0x0][0x450] ;  /* 0x00011400ff030b82 */ /* 0x000e620000000800 */
[----:B------:R-:W-:Y:S01]  /*1ce20*/  BSSY B0, `(.L_x_2472) ;  /* 0x0000167000007945 */ /* 0x000fe20003800000 */
[----:B--2---:R-:W-:-:S06]  /*1ce30*/  @P2 IMAD.IADD R9, R4, 0x1, -R2 ;  /* 0x0000000104092824 */ /* 0x004fcc00078e0a02 */
[----:B------:R-:W2:Y:S01]  /*1ce40*/  @P0 LDC R4, c[0x0][0x44c] ;  /* 0x00011300ff040b82 */ /* 0x000ea20000000800 */
[----:B------:R-:W-:-:S04]  /*1ce50*/  IMAD R2, R17, 0xc0, RZ ;  /* 0x000000c011027824 */ /* 0x000fc800078e02ff */
[----:B------:R-:W-:Y:S02]  /*1ce60*/  VIADD R2, R2, 0xbf ;  /* 0x000000bf02027836 */ /* 0x000fe40000000000 */
[----:B------:R-:W-:-:S04]  /*1ce70*/  IMAD.IADD R20, R10, 0x1, R9 ;  /* 0x000000010a147824 */ /* 0x000fc800078e0209 */
[C---:B------:R-:W-:Y:S01]  /*1ce80*/  VIADD R21, R20.reuse, 0x8f ;  /* 0x0000008f14157836 */ /* 0x040fe20000000000 */
[----:B------:R-:W-:-:S03]  /*1ce90*/  IADD3 R20, R20, 0x90, -R12 ;  /* 0x0000009014147810 */ /* 0x000fc60007ffe80c */
[----:B------:R-:W-:-:S04]  /*1cea0*/  IMAD.HI R21, R21, 0x38e38e39, RZ ;  /* 0x38e38e3915157827 */ /* 0x000fc800078e02ff */
[----:B--2---:R-:W-:-:S05]  /*1ceb0*/  @P0 IMAD.HI.U32 R4, R2, R4, RZ ;  /* 0x0000000402040227 */ /* 0x004fca00078e00ff */
[----:B-1----:R-:W-:-:S05]  /*1cec0*/  @P0 SHF.R.U32.HI R2, RZ, R3, R4 ;  /* 0x00000003ff020219 */ /* 0x002fca0000011604 */
[----:B------:R-:W-:Y:S01]  /*1ced0*/  IMAD.IADD R2, R20, 0x1, R2 ;  /* 0x0000000114027824 */ /* 0x000fe200078e0202 */
[----:B------:R-:W-:-:S03]  /*1cee0*/  SHF.R.U32.HI R3, RZ, 0x1f, R21 ;  /* 0x0000001fff037819 */ /* 0x000fc60000011615 */
[----:B------:R-:W-:Y:S01]  /*1cef0*/  IMAD.HI R2, R2, 0x38e38e39, RZ ;  /* 0x38e38e3902027827 */ /* 0x000fe200078e02ff */
[----:B------:R-:W-:-:S04]  /*1cf00*/  LEA.HI.SX32 R21, R21, R3, 0x1b ;  /* 0x0000000315157211 */ /* 0x000fc800078fdaff */
[----:B------:R-:W-:-:S04]  /*1cf10*/  SHF.R.U32.HI R3, RZ, 0x1f, R2 ;  /* 0x0000001fff037819 */ /* 0x000fc80000011602 */
[----:B------:R-:W-:-:S04]  /*1cf20*/  LEA.HI.SX32 R3, R2, R3, 0x1b ;  /* 0x0000000302037211 */ /* 0x000fc800078fdaff */
[----:B------:R-:W-:-:S05]  /*1cf30*/  VIMNMX R2, R21, R3, PT ;  /* 0x0000000315027248 */ /* 0x000fca0003fe0100 */
[--C-:B------:R-:W-:Y:S02]  /*1cf40*/  IMAD R2, R2, 0x90, -R10.reuse ;  /* 0x0000009002027824 */ /* 0x100fe400078e0a0a */
[----:B------:R-:W-:-:S03]  /*1cf50*/  IMAD.MOV R10, RZ, RZ, -R10 ;  /* 0x000000ffff0a7224 */ /* 0x000fc600078e0a0a */
[----:B------:R-:W-:Y:S02]  /*1cf60*/  VIMNMX R2, R2, R9, PT ;  /* 0x0000000902027248 */ /* 0x000fe40003fe0100 */
[----:B------:R-:W-:-:S04]  /*1cf70*/  VIMNMX R10, RZ, R10, !PT ;  /* 0x0000000aff0a7248 */ /* 0x000fc80007fe0100 */
[----:B------:R-:W-:Y:S01]  /*1cf80*/  ISETP.GT.AND P0, PT, R2, R10, PT ;  /* 0x0000000a0200720c */ /* 0x000fe20003f04270 */
[----:B------:R-:W-:-:S05]  /*1cf90*/  IMAD.WIDE.U32 R4, R10, 0x38e38e39, RZ ;  /* 0x38e38e390a047825 */ /* 0x000fca00078e00ff */
[----:B------:R-:W-:-:S07]  /*1cfa0*/  SHF.R.U32.HI R4, RZ, 0x5, R5 ;  /* 0x00000005ff047819 */ /* 0x000fce0000011605 */
[----:B------:R-:W-:-:S04]  /*1cfb0*/  @P0 VIADD R2, R2, 0x8f ;  /* 0x0000008f02020836 */ /* 0x000fc80000000000 */
[----:B------:R-:W-:-:S05]  /*1cfc0*/  @P0 IMAD.HI R2, R2, 0x38e38e39, RZ ;  /* 0x38e38e3902020827 */ /* 0x000fca00078e02ff */
        /* <DEDUP_REMOVED lines=13> */
.L_x_2653:
[----:B--2---:R-:W-:Y:S02]  /*1d0a0*/  ISETP.NE.AND P0, PT, R14, RZ, PT ;  /* 0x000000ff0e00720c */ /* 0x004fe40003f05270 */
[----:B------:R-:W-:-:S11]  /*1d0b0*/  PLOP3.LUT P6, PT, PT, PT, PT, 0x8, 0x0 ;  /* 0x000000000000781c */ /* 0x000fd60003fce170 */
[----:B------:R-:W-:Y:S05]  /*1d0c0*/  @P0 BRA `(.L_x_2475) ;  /* 0x00000000000c0947 */ /* 0x000fea0003800000 */
[----:B------:R-:W-:-:S03]  /*1d0d0*/  UMOV UR4, 0xffffffff ;  /* 0xffffffff00047882 */ /* 0x000fc60000000000 */
[----:B------:R-:W-:Y:S05]  /*1d0e0*/  BRA.DIV UR4, `(.L_x_2476) ;  /* 0x00000072044c7947 */ /* 0x000fea000b800000 */
[----:B------:R-:W-:-:S13]  /*1d0f0*/  ELECT P6, URZ, PT ;  /* 0x00000000003f782f */ /* 0x000fda00038c0000 */
.L_x_2475:
        /* <DEDUP_REMOVED lines=9> */
.L_x_2656:
[----:B------:R-:W-:Y:S05]  /*1d190*/  BSYNC B1 ;  /* 0x0000000000017941 */ /* 0x000fea0003800000 */
.L_x_2477:
[----:B------:R-:W-:Y:S04]  /*1d1a0*/  BSSY B1, `(.L_x_2479) ;  /* 0x000008c000017945 */ /* 0x000fe80003800000 */
[----:B------:R-:W-:Y:S05]  /*1d1b0*/  @!P6 BRA `(.L_x_2480) ;  /* 0x000000080028e947 */ /* 0x000fea0003800000 */
[----:B------:R-:W2:Y:S01]  /*1d1c0*/  LDL R7, [R1+0x4] ;  /* 0x0000040001077983 */ /* 0x000ea20000100800 */
[----:B------:R-:W-:Y:S01]  /*1d1d0*/  IMAD R9, R29, 0x8, R22 ;  /* 0x000000081d097824 */ /* 0x000fe200078e0216 */
[----:B------:R-:W3:Y:S01]  /*1d1e0*/  S2R R6, SR_TID.X ;  /* 0x0000000000067919 */ /* 0x000ee20000002100 */
[----:B------:R-:W-:Y:S01]  /*1d1f0*/  BSSY B2, `(.L_x_2481) ;  /* 0x0000006000027945 */ /* 0x000fe20003800000 */
[----:B---3--:R-:W-:-:S04]  /*1d200*/  LOP3.LUT R6, R6, 0x7f, RZ, 0xc0, !PT ;  /* 0x0000007f06067812 */ /* 0x008fc800078ec0ff */
[----:B------:R-:W-:Y:S02]  /*1d210*/  ISETP.NE.AND P1, PT, R6, RZ, PT ;  /* 0x000000ff0600720c */ /* 0x000fe40003f25270 */
[----:B--2---:R-:W-:-:S04]  /*1d220*/  SHF.L.U32 R8, R7, 0x1f, RZ ;  /* 0x0000001f07087819 */ /* 0x004fc800000006ff */
[----:B------:R-:W2:Y:S02]  /*1d230*/  SYNCS.PHASECHK.TRANS64.TRYWAIT P0, [R9+URZ+0x31ca0], R8 ;  /* 0x031ca008090075a7 */ /* 0x000ea4000800017f */
[----:B--2---:R-:W-:Y:S05]  /*1d240*/  @!P0 BRA `(.L_x_2482) ;  /* 0x0000007000288947 */ /* 0x004fea0003800000 */
.L_x_2657:
[----:B------:R-:W-:Y:S05]  /*1d250*/  BSYNC B2 ;  /* 0x0000000000027941 */ /* 0x000fea0003800000 */
.L_x_2481:
        /* <DEDUP_REMOVED lines=9> */
.L_x_2484:
[----:B------:R-:W-:Y:S05]  /*1d2f0*/  BSYNC B2 ;  /* 0x0000000000027941 */ /* 0x000fea0003800000 */
.L_x_2483:
        /* <DEDUP_REMOVED lines=10> */
[----:B------:R-:W-:Y:S01]  /*1d3a0*/  VIADD R10, R7, 0x16a00 ;  /* 0x00016a00070a7836 */ /* 0x000fe20000000000 */
[----:B------:R-:W-:-:S09]  /*1d3b0*/  UMOV UR7, 0x12f00000 ;  /* 0x12f0000000077882 */ /* 0x000fd20000000000 */
.L_x_2485:
        /* <DEDUP_REMOVED lines=16> */
.L_x_2486:
        /* <DEDUP_REMOVED lines=10> */
[----:B0-----:R-:W-:Y:S01]  /*1d560*/  IMAD.MOV.U32 R12, RZ, RZ, 0x40 ;  /* 0x00000040ff0c7424 */ /* 0x001fe200078e00ff */
[----:B------:R-:W-:Y:S01]  /*1d570*/  PLOP3.LUT P0, PT, PT, PT, PT, 0x80, 0x0 ;  /* 0x000000000000781c */ /* 0x000fe20003f0f070 */
[----:B------:R-:W-:Y:S01]  /*1d580*/  VIADD R10, R7, 0x1b200 ;  /* 0x0001b200070a7836 */ /* 0x000fe20000000000 */
[----:B------:R-:W-:Y:S01]  /*1d590*/  UMOV UR6, 0x0 ;  /* 0x0000000000067882 */ /* 0x000fe20000000000 */
[----:B------:R-:W-:Y:S01]  /*1d5a0*/  UMOV UR7, 0x12f00000 ;  /* 0x12f0000000077882 */ /* 0x000fe20000000000 */
[----:B------:R-:W-:-:S15]  /*1d5b0*/  R2UR UR10, R12 ;  /* 0x000000000c0a72ca */ /* 0x000fde00000e0000 */
.L_x_2487:
        /* <DEDUP_REMOVED lines=13> */
.L_x_2658:
[----:B------:R-:W-:Y:S05]  /*1d690*/  BSYNC B2 ;  /* 0x0000000000027941 */ /* 0x000fea0003800000 */
.L_x_2488:
        /* <DEDUP_REMOVED lines=11> */
.L_x_2491:
[----:B------:R-:W-:Y:S05]  /*1d750*/  BSYNC B2 ;  /* 0x0000000000027941 */ /* 0x000fea0003800000 */
.L_x_2490:
        /* <DEDUP_REMOVED lines=8> */
.L_x_2492:
        /* <DEDUP_REMOVED lines=15> */
.L_x_2493:
        /* <DEDUP_REMOVED lines=15> */
.L_x_2494:
        /* <DEDUP_REMOVED lines=10> */
.L_x_2480:
[----:B------:R-:W-:Y:S05]  /*1da60*/  BSYNC B1 ;  /* 0x0000000000017941 */ /* 0x000fea0003800000 */
.L_x_2479:
[----:B-1----:R-:W2:Y:S01]  /*1da70*/  LDL.LU R5, [R1+0x4] ;  /* 0x0000040001057983 */ /* 0x002ea20000300800 */
        /* <DEDUP_REMOVED lines=8> */
[----:B------:R1:W-:Y:S02]  /*1db00*/  STL [R1+0x4], R5 ;  /* 0x0000040501007387 */ /* 0x0003e40000100800 */
[----:B------:R-:W-:Y:S05]  /*1db10*/  @!P2 BRA `(.L_x_2473) ;  /* 0x00000008005ca947 */ /* 0x000fea0003800000 */
.L_x_2511:
[----:B------:R-:W-:Y:S05]  /*1db20*/  YIELD ;  /* 0x0000000000007946 */ /* 0x000fea0003800000 */
[----:B------:R-:W-:Y:S04]  /*1db30*/  BSSY B1, `(.L_x_2495) ;  /* 0x000008b000017945 */ /* 0x000fe80003800000 */
[----:B--2---:R-:W-:Y:S05]  /*1db40*/  @!P6 BRA `(.L_x_2496) ;  /* 0x000000080024e947 */ /* 0x004fea0003800000 */
[----:B-1----:R-:W2:Y:S01]  /*1db50*/  LDL R5, [R1+0x4] ;  /* 0x0000040001057983 */ /* 0x002ea20000100800 */
        /* <DEDUP_REMOVED lines=8> */
.L_x_2659:
[----:B------:R-:W-:Y:S05]  /*1dbe0*/  BSYNC B2 ;  /* 0x0000000000027941 */ /* 0x000fea0003800000 */
.L_x_2497:
        /* <DEDUP_REMOVED lines=9> */
.L_x_2500:
[----:B------:R-:W-:Y:S05]  /*1dc80*/  BSYNC B2 ;  /* 0x0000000000027941 */ /* 0x000fea0003800000 */
.L_x_2499:
[----:B0-----:R-:W-:Y:S01]  /*1dc90*/  IMAD.MOV.U32 R12, RZ, RZ, RZ ;  /* 0x000000ffff0c7224 */ /* 0x001fe200078e00ff */
        /* <DEDUP_REMOVED lines=10> */
.L_x_2501:
        /* <DEDUP_REMOVED lines=16> */
.L_x_2502:
        /* <DEDUP_REMOVED lines=16> */
.L_x_2503:
        /* <DEDUP_REMOVED lines=13> */
.L_x_2660:
[----:B------:R-:W-:Y:S05]  /*1e010*/  BSYNC B2 ;  /* 0x0000000000027941 */ /* 0x000fea0003800000 */
.L_x_2504:
        /* <DEDUP_REMOVED lines=11> */
.L_x_2507:
[----:B------:R-:W-:Y:S05]  /*1e0d0*/  BSYNC B2 ;  /* 0x0000000000027941 */ /* 0x000fea0003800000 */
.L_x_2506:
        /* <DEDUP_REMOVED lines=8> */
.L_x_2508:
        /* <DEDUP_REMOVED lines=15> */
.L_x_2509:
        /* <DEDUP_REMOVED lines=15> */
.L_x_2510:
        /* <DEDUP_REMOVED lines=10> */
.L_x_2496:
[----:B------:R-:W-:Y:S05]  /*1e3e0*/  BSYNC B1 ;  /* 0x0000000000017941 */ /* 0x000fea0003800000 */
.L_x_2495:
[----:B------:R-:W2:Y:S01]  /*1e3f0*/  LDL.LU R7, [R1+0x4] ;  /* 0x0000040001077983 */ /* 0x000ea20000300800 */
[----:B------:R-:W-:Y:S01]  /*1e400*/  VIADD R29, R29, 0x1 ;  /* 0x000000011d1d7836 */ /* 0x000fe20000000000 */
[C---:B------:R-:W-:Y:S01]  /*1e410*/  ISETP.GT.AND P2, PT, R9.reuse, R4, PT ;  /* 0x000000040900720c */ /* 0x040fe20003f44270 */
[----:B------:R-:W-:-:S03]  /*1e420*/  VIADD R9, R9, 0xffffffff ;  /* 0xffffffff09097836 */ /* 0x000fc60000000000 */
[----:B------:R-:W-:-:S04]  /*1e430*/  ISETP.NE.AND P1, PT, R29, 0x2, PT ;  /* 0x000000021d00780c */ /* 0x000fc80003f25270 */
[----:B------:R-:W-:Y:S02]  /*1e440*/  SEL R3, RZ, 0x1, P1 ;  /* 0x00000001ff037807 */ /* 0x000fe40000800000 */
[----:B------:R-:W-:Y:S02]  /*1e450*/  SEL R29, R29, RZ, P1 ;  /* 0x000000ff1d1d7207 */ /* 0x000fe40000800000 */
[----:B--2---:R-:W-:-:S05]  /*1e460*/  LOP3.LUT R7, R7, R3, RZ, 0x3c, !PT ;  /* 0x0000000307077212 */ /* 0x004fca00078e3cff */
[----:B------:R2:W-:Y:S01]  /*1e470*/  STL [R1+0x4], R7 ;  /* 0x0000040701007387 */ /* 0x0005e20000100800 */
[----:B------:R-:W-:Y:S05]  /*1e480*/  @P2 BRA `(.L_x_2511) ;  /* 0xfffffff400a42947 */ /* 0x000fea000383ffff */
.L_x_2473:
[----:B------:R-:W-:Y:S05]  /*1e490*/  BSYNC B0 ;  /* 0x0000000000007941 */ /* 0x000fea0003800000 */
.L_x_2472:
[----:B------:R-:W3:Y:S01]  /*1e4a0*/  LDC R0, c[0x0][0x448] ;  /* 0x00011200ff007b82 */ /* 0x000ee20000000800 */
[----:B------:R-:W-:Y:S01]  /*1e4b0*/  IMAD.MOV.U32 R2, RZ, RZ, 0xc0 ;  /* 0x000000c0ff027424 */ /* 0x000fe200078e00ff */
[----:B------:R-:W-:Y:S05]  /*1e4c0*/  @!P0 WARPSYNC.ALL ;  /* 0x0000000000008948 */ /* 0x000fea0003800000 */
[----:B------:R-:W-:Y:S01]  /*1e4d0*/  IMAD R2, R17, R2, 0xbf ;  /* 0x000000bf11027424 */ /* 0x000fe200078e0202 */
[----:B------:R-:W-:Y:S01]  /*1e4e0*/  BSSY B7, `(.L_x_2512) ;  /* 0x0000425000077945 */ /* 0x000fe20003800000 */
[----:B------:R-:W-:Y:S01]  /*1e4f0*/  @!P0 BAR.SYNC.DEFER_BLOCKING 0xc, 0x200 ;  /* 0x0308000000008b1d */ /* 0x000fe20000010000 */
[----:B---3--:R-:W-:-:S13]  /*1e500*/  ISETP.NE.AND P1, PT, R0, 0x1, PT ;  /* 0x000000010000780c */ /* 0x008fda0003f25270 */
[----:B------:R-:W3:Y:S08]  /*1e510*/  @P1 LDC R3, c[0x0][0x44c] ;  /* 0x00011300ff031b82 */ /* 0x000ef00000000800 */
[----:B------:R-:W4:Y:S01]  /*1e520*/  @P1 LDC R0, c[0x0][0x450] ;  /* 0x00011400ff001b82 */ /* 0x000f220000000800 */
[----:B---3--:R-:W-:-:S05]  /*1e530*/  @P1 IMAD.HI.U32 R3, R2, R3, RZ ;  /* 0x0000000302031227 */ /* 0x008fca00078e00ff */
[----:B----4-:R-:W-:-:S05]  /*1e540*/  @P1 SHF.R.U32.HI R2, RZ, R0, R3 ;  /* 0x00000000ff021219 */ /* 0x010fca0000011603 */
[----:B------:R-:W-:-:S04]  /*1e550*/  IMAD.IADD R0, R20, 0x1, R2 ;  /* 0x0000000114007824 */ /* 0x000fc800078e0202 */
[----:B------:R-:W-:-:S05]  /*1e560*/  IMAD.HI R0, R0, 0x38e38e39, RZ ;  /* 0x38e38e3900007827 */ /* 0x000fca00078e02ff */
[----:B------:R-:W-:-:S04]  /*1e570*/  SHF.R.U32.HI R2, RZ, 0x1f, R0 ;  /* 0x0000001fff027819 */ /* 0x000fc80000011600 */
[----:B------:R-:W-:-:S04]  /*1e580*/  LEA.HI.SX32 R2, R0, R2, 0x1b ;  /* 0x0000000200027211 */ /* 0x000fc800078fdaff */
[----:B------:R-:W-:-:S04]  /*1e590*/  VIMNMX R4, R21, R2, PT ;  /* 0x0000000215047248 */ /* 0x000fc80003fe0100 */
[----:B------:R-:W-:Y:S01]  /*1e5a0*/  ISETP.GT.AND P0, PT, R4, RZ, PT ;  /* 0x000000ff0400720c */ /* 0x000fe20003f04270 */
[----:B------:R3:W-:-:S12]  /*1e5b0*/  STL [R1+0x18], R4 ;  /* 0x0000180401007387 */ /* 0x0007d80000100800 */
[----:B---3--:R-:W-:Y:S05]  /*1e5c0*/  @P0 BRA `(.L_x_2513) ;  /* 0x0000000000440947 */ /* 0x008fea0003800000 */
[----:B-1----:R-:W1:Y:S02]  /*1e5d0*/  S2R R5, SR_TID.X ;  /* 0x0000000000057919 */ /* 0x002e640000002100 */
[----:B-1----:R-:W-:-:S04]  /*1e5e0*/  LOP3.LUT R5, R5, 0x7f, RZ, 0xc0, !PT ;  /* 0x0000007f05057812 */ /* 0x002fc800078ec0ff */
[----:B------:R-:W-:-:S13]  /*1e5f0*/  ISETP.NE.AND P0, PT, R5, RZ, PT ;  /* 0x000000ff0500720c */ /* 0x000fda0003f05270 */
[----:B------:R-:W-:Y:S05]  /*1e600*/  @P0 BRA `(.L_x_2514) ;  /* 0x0000004000480947 */ /* 0x000fea0003800000 */
[----:B------:R-:W1:Y:S01]  /*1e610*/  S2R R5, SR_LANEID ;  /* 0x0000000000057919 */ /* 0x000e620000000000 */
[----:B------:R-:W-:Y:S01]  /*1e620*/  VOTEU.ANY UR4, UPT, PT ;  /* 0x0000000000047886 */ /* 0x000fe200038e0100 */
[----:B------:R-:W3:Y:S01]  /*1e630*/  LDC.64 R2, c[0x0][0xc60] ;  /* 0x00031800ff027b82 */ /* 0x000ee20000000a00 */
[----:B------:R-:W1:Y:S02]  /*1e640*/  FLO.U32 R0, UR4 ;  /* 0x0000000400007d00 */ /* 0x000e6400080e0000 */
[----:B-1----:R-:W-:-:S06]  /*1e650*/  ISETP.EQ.U32.AND P0, PT, R0, R5, PT ;  /* 0x000000050000720c */ /* 0x002fcc0003f02070 */
[----:B------:R-:W3:Y:S07]  /*1e660*/  POPC R5, UR4 ;  /* 0x0000000400057d09 */ /* 0x000eee0008000000 */
[----:B---3--:R-:W3:Y:S01]  /*1e670*/  @P0 ATOMG.E.ADD.STRONG.GPU PT, R3, desc[UR60][R2.64], R5 ;  /* 0x00000005020309a8 */ /* 0x008ee200081ee1fc */
[----:B------:R-:W1:Y:S02]  /*1e680*/  S2R R4, SR_LTMASK ;  /* 0x0000000000047919 */ /* 0x000e640000003900 */
[----:B-1----:R-:W-:-:S04]  /*1e690*/  LOP3.LUT R4, R4, UR4, RZ, 0xc0, !PT ;  /* 0x0000000404047c12 */ /* 0x002fc8000f8ec0ff */
[----:B--2---:R-:W1:Y:S01]  /*1e6a0*/  POPC R7, R4 ;  /* 0x0000000400077309 */ /* 0x004e620000000000 */
[----:B---3--:R-:W1:Y:S02]  /*1e6b0*/  SHFL.IDX PT, R0, R3, R0, 0x1f ;  /* 0x00001f0003007589 */ /* 0x008e6400000e0000 */
[----:B-1----:R-:W-:Y:S01]  /*1e6c0*/  IADD3 R16, R0, UR38, R7 ;  /* 0x0000002600107c10 */ /* 0x002fe2000fffe007 */
[----:B------:R-:W-:Y:S06]  /*1e6d0*/  BRA `(.L_x_2514) ;  /* 0x0000004000147947 */ /* 0x000fec0003800000 */
.L_x_2513:
        /* <DEDUP_REMOVED lines=9> */
[----:B------:R-:W3:Y:S01]  /*1e770*/  LDC.64 R2, c[0x4][R2] ;  /* 0x0100000002027b82 */ /* 0x000ee20000000a00 */
[----:B-1----:R-:W-:Y:S02]  /*1e780*/  IMAD.U32 R5, RZ, RZ, UR7 ;  /* 0x00000007ff057e24 */ /* 0x002fe4000f8e00ff */
[----:B------:R-:W-:Y:S02]  /*1e790*/  IMAD.U32 R6, RZ, RZ, UR8 ;  /* 0x00000008ff067e24 */ /* 0x000fe4000f8e00ff */
[----:B--2---:R-:W-:-:S02]  /*1e7a0*/  IMAD.U32 R7, RZ, RZ, UR9 ;  /* 0x00000009ff077e24 */ /* 0x004fc4000f8e00ff */
[----:B------:R-:W-:Y:S02]  /*1e7b0*/  IMAD.U32 R10, RZ, RZ, UR4 ;  /* 0x00000004ff0a7e24 */ /* 0x000fe4000f8e00ff */
[----:B------:R-:W-:Y:S02]  /*1e7c0*/  IMAD.U32 R11, RZ, RZ, UR5 ;  /* 0x00000005ff0b7e24 */ /* 0x000fe4000f8e00ff */
[----:B------:R-:W-:Y:S02]  /*1e7d0*/  IMAD.MOV.U32 R8, RZ, RZ, 0x70 ;  /* 0x00000070ff087424 */ /* 0x000fe400078e00ff */
[----:B0-----:R-:W-:Y:S02]  /*1e7e0*/  IMAD.MOV.U32 R12, RZ, RZ, 0x1 ;  /* 0x00000001ff0c7424 */ /* 0x001fe400078e00ff */
[----:B------:R-:W-:-:S07]  /*1e7f0*/  IMAD.MOV.U32 R13, RZ, RZ, RZ ;  /* 0x000000ffff0d7224 */ /* 0x000fce00078e00ff */
[----:B------:R-:W-:-:S07]  /*1e800*/  LEPC R20, `(.L_x_2516) ;  /* 0x000000001014794e */ /* 0x000fce0000000000 */
[----:B---3--:R-:W-:Y:S05]  /*1e810*/  CALL.ABS.NOINC R2 ;  /* 0x0000000002007343 */ /* 0x008fea0003c00000 */
.L_x_2516:
[----:B------:R-:W-:Y:S05]  /*1e820*/  BSYNC B6 ;  /* 0x0000000000067941 */ /* 0x000fea0003800000 */
.L_x_2515:
        /* <DEDUP_REMOVED lines=8> */
[----:B------:R3:W4:Y:S01]  /*1e8b0*/  LDC.64 R2, c[0x4][R0] ;  /* 0x0100000000027b82 */ /* 0x0007220000000a00 */
[----:B------:R-:W-:Y:S02]  /*1e8c0*/  IMAD.U32 R4, RZ, RZ, UR6 ;  /* 0x00000006ff047e24 */ /* 0x000fe4000f8e00ff */
[----:B-1----:R-:W-:Y:S02]  /*1e8d0*/  IMAD.U32 R5, RZ, RZ, UR7 ;  /* 0x00000007ff057e24 */ /* 0x002fe4000f8e00ff */
[----:B------:R-:W-:Y:S02]  /*1e8e0*/  IMAD.U32 R6, RZ, RZ, UR8 ;  /* 0x00000008ff067e24 */ /* 0x000fe4000f8e00ff */
[----:B--2---:R-:W-:-:S02]  /*1e8f0*/  IMAD.U32 R7, RZ, RZ, UR9 ;  /* 0x00000009ff077e24 */ /* 0x004fc4000f8e00ff */
[----:B------:R-:W-:Y:S02]  /*1e900*/  IMAD.U32 R10, RZ, RZ, UR4 ;  /* 0x00000004ff0a7e24 */ /* 0x000fe4000f8e00ff */
[----:B------:R-:W-:Y:S02]  /*1e910*/  IMAD.U32 R11, RZ, RZ, UR5 ;  /* 0x00000005ff0b7e24 */ /* 0x000fe4000f8e00ff */
[----:B------:R-:W-:Y:S02]  /*1e920*/  IMAD.MOV.U32 R8, RZ, RZ, 0x70 ;  /* 0x00000070ff087424 */ /* 0x000fe400078e00ff */
[----:B0-----:R-:W-:Y:S02]  /*1e930*/  IMAD.MOV.U32 R12, RZ, RZ, 0x1 ;  /* 0x00000001ff0c7424 */ /* 0x001fe400078e00ff */
[----:B---3--:R-:W-:-:S07]  /*1e940*/  IMAD.MOV.U32 R13, RZ, RZ, RZ ;  /* 0x000000ffff0d7224 */ /* 0x008fce00078e00ff */
[----:B------:R-:W-:-:S07]  /*1e950*/  LEPC R20, `(.L_x_2519) ;  /* 0x000000001014794e */ /* 0x000fce0000000000 */
[----:B----4-:R-:W-:Y:S05]  /*1e960*/  CALL.ABS.NOINC R2 ;  /* 0x0000000002007343 */ /* 0x010fea0003c00000 */
.L_x_2519:
        /* <DEDUP_REMOVED lines=16> */
.L_x_2518:
[----:B------:R-:W-:Y:S05]  /*1ea70*/  BSYNC B6 ;  /* 0x0000000000067941 */ /* 0x000fea0003800000 */
.L_x_2517:
[----:B------:R-:W-:Y:S01]  /*1ea80*/  ULDC.64 UR4, c[0x0][0x9f8] ;  /* 0x00027e0000047ab9 */ /* 0x000fe20000000a00 */
[----:B------:R-:W3:Y:S01]  /*1ea90*/  LDL R20, [R1+0x18] ;  /* 0x0000180001147983 */ /* 0x000ee20000100800 */
[----:B------:R-:W-:Y:S01]  /*1eaa0*/  ISETP.NE.U32.AND P0, PT, RZ, UR4, PT ;  /* 0x00000004ff007c0c */ /* 0x000fe2000bf05070 */
[----:B------:R-:W4:Y:S03]  /*1eab0*/  LDC.64 R2, c[0x0][0x418] ;  /* 0x00010600ff027b82 */ /* 0x000f260000000a00 */
[----:B------:R-:W-:-:S13]  /*1eac0*/  ISETP.NE.AND.EX P0, PT, RZ, UR5, PT, P0 ;  /* 0x00000005ff007c0c */ /* 0x000fda000bf05300 */
[----:B------:R-:W-:-:S04]  /*1ead0*/  @P0 IADD3 R24, P1, R24, UR4, RZ ;  /* 0x0000000418180c10 */ /* 0x000fc8000ff3e0ff */
[----:B------:R-:W-:Y:S01]  /*1eae0*/  @P0 IADD3.X R25, R25, UR5, RZ, P1, !PT ;  /* 0x0000000519190c10 */ /* 0x000fe20008ffe4ff */
[----:B------:R-:W-:-:S04]  /*1eaf0*/  ULDC.64 UR4, c[0x0][0xa08] ;  /* 0x0002820000047ab9 */ /* 0x000fc80000000a00 */
[----:B------:R3:W2:Y:S01]  /*1eb00*/  @P0 LDG.E R26, desc[UR60][R24.64] ;  /* 0x0000003c181a0981 */ /* 0x0006a2000c1e1900 */
[----:B----4-:R-:W-:Y:S01]  /*1eb10*/  LOP3.LUT P0, RZ, R2, UR4, RZ, 0xfc, !PT ;  /* 0x0000000402ff7c12 */ /* 0x010fe2000f80fcff */
[----:B------:R-:W-:-:S03]  /*1eb20*/  UMOV UR4, 0xffffffff ;  /* 0xffffffff00047882 */ /* 0x000fc60000000000 */
[----:B------:R-:W-:Y:S01]  /*1eb30*/  LOP3.LUT P0, RZ, R3, UR5, RZ, 0xfc, P0 ;  /* 0x0000000503ff7c12 */ /* 0x000fe2000800fcff */
[----:B---3--:R-:W-:Y:S01]  /*1eb40*/  VIADD R25, R20, 0xffffffff ;  /* 0xffffffff14197836 */ /* 0x008fe20000000000 */
[----:B--2---:R-:W-:Y:S02]  /*1eb50*/  SHF.R.S32.HI R7, RZ, 0x1f, R26 ;  /* 0x0000001fff077819 */ /* 0x004fe4000001141a */
[----:B------:R-:W-:-:S03]  /*1eb60*/  SEL R24, R26, RZ, !P0 ;  /* 0x000000ff1a187207 */ /* 0x000fc60004000000 */
[----:B------:R2:W-:Y:S01]  /*1eb70*/  STL [R1+0x8], R7 ;  /* 0x0000080701007387 */ /* 0x0005e20000100800 */
[----:B------:R-:W-:Y:S05]  /*1eb80*/  BRA.DIV UR4, `(.L_x_2520) ;  /* 0x0000005a04287947 */ /* 0x000fea000b800000 */
[----:B------:R-:W3:Y:S02]  /*1eb90*/  S2R R0, SR_TID.X ;  /* 0x0000000000007919 */ /* 0x000ee40000002100 */
[----:B---3--:R-:W-:-:S04]  /*1eba0*/  SHF.R.U32.HI R0, RZ, 0x5, R0 ;  /* 0x00000005ff007819 */ /* 0x008fc80000011600 */
[----:B------:R-:W-:-:S05]  /*1ebb0*/  LOP3.LUT R0, R0, 0x3, RZ, 0xc0, !PT ;  /* 0x0000000300007812 */ /* 0x000fca00078ec0ff */
[----:B------:R3:W4:Y:S02]  /*1ebc0*/  SHFL.IDX PT, R14, R0, RZ, 0x1f ;  /* 0x00001fff000e7589 */ /* 0x00072400000e0000 */
.L_x_2663:
[----:B---3--:R-:W3:Y:S01]  /*1ebd0*/  LDL.LU R0, [R1] ;  /* 0x0000000001007983 */ /* 0x008ee20000300800 */
[----:B------:R-:W-:Y:S02]  /*1ebe0*/  PLOP3.LUT P1, PT, PT, PT, PT, 0x8, 0x0 ;  /* 0x000000000000781c */ /* 0x000fe40003f2e170 */
[----:B----4-:R-:W-:Y:S02]  /*1ebf0*/  ISETP.NE.AND P0, PT, R14, RZ, PT ;  /* 0x000000ff0e00720c */ /* 0x010fe40003f05270 */
[----:B---3--:R-:W-:-:S09]  /*1ec00*/  LOP3.LUT R0, R0, 0xfffffffe, RZ, 0xc0, !PT ;  /* 0xfffffffe00007812 */ /* 0x008fd200078ec0ff */
[----:B------:R-:W-:-:S05]  /*1ec10*/  @P1 LOP3.LUT R0, R0, 0x1, RZ, 0xfc, !PT ;  /* 0x0000000100001812 */ /* 0x000fca00078efcff */
[----:B------:R3:W-:Y:S01]  /*1ec20*/  STL [R1], R0 ;  /* 0x0000000001007387 */ /* 0x0007e20000100800 */
[----:B------:R-:W-:Y:S05]  /*1ec30*/  @P0 BRA `(.L_x_2521) ;  /* 0x0000000400200947 */ /* 0x000fea0003800000 */
[----:B------:R-:W-:-:S03]  /*1ec40*/  UMOV UR4, 0xffffffff ;  /* 0xffffffff00047882 */ /* 0x000fc60000000000 */
[----:B------:R-:W-:Y:S05]  /*1ec50*/  BRA.DIV UR4, `(.L_x_2522) ;  /* 0x0000005a04287947 */ /* 0x000fea000b800000 */
[----:B------:R-:W-:-:S13]  /*1ec60*/  ELECT P6, URZ, PT ;  /* 0x00000000003f782f */ /* 0x000fda00038c0000 */
.L_x_2666:
[----:B------:R-:W-:Y:S05]  /*1ec70*/  @!P6 BRA `(.L_x_2521) ;  /* 0x000000040010e947 */ /* 0x000fea0003800000 */
[----:B------:R-:W-:-:S04]  /*1ec80*/  ISETP.NE.U32.AND P0, PT, R2, RZ, PT ;  /* 0x000000ff0200720c */ /* 0x000fc80003f05070 */
[----:B------:R-:W-:-:S13]  /*1ec90*/  ISETP.NE.AND.EX P0, PT, R3, RZ, PT, P0 ;  /* 0x000000ff0300720c */ /* 0x000fda0003f05300 */
[----:B------:R-:W-:Y:S05]  /*1eca0*/  @!P0 BRA `(.L_x_2523) ;  /* 0x0000000000448947 */ /* 0x000fea0003800000 */
[----:B------:R-:W4:Y:S01]  /*1ecb0*/  LDC R6, c[0x0][0x43c] ;  /* 0x00010f00ff067b82 */ /* 0x000f220000000800 */
[----:B------:R-:W-:Y:S01]  /*1ecc0*/  ULDC.64 UR4, c[0x0][0x428] ;  /* 0x00010a0000047ab9 */ /* 0x000fe20000000a00 */
[----:B----4-:R-:W-:-:S13]  /*1ecd0*/  ISETP.NE.AND P0, PT, R6, 0x1, PT ;  /* 0x000000010600780c */ /* 0x010fda0003f05270 */
[----:B-1----:R-:W3:Y:S02]  /*1ece0*/  @P0 LDC.64 R4, c[0x0][0x440] ;  /* 0x00011000ff040b82 */ /* 0x002ee40000000a00 */
[----:B---3--:R-:W-:-:S04]  /*1ecf0*/  @P0 IMAD.HI.U32 R0, R25, R4, RZ ;  /* 0x0000000419000227 */ /* 0x008fc800078e00ff */
        /* <DEDUP_REMOVED lines=12> */
.L_x_2523:
[----:B---3--:R-:W-:Y:S01]  /*1edc0*/  IMAD R0, R23, 0x8, R22 ;  /* 0x0000000817007824 */ /* 0x008fe200078e0216 */
[----:B----4-:R-:W-:-:S04]  /*1edd0*/  SHF.L.U32 R2, R27, 0x1f, RZ ;  /* 0x0000001f1b027819 */ /* 0x010fc800000006ff */
[----:B------:R-:W3:Y:S02]  /*1ede0*/  SYNCS.PHASECHK.TRANS64.TRYWAIT P0, [R0+URZ+0x31c40], R2 ;  /* 0x031c4002000075a7 */ /* 0x000ee4000800017f */
[----:B---3--:R-:W-:Y:S05]  /*1edf0*/  @!P0 BRA `(.L_x_2524) ;  /* 0x0000005400e08947 */ /* 0x008fea0003800000 */
.L_x_2667:
[----:B------:R-:W4:Y:S02]  /*1ee00*/  S2R R3, SR_TID.X ;  /* 0x0000000000037919 */ /* 0x000f240000002100 */
[----:B----4-:R-:W-:-:S04]  /*1ee10*/  LOP3.LUT R3, R3, 0x7f, RZ, 0xc0, !PT ;  /* 0x0000007f03037812 */ /* 0x010fc800078ec0ff */
[----:B------:R-:W-:-:S13]  /*1ee20*/  ISETP.NE.AND P0, PT, R3, RZ, PT ;  /* 0x000000ff0300720c */ /* 0x000fda0003f05270 */
[----:B------:R-:W-:Y:S05]  /*1ee30*/  @P0 BRA `(.L_x_2525) ;  /* 0x00000000001c0947 */ /* 0x000fea0003800000 */
[----:B------:R-:W4:Y:S01]  /*1ee40*/  S2R R3, SR_TID.X ;  /* 0x0000000000037919 */ /* 0x000f220000002100 */
[----:B---3--:R-:W-:-:S04]  /*1ee50*/  IMAD.MOV.U32 R2, RZ, RZ, 0x6c00 ;  /* 0x00006c00ff027424 */ /* 0x008fc800078e00ff */
[----:B------:R3:W-:Y:S01]  /*1ee60*/  SYNCS.ARRIVE.TRANS64 RZ, [R0+URZ+0x31c30], R2 ;  /* 0x031c300200ff79a7 */ /* 0x0007e2000800003f */
[----:B----4-:R-:W-:-:S04]  /*1ee70*/  LOP3.LUT R3, R3, 0x1f, RZ, 0xc0, !PT ;  /* 0x0000001f03037812 */ /* 0x010fc800078ec0ff */
[----:B------:R-:W-:-:S13]  /*1ee80*/  ISETP.NE.AND P0, PT, R3, RZ, PT ;  /* 0x000000ff0300720c */ /* 0x000fda0003f05270 */
[----:B---3--:R-:W-:Y:S05]  /*1ee90*/  @!P0 BRA `(.L_x_2525) ;  /* 0x0000000000048947 */ /* 0x008fea0003800000 */
[----:B------:R-:W-:Y:S01]  /*1eea0*/  BPT.TRAP 0x1 ;  /* 0x000000040000795c */ /* 0x000fe20000300000 */
.L_x_2525:
[----:B---3--:R-:W3:Y:S01]  /*1eeb0*/  LDL.LU R2, [R1] ;  /* 0x0000000001027983 */ /* 0x008ee20000300800 */
        /* <DEDUP_REMOVED lines=22> */
[----:B----4-:R-:W-:Y:S01]  /*1f020*/  UMOV UR8, UR15 ;  /* 0x0000000f00087c82 */ /* 0x010fe20008000000 */
[----:B------:R-:W-:Y:S02]  /*1f030*/  UMOV UR10, UR17 ;  /* 0x00000011000a7c82 */ /* 0x000fe40008000000 */
[----:B------:R4:W-:Y:S02]  /*1f040*/  UTMALDG.4D [UR8], [UR4], desc[UR6] ;  /* 0x00000608040075b4 */ /* 0x0009e40008019000 */
[----:B----4-:R-:W-:Y:S01]  /*1f050*/  UMOV UR8, UR16 ;  /* 0x0000001000087c82 */ /* 0x010fe20008000000 */
[----:B------:R-:W-:-:S02]  /*1f060*/  UMOV UR10, UR14 ;  /* 0x0000000e000a7c82 */ /* 0x000fc40008000000 */
[----:B------:R4:W-:Y:S01]  /*1f070*/  UTMALDG.4D [UR8], [UR4], desc[UR6] ;  /* 0x00000608040075b4 */ /* 0x0009e20008019000 */
[----:B---3--:R-:W-:-:S04]  /*1f080*/  LOP3.LUT R2, R2, 0xfffffffe, RZ, 0xc0, !PT ;  /* 0xfffffffe02027812 */ /* 0x008fc800078ec0ff */
[----:B------:R-:W-:-:S05]  /*1f090*/  @P0 LOP3.LUT R2, R2, 0x1, RZ, 0xfc, !PT ;  /* 0x0000000102020812 */ /* 0x000fca00078efcff */
[----:B------:R4:W-:Y:S01]  /*1f0a0*/  STL [R1], R2 ;  /* 0x0000000201007387 */ /* 0x0009e20000100800 */
[----:B------:R-:W-:Y:S01]  /*1f0b0*/  NOP ;  /* 0x0000000000007918 */ /* 0x000fe20000000000 */
.L_x_2521:
[----:B------:R-:W5:Y:S04]  /*1f0c0*/  LDL.LU R4, [R1+0x1c] ;  /* 0x00001c0001047983 */ /* 0x000f680000300800 */
[----:B------:R-:W2:Y:S04]  /*1f0d0*/  LDL.LU R6, [R1+0x10] ;  /* 0x0000100001067983 */ /* 0x000ea80000300800 */
[----:B------:R-:W2:Y:S01]  /*1f0e0*/  LDL.LU R3, [R1+0x24] ;  /* 0x0000240001037983 */ /* 0x000ea20000300800 */
[----:B------:R-:W-:Y:S05]  /*1f0f0*/  WARPSYNC.ALL ;  /* 0x0000000000007948 */ /* 0x000fea0003800000 */
[----:B----4-:R-:W-:Y:S01]  /*1f100*/  ULDC.64 UR6, c[0x0][0xa00] ;  /* 0x0002800000067ab9 */ /* 0x010fe20000000a00 */
[----:B------:R-:W-:Y:S01]  /*1f110*/  ULDC.64 UR4, c[0x0][0x298] ;  /* 0x0000a60000047ab9 */ /* 0x000fe20000000a00 */
[----:B------:R-:W-:Y:S01]  /*1f120*/  BAR.SYNC.DEFER_BLOCKING 0x8, 0x200 ;  /* 0x0208000000007b1d */ /* 0x000fe20000010000 */
[----:B------:R-:W-:Y:S01]  /*1f130*/  ISETP.NE.U32.AND P0, PT, RZ, UR6, PT ;  /* 0x00000006ff007c0c */ /* 0x000fe2000bf05070 */
[----:B---3--:R-:W-:-:S03]  /*1f140*/  VIADD R0, R22, 0xda00 ;  /* 0x0000da0016007836 */ /* 0x008fc60000000000 */
[----:B------:R-:W-:Y:S01]  /*1f150*/  ISETP.NE.AND.EX P0, PT, RZ, UR7, PT, P0 ;  /* 0x00000007ff007c0c */ /* 0x000fe2000bf05300 */
[----:B------:R-:W-:Y:S01]  /*1f160*/  BSSY B6, `(.L_x_2526) ;  /* 0x0000020000067945 */ /* 0x000fe20003800000 */
[----:B------:R-:W-:Y:S02]  /*1f170*/  LOP3.LUT P1, RZ, R0, 0x1bf, RZ, 0xc0, !PT ;  /* 0x000001bf00ff7812 */ /* 0x000fe4000782c0ff */
[----:B-----5:R-:W-:-:S05]  /*1f180*/  SHF.R.S32.HI R2, RZ, 0x1f, R4 ;  /* 0x0000001fff027819 */ /* 0x020fca0000011404 */
[----:B------:R-:W-:Y:S01]  /*1f190*/  IMAD R2, R2, UR4, RZ ;  /* 0x0000000402027c24 */ /* 0x000fe2000f8e02ff */
[----:B--2---:R-:W-:-:S03]  /*1f1a0*/  SEL R3, R3, RZ, !P0 ;  /* 0x000000ff03037207 */ /* 0x004fc60004000000 */
[----:B------:R-:W-:Y:S01]  /*1f1b0*/  IMAD R0, R4, UR5, R2 ;  /* 0x0000000504007c24 */ /* 0x000fe2000f8e0202 */
[----:B------:R-:W-:Y:S01]  /*1f1c0*/  SEL R2, R6, RZ, !P0 ;  /* 0x000000ff06027207 */ /* 0x000fe20004000000 */
[----:B-1----:R-:W-:-:S05]  /*1f1d0*/  IMAD.WIDE.U32 R4, R4, UR4, RZ ;  /* 0x0000000404047c25 */ /* 0x002fca000f8e00ff */
        /* <DEDUP_REMOVED lines=24> */
.L_x_2527:
[----:B------:R-:W-:Y:S05]  /*1f360*/  BSYNC B6 ;  /* 0x0000000000067941 */ /* 0x000fea0003800000 */
.L_x_2526:
[----:B--2---:R-:W2:Y:S01]  /*1f370*/  LDL.LU R0, [R1+0x1c] ;  /* 0x00001c0001007983 */ /* 0x004ea20000300800 */
[----:B------:R-:W-:Y:S01]  /*1f380*/  ULDC.64 UR4, c[0x0][0x2d8] ;  /* 0x0000b60000047ab9 */ /* 0x000fe20000000a00 */
[----:B------:R-:W1:Y:S01]  /*1f390*/  LDC R10, c[0x0][0x448] ;  /* 0x00011200ff0a7b82 */ /* 0x000e620000000800 */
[----:B------:R-:W-:Y:S01]  /*1f3a0*/  ULDC.64 UR6, c[0x0][0x2c8] ;  /* 0x0000b20000067ab9 */ /* 0x000fe20000000a00 */
[----:B------:R-:W2:Y:S01]  /*1f3b0*/  LDL.LU.64 R2, [R1+0x28] ;  /* 0x0000280001027983 */ /* 0x000ea20000300a00 */
[----:B------:R-:W-:-:S03]  /*1f3c0*/  ULDC.64 UR8, c[0x0][0x280] ;  /* 0x0000a00000087ab9 */ /* 0x000fc60000000a00 */
[----:B------:R-:W3:Y:S04]  /*1f3d0*/  LDL.LU R20, [R1+0x24] ;  /* 0x0000240001147983 */ /* 0x000ee80000300800 */
[----:B------:R-:W4:Y:S04]  /*1f3e0*/  LDL.LU R21, [R1+0x34] ;  /* 0x0000340001157983 */ /* 0x000f280000300800 */
[----:B------:R-:W4:Y:S01]  /*1f3f0*/  LDL.LU R4, [R1+0x10] ;  /* 0x0000100001047983 */ /* 0x000f220000300800 */
[----:B------:R-:W0:Y:S01]  /*1f400*/  S2R R11, SR_TID.X ;  /* 0x00000000000b7919 */ /* 0x000e220000002100 */
[----:B-1----:R-:W-:-:S13]  /*1f410*/  ISETP.NE.AND P1, PT, R10, 0x1, PT ;  /* 0x000000010a00780c */ /* 0x002fda0003f25270 */
[----:B------:R-:W1:Y:S01]  /*1f420*/  @P1 LDC R5, c[0x0][0x450] ;  /* 0x00011400ff051b82 */ /* 0x000e620000000800 */
        /* <DEDUP_REMOVED lines=17> */
[----:B------:R-:W-:Y:S01]  /*1f540*/  LOP3.LUT R6, R20, 0x60, R6, 0xf8, !PT ;  /* 0x0000006014067812 */ /* 0x000fe200078ef806 */
[----:B0-----:R-:W-:-:S04]  /*1f550*/  IMAD.SHL.U32 R20, R11, 0x8, RZ ;  /* 0x000000080b147824 */ /* 0x001fc800078e00ff */
[----:B------:R-:W-:Y:S01]  /*1f560*/  IMAD R0, R17, 0xc0, R6 ;  /* 0x000000c011007824 */ /* 0x000fe200078e0206 */
[----:B------:R-:W-:-:S03]  /*1f570*/  LOP3.LUT R20, R20, 0x18, RZ, 0xc0, !PT ;  /* 0x0000001814147812 */ /* 0x000fc600078ec0ff */
[----:B----4-:R-:W-:Y:S01]  /*1f580*/  @P1 IMAD.HI.U32 R6, R0, R4, RZ ;  /* 0x0000000400061227 */ /* 0x010fe200078e00ff */
[C---:B------:R-:W-:Y:S02]  /*1f590*/  LOP3.LUT R12, R20.reuse, 0x20, RZ, 0xfc, !PT ;  /* 0x00000020140c7812 */ /* 0x040fe400078efcff */
[----:B------:R-:W-:Y:S01]  /*1f5a0*/  LOP3.LUT R11, R20, 0x40, RZ, 0xfc, !PT ;  /* 0x00000040140b7812 */ /* 0x000fe200078efcff */
[----:B------:R-:W-:Y:S01]  /*1f5b0*/  IMAD.MOV.U32 R4, RZ, RZ, R0 ;  /* 0x000000ffff047224 */ /* 0x000fe200078e0000 */
[----:B------:R0:W5:Y:S01]  /*1f5c0*/  LDL R20, [R1+0xc] ;  /* 0x00000c0001147983 */ /* 0x0001620000100800 */
[----:B-1----:R-:W-:-:S04]  /*1f5d0*/  @P1 SHF.R.U32.HI R4, RZ, R5, R6 ;  /* 0x00000005ff041219 */ /* 0x002fc80000011606 */
[--C-:B------:R-:W-:Y:S01]  /*1f5e0*/  SHF.R.S32.HI R5, RZ, 0x1f, R4.reuse ;  /* 0x0000001fff057819 */ /* 0x100fe20000011404 */
[----:B------:R-:W-:-:S04]  /*1f5f0*/  IMAD.MOV R8, RZ, RZ, -R4 ;  /* 0x000000ffff087224 */ /* 0x000fc800078e0a04 */
[----:B------:R-:W-:Y:S02]  /*1f600*/  IMAD R5, R5, UR4, RZ ;  /* 0x0000000405057c24 */ /* 0x000fe4000f8e02ff */
[----:B------:R-:W-:Y:S02]  /*1f610*/  IMAD R8, R10, R8, R0 ;  /* 0x000000080a087224 */ /* 0x000fe400078e0200 */
[C---:B------:R-:W-:Y:S02]  /*1f620*/  IMAD R6, R4.reuse, UR5, R5 ;  /* 0x0000000504067c24 */ /* 0x040fe4000f8e0205 */
[----:B------:R-:W-:Y:S01]  /*1f630*/  IMAD.WIDE.U32 R4, R4, UR4, R2 ;  /* 0x0000000404047c25 */ /* 0x000fe2000f8e0002 */
[----:B------:R-:W-:-:S03]  /*1f640*/  SHF.R.S32.HI R9, RZ, 0x1f, R8 ;  /* 0x0000001fff097819 */ /* 0x000fc60000011408 */
[----:B------:R-:W-:Y:S02]  /*1f650*/  IMAD.IADD R5, R5, 0x1, R6 ;  /* 0x0000000105057824 */ /* 0x000fe400078e0206 */
[----:B------:R-:W-:Y:S02]  /*1f660*/  IMAD R9, R9, UR6, RZ ;  /* 0x0000000609097c24 */ /* 0x000fe4000f8e02ff */
[----:B------:R-:W-:-:S04]  /*1f670*/  IMAD.WIDE.U32 R6, R8, UR6, R4 ;  /* 0x0000000608067c25 */ /* 0x000fc8000f8e0004 */
[----:B------:R-:W-:Y:S01]  /*1f680*/  IMAD R5, R8, UR7, R9 ;  /* 0x0000000708057c24 */ /* 0x000fe2000f8e0209 */
[----:B------:R-:W-:Y:S01]  /*1f690*/  LEA R4, P0, R6, UR8, 0x1 ;  /* 0x0000000806047c11 */ /* 0x000fe2000f8008ff */
[----:B------:R-:W-:Y:S01]  /*1f6a0*/  VIADD R0, R0, 0x80 ;  /* 0x0000008000007836 */ /* 0x000fe20000000000 */
[----:B------:R-:W1:Y:S01]  /*1f6b0*/  S2R R9, SR_TID.X ;  /* 0x0000000000097919 */ /* 0x000e620000002100 */
[----:B------:R-:W-:Y:S02]  /*1f6c0*/  IMAD.IADD R5, R7, 0x1, R5 ;  /* 0x0000000107057824 */ /* 0x000fe400078e0205 */
[----:B------:R-:W2:Y:S03]  /*1f6d0*/  @P1 LDC R7, c[0x0][0x450] ;  /* 0x00011400ff071b82 */ /* 0x000ea60000000800 */
[----:B------:R-:W-:-:S05]  /*1f6e0*/  LEA.HI.X R5, R6, UR9, R5, 0x1, P0 ;  /* 0x0000000906057c11 */ /* 0x000fca00080f0c05 */
[----:B------:R-:W3:Y:S01]  /*1f6f0*/  @P1 LDC R6, c[0x0][0x44c] ;  /* 0x00011300ff061b82 */ /* 0x000ee20000000800 */
[----:B-1----:R-:W-:Y:S02]  /*1f700*/  IMAD.SHL.U32 R21, R9, 0x8, RZ ;  /* 0x0000000809157824 */ /* 0x002fe400078e00ff */
[----:B---3--:R-:W-:-:S03]  /*1f710*/  @P1 IMAD.HI.U32 R8, R0, R6, RZ ;  /* 0x0000000600081227 */ /* 0x008fc600078e00ff */
[----:B------:R-:W-:Y:S01]  /*1f720*/  LOP3.LUT R21, R21, 0x18, RZ, 0xc0, !PT ;  /* 0x0000001815157812 */ /* 0x000fe200078ec0ff */
[----:B------:R-:W-:Y:S01]  /*1f730*/  IMAD.MOV.U32 R6, RZ, RZ, R0 ;  /* 0x000000ffff067224 */ /* 0x000fe200078e0000 */
[----:B--2---:R-:W-:-:S05]  /*1f740*/  @P1 SHF.R.U32.HI R6, RZ, R7, R8 ;  /* 0x00000007ff061219 */ /* 0x004fca0000011608 */
        /* <DEDUP_REMOVED lines=17> */
[----:B------:R-:W-:-:S04]  /*1f860*/  UMOV UR4, 0xffffffff ;  /* 0xffffffff00047882 */ /* 0x000fc80000000000 */
[----:B------:R-:W-:Y:S01]  /*1f870*/  LEA.HI.X R6, R2, UR9, R6, 0x1, P3 ;  /* 0x0000000902067c11 */ /* 0x000fe200098f0c06 */
[----:B0-----:R-:W-:Y:S06]  /*1f880*/  BRA.DIV UR4, `(.L_x_2528) ;  /* 0x0000004e04507947 */ /* 0x001fec000b800000 */
[----:B------:R-:W0:Y:S02]  /*1f890*/  S2R R3, SR_TID.X ;  /* 0x0000000000037919 */ /* 0x000e240000002100 */
[----:B0-----:R-:W-:Y:S02]  /*1f8a0*/  LOP3.LUT R8, R3, 0x7f, RZ, 0xc0, !PT ;  /* 0x0000007f03087812 */ /* 0x001fe400078ec0ff */
[----:B------:R-:W2:Y:S02]  /*1f8b0*/  LDL.LU R3, [R1+0x20] ;  /* 0x0000200001037983 */ /* 0x000ea40000300800 */
[----:B------:R-:W-:Y:S02]  /*1f8c0*/  SHF.R.U32.HI R8, RZ, 0x2, R8 ;  /* 0x00000002ff087819 */ /* 0x000fe40000011608 */
[----:B------:R-:W-:Y:S03]  /*1f8d0*/  SHFL.IDX PT, R2, R5, RZ, 0x1c1f ;  /* 0x001c1fff05027589 */ /* 0x000fe600000e0000 */
[----:B------:R-:W-:-:S02]  /*1f8e0*/  IMAD R17, R17, 0xc0, R8 ;  /* 0x000000c011117824 */ /* 0x000fc400078e0208 */
[----:B--2---:R-:W-:Y:S02]  /*1f8f0*/  IMAD R0, R3, R10, RZ ;  /* 0x0000000a03007224 */ /* 0x004fe400078e02ff */
[----:B------:R-:W0:Y:S03]  /*1f900*/  SHFL.IDX PT, R3, R4, RZ, 0x1c1f ;  /* 0x001c1fff04037589 */ /* 0x000e2600000e0000 */
        /* <DEDUP_REMOVED lines=37> */
[-C--:B------:R-:W-:Y:S01]  /*1fb60*/  ISETP.GE.AND P3, PT, R2, R0.reuse, PT ;  /* 0x000000000200720c */ /* 0x080fe20003f66270 */
[----:B------:R-:W-:Y:S01]  /*1fb70*/  VIADD R2, R17, 0x60 ;  /* 0x0000006011027836 */ /* 0x000fe20000000000 */
[----:B------:R-:W1:Y:S04]  /*1fb80*/  SHFL.IDX PT, R4, R7, RZ, 0x1c1f ;  /* 0x001c1fff07047589 */ /* 0x000e6800000e0000 */
[----:B------:R-:W-:Y:S02]  /*1fb90*/  ISETP.GE.AND P4, PT, R2, R0, PT ;  /* 0x000000000200720c */ /* 0x000fe40003f86270 */
[----:B------:R-:W2:Y:S04]  /*1fba0*/  SHFL.IDX PT, R2, R6, RZ, 0x1c1f ;  /* 0x001c1fff06027589 */ /* 0x000ea800000e0000 */
[----:B------:R-:W3:Y:S07]  /*1fbb0*/  SHFL.IDX PT, R6, R6, 0x1, 0x1c1f ;  /* 0x003c1f0006067f89 */ /* 0x000eee00000e0000 */
[----:B0-----:R-:W-:-:S05]  /*1fbc0*/  @!P4 LEA R3, P5, R21, R3, 0x1 ;  /* 0x000000031503c211 */ /* 0x001fca00078a08ff */
[----:B------:R-:W-:Y:S01]  /*1fbd0*/  @!P4 IMAD.X R8, RZ, RZ, R5, P5 ;  /* 0x000000ffff08c224 */ /* 0x000fe200028e0605 */
[----:B-1----:R-:W-:-:S05]  /*1fbe0*/  @!P3 LEA R4, P5, R21, R4, 0x1 ;  /* 0x000000041504b211 */ /* 0x002fca00078a08ff */
[----:B--2---:R-:W-:Y:S02]  /*1fbf0*/  @!P3 IMAD.X R5, RZ, RZ, R2, P5 ;  /* 0x000000ffff05b224 */ /* 0x004fe400028e0602 */
[----:B------:R-:W-:Y:S02]  /*1fc00*/  @!P4 IMAD.MOV.U32 R2, RZ, RZ, R3 ;  /* 0x000000ffff02c224 */ /* 0x000fe400078e0003 */
[----:B------:R-:W-:-:S05]  /*1fc10*/  @!P4 IMAD.MOV.U32 R3, RZ, RZ, R8 ;  /* 0x000000ffff03c224 */ /* 0x000fca00078e0008 */
[----:B------:R-:W-:Y:S04]  /*1fc20*/  @!P4 LDGSTS.E.BYPASS.LTC128B.128 [R20+0xf200], desc[UR60][R2.64], !P2 ;  /* 0x0f2000000214cfae */ /* 0x000fe8000d101d7c */
[----:B------:R-:W-:Y:S04]  /*1fc30*/  @!P4 LDGSTS.E.BYPASS.LTC128B.128 [R20+0x12200], desc[UR60][R2.64+0x40], !P1 ;  /* 0x122000400214cfae */ /* 0x000fe8000c901d7c */
[----:B------:R0:W-:Y:S02]  /*1fc40*/  @!P4 LDGSTS.E.BYPASS.LTC128B.128 [R20+0x15200], desc[UR60][R2.64+0x80], !P0 ;  /* 0x152000800214cfae */ /* 0x0001e4000c101d7c */
[----:B0-----:R-:W-:-:S02]  /*1fc50*/  @!P3 IMAD.MOV.U32 R2, RZ, RZ, R4 ;  /* 0x000000ffff02b224 */ /* 0x001fc400078e0004 */
[----:B------:R-:W-:-:S05]  /*1fc60*/  @!P3 IMAD.MOV.U32 R3, RZ, RZ, R5 ;  /* 0x000000ffff03b224 */ /* 0x000fca00078e0005 */
[----:B------:R-:W-:Y:S04]  /*1fc70*/  @!P3 LDGSTS.E.BYPASS.LTC128B.128 [R20+0xfa00], desc[UR60][R2.64], !P2 ;  /* 0x0fa000000214bfae */ /* 0x000fe8000d101d7c */
[----:B------:R-:W-:Y:S04]  /*1fc80*/  @!P3 LDGSTS.E.BYPASS.LTC128B.128 [R20+0x12a00], desc[UR60][R2.64+0x40], !P1 ;  /* 0x12a000400214bfae */ /* 0x000fe8000c901d7c */
[----:B------:R0:W-:Y:S04]  /*1fc90*/  @!P3 LDGSTS.E.BYPASS.LTC128B.128 [R20+0x15a00], desc[UR60][R2.64+0x80], !P0 ;  /* 0x15a000800214bfae */ /* 0x0001e8000c101d7c */
[----:B0--3--:R0:W1:Y:S02]  /*1fca0*/  SHFL.IDX PT, R2, R7, 0x1, 0x1c1f ;  /* 0x003c1f0007027f89 */ /* 0x00906400000e0000 */
.L_x_2680:
        /* <DEDUP_REMOVED lines=13> */
.L_x_2529:
        /* <DEDUP_REMOVED lines=14> */
[----:B-1----:R-:W2:Y:S01]  /*1fe60*/  LDL R2, [R1+0x18] ;  /* 0x0000180001027983 */ /* 0x002ea20000100800 */
[----:B------:R1:W-:Y:S01]  /*1fe70*/  SYNCS.ARRIVE.TRANS64.A1T0 RZ, [R22+URZ+0x31c00], RZ ;  /* 0x031c00ff16ff79a7 */ /* 0x0003e2000810003f */
[----:B------:R-:W-:Y:S01]  /*1fe80*/  BSSY B0, `(.L_x_2530) ;  /* 0x0000004000007945 */ /* 0x000fe20003800000 */
[----:B------:R-:W3:Y:S01]  /*1fe90*/  SYNCS.PHASECHK.TRANS64.TRYWAIT P0, [R22+URZ+0x31c20], R3 ;  /* 0x031c2003160075a7 */ /* 0x000ee2000800017f */
[----:B--2---:R-:W-:Y:S02]  /*1fea0*/  ISETP.GE.AND P1, PT, R2, 0x2, PT ;  /* 0x000000020200780c */ /* 0x004fe40003f26270 */
[----:B-1-3--:R-:W-:Y:S11]  /*1feb0*/  @!P0 BRA `(.L_x_2531) ;  /* 0x0000004c00e48947 */ /* 0x00aff60003800000 */
.L_x_2681:
[----:B------:R-:W-:Y:S05]  /*1fec0*/  BSYNC B0 ;  /* 0x0000000000007941 */ /* 0x000fea0003800000 */
.L_x_2530:
[----:B------:R-:W-:Y:S04]  /*1fed0*/  BSSY B0, `(.L_x_2532) ;  /* 0x0000226000007945 */ /* 0x000fe80003800000 */
[----:B------:R-:W-:Y:S05]  /*1fee0*/  @!P1 BRA `(.L_x_2533) ;  /* 0x0000002000909947 */ /* 0x000fea0003800000 */
[----:B------:R-:W2:Y:S01]  /*1fef0*/  LDL R2, [R1+0x18] ;  /* 0x0000180001027983 */ /* 0x000ea20000100800 */
[----:B------:R-:W-:Y:S01]  /*1ff00*/  BSSY B2, `(.L_x_2534) ;  /* 0x00000bc000027945 */ /* 0x000fe20003800000 */
[C---:B--2---:R-:W-:Y:S01]  /*1ff10*/  LOP3.LUT R0, R2.reuse, 0x1, RZ, 0xc0, !PT ;  /* 0x0000000102007812 */ /* 0x044fe200078ec0ff */
[----:B0-----:R-:W-:-:S03]  /*1ff20*/  VIADD R7, R2, 0xfffffffe ;  /* 0xfffffffe02077836 */ /* 0x001fc60000000000 */
        /* <DEDUP_REMOVED lines=14> */
[----:B------:R-:W-:Y:S01]  /*20010*/  ISETP.NE.U32.AND P0, PT, RZ, UR4, PT ;  /* 0x00000004ff007c0c */ /* 0x000fe2000bf05070 */
[----:B------:R-:W-:-:S03]  /*20020*/  IMAD.MOV.U32 R0, RZ, RZ, R7 ;  /* 0x000000ffff007224 */ /* 0x000fc600078e0007 */
[----:B------:R-:W-:-:S13]  /*20030*/  ISETP.NE.AND.EX P0, PT, RZ, UR5, PT, P0 ;  /* 0x00000005ff007c0c */ /* 0x000fda000bf05300 */
[----:B------:R-:W-:Y:S05]  /*20040*/  @!P0 BRA `(.L_x_2538) ;  /* 0x0000000000488947 */ /* 0x000fea0003800000 */
[----:B------:R-:W2:Y:S01]  /*20050*/  LDL R10, [R1+0x8] ;  /* 0x00000800010a7983 */ /* 0x000ea20000100800 */
[----:B------:R-:W0:Y:S01]  /*20060*/  LDC R4, c[0x0][0x43c] ;  /* 0x00010f00ff047b82 */ /* 0x000e220000000800 */
[----:B------:R-:W-:Y:S01]  /*20070*/  ULDC.64 UR6, c[0x0][0x428] ;  /* 0x00010a0000067ab9 */ /* 0x000fe20000000a00 */
[----:B0-----:R-:W-:-:S13]  /*20080*/  ISETP.NE.AND P0, PT, R4, 0x1, PT ;  /* 0x000000010400780c */ /* 0x001fda0003f05270 */
[----:B-1----:R-:W0:Y:S02]  /*20090*/  @P0 LDC.64 R2, c[0x0][0x440] ;  /* 0x00011000ff020b82 */ /* 0x002e240000000a00 */
[----:B0-----:R-:W-:-:S04]  /*200a0*/  @P0 IMAD.HI.U32 R0, R7, R2, RZ ;  /* 0x0000000207000227 */ /* 0x001fc800078e00ff */
[----:B------:R-:W-:Y:S01]  /*200b0*/  IMAD.MOV.U32 R2, RZ, RZ, R7 ;  /* 0x000000ffff027224 */ /* 0x000fe200078e0007 */
[----:B------:R-:W-:-:S04]  /*200c0*/  @P0 SHF.R.U32.HI R2, RZ, R3, R0 ;  /* 0x00000003ff020219 */ /* 0x000fc80000011600 */
[--C-:B------:R-:W-:Y:S01]  /*200d0*/  SHF.R.S32.HI R3, RZ, 0x1f, R2.reuse ;  /* 0x0000001fff037819 */ /* 0x100fe20000011402 */
[----:B------:R-:W-:-:S04]  /*200e0*/  IMAD.MOV R0, RZ, RZ, -R2 ;  /* 0x000000ffff007224 */ /* 0x000fc800078e0a02 */
[----:B------:R-:W-:Y:S02]  /*200f0*/  IMAD R0, R4, R0, R7 ;  /* 0x0000000004007224 */ /* 0x000fe400078e0207 */
[----:B------:R-:W-:-:S04]  /*20100*/  IMAD.WIDE.U32 R2, R26, UR6, R2 ;  /* 0x000000061a027c25 */ /* 0x000fc8000f8e0002 */
[----:B--2---:R-:W-:-:S04]  /*20110*/  IMAD R4, R10, UR6, RZ ;  /* 0x000000060a047c24 */ /* 0x004fc8000f8e02ff */
[----:B------:R-:W-:-:S04]  /*20120*/  IMAD R4, R26, UR7, R4 ;  /* 0x000000071a047c24 */ /* 0x000fc8000f8e0204 */
[----:B------:R-:W-:Y:S01]  /*20130*/  IMAD.IADD R3, R4, 0x1, R3 ;  /* 0x0000000104037824 */ /* 0x000fe200078e0203 */
[----:B------:R-:W-:-:S04]  /*20140*/  LEA R4, P0, R2, UR4, 0x2 ;  /* 0x0000000402047c11 */ /* 0x000fc8000f8010ff */
[----:B------:R-:W-:-:S06]  /*20150*/  LEA.HI.X R5, R2, UR5, R3, 0x2, P0 ;  /* 0x0000000502057c11 */ /* 0x000fcc00080f1403 */
[----:B------:R0:W5:Y:S03]  /*20160*/  LDG.E R5, desc[UR60][R4.64] ;  /* 0x0000003c04057981 */ /* 0x000166000c1e1900 */
.L_x_2538:
[----:B-1----:R-:W-:Y:S01]  /*20170*/  IMAD R3, R6, 0x8, R22 ;  /* 0x0000000806037824 */ /* 0x002fe200078e0216 */
[----:B------:R-:W-:Y:S01]  /*20180*/  SHF.L.U32 R2, R9, 0x1f, RZ ;  /* 0x0000001f09027819 */ /* 0x000fe200000006ff */
[----:B------:R-:W-:Y:S03]  /*20190*/  BSSY B3, `(.L_x_2539) ;  /* 0x0000003000037945 */ /* 0x000fe60003800000 */
[----:B------:R-:W1:Y:S02]  /*201a0*/  SYNCS.PHASECHK.TRANS64.TRYWAIT P0, [R3+URZ+0x31c40], R2 ;  /* 0x031c4002030075a7 */ /* 0x000e64000800017f */
[----:B-1----:R-:W-:Y:S05]  /*201b0*/  @!P0 BRA `(.L_x_2540) ;  /* 0x0000004c00388947 */ /* 0x002fea0003800000 */
.L_x_2682:
[----:B------:R-:W-:Y:S05]  /*201c0*/  BSYNC B3 ;  /* 0x0000000000037941 */ /* 0x000fea0003800000 */
.L_x_2539:
        /* <DEDUP_REMOVED lines=12> */
.L_x_2542:
[----:B------:R-:W-:Y:S05]  /*20290*/  BSYNC B3 ;  /* 0x0000000000037941 */ /* 0x000fea0003800000 */
.L_x_2541:
        /* <DEDUP_REMOVED lines=11> */
.L_x_2543:
        /* <DEDUP_REMOVED lines=16> */
.L_x_2544:
        /* <DEDUP_REMOVED lines=16> */
.L_x_2545:
        /* <DEDUP_REMOVED lines=15> */
.L_x_2683:
[----:B------:R-:W-:Y:S05]  /*20640*/  BSYNC B3 ;  /* 0x0000000000037941 */ /* 0x000fea0003800000 */
.L_x_2546:
        /* <DEDUP_REMOVED lines=12> */
.L_x_2549:
[----:B------:R-:W-:Y:S05]  /*20710*/  BSYNC B3 ;  /* 0x0000000000037941 */ /* 0x000fea0003800000 */
.L_x_2548:
        /* <DEDUP_REMOVED lines=11> */
.L_x_2550:
        /* <DEDUP_REMOVED lines=15> */
.L_x_2551:
        /* <DEDUP_REMOVED lines=15> */
.L_x_2552:
        /* <DEDUP_REMOVED lines=12> */
.L_x_2537:
[----:B------:R-:W-:Y:S05]  /*20a70*/  BSYNC B1 ;  /* 0x0000000000017941 */ /* 0x000fea0003800000 */
.L_x_2536:
[----:B------:R-:W2:Y:S01]  /*20a80*/  LDL.LU R0, [R1+0x18] ;  /* 0x0000180001007983 */ /* 0x000ea20000300800 */
[----:B------:R-:W-:Y:S02]  /*20a90*/  IMAD.MOV.U32 R23, RZ, RZ, R6 ;  /* 0x000000ffff177224 */ /* 0x000fe400078e0006 */
[----:B------:R-:W-:Y:S02]  /*20aa0*/  IMAD.MOV.U32 R27, RZ, RZ, R9 ;  /* 0x000000ffff1b7224 */ /* 0x000fe400078e0009 */
[----:B--2---:R-:W-:-:S07]  /*20ab0*/  VIADD R0, R0, 0xfffffffd ;  /* 0xfffffffd00007836 */ /* 0x004fce0000000000 */
.L_x_2535:
[----:B------:R-:W-:Y:S05]  /*20ac0*/  BSYNC B2 ;  /* 0x0000000000027941 */ /* 0x000fea0003800000 */
.L_x_2534:
[----:B------:R-:W-:-:S13]  /*20ad0*/  ISETP.NE.AND P0, PT, R7, RZ, PT ;  /* 0x000000ff0700720c */ /* 0x000fda0003f05270 */
[----:B------:R-:W-:Y:S05]  /*20ae0*/  @!P0 BRA `(.L_x_2533) ;  /* 0x0000001400908947 */ /* 0x000fea0003800000 */
[----:B------:R-:W-:-:S07]  /*20af0*/  IMAD.MOV.U32 R4, RZ, RZ, R24 ;  /* 0x000000ffff047224 */ /* 0x000fce00078e0018 */
.L_x_2587:
        /* <DEDUP_REMOVED lines=33> */
.L_x_2555:
[----:B-1----:R-:W-:Y:S01]  /*20d10*/  IMAD R3, R6, 0x8, R22 ;  /* 0x0000000806037824 */ /* 0x002fe200078e0216 */
[----:B------:R-:W-:Y:S01]  /*20d20*/  SHF.L.U32 R2, R7, 0x1f, RZ ;  /* 0x0000001f07027819 */ /* 0x000fe200000006ff */
[----:B------:R-:W-:Y:S03]  /*20d30*/  BSSY B2, `(.L_x_2556) ;  /* 0x0000003000027945 */ /* 0x000fe60003800000 */
[----:B------:R-:W1:Y:S02]  /*20d40*/  SYNCS.PHASECHK.TRANS64.TRYWAIT P0, [R3+URZ+0x31c40], R2 ;  /* 0x031c4002030075a7 */ /* 0x000e64000800017f */
[----:B-1----:R-:W-:Y:S05]  /*20d50*/  @!P0 BRA `(.L_x_2557) ;  /* 0x0000004000788947 */ /* 0x002fea0003800000 */
.L_x_2684:
[----:B------:R-:W-:Y:S05]  /*20d60*/  BSYNC B2 ;  /* 0x0000000000027941 */ /* 0x000fea0003800000 */
.L_x_2556:
        /* <DEDUP_REMOVED lines=12> */
.L_x_2559:
[----:B------:R-:W-:Y:S05]  /*20e30*/  BSYNC B2 ;  /* 0x0000000000027941 */ /* 0x000fea0003800000 */
.L_x_2558:
        /* <DEDUP_REMOVED lines=11> */
.L_x_2560:
        /* <DEDUP_REMOVED lines=16> */
.L_x_2561:
        /* <DEDUP_REMOVED lines=16> */
.L_x_2562:
        /* <DEDUP_REMOVED lines=15> */
.L_x_2685:
[----:B------:R-:W-:Y:S05]  /*211e0*/  BSYNC B2 ;  /* 0x0000000000027941 */ /* 0x000fea0003800000 */
.L_x_2563:
        /* <DEDUP_REMOVED lines=11> */
.L_x_2566:
[----:B------:R-:W-:Y:S05]  /*212a0*/  BSYNC B2 ;  /* 0x0000000000027941 */ /* 0x000fea0003800000 */
.L_x_2565:
        /* <DEDUP_REMOVED lines=10> */
.L_x_2567:
        /* <DEDUP_REMOVED lines=15> */
.L_x_2568:
        /* <DEDUP_REMOVED lines=15> */
.L_x_2569:
        /* <DEDUP_REMOVED lines=12> */
.L_x_2554:
[----:B------:R-:W-:Y:S05]  /*215f0*/  BSYNC B1 ;  /* 0x0000000000017941 */ /* 0x000fea0003800000 */
.L_x_2553:
        /* <DEDUP_REMOVED lines=32> */
.L_x_2572:
[----:B------:R-:W-:Y:S01]  /*21800*/  IMAD R2, R23, 0x8, R22 ;  /* 0x0000000817027824 */ /* 0x000fe200078e0216 */
[----:B-1----:R-:W-:Y:S01]  /*21810*/  SHF.L.U32 R3, R27, 0x1f, RZ ;  /* 0x0000001f1b037819 */ /* 0x002fe200000006ff */
[----:B------:R-:W-:Y:S03]  /*21820*/  BSSY B2, `(.L_x_2573) ;  /* 0x0000003000027945 */ /* 0x000fe60003800000 */
[----:B------:R-:W1:Y:S02]  /*21830*/  SYNCS.PHASECHK.TRANS64.TRYWAIT P0, [R2+URZ+0x31c40], R3 ;  /* 0x031c4003020075a7 */ /* 0x000e64000800017f */
[----:B-1----:R-:W-:Y:S05]  /*21840*/  @!P0 BRA `(.L_x_2574) ;  /* 0x0000003400e48947 */ /* 0x002fea0003800000 */
.L_x_2686:
[----:B------:R-:W-:Y:S05]  /*21850*/  BSYNC B2 ;  /* 0x0000000000027941 */ /* 0x000fea0003800000 */
.L_x_2573:
        /* <DEDUP_REMOVED lines=12> */
.L_x_2576:
[----:B------:R-:W-:Y:S05]  /*21920*/  BSYNC B2 ;  /* 0x0000000000027941 */ /* 0x000fea0003800000 */
.L_x_2575:
        /* <DEDUP_REMOVED lines=12> */
.L_x_2577:
        /* <DEDUP_REMOVED lines=16> */
.L_x_2578:
        /* <DEDUP_REMOVED lines=16> */
.L_x_2579:
        /* <DEDUP_REMOVED lines=15> */
.L_x_2687:
[----:B------:R-:W-:Y:S05]  /*21ce0*/  BSYNC B2 ;  /* 0x0000000000027941 */ /* 0x000fea0003800000 */
.L_x_2580:
        /* <DEDUP_REMOVED lines=11> */
.L_x_2583:
[----:B------:R-:W-:Y:S05]  /*21da0*/  BSYNC B2 ;  /* 0x0000000000027941 */ /* 0x000fea0003800000 */
.L_x_2582:
        /* <DEDUP_REMOVED lines=10> */
.L_x_2584:
        /* <DEDUP_REMOVED lines=15> */
.L_x_2585:
        /* <DEDUP_REMOVED lines=15> */
.L_x_2586:
        /* <DEDUP_REMOVED lines=12> */
.L_x_2571:
[----:B------:R-:W-:Y:S05]  /*220f0*/  BSYNC B1 ;  /* 0x0000000000017941 */ /* 0x000fea0003800000 */
.L_x_2570:
[C---:B------:R-:W-:Y:S01]  /*22100*/  ISETP.GT.AND P0, PT, R0.reuse, 0x1, PT ;  /* 0x000000010000780c */ /* 0x040fe20003f04270 */
[----:B------:R-:W-:-:S12]  /*22110*/  VIADD R0, R0, 0xfffffffe ;  /* 0xfffffffe00007836 */ /* 0x000fd80000000000 */
[----:B------:R-:W-:Y:S05]  /*22120*/  @P0 BRA `(.L_x_2587) ;  /* 0xffffffe800740947 */ /* 0x000fea000383ffff */
.L_x_2533:
[----:B------:R-:W-:Y:S05]  /*22130*/  BSYNC B0 ;  /* 0x0000000000007941 */ /* 0x000fea0003800000 */
.L_x_2532:
        /* <DEDUP_REMOVED lines=17> */
.L_x_2589:
[----:B------:R-:W-:Y:S05]  /*22250*/  BSYNC B0 ;  /* 0x0000000000007941 */ /* 0x000fea0003800000 */
.L_x_2588:
[----:B------:R-:W2:Y:S01]  /*22260*/  LDL R0, [R1] ;  /* 0x0000000001007983 */ /* 0x000ea20000100800 */
[----:B------:R-:W-:Y:S01]  /*22270*/  BSSY B0, `(.L_x_2590) ;  /* 0x0000046000007945 */ /* 0x000fe20003800000 */
[----:B--2---:R-:W-:-:S13]  /*22280*/  LOP3.LUT P0, RZ, R0, 0x1, RZ, 0xc0, !PT ;  /* 0x0000000100ff7812 */ /* 0x004fda000780c0ff */
[----:B------:R-:W-:Y:S05]  /*22290*/  @!P0 BRA `(.L_x_2591) ;  /* 0x00000004000c8947 */ /* 0x000fea0003800000 */
[----:B-1----:R-:W-:Y:S01]  /*222a0*/  IMAD R3, R23, 0x8, R22 ;  /* 0x0000000817037824 */ /* 0x002fe200078e0216 */
[----:B------:R-:W-:Y:S01]  /*222b0*/  SHF.L.U32 R0, R27, 0x1f, RZ ;  /* 0x0000001f1b007819 */ /* 0x000fe200000006ff */
[----:B------:R-:W-:Y:S01]  /*222c0*/  BSSY B1, `(.L_x_2592) ;  /* 0x0000004000017945 */ /* 0x000fe20003800000 */
[----:B------:R-:W-:Y:S02]  /*222d0*/  ISETP.NE.AND P1, PT, R6, RZ, PT ;  /* 0x000000ff0600720c */ /* 0x000fe40003f25270 */
[----:B------:R-:W1:Y:S02]  /*222e0*/  SYNCS.PHASECHK.TRANS64.TRYWAIT P0, [R3+URZ+0x31c60], R0 ;  /* 0x031c6000030075a7 */ /* 0x000e64000800017f */
[----:B-1----:R-:W-:Y:S09]  /*222f0*/  @!P0 BRA `(.L_x_2593) ;  /* 0x0000002c00608947 */ /* 0x002ff20003800000 */
.L_x_2688:
[----:B------:R-:W-:Y:S05]  /*22300*/  BSYNC B1 ;  /* 0x0000000000017941 */ /* 0x000fea0003800000 */
.L_x_2592:
        /* <DEDUP_REMOVED lines=9> */
.L_x_2595:
[----:B------:R-:W-:Y:S05]  /*223a0*/  BSYNC B1 ;  /* 0x0000000000017941 */ /* 0x000fea0003800000 */
.L_x_2594:
        /* <DEDUP_REMOVED lines=10> */
.L_x_2596:
        /* <DEDUP_REMOVED lines=15> */
.L_x_2597:
        /* <DEDUP_REMOVED lines=15> */
.L_x_2598:
        /* <DEDUP_REMOVED lines=10> */
.L_x_2591:
[----:B------:R-:W-:Y:S05]  /*226d0*/  BSYNC B0 ;  /* 0x0000000000007941 */ /* 0x000fea0003800000 */
.L_x_2590:
[----:B------:R-:W-:-:S05]  /*226e0*/  VIADD R23, R23, 0x1 ;  /* 0x0000000117177836 */ /* 0x000fca0000000000 */
[----:B------:R-:W-:-:S04]  /*226f0*/  ISETP.NE.AND P0, PT, R23, 0x2, PT ;  /* 0x000000021700780c */ /* 0x000fc80003f05270 */
[----:B------:R-:W-:Y:S02]  /*22700*/  SEL R0, RZ, 0x1, P0 ;  /* 0x00000001ff007807 */ /* 0x000fe40000000000 */
[----:B------:R-:W-:Y:S02]  /*22710*/  SEL R23, R23, RZ, P0 ;  /* 0x000000ff17177207 */ /* 0x000fe40000000000 */
[----:B------:R-:W-:-:S07]  /*22720*/  LOP3.LUT R27, R27, R0, RZ, 0x3c, !PT ;  /* 0x000000001b1b7212 */ /* 0x000fce00078e3cff */
.L_x_2514:
[----:B------:R-:W-:Y:S05]  /*22730*/  BSYNC B7 ;  /* 0x0000000000077941 */ /* 0x000fea0003800000 */
.L_x_2512:
[----:B------:R-:W3:Y:S02]  /*22740*/  LDL R0, [R1] ;  /* 0x0000000001007983 */ /* 0x000ee40000100800 */
[----:B---3--:R-:W-:-:S13]  /*22750*/  LOP3.LUT P0, RZ, R0, 0x2, RZ, 0xc0, !PT ;  /* 0x0000000200ff7812 */ /* 0x008fda000780c0ff */
[----:B------:R-:W-:Y:S05]  /*22760*/  @!P0 BRA `(.L_x_2599) ;  /* 0x0000000000248947 */ /* 0x000fea0003800000 */
[----:B------:R-:W-:Y:S05]  /*22770*/  WARPSYNC.ALL ;  /* 0x0000000000007948 */ /* 0x000fea0003800000 */
[----:B------:R-:W3:Y:S08]  /*22780*/  S2UR UR5, SR_CgaCtaId ;  /* 0x00000000000579c3 */ /* 0x000ef00000008800 */
[----:B------:R-:W-:Y:S06]  /*22790*/  BAR.SYNC.DEFER_BLOCKING 0x5, 0x200 ;  /* 0x0148000000007b1d */ /* 0x000fec0000010000 */
[----:B------:R-:W-:-:S02]  /*227a0*/  UMOV UR4, 0x400 ;  /* 0x0000040000047882 */ /* 0x000fc40000000000 */
[----:B---3--:R-:W-:-:S06]  /*227b0*/  ULEA UR4, UR5, UR4, 0x18 ;  /* 0x0000000405047291 */ /* 0x008fcc000f8ec03f */
[----:B-1----:R-:W-:-:S05]  /*227c0*/  IMAD.U32 R22, RZ, RZ, UR4 ;  /* 0x00000004ff167e24 */ /* 0x002fca000f8e00ff */
[----:B------:R1:W3:Y:S01]  /*227d0*/  LDS.128 R16, [R22+0x31cd0] ;  /* 0x031cd00016107984 */ /* 0x0002e20000000c00 */
[----:B------:R-:W-:Y:S06]  /*227e0*/  BAR.ARV 0x4, 0x200 ;  /* 0x0108000000007b1d */ /* 0x000fec0000002000 */
[----:B------:R-:W-:Y:S05]  /*227f0*/  BRA `(.L_x_2600) ;  /* 0x0000000800cc7947 */ /* 0x000fea0003800000 */
.L_x_2599:
[----:B------:R-:W0:Y:S01]  /*22800*/  S2R R0, SR_TID.X ;  /* 0x0000000000007919 */ /* 0x000e220000002100 */
[----:B------:R-:W-:Y:S01]  /*22810*/  UMOV UR4, 0xffffffff ;  /* 0xffffffff00047882 */ /* 0x000fe20000000000 */
[----:B0-2---:R-:W-:-:S04]  /*22820*/  LOP3.LUT R7, R0, 0x1f, RZ, 0xc0, !PT ;  /* 0x0000001f00077812 */ /* 0x005fc800078ec0ff */
[----:B------:R-:W-:Y:S01]  /*22830*/  ISETP.NE.AND P0, PT, R7, 0x1f, PT ;  /* 0x0000001f0700780c */ /* 0x000fe20003f05270 */
[----:B------:R-:W-:-:S12]  /*22840*/  BRA.DIV UR4, `(.L_x_2601) ;  /* 0x0000002a04207947 */ /* 0x000fd8000b800000 */
[----:B------:R-:W-:Y:S01]  /*22850*/  IMAD.IADD R5, R19, 0x1, R7 ;  /* 0x0000000113057824 */ /* 0x000fe200078e0207 */
[----:B------:R-:W-:-:S04]  /*22860*/  ULDC UR4, c[0x0][0xc3c] ;  /* 0x00030f0000047ab9 */ /* 0x000fc80000000800 */
[----:B------:R-:W-:-:S13]  /*22870*/  ISETP.GE.OR P1, PT, R5, UR4, !P0 ;  /* 0x0000000405007c0c */ /* 0x000fda000c726670 */
[----:B-1----:R-:W0:Y:S02]  /*22880*/  @!P1 LDC.64 R2, c[0x0][0xc80] ;  /* 0x00032000ff029b82 */ /* 0x002e240000000a00 */
        /* <DEDUP_REMOVED lines=27> */
.L_x_2698:
[----:B------:R-:W-:Y:S02]  /*22a40*/  ULDC UR4, c[0x0][0xc38] ;  /* 0x00030e0000047ab9 */ /* 0x000fe40000000800 */
[----:B------:R-:W-:-:S04]  /*22a50*/  IMAD.U32 R4, RZ, RZ, UR4 ;  /* 0x00000004ff047e24 */ /* 0x000fc8000f8e00ff */
[----:B-1----:R-:W-:-:S04]  /*22a60*/  IMAD R5, R14, R4, RZ ;  /* 0x000000040e057224 */ /* 0x002fc800078e02ff */
[----:B------:R-:W-:-:S05]  /*22a70*/  IMAD.IADD R16, R16, 0x1, R5 ;  /* 0x0000000110107824 */ /* 0x000fca00078e0205 */
[----:B------:R-:W-:-:S13]  /*22a80*/  ISETP.GT.AND P6, PT, R16, R0, PT ;  /* 0x000000001000720c */ /* 0x000fda0003fc4270 */
[----:B------:R-:W-:Y:S05]  /*22a90*/  @P6 BRA `(.L_x_2602) ;  /* 0x00000000009c6947 */ /* 0x000fea0003800000 */
.L_x_2607:
        /* <DEDUP_REMOVED lines=14> */
.L_x_2605:
[----:B------:R-:W-:Y:S05]  /*22b80*/  BSYNC B0 ;  /* 0x0000000000007941 */ /* 0x000fea0003800000 */
.L_x_2604:
        /* <DEDUP_REMOVED lines=18> */
.L_x_2706:
[----:B------:R-:W-:Y:S02]  /*22cb0*/  ULDC UR4, c[0x0][0xc38] ;  /* 0x00030e0000047ab9 */ /* 0x000fe40000000800 */
[----:B------:R-:W-:-:S04]  /*22cc0*/  IMAD.U32 R4, RZ, RZ, UR4 ;  /* 0x00000004ff047e24 */ /* 0x000fc8000f8e00ff */
[----:B-1----:R-:W-:-:S04]  /*22cd0*/  IMAD R5, R14, R4, RZ ;  /* 0x000000040e057224 */ /* 0x002fc800078e02ff */
[----:B------:R-:W-:-:S05]  /*22ce0*/  IMAD.IADD R16, R5, 0x1, R16 ;  /* 0x0000000105107824 */ /* 0x000fca00078e0210 */
[----:B------:R-:W-:-:S13]  /*22cf0*/  ISETP.GT.AND P6, PT, R16, R0, PT ;  /* 0x000000001000720c */ /* 0x000fda0003fc4270 */
[----:B------:R-:W-:Y:S05]  /*22d00*/  @!P6 BRA `(.L_x_2607) ;  /* 0xfffffffc0064e947 */ /* 0x000fea000383ffff */
.L_x_2602:
        /* <DEDUP_REMOVED lines=8> */
.L_x_2710:
[----:B------:R-:W-:Y:S01]  /*22d90*/  ISETP.NE.AND P0, PT, R5, RZ, PT ;  /* 0x000000ff0500720c */ /* 0x000fe20003f05270 */
[----:B------:R-:W-:-:S12]  /*22da0*/  IMAD.MOV.U32 R5, RZ, RZ, RZ ;  /* 0x000000ffff057224 */ /* 0x000fd800078e00ff */
[----:B------:R-:W-:Y:S05]  /*22db0*/  @!P0 BRA `(.L_x_2609) ;  /* 0x0000000000108947 */ /* 0x000fea0003800000 */
[----:B------:R-:W-:Y:S01]  /*22dc0*/  UMOV UR4, 0xffffffff ;  /* 0xffffffff00047882 */ /* 0x000fe20000000000 */
[----:B------:R-:W-:Y:S02]  /*22dd0*/  VIADD R12, R6, 0xffffffff ;  /* 0xffffffff060c7836 */ /* 0x000fe40000000000 */
[----:B------:R-:W-:Y:S05]  /*22de0*/  BRA.DIV UR4, `(.L_x_2610) ;  /* 0x0000002a04e07947 */ /* 0x000fea000b800000 */
[----:B------:R3:W4:Y:S02]  /*22df0*/  SHFL.IDX PT, R5, R3, R12, 0x1f ;  /* 0x00001f0c03057589 */ /* 0x00072400000e0000 */
.L_x_2609:
[----:B01-3--:R-:W0:Y:S01]  /*22e00*/  LDC.64 R2, c[0x0][0xc90] ;  /* 0x00032400ff027b82 */ /* 0x00be220000000a00 */
[----:B------:R-:W-:-:S04]  /*22e10*/  IMAD.IADD R19, R6, 0x1, R19 ;  /* 0x0000000106137824 */ /* 0x000fc800078e0213 */
[----:B0-----:R-:W-:-:S05]  /*22e20*/  IMAD.WIDE R2, R19, 0x4, R2 ;  /* 0x0000000413027825 */ /* 0x001fca00078e0202 */
[----:B------:R-:W2:Y:S01]  /*22e30*/  LDG.E R7, desc[UR60][R2.64] ;  /* 0x0000003c02077981 */ /* 0x000ea2000c1e1900 */
[----:B----4-:R-:W-:Y:S02]  /*22e40*/  IMAD R16, R5, R4, R16 ;  /* 0x0000000405107224 */ /* 0x010fe400078e0210 */
[----:B--2---:R-:W-:-:S05]  /*22e50*/  IMAD R6, R17, R7, RZ ;  /* 0x0000000711067224 */ /* 0x004fca00078e02ff */
[----:B------:R-:W-:-:S04]  /*22e60*/  IABS R8, R6 ;  /* 0x0000000600087213 */ /* 0x000fc80000000000 */
[----:B------:R-:W0:Y:S08]  /*22e70*/  I2F.RP R9, R8 ;  /* 0x0000000800097306 */ /* 0x000e300000209400 */
[----:B0-----:R-:W0:Y:S02]  /*22e80*/  MUFU.RCP R9, R9 ;  /* 0x0000000900097308 */ /* 0x001e240000001000 */
[----:B0-----:R-:W-:-:S06]  /*22e90*/  VIADD R10, R9, 0xffffffe ;  /* 0x0ffffffe090a7836 */ /* 0x001fcc0000000000 */
[----:B------:R-:W0:Y:S02]  /*22ea0*/  F2I.FTZ.U32.TRUNC.NTZ R3, R10 ;  /* 0x0000000a00037305 */ /* 0x000e24000021f000 */
[----:B0-----:R-:W-:-:S04]  /*22eb0*/  IMAD.MOV R2, RZ, RZ, -R3 ;  /* 0x000000ffff027224 */ /* 0x001fc800078e0a03 */
[----:B------:R-:W-:Y:S02]  /*22ec0*/  IMAD R5, R2, R8, RZ ;  /* 0x0000000802057224 */ /* 0x000fe400078e02ff */
[----:B------:R-:W-:-:S04]  /*22ed0*/  IMAD.MOV.U32 R2, RZ, RZ, RZ ;  /* 0x000000ffff027224 */ /* 0x000fc800078e00ff */
        /* <DEDUP_REMOVED lines=21> */
[----:B------:R-:W-:Y:S01]  /*23030*/  VIADDMNMX R4, R3, R4, R7, PT ;  /* 0x0000000403047246 */ /* 0x000fe20003800107 */
[----:B------:R-:W-:-:S03]  /*23040*/  IMAD.IADD R0, R5, 0x1, R0 ;  /* 0x0000000105007824 */ /* 0x000fc600078e0200 */
        /* <DEDUP_REMOVED lines=23> */
[----:B------:R-:W-:Y:S01]  /*231c0*/  @!P1 LOP3.LUT R3, RZ, R4, RZ, 0x33, !PT ;  /* 0x00000004ff039212 */ /* 0x000fe200078e33ff */
[----:B------:R-:W-:-:S04]  /*231d0*/  IMAD.MOV R4, RZ, RZ, -R4 ;  /* 0x000000ffff047224 */ /* 0x000fc800078e0a04 */
[----:B------:R-:W-:Y:S01]  /*231e0*/  IMAD R18, R3, R4, R0 ;  /* 0x0000000403127224 */ /* 0x000fe200078e0200 */
[----:B------:R-:W-:-:S05]  /*231f0*/  LOP3.LUT R0, RZ, R3, RZ, 0x33, !PT ;  /* 0x00000003ff007212 */ /* 0x000fca00078e33ff */
[----:B------:R-:W-:Y:S01]  /*23200*/  IMAD.IADD R17, R17, 0x1, R0 ;  /* 0x0000000111117824 */ /* 0x000fe200078e0200 */
[----:B------:R-:W-:Y:S06]  /*23210*/  BRA `(.L_x_2611) ;  /* 0x00000000001c7947 */ /* 0x000fec0003800000 */
.L_x_2603:
[----:B------:R-:W-:Y:S01]  /*23220*/  UMOV UR4, URZ ;  /* 0x0000003f00047c82 */ /* 0x000fe20008000000 */
[----:B------:R-:W-:Y:S01]  /*23230*/  UMOV UR5, URZ ;  /* 0x0000003f00057c82 */ /* 0x000fe20008000000 */
[----:B------:R-:W-:Y:S01]  /*23240*/  ULDC UR6, c[0x0][0xc3c] ;  /* 0x00030f0000067ab9 */ /* 0x000fe20000000800 */
[----:B------:R-:W-:Y:S02]  /*23250*/  IMAD.MOV.U32 R16, RZ, RZ, R0 ;  /* 0x000000ffff107224 */ /* 0x000fe400078e0000 */
[----:B------:R-:W-:Y:S02]  /*23260*/  IMAD.U32 R17, RZ, RZ, UR4 ;  /* 0x00000004ff117e24 */ /* 0x000fe4000f8e00ff */
[----:B------:R-:W-:Y:S02]  /*23270*/  IMAD.U32 R18, RZ, RZ, UR5 ;  /* 0x00000005ff127e24 */ /* 0x000fe4000f8e00ff */
[----:B------:R-:W-:-:S07]  /*23280*/  IMAD.U32 R19, RZ, RZ, UR6 ;  /* 0x00000006ff137e24 */ /* 0x000fce000f8e00ff */
.L_x_2611:
        /* <DEDUP_REMOVED lines=10> */
.L_x_2600:
[----:B------:R-:W-:Y:S02]  /*23330*/  ULDC UR4, c[0x0][0xc3c] ;  /* 0x00030f0000047ab9 */ /* 0x000fe40000000800 */
[----:B---3--:R-:W-:-:S13]  /*23340*/  ISETP.GE.AND P0, PT, R19, UR4, PT ;  /* 0x0000000413007c0c */ /* 0x008fda000bf06270 */
[----:B------:R-:W-:Y:S05]  /*23350*/  @!P0 BRA `(.L_x_2612) ;  /* 0xffffff9400648947 */ /* 0x000fea000383ffff */
[----:B------:R-:W-:Y:S05]  /*23360*/  BSYNC B8 ;  /* 0x0000000000087941 */ /* 0x000fea0003800000 */
.L_x_2468:
[----:B--2---:R-:W2:Y:S01]  /*23370*/  LDL.LU R0, [R1+0x30] ;  /* 0x0000300001007983 */ /* 0x004ea20000300800 */
[----:B------:R-:W-:Y:S01]  /*23380*/  BSSY B0, `(.L_x_2613) ;  /* 0x000000b000007945 */ /* 0x000fe20003800000 */
[----:B------:R-:W3:Y:S01]  /*23390*/  S2R R5, SR_CgaCtaId ;  /* 0x0000000000057919 */ /* 0x000ee20000008800 */
[----:B--2---:R-:W-:-:S05]  /*233a0*/  VIADD R0, R0, 0x1 ;  /* 0x0000000100007836 */ /* 0x004fca0000000000 */
[----:B0-----:R-:W-:-:S04]  /*233b0*/  LEA.HI R2, R0, R0, RZ, 0x1 ;  /* 0x0000000000027211 */ /* 0x001fc800078f08ff */
[----:B------:R-:W-:Y:S02]  /*233c0*/  LOP3.LUT R3, R2, 0xfffffffe, RZ, 0xc0, !PT ;  /* 0xfffffffe02037812 */ /* 0x000fe400078ec0ff */
[----:B------:R-:W-:-:S03]  /*233d0*/  MOV R2, 0x400 ;  /* 0x0000040000027802 */ /* 0x000fc60000000f00 */
[----:B------:R-:W-:Y:S01]  /*233e0*/  IMAD.IADD R0, R0, 0x1, -R3 ;  /* 0x0000000100007824 */ /* 0x000fe200078e0a03 */
[----:B---3--:R-:W-:-:S04]  /*233f0*/  LEA R9, R5, R2, 0x18 ;  /* 0x0000000205097211 */ /* 0x008fc800078ec0ff */
[----:B------:R-:W-:-:S04]  /*23400*/  SHF.L.U32 R0, R0, 0x1f, RZ ;  /* 0x0000001f00007819 */ /* 0x000fc800000006ff */
[----:B------:R-:W0:Y:S02]  /*23410*/  SYNCS.PHASECHK.TRANS64.TRYWAIT P0, [R9+URZ+0x31c20], R0 ;  /* 0x031c2000090075a7 */ /* 0x000e24000800017f */
[----:B0-----:R-:W-:Y:S05]  /*23420*/  @!P0 BRA `(.L_x_2614) ;  /* 0x0000002400788947 */ /* 0x001fea0003800000 */
.L_x_2713:
[----:B------:R-:W-:Y:S05]  /*23430*/  BSYNC B0 ;  /* 0x0000000000007941 */ /* 0x000fea0003800000 */
.L_x_2613:
[----:B------:R-:W-:-:S03]  /*23440*/  UMOV UR4, 0xffffffff ;  /* 0xffffffff00047882 */ /* 0x000fc60000000000 */
[----:B------:R-:W-:Y:S05]  /*23450*/  BRA.DIV UR4, `(.L_x_2615) ;  /* 0x0000002604807947 */ /* 0x000fea000b800000 */
[----:B0-----:R-:W0:Y:S02]  /*23460*/  S2R R0, SR_TID.X ;  /* 0x0000000000007919 */ /* 0x001e240000002100 */
[----:B0-----:R-:W-:-:S04]  /*23470*/  SHF.R.U32.HI R0, RZ, 0x5, R0 ;  /* 0x00000005ff007819 */ /* 0x001fc80000011600 */
[----:B------:R-:W-:-:S05]  /*23480*/  LOP3.LUT R0, R0, 0x3, RZ, 0xc0, !PT ;  /* 0x0000000300007812 */ /* 0x000fca00078ec0ff */
[----:B------:R0:W2:Y:S02]  /*23490*/  SHFL.IDX PT, R14, R0, RZ, 0x1f ;  /* 0x00001fff000e7589 */ /* 0x0000a400000e0000 */
.L_x_2716:
[----:B--2---:R-:W-:-:S13]  /*234a0*/  ISETP.NE.AND P0, PT, R14, RZ, PT ;  /* 0x000000ff0e00720c */ /* 0x004fda0003f05270 */
[----:B------:R-:W-:Y:S05]  /*234b0*/  @P0 BRA `(.L_x_2311) ;  /* 0x0000000000900947 */ /* 0x000fea0003800000 */
[----:B------:R-:W-:-:S03]  /*234c0*/  UMOV UR4, 0xffffffff ;  /* 0xffffffff00047882 */ /* 0x000fc60000000000 */
[----:B------:R-:W-:Y:S05]  /*234d0*/  BRA.DIV UR4, `(.L_x_2616) ;  /* 0x0000002604947947 */ /* 0x000fea000b800000 */
[----:B------:R-:W-:-:S13]  /*234e0*/  ELECT P6, URZ, PT ;  /* 0x00000000003f782f */ /* 0x000fda00038c0000 */
.L_x_2719:
        /* <DEDUP_REMOVED lines=8> */
.L_x_2617:
        /* <DEDUP_REMOVED lines=12> */
.L_x_2720:
[----:B------:R-:W2:Y:S02]  /*23630*/  SYNCS.PHASECHK.TRANS64.TRYWAIT P0, [R7+URZ], R2 ;  /* 0x00000002070075a7 */ /* 0x000ea4000800017f */
[----:B--2---:R-:W-:Y:S05]  /*23640*/  @!P0 BRA `(.L_x_2619) ;  /* 0x00000024006c8947 */ /* 0x004fea0003800000 */
.L_x_2721:
[----:B------:R-:W-:Y:S05]  /*23650*/  @!P2 BRA `(.L_x_2620) ;  /* 0x000000000004a947 */ /* 0x000fea0003800000 */
[----:B------:R-:W-:Y:S01]  /*23660*/  BPT.TRAP 0x1 ;  /* 0x000000040000795c */ /* 0x000fe20000300000 */
.L_x_2620:
[----:B------:R-:W-:-:S04]  /*23670*/  VIADD R0, R9, 0x31c60 ;  /* 0x00031c6009007836 */ /* 0x000fc80000000000 */
[----:B------:R-:W-:-:S04]  /*23680*/  IMAD R4, R23, 0x8, R0 ;  /* 0x0000000817047824 */ /* 0x000fc800078e0200 */
[----:B------:R-:W3:Y:S02]  /*23690*/  SYNCS.PHASECHK.TRANS64.TRYWAIT P0, [R4+URZ], R3 ;  /* 0x00000003040075a7 */ /* 0x000ee4000800017f */
[----:B---3--:R-:W-:Y:S05]  /*236a0*/  @!P0 BRA `(.L_x_2621) ;  /* 0x0000002400688947 */ /* 0x008fea0003800000 */
.L_x_2722:
[----:B------:R-:W-:-:S07]  /*236b0*/  IMAD R5, R5, 0x8, R0 ;  /* 0x0000000805057824 */ /* 0x000fce00078e0200 */
.L_x_2622:
[----:B----4-:R4:W0:Y:S02]  /*236c0*/  SYNCS.PHASECHK.TRANS64.TRYWAIT P0, [R5+URZ], R2 ;  /* 0x00000002050075a7 */ /* 0x010824000800017f */
[----:B0-----:R-:W-:Y:S05]  /*236d0*/  @!P0 NANOSLEEP.SYNCS 0x989680 ;  /* 0x009896800000895d */ /* 0x001fea0003900000 */
[----:B------:R-:W0:Y:S02]  /*236e0*/  @!P0 SYNCS.PHASECHK.TRANS64 P0, [R5+URZ], R2 ;  /* 0x00000002050085a7 */ /* 0x000e24000800007f */
[----:B0-----:R-:W-:Y:S05]  /*236f0*/  @!P0 BRA `(.L_x_2622) ;  /* 0xfffffffc00f08947 */ /* 0x001fea000383ffff */
.L_x_2311:
[----:B------:R-:W-:Y:S05]  /*23700*/  BSYNC B9 ;  /* 0x0000000000097941 */ /* 0x000fea0003800000 */
.L_x_2308:
[----:B------:R-:W-:Y:S05]  /*23710*/  EXIT ;  /* 0x000000000000794d */ /* 0x000fea0003800000 */
.L_x_2327:
[----:B0-----:R0:W1:Y:S02]  /*23720*/  SYNCS.PHASECHK.TRANS64.TRYWAIT P5, [R21+URZ+0x31c90], R87 ;  /* 0x031c9057150075a7 */ /* 0x00106400080a017f */
[----:B-1----:R-:W-:Y:S05]  /*23730*/  @!P5 NANOSLEEP.SYNCS 0x989680 ;  /* 0x009896800000d95d */ /* 0x002fea0003900000 */
[----:B------:R-:W1:Y:S02]  /*23740*/  @!P5 SYNCS.PHASECHK.TRANS64 P5, [R21+URZ+0x31c90], R87 ;  /* 0x031c90571500d5a7 */ /* 0x000e6400080a007f */
[----:B-1----:R-:W-:Y:S05]  /*23750*/  @!P5 BRA `(.L_x_2327) ;  /* 0xfffffffc00f0d947 */ /* 0x002fea000383ffff */
[----:B------:R-:W-:Y:S05]  /*23760*/  BRA `(.L_x_2623) ;  /* 0xfffffdf800a87947 */ /* 0x000fea000383ffff */
.L_x_2355:
[----:B0-----:R0:W1:Y:S02]  /*23770*/  SYNCS.PHASECHK.TRANS64.TRYWAIT P5, [R21+URZ+0x31c90], R87 ;  /* 0x031c9057150075a7 */ /* 0x00106400080a017f */
[----:B-1----:R-:W-:Y:S05]  /*23780*/  @!P5 NANOSLEEP.SYNCS 0x989680 ;  /* 0x009896800000d95d */ /* 0x002fea0003900000 */
[----:B------:R-:W1:Y:S02]  /*23790*/  @!P5 SYNCS.PHASECHK.TRANS64 P5, [R21+URZ+0x31c90], R87 ;  /* 0x031c90571500d5a7 */ /* 0x000e6400080a007f */
[----:B-1----:R-:W-:Y:S05]  /*237a0*/  @!P5 BRA `(.L_x_2355) ;  /* 0xfffffffc00f0d947 */ /* 0x002fea000383ffff */
[----:B------:R-:W-:Y:S05]  /*237b0*/  BRA `(.L_x_2624) ;  /* 0xfffffe14006c7947 */ /* 0x000fea000383ffff */
.L_x_2368:
[----:B0-----:R0:W1:Y:S02]  /*237c0*/  SYNCS.PHASECHK.TRANS64.TRYWAIT P4, [R21+URZ+0x31c90], R87 ;  /* 0x031c9057150075a7 */ /* 0x001064000808017f */
[----:B-1----:R-:W-:Y:S05]  /*237d0*/  @!P4 NANOSLEEP.SYNCS 0x989680 ;  /* 0x009896800000c95d */ /* 0x002fea0003900000 */
[----:B------:R-:W1:Y:S02]  /*237e0*/  @!P4 SYNCS.PHASECHK.TRANS64 P4, [R21+URZ+0x31c90], R87 ;  /* 0x031c90571500c5a7 */ /* 0x000e64000808007f */
[----:B-1----:R-:W-:Y:S05]  /*237f0*/  @!P4 BRA `(.L_x_2368) ;  /* 0xfffffffc00f0c947 */ /* 0x002fea000383ffff */
[----:B------:R-:W-:Y:S05]  /*23800*/  BRA `(.L_x_2625) ;  /* 0xfffffe3000247947 */ /* 0x000fea000383ffff */
.L_x_2372:
[----:B--2---:R2:W3:Y:S02]  /*23810*/  SYNCS.PHASECHK.TRANS64.TRYWAIT P3, [R21+URZ+0x31cb0], R87 ;  /* 0x031cb057150075a7 */ /* 0x0044e4000806017f */
[----:B---3--:R-:W-:Y:S05]  /*23820*/  @!P3 NANOSLEEP.SYNCS 0x989680 ;  /* 0x009896800000b95d */ /* 0x008fea0003900000 */
[----:B------:R-:W3:Y:S02]  /*23830*/  @!P3 SYNCS.PHASECHK.TRANS64 P3, [R21+URZ+0x31cb0], R87 ;  /* 0x031cb0571500b5a7 */ /* 0x000ee4000806007f */
[----:B---3--:R-:W-:Y:S05]  /*23840*/  @!P3 BRA `(.L_x_2372) ;  /* 0xfffffffc00f0b947 */ /* 0x008fea000383ffff */
[----:B------:R-:W-:Y:S05]  /*23850*/  BRA `(.L_x_2626) ;  /* 0xfffffe3000bc7947 */ /* 0x000fea000383ffff */
.L_x_2378:
        /* <DEDUP_REMOVED lines=10> */
[----:B-1---5:R-:W-:Y:S05]  /*23900*/  WARPSYNC.COLLECTIVE R15, `(.L_x_2628) ;  /* 0x000000000f087348 */ /* 0x022fea0003c00000 */
[----:B------:R0:W2:Y:S02]  /*23910*/  SHFL.IDX P6, R14, R13, R12, R11 ;  /* 0x0000000c0d0e7389 */ /* 0x0000a400000c000b */
[----:B012--5:R-:W-:Y:S01]  /*23920*/  ENDCOLLECTIVE ;  /* 0x000000000000791b */ /* 0x027fe20003800000 */
.L_x_2628:
[----:B------:R-:W-:Y:S05]  /*23930*/  BSYNC B0 ;  /* 0x0000000000007941 */ /* 0x000fea0003800000 */
.L_x_2627:
[----:B------:R2:W-:Y:S01]  /*23940*/  STL [R1+0x28], R14 ;  /* 0x0000280e01007387 */ /* 0x0005e20000100800 */
[----:B------:R-:W-:Y:S05]  /*23950*/  BRA `(.L_x_2629) ;  /* 0xfffffe3800507947 */ /* 0x000fea000383ffff */
.L_x_2389:
[----:B------:R-:W-:Y:S01]  /*23960*/  BSSY B1, `(.L_x_2630) ;  /* 0x0000007000017945 */ /* 0x000fe20003800000 */
[----:B------:R-:W-:Y:S02]  /*23970*/  IMAD.MOV.U32 R12, RZ, RZ, RZ ;  /* 0x000000ffff0c7224 */ /* 0x000fe400078e00ff */
[----:B------:R-:W-:Y:S02]  /*23980*/  IMAD.MOV.U32 R11, RZ, RZ, 0x1e1f ;  /* 0x00001e1fff0b7424 */ /* 0x000fe400078e00ff */
[----:B------:R-:W-:-:S07]  /*23990*/  IMAD.MOV.U32 R15, RZ, RZ, -0x1 ;  /* 0xffffffffff0f7424 */ /* 0x000fce00078e00ff */
[----:B-12---:R-:W-:Y:S05]  /*239a0*/  WARPSYNC.COLLECTIVE R15, `(.L_x_2631) ;  /* 0x000000000f087348 */ /* 0x006fea0003c00000 */
[----:B--2---:R0:W2:Y:S02]  /*239b0*/  SHFL.IDX P6, R14, R13, R12, R11 ;  /* 0x0000000c0d0e7389 */ /* 0x0040a400000c000b */
[----:B012---:R-:W-:Y:S01]  /*239c0*/  ENDCOLLECTIVE ;  /* 0x000000000000791b */ /* 0x007fe20003800000 */
.L_x_2631:
[----:B------:R-:W-:Y:S05]  /*239d0*/  BSYNC B1 ;  /* 0x0000000000017941 */ /* 0x000fea0003800000 */
.L_x_2630:
        /* <DEDUP_REMOVED lines=8> */
.L_x_2632:
[----:B------:R-:W-:Y:S02]  /*23a60*/  IMAD.MOV.U32 R13, RZ, RZ, R5 ;  /* 0x000000ffff0d7224 */ /* 0x000fe400078e0005 */
[----:B------:R-:W-:-:S07]  /*23a70*/  IMAD.MOV.U32 R0, RZ, RZ, R14 ;  /* 0x000000ffff007224 */ /* 0x000fce00078e000e */
[----:B------:R-:W-:Y:S05]  /*23a80*/  WARPSYNC.COLLECTIVE R15, `(.L_x_2633) ;  /* 0x000000000f087348 */ /* 0x000fea0003c00000 */
[----:B------:R0:W1:Y:S02]  /*23a90*/  SHFL.IDX P6, R14, R13, R12, R11 ;  /* 0x0000000c0d0e7389 */ /* 0x00006400000c000b */
[----:B01----:R-:W-:Y:S01]  /*23aa0*/  ENDCOLLECTIVE ;  /* 0x000000000000791b */ /* 0x003fe20003800000 */
.L_x_2633:
[----:B------:R-:W-:Y:S02]  /*23ab0*/  IMAD.MOV.U32 R13, RZ, RZ, R4 ;  /* 0x000000ffff0d7224 */ /* 0x000fe400078e0004 */
[----:B------:R-:W-:-:S07]  /*23ac0*/  IMAD.MOV.U32 R5, RZ, RZ, R14 ;  /* 0x000000ffff057224 */ /* 0x000fce00078e000e */
[----:B------:R-:W-:Y:S05]  /*23ad0*/  WARPSYNC.COLLECTIVE R15, `(.L_x_2634) ;  /* 0x000000000f087348 */ /* 0x000fea0003c00000 */
[----:B------:R0:W1:Y:S02]  /*23ae0*/  SHFL.IDX P6, R14, R13, R12, R11 ;  /* 0x0000000c0d0e7389 */ /* 0x00006400000c000b */
[----:B01----:R-:W-:Y:S01]  /*23af0*/  ENDCOLLECTIVE ;  /* 0x000000000000791b */ /* 0x003fe20003800000 */
.L_x_2634:
[----:B------:R-:W-:Y:S05]  /*23b00*/  BRA `(.L_x_2635) ;  /* 0xfffffe3c00d47947 */ /* 0x000fea000383ffff */
.L_x_2393:
[----:B0-----:R0:W1:Y:S02]  /*23b10*/  SYNCS.PHASECHK.TRANS64.TRYWAIT P1, [R22+URZ+0x31c00], R3 ;  /* 0x031c0003160075a7 */ /* 0x001064000802017f */
[----:B-1----:R-:W-:Y:S05]  /*23b20*/  @!P1 NANOSLEEP.SYNCS 0x989680 ;  /* 0x009896800000995d */ /* 0x002fea0003900000 */
[----:B------:R-:W1:Y:S02]  /*23b30*/  @!P1 SYNCS.PHASECHK.TRANS64 P1, [R22+URZ+0x31c00], R3 ;  /* 0x031c0003160095a7 */ /* 0x000e64000802007f */
[----:B-1----:R-:W-:Y:S05]  /*23b40*/  @!P1 BRA `(.L_x_2393) ;  /* 0xfffffffc00f09947 */ /* 0x002fea000383ffff */
[----:B------:R-:W-:Y:S05]  /*23b50*/  BRA `(.L_x_2636) ;  /* 0xfffffe4800207947 */ /* 0x000fea000383ffff */
.L_x_2405:
[----:B------:R-:W-:Y:S01]  /*23b60*/  BSSY B1, `(.L_x_2637) ;  /* 0x0000007000017945 */ /* 0x000fe20003800000 */
[----:B------:R-:W-:Y:S02]  /*23b70*/  IMAD.MOV.U32 R12, RZ, RZ, RZ ;  /* 0x000000ffff0c7224 */ /* 0x000fe400078e00ff */
[----:B------:R-:W-:Y:S02]  /*23b80*/  IMAD.MOV.U32 R11, RZ, RZ, 0x1e1f ;  /* 0x00001e1fff0b7424 */ /* 0x000fe400078e00ff */
[----:B------:R-:W-:-:S07]  /*23b90*/  IMAD.MOV.U32 R15, RZ, RZ, -0x1 ;  /* 0xffffffffff0f7424 */ /* 0x000fce00078e00ff */
[----:B-1----:R-:W-:Y:S05]  /*23ba0*/  WARPSYNC.COLLECTIVE R15, `(.L_x_2638) ;  /* 0x000000000f087348 */ /* 0x002fea0003c00000 */
[----:B------:R0:W2:Y:S02]  /*23bb0*/  SHFL.IDX P6, R14, R13, R12, R11 ;  /* 0x0000000c0d0e7389 */ /* 0x0000a400000c000b */
[----:B012---:R-:W-:Y:S01]  /*23bc0*/  ENDCOLLECTIVE ;  /* 0x000000000000791b */ /* 0x007fe20003800000 */
.L_x_2638:
[----:B------:R-:W-:Y:S05]  /*23bd0*/  BSYNC B1 ;  /* 0x0000000000017941 */ /* 0x000fea0003800000 */
.L_x_2637:
        /* <DEDUP_REMOVED lines=8> */
.L_x_2639:
[----:B------:R-:W-:Y:S02]  /*23c60*/  IMAD.MOV.U32 R33, RZ, RZ, R3 ;  /* 0x000000ffff217224 */ /* 0x000fe400078e0003 */
[----:B------:R-:W-:Y:S02]  /*23c70*/  IMAD.MOV.U32 R13, RZ, RZ, R5 ;  /* 0x000000ffff0d7224 */ /* 0x000fe400078e0005 */
[----:B------:R-:W-:-:S07]  /*23c80*/  IMAD.MOV.U32 R0, RZ, RZ, R14 ;  /* 0x000000ffff007224 */ /* 0x000fce00078e000e */
[----:B------:R-:W-:Y:S05]  /*23c90*/  WARPSYNC.COLLECTIVE R15, `(.L_x_2640) ;  /* 0x000000000f087348 */ /* 0x000fea0003c00000 */
[----:B------:R0:W1:Y:S02]  /*23ca0*/  SHFL.IDX P6, R14, R13, R12, R11 ;  /* 0x0000000c0d0e7389 */ /* 0x00006400000c000b */
[----:B01----:R-:W-:Y:S01]  /*23cb0*/  ENDCOLLECTIVE ;  /* 0x000000000000791b */ /* 0x003fe20003800000 */
.L_x_2640:
[----:B------:R-:W-:Y:S02]  /*23cc0*/  IMAD.MOV.U32 R32, RZ, RZ, R0 ;  /* 0x000000ffff207224 */ /* 0x000fe400078e0000 */
[----:B------:R-:W-:Y:S02]  /*23cd0*/  IMAD.MOV.U32 R13, RZ, RZ, R4 ;  /* 0x000000ffff0d7224 */ /* 0x000fe400078e0004 */
[----:B------:R-:W-:-:S07]  /*23ce0*/  IMAD.MOV.U32 R5, RZ, RZ, R14 ;  /* 0x000000ffff057224 */ /* 0x000fce00078e000e */
[----:B------:R-:W-:Y:S05]  /*23cf0*/  WARPSYNC.COLLECTIVE R15, `(.L_x_2641) ;  /* 0x000000000f087348 */ /* 0x000fea0003c00000 */
[----:B------:R0:W1:Y:S02]  /*23d00*/  SHFL.IDX P6, R14, R13, R12, R11 ;  /* 0x0000000c0d0e7389 */ /* 0x00006400000c000b */
[----:B01----:R-:W-:Y:S01]  /*23d10*/  ENDCOLLECTIVE ;  /* 0x000000000000791b */ /* 0x003fe20003800000 */
.L_x_2641:
[----:B------:R-:W-:Y:S05]  /*23d20*/  BRA `(.L_x_2642) ;  /* 0xfffffe5c00587947 */ /* 0x000fea000383ffff */
.L_x_2409:
[----:B0-----:R0:W1:Y:S02]  /*23d30*/  SYNCS.PHASECHK.TRANS64.TRYWAIT P1, [R22+URZ+0x31c00], R3 ;  /* 0x031c0003160075a7 */ /* 0x001064000802017f */
[----:B-1----:R-:W-:Y:S05]  /*23d40*/  @!P1 NANOSLEEP.SYNCS 0x989680 ;  /* 0x009896800000995d */ /* 0x002fea0003900000 */
[----:B------:R-:W1:Y:S02]  /*23d50*/  @!P1 SYNCS.PHASECHK.TRANS64 P1, [R22+URZ+0x31c00], R3 ;  /* 0x031c0003160095a7 */ /* 0x000e64000802007f */
[----:B-1----:R-:W-:Y:S05]  /*23d60*/  @!P1 BRA `(.L_x_2409) ;  /* 0xfffffffc00f09947 */ /* 0x002fea000383ffff */
[----:B------:R-:W-:Y:S05]  /*23d70*/  BRA `(.L_x_2643) ;  /* 0xfffffe6000fc7947 */ /* 0x000fea000383ffff */
.L_x_2417:
[----:B--2---:R2:W3:Y:S02]  /*23d80*/  SYNCS.PHASECHK.TRANS64.TRYWAIT P2, [R21+URZ+0x31c30], R0 ;  /* 0x031c3000150075a7 */ /* 0x0044e4000804017f */
[----:B---3--:R-:W-:Y:S05]  /*23d90*/  @!P2 NANOSLEEP.SYNCS 0x989680 ;  /* 0x009896800000a95d */ /* 0x008fea0003900000 */
[----:B------:R-:W3:Y:S02]  /*23da0*/  @!P2 SYNCS.PHASECHK.TRANS64 P2, [R21+URZ+0x31c30], R0 ;  /* 0x031c30001500a5a7 */ /* 0x000ee4000804007f */
[----:B---3--:R-:W-:Y:S05]  /*23db0*/  @!P2 BRA `(.L_x_2417) ;  /* 0xfffffffc00f0a947 */ /* 0x008fea000383ffff */
[----:B------:R-:W-:Y:S05]  /*23dc0*/  BRA `(.L_x_2416) ;  /* 0xfffffe7800dc7947 */ /* 0x000fea000383ffff */
.L_x_2423:
[----:B--2---:R2:W3:Y:S02]  /*23dd0*/  SYNCS.PHASECHK.TRANS64.TRYWAIT P3, [R0+URZ+0x31c30], R21 ;  /* 0x031c3015000075a7 */ /* 0x0044e4000806017f */
[----:B---3--:R-:W-:Y:S05]  /*23de0*/  @!P3 NANOSLEEP.SYNCS 0x989680 ;  /* 0x009896800000b95d */ /* 0x008fea0003900000 */
[----:B------:R-:W3:Y:S02]  /*23df0*/  @!P3 SYNCS.PHASECHK.TRANS64 P3, [R0+URZ+0x31c30], R21 ;  /* 0x031c30150000b5a7 */ /* 0x000ee4000806007f */
[----:B---3--:R-:W-:Y:S05]  /*23e00*/  @!P3 BRA `(.L_x_2423) ;  /* 0xfffffffc00f0b947 */ /* 0x008fea000383ffff */
[----:B------:R-:W-:Y:S05]  /*23e10*/  BRA `(.L_x_2422) ;  /* 0xfffffebc00d07947 */ /* 0x000fea000383ffff */
.L_x_2427:
[----:B--2---:R2:W3:Y:S02]  /*23e20*/  SYNCS.PHASECHK.TRANS64.TRYWAIT P2, [R14+URZ+0x31c50], R0 ;  /* 0x031c50000e0075a7 */ /* 0x0044e4000804017f */
[----:B---3--:R-:W-:Y:S05]  /*23e30*/  @!P2 NANOSLEEP.SYNCS 0x989680 ;  /* 0x009896800000a95d */ /* 0x008fea0003900000 */
[----:B------:R-:W3:Y:S02]  /*23e40*/  @!P2 SYNCS.PHASECHK.TRANS64 P2, [R14+URZ+0x31c50], R0 ;  /* 0x031c50000e00a5a7 */ /* 0x000ee4000804007f */
[----:B---3--:R-:W-:Y:S05]  /*23e50*/  @!P2 BRA `(.L_x_2427) ;  /* 0xfffffffc00f0a947 */ /* 0x008fea000383ffff */
[----:B------:R-:W-:Y:S05]  /*23e60*/  BRA `(.L_x_2424) ;  /* 0xfffffee000747947 */ /* 0x000fea000383ffff */
.L_x_2434:
[----:B--2---:R2:W3:Y:S02]  /*23e70*/  SYNCS.PHASECHK.TRANS64.TRYWAIT P3, [R0+URZ+0x31c30], R21 ;  /* 0x031c3015000075a7 */ /* 0x0044e4000806017f */
[----:B---3--:R-:W-:Y:S05]  /*23e80*/  @!P3 NANOSLEEP.SYNCS 0x989680 ;  /* 0x009896800000b95d */ /* 0x008fea0003900000 */
[----:B------:R-:W3:Y:S02]  /*23e90*/  @!P3 SYNCS.PHASECHK.TRANS64 P3, [R0+URZ+0x31c30], R21 ;  /* 0x031c30150000b5a7 */ /* 0x000ee4000806007f */
[----:B---3--:R-:W-:Y:S05]  /*23ea0*/  @!P3 BRA `(.L_x_2434) ;  /* 0xfffffffc00f0b947 */ /* 0x008fea000383ffff */
[----:B------:R-:W-:Y:S05]  /*23eb0*/  BRA `(.L_x_2433) ;  /* 0xffffff0c00cc7947 */ /* 0x000fea000383ffff */
.L_x_2439:
[----:B--2---:R2:W3:Y:S02]  /*23ec0*/  SYNCS.PHASECHK.TRANS64.TRYWAIT P2, [R14+URZ+0x31c50], R0 ;  /* 0x031c50000e0075a7 */ /* 0x0044e4000804017f */
[----:B---3--:R-:W-:Y:S05]  /*23ed0*/  @!P2 NANOSLEEP.SYNCS 0x989680 ;  /* 0x009896800000a95d */ /* 0x008fea0003900000 */
[----:B------:R-:W3:Y:S02]  /*23ee0*/  @!P2 SYNCS.PHASECHK.TRANS64 P2, [R14+URZ+0x31c50], R0 ;  /* 0x031c50000e00a5a7 */ /* 0x000ee4000804007f */
[----:B---3--:R-:W-:Y:S05]  /*23ef0*/  @!P2 BRA `(.L_x_2439) ;  /* 0xfffffffc00f0a947 */ /* 0x008fea000383ffff */
[----:B------:R-:W-:Y:S05]  /*23f00*/  BRA `(.L_x_2438) ;  /* 0xffffff3000747947 */ /* 0x000fea000383ffff */
.L_x_2444:
[----:B-1----:R1:W3:Y:S02]  /*23f10*/  SYNCS.PHASECHK.TRANS64.TRYWAIT P0, [R7+URZ+0x31c50], R4 ;  /* 0x031c5004070075a7 */ /* 0x0022e4000800017f */
[----:B---3--:R-:W-:Y:S05]  /*23f20*/  @!P0 NANOSLEEP.SYNCS 0x989680 ;  /* 0x009896800000895d */ /* 0x008fea0003900000 */
[----:B------:R-:W3:Y:S02]  /*23f30*/  @!P0 SYNCS.PHASECHK.TRANS64 P0, [R7+URZ+0x31c50], R4 ;  /* 0x031c5004070085a7 */ /* 0x000ee4000800007f */
[----:B---3--:R-:W-:Y:S05]  /*23f40*/  @!P0 BRA `(.L_x_2444) ;  /* 0xfffffffc00f08947 */ /* 0x008fea000383ffff */
[----:B------:R-:W-:Y:S05]  /*23f50*/  BRA `(.L_x_2443) ;  /* 0xffffff5000e87947 */ /* 0x000fea000383ffff */
.L_x_2454:
[----:B------:R-:W-:Y:S02]  /*23f60*/  IMAD.MOV.U32 R13, RZ, RZ, R2 ;  /* 0x000000ffff0d7224 */ /* 0x000fe400078e0002 */
[----:B------:R-:W-:Y:S02]  /*23f70*/  IMAD.MOV.U32 R12, RZ, RZ, RZ ;  /* 0x000000ffff0c7224 */ /* 0x000fe400078e00ff */
[----:B------:R-:W-:Y:S02]  /*23f80*/  IMAD.MOV.U32 R11, RZ, RZ, 0x1c1f ;  /* 0x00001c1fff0b7424 */ /* 0x000fe400078e00ff */
[----:B------:R-:W-:-:S07]  /*23f90*/  IMAD.MOV.U32 R15, RZ, RZ, -0x1 ;  /* 0xffffffffff0f7424 */ /* 0x000fce00078e00ff */
[----:B------:R-:W-:Y:S05]  /*23fa0*/  WARPSYNC.COLLECTIVE R15, `(.L_x_2644) ;  /* 0x000000000f087348 */ /* 0x000fea0003c00000 */
[----:B------:R0:W1:Y:S02]  /*23fb0*/  SHFL.IDX P6, R14, R13, R12, R11 ;  /* 0x0000000c0d0e7389 */ /* 0x00006400000c000b */
[----:B01----:R-:W-:Y:S01]  /*23fc0*/  ENDCOLLECTIVE ;  /* 0x000000000000791b */ /* 0x003fe20003800000 */
.L_x_2644:
[----:B------:R-:W-:Y:S02]  /*23fd0*/  IMAD.MOV.U32 R13, RZ, RZ, R0 ;  /* 0x000000ffff0d7224 */ /* 0x000fe400078e0000 */
[----:B------:R-:W-:-:S07]  /*23fe0*/  IMAD.MOV.U32 R3, RZ, RZ, R14 ;  /* 0x000000ffff037224 */ /* 0x000fce00078e000e */
[----:B------:R-:W-:Y:S05]  /*23ff0*/  WARPSYNC.COLLECTIVE R15, `(.L_x_2645) ;  /* 0x000000000f087348 */ /* 0x000fea0003c00000 */
[----:B------:R0:W1:Y:S02]  /*24000*/  SHFL.IDX P6, R14, R13, R12, R11 ;  /* 0x0000000c0d0e7389 */ /* 0x00006400000c000b */
[----:B01----:R-:W-:Y:S01]  /*24010*/  ENDCOLLECTIVE ;  /* 0x000000000000791b */ /* 0x003fe20003800000 */
.L_x_2645:
[----:B------:R-:W-:Y:S05]  /*24020*/  BRA `(.L_x_2646) ;  /* 0xffffff7800107947 */ /* 0x000fea000383ffff */
.L_x_2457:
[----:B------:R-:W-:Y:S01]  /*24030*/  BSSY B1, `(.L_x_2647) ;  /* 0x0000008000017945 */ /* 0x000fe20003800000 */
[----:B------:R-:W-:Y:S02]  /*24040*/  IMAD.MOV.U32 R13, RZ, RZ, R2 ;  /* 0x000000ffff0d7224 */ /* 0x000fe400078e0002 */
[----:B------:R-:W-:Y:S02]  /*24050*/  IMAD.MOV.U32 R12, RZ, RZ, 0x1 ;  /* 0x00000001ff0c7424 */ /* 0x000fe400078e00ff */
[----:B---3--:R-:W-:Y:S02]  /*24060*/  IMAD.MOV.U32 R11, RZ, RZ, 0x1c1f ;  /* 0x00001c1fff0b7424 */ /* 0x008fe400078e00ff */
[----:B------:R-:W-:-:S07]  /*24070*/  IMAD.MOV.U32 R15, RZ, RZ, -0x1 ;  /* 0xffffffffff0f7424 */ /* 0x000fce00078e00ff */
[----:B012---:R-:W-:Y:S05]  /*24080*/  WARPSYNC.COLLECTIVE R15, `(.L_x_2648) ;  /* 0x000000000f087348 */ /* 0x007fea0003c00000 */
[----:B--2---:R2:W3:Y:S02]  /*24090*/  SHFL.IDX P6, R14, R13, R12, R11 ;  /* 0x0000000c0d0e7389 */ /* 0x0044e400000c000b */
[----:B0123--:R-:W-:Y:S01]  /*240a0*/  ENDCOLLECTIVE ;  /* 0x000000000000791b */ /* 0x00ffe20003800000 */
.L_x_2648:
[----:B------:R-:W-:Y:S05]  /*240b0*/  BSYNC B1 ;  /* 0x0000000000017941 */ /* 0x000fea0003800000 */
.L_x_2647:
        /* <DEDUP_REMOVED lines=8> */
.L_x_2649:
[----:B------:R-:W-:Y:S05]  /*24140*/  BRA `(.L_x_2650) ;  /* 0xffffff7800247947 */ /* 0x000fea000383ffff */
.L_x_2474:
[----:B------:R-:W1:Y:S01]  /*24150*/  S2R R6, SR_TID.X ;  /* 0x0000000000067919 */ /* 0x000e620000002100 */
[----:B------:R-:W-:Y:S01]  /*24160*/  BSSY B1, `(.L_x_2651) ;  /* 0x000000a000017945 */ /* 0x000fe20003800000 */
[----:B0-----:R-:W-:Y:S02]  /*24170*/  IMAD.MOV.U32 R12, RZ, RZ, RZ ;  /* 0x000000ffff0c7224 */ /* 0x001fe400078e00ff */
[----:B------:R-:W-:Y:S02]  /*24180*/  IMAD.MOV.U32 R11, RZ, RZ, 0x1f ;  /* 0x0000001fff0b7424 */ /* 0x000fe400078e00ff */
[----:B------:R-:W-:Y:S01]  /*24190*/  IMAD.MOV.U32 R15, RZ, RZ, -0x1 ;  /* 0xffffffffff0f7424 */ /* 0x000fe200078e00ff */
[----:B-1----:R-:W-:-:S04]  /*241a0*/  SHF.R.U32.HI R6, RZ, 0x5, R6 ;  /* 0x00000005ff067819 */ /* 0x002fc80000011606 */
[----:B------:R-:W-:-:S05]  /*241b0*/  LOP3.LUT R6, R6, 0x3, RZ, 0xc0, !PT ;  /* 0x0000000306067812 */ /* 0x000fca00078ec0ff */
[----:B------:R-:W-:-:S07]  /*241c0*/  IMAD.MOV.U32 R13, RZ, RZ, R6 ;  /* 0x000000ffff0d7224 */ /* 0x000fce00078e0006 */
[----:B------:R-:W-:Y:S05]  /*241d0*/  WARPSYNC.COLLECTIVE R15, `(.L_x_2652) ;  /* 0x000000000f087348 */ /* 0x000fea0003c00000 */
[----:B------:R0:W1:Y:S02]  /*241e0*/  SHFL.IDX P6, R14, R13, R12, R11 ;  /* 0x0000000c0d0e7389 */ /* 0x00006400000c000b */
[----:B01----:R-:W-:Y:S01]  /*241f0*/  ENDCOLLECTIVE ;  /* 0x000000000000791b */ /* 0x003fe20003800000 */
.L_x_2652:
[----:B------:R-:W-:Y:S05]  /*24200*/  BSYNC B1 ;  /* 0x0000000000017941 */ /* 0x000fea0003800000 */
.L_x_2651:
[----:B------:R-:W-:Y:S05]  /*24210*/  BRA `(.L_x_2653) ;  /* 0xffffff8c00a07947 */ /* 0x000fea000383ffff */
.L_x_2476:
[----:B------:R-:W-:Y:S01]  /*24220*/  BSSY B1, `(.L_x_2654) ;  /* 0x0000006000017945 */ /* 0x000fe20003800000 */
[----:B------:R-:W-:-:S07]  /*24230*/  IMAD.MOV.U32 R15, RZ, RZ, -0x1 ;  /* 0xffffffffff0f7424 */ /* 0x000fce00078e00ff */
[----:B01----:R-:W-:Y:S05]  /*24240*/  WARPSYNC.COLLECTIVE R15, `(.L_x_2655) ;  /* 0x000000000f0c7348 */ /* 0x003fea0003c00000 */
[----:B------:R-:W-:Y:S02]  /*24250*/  ELECT P6, UR62, PT ;  /* 0x00000000003e782f */ /* 0x000fe400038c0000 */
[----:B------:R-:W-:Y:S01]  /*24260*/  MOV R14, UR62 ;  /* 0x0000003e000e7c02 */ /* 0x000fe20008000f00 */
[----:B01----:R-:W-:Y:S10]  /*24270*/  ENDCOLLECTIVE ;  /* 0x000000000000791b */ /* 0x003ff40003800000 */
.L_x_2655:
[----:B------:R-:W-:Y:S05]  /*24280*/  BSYNC B1 ;  /* 0x0000000000017941 */ /* 0x000fea0003800000 */
.L_x_2654:
[----:B------:R-:W-:Y:S05]  /*24290*/  BRA `(.L_x_2475) ;  /* 0xffffff8c00987947 */ /* 0x000fea000383ffff */
.L_x_2478:
[----:B-1----:R1:W2:Y:S02]  /*242a0*/  SYNCS.PHASECHK.TRANS64.TRYWAIT P0, [R22+URZ+0x31c20], R5 ;  /* 0x031c2005160075a7 */ /* 0x0022a4000800017f */
[----:B--2---:R-:W-:Y:S05]  /*242b0*/  @!P0 NANOSLEEP.SYNCS 0x989680 ;  /* 0x009896800000895d */ /* 0x004fea0003900000 */
[----:B------:R-:W2:Y:S02]  /*242c0*/  @!P0 SYNCS.PHASECHK.TRANS64 P0, [R22+URZ+0x31c20], R5 ;  /* 0x031c2005160085a7 */ /* 0x000ea4000800007f */
[----:B--2---:R-:W-:Y:S05]  /*242d0*/  @!P0 BRA `(.L_x_2478) ;  /* 0xfffffffc00f08947 */ /* 0x004fea000383ffff */
[----:B------:R-:W-:Y:S05]  /*242e0*/  BRA `(.L_x_2656) ;  /* 0xffffff8c00a87947 */ /* 0x000fea000383ffff */
.L_x_2482:
[----:B--2---:R2:W3:Y:S02]  /*242f0*/  SYNCS.PHASECHK.TRANS64.TRYWAIT P0, [R9+URZ+0x31ca0], R8 ;  /* 0x031ca008090075a7 */ /* 0x0044e4000800017f */
[----:B---3--:R-:W-:Y:S05]  /*24300*/  @!P0 NANOSLEEP.SYNCS 0x989680 ;  /* 0x009896800000895d */ /* 0x008fea0003900000 */
[----:B------:R-:W3:Y:S02]  /*24310*/  @!P0 SYNCS.PHASECHK.TRANS64 P0, [R9+URZ+0x31ca0], R8 ;  /* 0x031ca008090085a7 */ /* 0x000ee4000800007f */
[----:B---3--:R-:W-:Y:S05]  /*24320*/  @!P0 BRA `(.L_x_2482) ;  /* 0xfffffffc00f08947 */ /* 0x008fea000383ffff */
[----:B------:R-:W-:Y:S05]  /*24330*/  BRA `(.L_x_2657) ;  /* 0xffffff8c00c47947 */ /* 0x000fea000383ffff */
.L_x_2489:
[----:B0-----:R0:W1:Y:S02]  /*24340*/  SYNCS.PHASECHK.TRANS64.TRYWAIT P0, [R9+URZ+0x31cc0], R8 ;  /* 0x031cc008090075a7 */ /* 0x001064000800017f */
[----:B-1----:R-:W-:Y:S05]  /*24350*/  @!P0 NANOSLEEP.SYNCS 0x989680 ;  /* 0x009896800000895d */ /* 0x002fea0003900000 */
[----:B------:R-:W1:Y:S02]  /*24360*/  @!P0 SYNCS.PHASECHK.TRANS64 P0, [R9+URZ+0x31cc0], R8 ;  /* 0x031cc008090085a7 */ /* 0x000e64000800007f */
[----:B-1----:R-:W-:Y:S05]  /*24370*/  @!P0 BRA `(.L_x_2489) ;  /* 0xfffffffc00f08947 */ /* 0x002fea000383ffff */
[----:B------:R-:W-:Y:S05]  /*24380*/  BRA `(.L_x_2658) ;  /* 0xffffff9000c07947 */ /* 0x000fea000383ffff */
.L_x_2498:
[----:B-1----:R1:W2:Y:S02]  /*24390*/  SYNCS.PHASECHK.TRANS64.TRYWAIT P1, [R8+URZ+0x31ca0], R7 ;  /* 0x031ca007080075a7 */ /* 0x0022a4000802017f */
[----:B--2---:R-:W-:Y:S05]  /*243a0*/  @!P1 NANOSLEEP.SYNCS 0x989680 ;  /* 0x009896800000995d */ /* 0x004fea0003900000 */
[----:B------:R-:W2:Y:S02]  /*243b0*/  @!P1 SYNCS.PHASECHK.TRANS64 P1, [R8+URZ+0x31ca0], R7 ;  /* 0x031ca007080095a7 */ /* 0x000ea4000802007f */
[----:B--2---:R-:W-:Y:S05]  /*243c0*/  @!P1 BRA `(.L_x_2498) ;  /* 0xfffffffc00f09947 */ /* 0x004fea000383ffff */
[----:B------:R-:W-:Y:S05]  /*243d0*/  BRA `(.L_x_2659) ;  /* 0xffffff9800007947 */ /* 0x000fea000383ffff */
.L_x_2505:
[----:B0-----:R0:W2:Y:S02]  /*243e0*/  SYNCS.PHASECHK.TRANS64.TRYWAIT P1, [R8+URZ+0x31cc0], R7 ;  /* 0x031cc007080075a7 */ /* 0x0010a4000802017f */
[----:B--2---:R-:W-:Y:S05]  /*243f0*/  @!P1 NANOSLEEP.SYNCS 0x989680 ;  /* 0x009896800000995d */ /* 0x004fea0003900000 */
[----:B------:R-:W2:Y:S02]  /*24400*/  @!P1 SYNCS.PHASECHK.TRANS64 P1, [R8+URZ+0x31cc0], R7 ;  /* 0x031cc007080095a7 */ /* 0x000ea4000802007f */
[----:B--2---:R-:W-:Y:S05]  /*24410*/  @!P1 BRA `(.L_x_2505) ;  /* 0xfffffffc00f09947 */ /* 0x004fea000383ffff */
[----:B------:R-:W-:Y:S05]  /*24420*/  BRA `(.L_x_2660) ;  /* 0xffffff9800f87947 */ /* 0x000fea000383ffff */
.L_x_2520:
[----:B------:R-:W3:Y:S01]  /*24430*/  S2R R20, SR_TID.X ;  /* 0x0000000000147919 */ /* 0x000ee20000002100 */
[----:B------:R-:W-:Y:S01]  /*24440*/  BSSY B0, `(.L_x_2661) ;  /* 0x000000a000007945 */ /* 0x000fe20003800000 */
[----:B0-----:R-:W-:Y:S02]  /*24450*/  IMAD.MOV.U32 R12, RZ, RZ, RZ ;  /* 0x000000ffff0c7224 */ /* 0x001fe400078e00ff */
[----:B------:R-:W-:Y:S02]  /*24460*/  IMAD.MOV.U32 R11, RZ, RZ, 0x1f ;  /* 0x0000001fff0b7424 */ /* 0x000fe400078e00ff */
[----:B------:R-:W-:Y:S01]  /*24470*/  IMAD.MOV.U32 R15, RZ, RZ, -0x1 ;  /* 0xffffffffff0f7424 */ /* 0x000fe200078e00ff */
[----:B---3--:R-:W-:-:S04]  /*24480*/  SHF.R.U32.HI R20, RZ, 0x5, R20 ;  /* 0x00000005ff147819 */ /* 0x008fc80000011614 */
[----:B------:R-:W-:-:S05]  /*24490*/  LOP3.LUT R20, R20, 0x3, RZ, 0xc0, !PT ;  /* 0x0000000314147812 */ /* 0x000fca00078ec0ff */
[----:B------:R-:W-:-:S07]  /*244a0*/  IMAD.MOV.U32 R13, RZ, RZ, R20 ;  /* 0x000000ffff0d7224 */ /* 0x000fce00078e0014 */
[----:B-12---:R-:W-:Y:S05]  /*244b0*/  WARPSYNC.COLLECTIVE R15, `(.L_x_2662) ;  /* 0x000000000f087348 */ /* 0x006fea0003c00000 */
[----:B------:R0:W3:Y:S02]  /*244c0*/  SHFL.IDX P6, R14, R13, R12, R11 ;  /* 0x0000000c0d0e7389 */ /* 0x0000e400000c000b */
[----:B0123--:R-:W-:Y:S01]  /*244d0*/  ENDCOLLECTIVE ;  /* 0x000000000000791b */ /* 0x00ffe20003800000 */
.L_x_2662:
[----:B------:R-:W-:Y:S05]  /*244e0*/  BSYNC B0 ;  /* 0x0000000000007941 */ /* 0x000fea0003800000 */
.L_x_2661:
[----:B------:R-:W-:Y:S05]  /*244f0*/  BRA `(.L_x_2663) ;  /* 0xffffffa400b47947 */ /* 0x000fea000383ffff */
.L_x_2522:
[----:B------:R-:W-:Y:S01]  /*24500*/  BSSY B0, `(.L_x_2664) ;  /* 0x0000006000007945 */ /* 0x000fe20003800000 */
[----:B------:R-:W-:-:S07]  /*24510*/  IMAD.MOV.U32 R15, RZ, RZ, -0x1 ;  /* 0xffffffffff0f7424 */ /* 0x000fce00078e00ff */
[----:B0123--:R-:W-:Y:S05]  /*24520*/  WARPSYNC.COLLECTIVE R15, `(.L_x_2665) ;  /* 0x000000000f0c7348 */ /* 0x00ffea0003c00000 */
[----:B------:R-:W-:Y:S02]  /*24530*/  ELECT P6, UR62, PT ;  /* 0x00000000003e782f */ /* 0x000fe400038c0000 */
[----:B------:R-:W-:Y:S01]  /*24540*/  MOV R14, UR62 ;  /* 0x0000003e000e7c02 */ /* 0x000fe20008000f00 */
[----:B0123--:R-:W-:Y:S10]  /*24550*/  ENDCOLLECTIVE ;  /* 0x000000000000791b */ /* 0x00fff40003800000 */
.L_x_2665:
[----:B------:R-:W-:Y:S05]  /*24560*/  BSYNC B0 ;  /* 0x0000000000007941 */ /* 0x000fea0003800000 */
.L_x_2664:
[----:B------:R-:W-:Y:S05]  /*24570*/  BRA `(.L_x_2666) ;  /* 0xffffffa400bc7947 */ /* 0x000fea000383ffff */
.L_x_2524:
[----:B---3--:R3:W4:Y:S02]  /*24580*/  SYNCS.PHASECHK.TRANS64.TRYWAIT P0, [R0+URZ+0x31c40], R2 ;  /* 0x031c4002000075a7 */ /* 0x008724000800017f */
[----:B----4-:R-:W-:Y:S05]  /*24590*/  @!P0 NANOSLEEP.SYNCS 0x989680 ;  /* 0x009896800000895d */ /* 0x010fea0003900000 */
[----:B------:R-:W4:Y:S02]  /*245a0*/  @!P0 SYNCS.PHASECHK.TRANS64 P0, [R0+URZ+0x31c40], R2 ;  /* 0x031c4002000085a7 */ /* 0x000f24000800007f */
[----:B----4-:R-:W-:Y:S05]  /*245b0*/  @!P0 BRA `(.L_x_2524) ;  /* 0xfffffffc00f08947 */ /* 0x010fea000383ffff */
[----:B------:R-:W-:Y:S05]  /*245c0*/  BRA `(.L_x_2667) ;  /* 0xffffffa8000c7947 */ /* 0x000fea000383ffff */
.L_x_2528:
[----:B------:R-:W2:Y:S01]  /*245d0*/  LDL.LU R11, [R1+0x20] ;  /* 0x00002000010b7983 */ /* 0x000ea20000300800 */
[----:B------:R-:W-:Y:S01]  /*245e0*/  IMAD.MOV.U32 R13, RZ, RZ, R5 ;  /* 0x000000ffff0d7224 */ /* 0x000fe200078e0005 */
[----:B------:R-:W-:Y:S01]  /*245f0*/  LOP3.LUT R9, R9, 0x7f, RZ, 0xc0, !PT ;  /* 0x0000007f09097812 */ /* 0x000fe200078ec0ff */
[----:B------:R-:W-:Y:S02]  /*24600*/  IMAD.MOV.U32 R12, RZ, RZ, RZ ;  /* 0x000000ffff0c7224 */ /* 0x000fe400078e00ff */
[----:B------:R-:W-:Y:S01]  /*24610*/  IMAD.MOV.U32 R15, RZ, RZ, -0x1 ;  /* 0xffffffffff0f7424 */ /* 0x000fe200078e00ff */
[----:B------:R-:W-:-:S05]  /*24620*/  SHF.R.U32.HI R8, RZ, 0x2, R9 ;  /* 0x00000002ff087819 */ /* 0x000fca0000011609 */
        /* <DEDUP_REMOVED lines=8> */
.L_x_2668:
[----:B------:R-:W-:Y:S02]  /*246b0*/  IMAD.MOV.U32 R13, RZ, RZ, R4 ;  /* 0x000000ffff0d7224 */ /* 0x000fe400078e0004 */
[----:B------:R-:W-:-:S07]  /*246c0*/  IMAD.MOV.U32 R2, RZ, RZ, R14 ;  /* 0x000000ffff027224 */ /* 0x000fce00078e000e */
[----:B------:R-:W-:Y:S05]  /*246d0*/  WARPSYNC.COLLECTIVE R15, `(.L_x_2669) ;  /* 0x000000000f087348 */ /* 0x000fea0003c00000 */
[----:B------:R0:W1:Y:S02]  /*246e0*/  SHFL.IDX P6, R14, R13, R12, R11 ;  /* 0x0000000c0d0e7389 */ /* 0x00006400000c000b */
[----:B01----:R-:W-:Y:S01]  /*246f0*/  ENDCOLLECTIVE ;  /* 0x000000000000791b */ /* 0x003fe20003800000 */
.L_x_2669:
[----:B------:R-:W-:Y:S02]  /*24700*/  IMAD.MOV.U32 R13, RZ, RZ, R5 ;  /* 0x000000ffff0d7224 */ /* 0x000fe400078e0005 */
[----:B------:R-:W-:Y:S02]  /*24710*/  IMAD.MOV.U32 R12, RZ, RZ, 0x1 ;  /* 0x00000001ff0c7424 */ /* 0x000fe400078e00ff */
[----:B------:R-:W-:-:S07]  /*24720*/  IMAD.MOV.U32 R3, RZ, RZ, R14 ;  /* 0x000000ffff037224 */ /* 0x000fce00078e000e */
[----:B------:R-:W-:Y:S05]  /*24730*/  WARPSYNC.COLLECTIVE R15, `(.L_x_2670) ;  /* 0x000000000f087348 */ /* 0x000fea0003c00000 */
[----:B------:R0:W1:Y:S02]  /*24740*/  SHFL.IDX P6, R14, R13, R12, R11 ;  /* 0x0000000c0d0e7389 */ /* 0x00006400000c000b */
[----:B01----:R-:W-:Y:S01]  /*24750*/  ENDCOLLECTIVE ;  /* 0x000000000000791b */ /* 0x003fe20003800000 */
.L_x_2670:
        /* <DEDUP_REMOVED lines=17> */
.L_x_2671:
[----:B------:R-:W-:Y:S02]  /*24870*/  IMAD.MOV.U32 R13, RZ, RZ, R5 ;  /* 0x000000ffff0d7224 */ /* 0x000fe400078e0005 */
[----:B------:R-:W-:Y:S02]  /*24880*/  IMAD.MOV.U32 R12, RZ, RZ, 0x2 ;  /* 0x00000002ff0c7424 */ /* 0x000fe400078e00ff */
[----:B------:R-:W-:-:S07]  /*24890*/  IMAD.MOV.U32 R3, RZ, RZ, R14 ;  /* 0x000000ffff037224 */ /* 0x000fce00078e000e */
[----:B------:R-:W-:Y:S05]  /*248a0*/  WARPSYNC.COLLECTIVE R15, `(.L_x_2672) ;  /* 0x000000000f087348 */ /* 0x000fea0003c00000 */
[----:B------:R0:W1:Y:S02]  /*248b0*/  SHFL.IDX P6, R14, R13, R12, R11 ;  /* 0x0000000c0d0e7389 */ /* 0x00006400000c000b */
[----:B01----:R-:W-:Y:S01]  /*248c0*/  ENDCOLLECTIVE ;  /* 0x000000000000791b */ /* 0x003fe20003800000 */
.L_x_2672:
        /* <DEDUP_REMOVED lines=18> */
.L_x_2673:
[----:B------:R-:W-:Y:S02]  /*249f0*/  IMAD.MOV.U32 R13, RZ, RZ, R5 ;  /* 0x000000ffff0d7224 */ /* 0x000fe400078e0005 */
[----:B------:R-:W-:Y:S02]  /*24a00*/  IMAD.MOV.U32 R12, RZ, RZ, 0x3 ;  /* 0x00000003ff0c7424 */ /* 0x000fe400078e00ff */
[----:B------:R-:W-:-:S07]  /*24a10*/  IMAD.MOV.U32 R3, RZ, RZ, R14 ;  /* 0x000000ffff037224 */ /* 0x000fce00078e000e */
[----:B------:R-:W-:Y:S05]  /*24a20*/  WARPSYNC.COLLECTIVE R15, `(.L_x_2674) ;  /* 0x000000000f087348 */ /* 0x000fea0003c00000 */
[----:B------:R0:W1:Y:S02]  /*24a30*/  SHFL.IDX P6, R14, R13, R12, R11 ;  /* 0x0000000c0d0e7389 */ /* 0x00006400000c000b */
[----:B01----:R-:W-:Y:S01]  /*24a40*/  ENDCOLLECTIVE ;  /* 0x000000000000791b */ /* 0x003fe20003800000 */
.L_x_2674:
        /* <DEDUP_REMOVED lines=10> */
.L_x_2675:
        /* <DEDUP_REMOVED lines=13> */
.L_x_2676:
        /* <DEDUP_REMOVED lines=16> */
.L_x_2677:
        /* <DEDUP_REMOVED lines=8> */
.L_x_2678:
        /* <DEDUP_REMOVED lines=15> */
.L_x_2679:
[----:B------:R-:W-:Y:S01]  /*24e30*/  IMAD.MOV.U32 R2, RZ, RZ, R14 ;  /* 0x000000ffff027224 */ /* 0x000fe200078e000e */
[----:B------:R-:W-:Y:S06]  /*24e40*/  BRA `(.L_x_2680) ;  /* 0xffffffac00987947 */ /* 0x000fec000383ffff */
.L_x_2531:
[----:B-1----:R1:W2:Y:S02]  /*24e50*/  SYNCS.PHASECHK.TRANS64.TRYWAIT P0, [R22+URZ+0x31c20], R3 ;  /* 0x031c2003160075a7 */ /* 0x0022a4000800017f */
[----:B--2---:R-:W-:Y:S05]  /*24e60*/  @!P0 NANOSLEEP.SYNCS 0x989680 ;  /* 0x009896800000895d */ /* 0x004fea0003900000 */
[----:B------:R-:W2:Y:S02]  /*24e70*/  @!P0 SYNCS.PHASECHK.TRANS64 P0, [R22+URZ+0x31c20], R3 ;  /* 0x031c2003160085a7 */ /* 0x000ea4000800007f */
[----:B--2---:R-:W-:Y:S05]  /*24e80*/  @!P0 BRA `(.L_x_2531) ;  /* 0xfffffffc00f08947 */ /* 0x004fea000383ffff */
[----:B------:R-:W-:Y:S05]  /*24e90*/  BRA `(.L_x_2681) ;  /* 0xffffffb000087947 */ /* 0x000fea000383ffff */
.L_x_2540:
[----:B-1----:R1:W2:Y:S02]  /*24ea0*/  SYNCS.PHASECHK.TRANS64.TRYWAIT P0, [R3+URZ+0x31c40], R2 ;  /* 0x031c4002030075a7 */ /* 0x0022a4000800017f */
[----:B--2---:R-:W-:Y:S05]  /*24eb0*/  @!P0 NANOSLEEP.SYNCS 0x989680 ;  /* 0x009896800000895d */ /* 0x004fea0003900000 */
[----:B------:R-:W2:Y:S02]  /*24ec0*/  @!P0 SYNCS.PHASECHK.TRANS64 P0, [R3+URZ+0x31c40], R2 ;  /* 0x031c4002030085a7 */ /* 0x000ea4000800007f */
[----:B--2---:R-:W-:Y:S05]  /*24ed0*/  @!P0 BRA `(.L_x_2540) ;  /* 0xfffffffc00f08947 */ /* 0x004fea000383ffff */
[----:B------:R-:W-:Y:S05]  /*24ee0*/  BRA `(.L_x_2682) ;  /* 0xffffffb000b47947 */ /* 0x000fea000383ffff */
.L_x_2547:
[----:B0-----:R0:W1:Y:S02]  /*24ef0*/  SYNCS.PHASECHK.TRANS64.TRYWAIT P0, [R3+URZ+0x60], R2 ;  /* 0x00006002030075a7 */ /* 0x001064000800017f */
[----:B-1----:R-:W-:Y:S05]  /*24f00*/  @!P0 NANOSLEEP.SYNCS 0x989680 ;  /* 0x009896800000895d */ /* 0x002fea0003900000 */
[----:B------:R-:W1:Y:S02]  /*24f10*/  @!P0 SYNCS.PHASECHK.TRANS64 P0, [R3+URZ+0x60], R2 ;  /* 0x00006002030085a7 */ /* 0x000e64000800007f */
[----:B-1----:R-:W-:Y:S05]  /*24f20*/  @!P0 BRA `(.L_x_2547) ;  /* 0xfffffffc00f08947 */ /* 0x002fea000383ffff */
[----:B------:R-:W-:Y:S05]  /*24f30*/  BRA `(.L_x_2683) ;  /* 0xffffffb400c07947 */ /* 0x000fea000383ffff */
.L_x_2557:
[----:B-1----:R1:W2:Y:S02]  /*24f40*/  SYNCS.PHASECHK.TRANS64.TRYWAIT P0, [R3+URZ+0x31c40], R2 ;  /* 0x031c4002030075a7 */ /* 0x0022a4000800017f */
[----:B--2---:R-:W-:Y:S05]  /*24f50*/  @!P0 NANOSLEEP.SYNCS 0x989680 ;  /* 0x009896800000895d */ /* 0x004fea0003900000 */
[----:B------:R-:W2:Y:S02]  /*24f60*/  @!P0 SYNCS.PHASECHK.TRANS64 P0, [R3+URZ+0x31c40], R2 ;  /* 0x031c4002030085a7 */ /* 0x000ea4000800007f */
[----:B--2---:R-:W-:Y:S05]  /*24f70*/  @!P0 BRA `(.L_x_2557) ;  /* 0xfffffffc00f08947 */ /* 0x004fea000383ffff */
[----:B------:R-:W-:Y:S05]  /*24f80*/  BRA `(.L_x_2684) ;  /* 0xffffffbc00747947 */ /* 0x000fea000383ffff */
.L_x_2564:
[----:B0-----:R0:W1:Y:S02]  /*24f90*/  SYNCS.PHASECHK.TRANS64.TRYWAIT P0, [R12+URZ+0x60], R27 ;  /* 0x0000601b0c0075a7 */ /* 0x001064000800017f */
[----:B-1----:R-:W-:Y:S05]  /*24fa0*/  @!P0 NANOSLEEP.SYNCS 0x989680 ;  /* 0x009896800000895d */ /* 0x002fea0003900000 */
[----:B------:R-:W1:Y:S02]  /*24fb0*/  @!P0 SYNCS.PHASECHK.TRANS64 P0, [R12+URZ+0x60], R27 ;  /* 0x0000601b0c0085a7 */ /* 0x000e64000800007f */
[----:B-1----:R-:W-:Y:S05]  /*24fc0*/  @!P0 BRA `(.L_x_2564) ;  /* 0xfffffffc00f08947 */ /* 0x002fea000383ffff */
[----:B------:R-:W-:Y:S05]  /*24fd0*/  BRA `(.L_x_2685) ;  /* 0xffffffc000807947 */ /* 0x000fea000383ffff */
.L_x_2574:
[----:B-1----:R1:W2:Y:S02]  /*24fe0*/  SYNCS.PHASECHK.TRANS64.TRYWAIT P0, [R2+URZ+0x31c40], R3 ;  /* 0x031c4003020075a7 */ /* 0x0022a4000800017f */
[----:B--2---:R-:W-:Y:S05]  /*24ff0*/  @!P0 NANOSLEEP.SYNCS 0x989680 ;  /* 0x009896800000895d */ /* 0x004fea0003900000 */
[----:B------:R-:W2:Y:S02]  /*25000*/  @!P0 SYNCS.PHASECHK.TRANS64 P0, [R2+URZ+0x31c40], R3 ;  /* 0x031c4003020085a7 */ /* 0x000ea4000800007f */
[----:B--2---:R-:W-:Y:S05]  /*25010*/  @!P0 BRA `(.L_x_2574) ;  /* 0xfffffffc00f08947 */ /* 0x004fea000383ffff */
[----:B------:R-:W-:Y:S05]  /*25020*/  BRA `(.L_x_2686) ;  /* 0xffffffc800087947 */ /* 0x000fea000383ffff */
.L_x_2581:
[----:B0-----:R0:W1:Y:S02]  /*25030*/  SYNCS.PHASECHK.TRANS64.TRYWAIT P0, [R7+URZ+0x60], R2 ;  /* 0x00006002070075a7 */ /* 0x001064000800017f */
[----:B-1----:R-:W-:Y:S05]  /*25040*/  @!P0 NANOSLEEP.SYNCS 0x989680 ;  /* 0x009896800000895d */ /* 0x002fea0003900000 */
[----:B------:R-:W1:Y:S02]  /*25050*/  @!P0 SYNCS.PHASECHK.TRANS64 P0, [R7+URZ+0x60], R2 ;  /* 0x00006002070085a7 */ /* 0x000e64000800007f */
[----:B-1----:R-:W-:Y:S05]  /*25060*/  @!P0 BRA `(.L_x_2581) ;  /* 0xfffffffc00f08947 */ /* 0x002fea000383ffff */
[----:B------:R-:W-:Y:S05]  /*25070*/  BRA `(.L_x_2687) ;  /* 0xffffffcc00187947 */ /* 0x000fea000383ffff */
.L_x_2593:
[----:B-1----:R1:W2:Y:S02]  /*25080*/  SYNCS.PHASECHK.TRANS64.TRYWAIT P0, [R3+URZ+0x31c60], R0 ;  /* 0x031c6000030075a7 */ /* 0x0022a4000800017f */
[----:B--2---:R-:W-:Y:S05]  /*25090*/  @!P0 NANOSLEEP.SYNCS 0x989680 ;  /* 0x009896800000895d */ /* 0x004fea0003900000 */
[----:B------:R-:W2:Y:S02]  /*250a0*/  @!P0 SYNCS.PHASECHK.TRANS64 P0, [R3+URZ+0x31c60], R0 ;  /* 0x031c6000030085a7 */ /* 0x000ea4000800007f */
[----:B--2---:R-:W-:Y:S05]  /*250b0*/  @!P0 BRA `(.L_x_2593) ;  /* 0xfffffffc00f08947 */ /* 0x004fea000383ffff */
[----:B------:R-:W-:Y:S05]  /*250c0*/  BRA `(.L_x_2688) ;  /* 0xffffffd0008c7947 */ /* 0x000fea000383ffff */
.L_x_2601:
[----:B------:R-:W-:Y:S01]  /*250d0*/  BSSY B0, `(.L_x_2689) ;  /* 0x0000008000007945 */ /* 0x000fe20003800000 */
[----:B------:R-:W-:Y:S02]  /*250e0*/  IMAD.MOV.U32 R13, RZ, RZ, R16 ;  /* 0x000000ffff0d7224 */ /* 0x000fe400078e0010 */
[----:B------:R-:W-:Y:S02]  /*250f0*/  IMAD.MOV.U32 R12, RZ, RZ, RZ ;  /* 0x000000ffff0c7224 */ /* 0x000fe400078e00ff */
[----:B------:R-:W-:Y:S02]  /*25100*/  IMAD.MOV.U32 R11, RZ, RZ, 0x1f ;  /* 0x0000001fff0b7424 */ /* 0x000fe400078e00ff */
[----:B------:R-:W-:-:S07]  /*25110*/  IMAD.MOV.U32 R15, RZ, RZ, -0x1 ;  /* 0xffffffffff0f7424 */ /* 0x000fce00078e00ff */
[----:B-1----:R-:W-:Y:S05]  /*25120*/  WARPSYNC.COLLECTIVE R15, `(.L_x_2690) ;  /* 0x000000000f087348 */ /* 0x002fea0003c00000 */
[----:B------:R0:W2:Y:S02]  /*25130*/  SHFL.IDX P6, R14, R13, R12, R11 ;  /* 0x0000000c0d0e7389 */ /* 0x0000a400000c000b */
[----:B012---:R-:W-:Y:S01]  /*25140*/  ENDCOLLECTIVE ;  /* 0x000000000000791b */ /* 0x007fe20003800000 */
.L_x_2690:
[----:B------:R-:W-:Y:S05]  /*25150*/  BSYNC B0 ;  /* 0x0000000000007941 */ /* 0x000fea0003800000 */
.L_x_2689:
        /* <DEDUP_REMOVED lines=9> */
.L_x_2691:
        /* <DEDUP_REMOVED lines=18> */
.L_x_2692:
[----:B------:R-:W-:Y:S01]  /*25310*/  IMAD.MOV.U32 R12, RZ, RZ, 0x2 ;  /* 0x00000002ff0c7424 */ /* 0x000fe200078e00ff */
[----:B------:R-:W-:-:S05]  /*25320*/  SEL R5, R14, RZ, P1 ;  /* 0x000000ff0e057207 */ /* 0x000fca0000800000 */
[----:B------:R-:W-:-:S04]  /*25330*/  IMAD.IADD R4, R2, 0x1, R5 ;  /* 0x0000000102047824 */ /* 0x000fc800078e0205 */
[----:B------:R-:W-:-:S07]  /*25340*/  IMAD.MOV.U32 R13, RZ, RZ, R4 ;  /* 0x000000ffff0d7224 */ /* 0x000fce00078e0004 */
[----:B------:R-:W-:Y:S05]  /*25350*/  WARPSYNC.COLLECTIVE R15, `(.L_x_2693) ;  /* 0x000000000f087348 */ /* 0x000fea0003c00000 */
[----:B------:R0:W1:Y:S02]  /*25360*/  SHFL.UP P6, R14, R13, R12, R11 ;  /* 0x0400000c0d0e7389 */ /* 0x00006400000c000b */
[----:B01----:R-:W-:Y:S01]  /*25370*/  ENDCOLLECTIVE ;  /* 0x000000000000791b */ /* 0x003fe20003800000 */
.L_x_2693:
[----:B------:R-:W-:Y:S01]  /*25380*/  IMAD.MOV.U32 R12, RZ, RZ, 0x4 ;  /* 0x00000004ff0c7424 */ /* 0x000fe200078e00ff */
[----:B------:R-:W-:-:S05]  /*25390*/  SEL R5, R14, RZ, P2 ;  /* 0x000000ff0e057207 */ /* 0x000fca0001000000 */
[----:B------:R-:W-:-:S04]  /*253a0*/  IMAD.IADD R5, R4, 0x1, R5 ;  /* 0x0000000104057824 */ /* 0x000fc800078e0205 */
[----:B------:R-:W-:-:S07]  /*253b0*/  IMAD.MOV.U32 R13, RZ, RZ, R5 ;  /* 0x000000ffff0d7224 */ /* 0x000fce00078e0005 */
[----:B------:R-:W-:Y:S05]  /*253c0*/  WARPSYNC.COLLECTIVE R15, `(.L_x_2694) ;  /* 0x000000000f087348 */ /* 0x000fea0003c00000 */
[----:B------:R0:W1:Y:S02]  /*253d0*/  SHFL.UP P6, R14, R13, R12, R11 ;  /* 0x0400000c0d0e7389 */ /* 0x00006400000c000b */
[----:B01----:R-:W-:Y:S01]  /*253e0*/  ENDCOLLECTIVE ;  /* 0x000000000000791b */ /* 0x003fe20003800000 */
.L_x_2694:
[----:B------:R-:W-:Y:S01]  /*253f0*/  IMAD.MOV.U32 R12, RZ, RZ, 0x8 ;  /* 0x00000008ff0c7424 */ /* 0x000fe200078e00ff */
[----:B------:R-:W-:-:S05]  /*25400*/  SEL R6, R14, RZ, P3 ;  /* 0x000000ff0e067207 */ /* 0x000fca0001800000 */
[----:B------:R-:W-:-:S04]  /*25410*/  IMAD.IADD R6, R5, 0x1, R6 ;  /* 0x0000000105067824 */ /* 0x000fc800078e0206 */
[----:B------:R-:W-:-:S07]  /*25420*/  IMAD.MOV.U32 R13, RZ, RZ, R6 ;  /* 0x000000ffff0d7224 */ /* 0x000fce00078e0006 */
[----:B------:R-:W-:Y:S05]  /*25430*/  WARPSYNC.COLLECTIVE R15, `(.L_x_2695) ;  /* 0x000000000f087348 */ /* 0x000fea0003c00000 */
[----:B------:R0:W1:Y:S02]  /*25440*/  SHFL.UP P6, R14, R13, R12, R11 ;  /* 0x0400000c0d0e7389 */ /* 0x00006400000c000b */
[----:B01----:R-:W-:Y:S01]  /*25450*/  ENDCOLLECTIVE ;  /* 0x000000000000791b */ /* 0x003fe20003800000 */
.L_x_2695:
[----:B------:R-:W-:Y:S01]  /*25460*/  IMAD.MOV.U32 R12, RZ, RZ, 0x10 ;  /* 0x00000010ff0c7424 */ /* 0x000fe200078e00ff */
[----:B------:R-:W-:-:S05]  /*25470*/  SEL R3, R14, RZ, P4 ;  /* 0x000000ff0e037207 */ /* 0x000fca0002000000 */
[----:B------:R-:W-:-:S04]  /*25480*/  IMAD.IADD R4, R6, 0x1, R3 ;  /* 0x0000000106047824 */ /* 0x000fc800078e0203 */
[----:B------:R-:W-:-:S07]  /*25490*/  IMAD.MOV.U32 R13, RZ, RZ, R4 ;  /* 0x000000ffff0d7224 */ /* 0x000fce00078e0004 */
[----:B------:R-:W-:Y:S05]  /*254a0*/  WARPSYNC.COLLECTIVE R15, `(.L_x_2696) ;  /* 0x000000000f087348 */ /* 0x000fea0003c00000 */
[----:B------:R0:W1:Y:S02]  /*254b0*/  SHFL.UP P6, R14, R13, R12, R11 ;  /* 0x0400000c0d0e7389 */ /* 0x00006400000c000b */
[----:B01----:R-:W-:Y:S01]  /*254c0*/  ENDCOLLECTIVE ;  /* 0x000000000000791b */ /* 0x003fe20003800000 */
.L_x_2696:
        /* <DEDUP_REMOVED lines=8> */
.L_x_2697:
[----:B------:R-:W-:Y:S05]  /*25550*/  BRA `(.L_x_2698) ;  /* 0xffffffd400387947 */ /* 0x000fea000383ffff */
.L_x_2606:
        /* <DEDUP_REMOVED lines=8> */
.L_x_2700:
[----:B------:R-:W-:Y:S05]  /*255e0*/  BSYNC B0 ;  /* 0x0000000000007941 */ /* 0x000fea0003800000 */
.L_x_2699:
        /* <DEDUP_REMOVED lines=8> */
.L_x_2701:
[----:B------:R-:W-:Y:S01]  /*25670*/  IMAD.MOV.U32 R12, RZ, RZ, 0x4 ;  /* 0x00000004ff0c7424 */ /* 0x000fe200078e00ff */
[----:B------:R-:W-:-:S05]  /*25680*/  SEL R14, R14, RZ, P2 ;  /* 0x000000ff0e0e7207 */ /* 0x000fca0001000000 */
[----:B------:R-:W-:-:S04]  /*25690*/  IMAD.IADD R3, R13, 0x1, R14 ;  /* 0x000000010d037824 */ /* 0x000fc800078e020e */
[----:B------:R-:W-:-:S07]  /*256a0*/  IMAD.MOV.U32 R13, RZ, RZ, R3 ;  /* 0x000000ffff0d7224 */ /* 0x000fce00078e0003 */
[----:B------:R-:W-:Y:S05]  /*256b0*/  WARPSYNC.COLLECTIVE R15, `(.L_x_2702) ;  /* 0x000000000f087348 */ /* 0x000fea0003c00000 */
[----:B------:R0:W1:Y:S02]  /*256c0*/  SHFL.UP P6, R14, R13, R12, R11 ;  /* 0x0400000c0d0e7389 */ /* 0x00006400000c000b */
[----:B01----:R-:W-:Y:S01]  /*256d0*/  ENDCOLLECTIVE ;  /* 0x000000000000791b */ /* 0x003fe20003800000 */
.L_x_2702:
[----:B------:R-:W-:Y:S01]  /*256e0*/  IMAD.MOV.U32 R12, RZ, RZ, 0x8 ;  /* 0x00000008ff0c7424 */ /* 0x000fe200078e00ff */
[----:B------:R-:W-:-:S05]  /*256f0*/  SEL R4, R14, RZ, P3 ;  /* 0x000000ff0e047207 */ /* 0x000fca0001800000 */
[----:B------:R-:W-:-:S04]  /*25700*/  IMAD.IADD R4, R3, 0x1, R4 ;  /* 0x0000000103047824 */ /* 0x000fc800078e0204 */
[----:B------:R-:W-:-:S07]  /*25710*/  IMAD.MOV.U32 R13, RZ, RZ, R4 ;  /* 0x000000ffff0d7224 */ /* 0x000fce00078e0004 */
[----:B------:R-:W-:Y:S05]  /*25720*/  WARPSYNC.COLLECTIVE R15, `(.L_x_2703) ;  /* 0x000000000f087348 */ /* 0x000fea0003c00000 */
[----:B------:R0:W1:Y:S02]  /*25730*/  SHFL.UP P6, R14, R13, R12, R11 ;  /* 0x0400000c0d0e7389 */ /* 0x00006400000c000b */
[----:B01----:R-:W-:Y:S01]  /*25740*/  ENDCOLLECTIVE ;  /* 0x000000000000791b */ /* 0x003fe20003800000 */
.L_x_2703:
[----:B------:R-:W-:Y:S01]  /*25750*/  IMAD.MOV.U32 R12, RZ, RZ, 0x10 ;  /* 0x00000010ff0c7424 */ /* 0x000fe200078e00ff */
[----:B------:R-:W-:-:S05]  /*25760*/  SEL R5, R14, RZ, P4 ;  /* 0x000000ff0e057207 */ /* 0x000fca0002000000 */
[----:B------:R-:W-:-:S04]  /*25770*/  IMAD.IADD R5, R4, 0x1, R5 ;  /* 0x0000000104057824 */ /* 0x000fc800078e0205 */
[----:B------:R-:W-:-:S07]  /*25780*/  IMAD.MOV.U32 R13, RZ, RZ, R5 ;  /* 0x000000ffff0d7224 */ /* 0x000fce00078e0005 */
[----:B------:R-:W-:Y:S05]  /*25790*/  WARPSYNC.COLLECTIVE R15, `(.L_x_2704) ;  /* 0x000000000f087348 */ /* 0x000fea0003c00000 */
[----:B------:R0:W1:Y:S02]  /*257a0*/  SHFL.UP P6, R14, R13, R12, R11 ;  /* 0x0400000c0d0e7389 */ /* 0x00006400000c000b */
[----:B01----:R-:W-:Y:S01]  /*257b0*/  ENDCOLLECTIVE ;  /* 0x000000000000791b */ /* 0x003fe20003800000 */
.L_x_2704:
        /* <DEDUP_REMOVED lines=8> */
.L_x_2705:
[----:B------:R-:W-:Y:S05]  /*25840*/  BRA `(.L_x_2706) ;  /* 0xffffffd400187947 */ /* 0x000fea000383ffff */
.L_x_2608:
[----:B------:R-:W-:Y:S01]  /*25850*/  BSSY B0, `(.L_x_2707) ;  /* 0x0000006000007945 */ /* 0x000fe20003800000 */
[----:B------:R-:W-:Y:S01]  /*25860*/  PLOP3.LUT P6, PT, P6, PT, PT, 0x8, 0x0 ;  /* 0x000000000000781c */ /* 0x000fe200037ce170 */
[----:B------:R-:W-:-:S12]  /*25870*/  IMAD.MOV.U32 R15, RZ, RZ, -0x1 ;  /* 0xffffffffff0f7424 */ /* 0x000fd800078e00ff */
[----:B0-----:R-:W-:Y:S05]  /*25880*/  WARPSYNC.COLLECTIVE R15, `(.L_x_2708) ;  /* 0x000000000f087348 */ /* 0x001fea0003c00000 */
[----:B------:R-:W-:Y:S01]  /*25890*/  VOTE.ANY R14, PT, P6 ;  /* 0x00000000000e7806 */ /* 0x000fe200030e0100 */
[----:B0-----:R-:W-:Y:S06]  /*258a0*/  ENDCOLLECTIVE ;  /* 0x000000000000791b */ /* 0x001fec0003800000 */
.L_x_2708:
[----:B------:R-:W-:Y:S05]  /*258b0*/  BSYNC B0 ;  /* 0x0000000000007941 */ /* 0x000fea0003800000 */
.L_x_2707:
        /* <DEDUP_REMOVED lines=9> */
.L_x_2709:
[----:B------:R-:W-:Y:S01]  /*25950*/  IMAD.MOV.U32 R17, RZ, RZ, R14 ;  /* 0x000000ffff117224 */ /* 0x000fe200078e000e */
[----:B------:R-:W-:Y:S06]  /*25960*/  BRA `(.L_x_2710) ;  /* 0xffffffd400087947 */ /* 0x000fec000383ffff */
.L_x_2610:
[----:B------:R-:W-:Y:S01]  /*25970*/  BSSY B0, `(.L_x_2711) ;  /* 0x0000007000007945 */ /* 0x000fe20003800000 */
[----:B------:R-:W-:Y:S02]  /*25980*/  IMAD.MOV.U32 R13, RZ, RZ, R3 ;  /* 0x000000ffff0d7224 */ /* 0x000fe400078e0003 */
[----:B------:R-:W-:Y:S02]  /*25990*/  IMAD.MOV.U32 R11, RZ, RZ, 0x1f ;  /* 0x0000001fff0b7424 */ /* 0x000fe400078e00ff */
[----:B------:R-:W-:-:S07]  /*259a0*/  IMAD.MOV.U32 R15, RZ, RZ, -0x1 ;  /* 0xffffffffff0f7424 */ /* 0x000fce00078e00ff */
[----:B012---:R-:W-:Y:S05]  /*259b0*/  WARPSYNC.COLLECTIVE R15, `(.L_x_2712) ;  /* 0x000000000f087348 */ /* 0x007fea0003c00000 */
[----:B------:R3:W4:Y:S02]  /*259c0*/  SHFL.IDX P6, R14, R13, R12, R11 ;  /* 0x0000000c0d0e7389 */ /* 0x00072400000c000b */
[----:B01234-:R-:W-:Y:S01]  /*259d0*/  ENDCOLLECTIVE ;  /* 0x000000000000791b */ /* 0x01ffe20003800000 */
.L_x_2712:
[----:B------:R-:W-:Y:S05]  /*259e0*/  BSYNC B0 ;  /* 0x0000000000007941 */ /* 0x000fea0003800000 */
.L_x_2711:
[----:B------:R-:W-:Y:S01]  /*259f0*/  IMAD.MOV.U32 R5, RZ, RZ, R14 ;  /* 0x000000ffff057224 */ /* 0x000fe200078e000e */
[----:B------:R-:W-:Y:S06]  /*25a00*/  BRA `(.L_x_2609) ;  /* 0xffffffd000fc7947 */ /* 0x000fec000383ffff */
.L_x_2614:
[----:B0-----:R0:W2:Y:S02]  /*25a10*/  SYNCS.PHASECHK.TRANS64.TRYWAIT P0, [R9+URZ+0x31c20], R0 ;  /* 0x031c2000090075a7 */ /* 0x0010a4000800017f */
[----:B--2---:R-:W-:Y:S05]  /*25a20*/  @!P0 NANOSLEEP.SYNCS 0x989680 ;  /* 0x009896800000895d */ /* 0x004fea0003900000 */
[----:B------:R-:W2:Y:S02]  /*25a30*/  @!P0 SYNCS.PHASECHK.TRANS64 P0, [R9+URZ+0x31c20], R0 ;  /* 0x031c2000090085a7 */ /* 0x000ea4000800007f */
[----:B--2---:R-:W-:Y:S05]  /*25a40*/  @!P0 BRA `(.L_x_2614) ;  /* 0xfffffffc00f08947 */ /* 0x004fea000383ffff */
[----:B------:R-:W-:Y:S05]  /*25a50*/  BRA `(.L_x_2713) ;  /* 0xffffffd800747947 */ /* 0x000fea000383ffff */
.L_x_2615:
        /* <DEDUP_REMOVED lines=11> */
.L_x_2715:
[----:B------:R-:W-:Y:S05]  /*25b10*/  BSYNC B0 ;  /* 0x0000000000007941 */ /* 0x000fea0003800000 */
.L_x_2714:
[----:B------:R-:W-:Y:S05]  /*25b20*/  BRA `(.L_x_2716) ;  /* 0xffffffd8005c7947 */ /* 0x000fea000383ffff */
.L_x_2616:
[----:B------:R-:W-:Y:S01]  /*25b30*/  BSSY B0, `(.L_x_2717) ;  /* 0x0000006000007945 */ /* 0x000fe20003800000 */
[----:B------:R-:W-:-:S07]  /*25b40*/  IMAD.MOV.U32 R15, RZ, RZ, -0x1 ;  /* 0xffffffffff0f7424 */ /* 0x000fce00078e00ff */
[----:B01----:R-:W-:Y:S05]  /*25b50*/  WARPSYNC.COLLECTIVE R15, `(.L_x_2718) ;  /* 0x000000000f0c7348 */ /* 0x003fea0003c00000 */
[----:B------:R-:W-:Y:S02]  /*25b60*/  ELECT P6, UR62, PT ;  /* 0x00000000003e782f */ /* 0x000fe400038c0000 */
[----:B------:R-:W-:Y:S01]  /*25b70*/  MOV R14, UR62 ;  /* 0x0000003e000e7c02 */ /* 0x000fe20008000f00 */
[----:B01----:R-:W-:Y:S10]  /*25b80*/  ENDCOLLECTIVE ;  /* 0x000000000000791b */ /* 0x003ff40003800000 */
.L_x_2718:
[----:B------:R-:W-:Y:S05]  /*25b90*/  BSYNC B0 ;  /* 0x0000000000007941 */ /* 0x000fea0003800000 */
.L_x_2717:
[----:B------:R-:W-:Y:S05]  /*25ba0*/  BRA `(.L_x_2719) ;  /* 0xffffffd800507947 */ /* 0x000fea000383ffff */
.L_x_2618:
[----:B0-----:R0:W2:Y:S02]  /*25bb0*/  SYNCS.PHASECHK.TRANS64.TRYWAIT P0, [R6+URZ], R3 ;  /* 0x00000003060075a7 */ /* 0x0010a4000800017f */
[----:B--2---:R-:W-:Y:S05]  /*25bc0*/  @!P0 NANOSLEEP.SYNCS 0x989680 ;  /* 0x009896800000895d */ /* 0x004fea0003900000 */
[----:B------:R-:W2:Y:S02]  /*25bd0*/  @!P0 SYNCS.PHASECHK.TRANS64 P0, [R6+URZ], R3 ;  /* 0x00000003060085a7 */ /* 0x000ea4000800007f */
[----:B--2---:R-:W-:Y:S05]  /*25be0*/  @!P0 BRA `(.L_x_2618) ;  /* 0xfffffffc00f08947 */ /* 0x004fea000383ffff */
[----:B------:R-:W-:Y:S05]  /*25bf0*/  BRA `(.L_x_2720) ;  /* 0xffffffd8008c7947 */ /* 0x000fea000383ffff */
.L_x_2619:
[----:B--2---:R2:W3:Y:S02]  /*25c00*/  SYNCS.PHASECHK.TRANS64.TRYWAIT P0, [R7+URZ], R2 ;  /* 0x00000002070075a7 */ /* 0x0044e4000800017f */
[----:B---3--:R-:W-:Y:S05]  /*25c10*/  @!P0 NANOSLEEP.SYNCS 0x989680 ;  /* 0x009896800000895d */ /* 0x008fea0003900000 */
[----:B------:R-:W3:Y:S02]  /*25c20*/  @!P0 SYNCS.PHASECHK.TRANS64 P0, [R7+URZ], R2 ;  /* 0x00000002070085a7 */ /* 0x000ee4000800007f */
[----:B---3--:R-:W-:Y:S05]  /*25c30*/  @!P0 BRA `(.L_x_2619) ;  /* 0xfffffffc00f08947 */ /* 0x008fea000383ffff */
[----:B------:R-:W-:Y:S05]  /*25c40*/  BRA `(.L_x_2721) ;  /* 0xffffffd800807947 */ /* 0x000fea000383ffff */
.L_x_2621:
[----:B---3--:R3:W4:Y:S02]  /*25c50*/  SYNCS.PHASECHK.TRANS64.TRYWAIT P0, [R4+URZ], R3 ;  /* 0x00000003040075a7 */ /* 0x008724000800017f */
[----:B----4-:R-:W-:Y:S05]  /*25c60*/  @!P0 NANOSLEEP.SYNCS 0x989680 ;  /* 0x009896800000895d */ /* 0x010fea0003900000 */
[----:B------:R-:W4:Y:S02]  /*25c70*/  @!P0 SYNCS.PHASECHK.TRANS64 P0, [R4+URZ], R3 ;  /* 0x00000003040085a7 */ /* 0x000f24000800007f */
[----:B----4-:R-:W-:Y:S05]  /*25c80*/  @!P0 BRA `(.L_x_2621) ;  /* 0xfffffffc00f08947 */ /* 0x010fea000383ffff */
[----:B------:R-:W-:Y:S05]  /*25c90*/  BRA `(.L_x_2722) ;  /* 0xffffffd800847947 */ /* 0x000fea000383ffff */
.L_x_2723:
        /* <DEDUP_REMOVED lines=14> */
.L_x_2732:


//--------------------- .nv.global.init           --------------------------
	.section	.nv.global.init,"aw",@progbits
.nv.global.init:
	.type		$str$20,@object
	.size		$str$20,($str$21 - $str$20)
$str$20:
        /*0000*/ 	.byte	0x28, 0x61, 0x64, 0x64, 0x72, 0x65, 0x73, 0x73, 0x20, 0x26, 0x20, 0x6d, 0x61, 0x73, 0x6b, 0x29
        /*0010*/ 	.byte	0x20, 0x3d, 0x3d, 0x20, 0x30, 0x00
	.type		$str$21,@object
	.size		$str$21,(__unnamed_5 - $str$21)
$str$21:
        /*0016*/ 	.byte	0x2f, 0x74, 0x6d, 0x70, 0x2f, 0x6f, 0x73, 0x73, 0x5f, 0x6b, 0x65, 0x72, 0x6e, 0x65, 0x6c, 0x73
        /*0026*/ 	.byte	0x5f, 0x73, 0x72, 0x63, 0x2f, 0x66, 0x6c, 0x61, 0x73, 0x68, 0x5f, 0x61, 0x74, 0x74, 0x65, 0x6e
        /*0036*/ 	.byte	0x74, 0x69, 0x6f, 0x6e, 0x2f, 0x63, 0x73, 0x72, 0x63, 0x2f, 0x63, 0x75, 0x74, 0x6c, 0x61, 0x73
        /*0046*/ 	.byte	0x73, 0x2f, 0x69, 0x6e, 0x63, 0x6c, 0x75, 0x64, 0x65, 0x2f, 0x63, 0x75, 0x74, 0x65, 0x2f, 0x70
        /*0056*/ 	.byte	0x6f, 0x69, 0x6e, 0x74, 0x65, 0x72, 0x5f, 0x66, 0x6c, 0x61, 0x67, 0x67, 0x65, 0x64, 0x2e, 0x68
        /*0066*/ 	.byte	0x70, 0x70, 0x00
	.type		__unnamed_5,@object
	.size		__unnamed_5,(__unnamed_4 - __unnamed_5)
__unnamed_5:
        /* <DEDUP_REMOVED lines=25> */
	.type		__unnamed_4,@object
	.size		__unnamed_4,(__unnamed_9 - __unnamed_4)
__unnamed_4:
        /* <DEDUP_REMOVED lines=25> */
	.type		__unnamed_9,@object
	.size		__unnamed_9,(__unnamed_3 - __unnamed_9)
__unnamed_9:
        /* <DEDUP_REMOVED lines=24> */
        /*04f1*/ 	.byte	0x3e, 0x20, 0x26, 0x5d, 0x00
	.type		__unnamed_3,@object
	.size		__unnamed_3,(__unnamed_7 - __unnamed_3)
__unnamed_3:
        /* <DEDUP_REMOVED lines=29> */
	.type		__unnamed_7,@object
	.size		__unnamed_7,(__unnamed_2 - __unnamed_7)
__unnamed_7:
        /* <DEDUP_REMOVED lines=29> */
	.type		__unnamed_2,@object
	.size		__unnamed_2,(__unnamed_8 - __unnamed_2)
__unnamed_2:
        /* <DEDUP_REMOVED lines=29> */
	.type		__unnamed_8,@object
	.size		__unnamed_8,(__unnamed_1 - __unnamed_8)
__unnamed_8:
        /* <DEDUP_REMOVED lines=29> */
	.type		__unnamed_1,@object
	.size		__unnamed_1,(__unnamed_6 - __unnamed_1)
__unnamed_1:
        /* <DEDUP_REMOVED lines=29> */
        /*0e06*/ 	.byte	0x5d, 0x00
	.type		__unnamed_6,@object
	.size		__unnamed_6,(.L_5 - __unnamed_6)
__unnamed_6:
        /* <DEDUP_REMOVED lines=30> */
.L_5:


//--------------------- .nv.shared._ZN7cutlass13device_kernelIN5flash11enable_sm90INS1_16FlashAttnFwdSm90INS1_25CollectiveMainloopFwdSm90ILi2EN4cute5tupleIJNS5_1CILi1EEES8_S8_EEENS6_IJNS7_ILi192EEENS7_ILi144EEENS7_ILi96EEEEEELi96ENS_10bfloat16_tEfNS_4arch4Sm90ELb0ELb0ELb0ELb0ELb0ELb0ELb0ELb0ELb1ELb1ELb0ELb0EEENS1_21CollectiveEpilogueFwdINS6_IJSA_SC_SB_EEES9_SE_SG_Li384ELb0ELb1ELb0ELb0EEENS1_29StaticPersistentTileSchedulerILb0EEEEEEEEEvNT_6ParamsE --------------------------
	.section	.nv.shared._ZN7cutlass13device_kernelIN5flash11enable_sm90INS1_16FlashAttnFwdSm90INS1_25CollectiveMainloopFwdSm90ILi2EN4cute5tupleIJNS5_1CILi1EEES8_S8_EEENS6_IJNS7_ILi192EEENS7_ILi144EEENS7_ILi96EEEEEELi96ENS_10bfloat16_tEfNS_4arch4Sm90ELb0ELb0ELb0ELb0ELb0ELb0ELb0ELb0ELb1ELb1ELb0ELb0EEENS1_21CollectiveEpilogueFwdINS6_IJSA_SC_SB_EEES9_SE_SG_Li384ELb0ELb1ELb0ELb0EEENS1_29StaticPersistentTileSchedulerILb0EEEEEEEEEvNT_6ParamsE,"aw",@nobits
	.sectionflags	@""
	.align	16
	.zero		1024


//--------------------- .nv.shared.reserved.0     --------------------------
	.section	.nv.shared.reserved.0,"aw",@nobits
	.weak		__nv_reservedSMEM_offset_0_alias
	.size		__nv_reservedSMEM_offset_0_alias, 0, 0
	.other		__nv_reservedSMEM_offset_0_alias,@"STO_CUDA_RESERVED_SHARED STV_DEFAULT"
__nv_reservedSMEM_offset_0_alias:
	.zero		0


//--------------------- .nv.global                --------------------------
	.section	.nv.global,"aw",@nobits
.nv.global:
	.type		_ZN73_INTERNAL_efdb56c5_37_flash_fwd_hdim96_bf16_packgqa_sm90_cu_ef95aea4_44734cute1_E,@object
	.size		_ZN73_INTERNAL_efdb56c5_37_flash_fwd_hdim96_bf16_packgqa_sm90_cu_ef95aea4_44734cute1_E,(_ZN73_INTERNAL_efdb56c5_37_flash_fwd_hdim96_bf16_packgqa_sm90_cu_ef95aea4_44734cuda3std3__45__cpo6cbeginE - _ZN73_INTERNAL_efdb56c5_37_flash_fwd_hdim96_bf16_packgqa_sm90_cu_ef95aea4_44734cute1_E)
_ZN73_INTERNAL_efdb56c5_37_flash_fwd_hdim96_bf16_packgqa_sm90_cu_ef95aea4_44734cute1_E:
	.zero		1
	.type		_ZN73_INTERNAL_efdb56c5_37_flash_fwd_hdim96_bf16_packgqa_sm90_cu_ef95aea4_44734cuda3std3__45__cpo6cbeginE,@object
	.size		_ZN73_INTERNAL_efdb56c5_37_flash_fwd_hdim96_bf16_packgqa_sm90_cu_ef95aea4_44734cuda3std3__45__cpo6cbeginE,(_ZN73_INTERNAL_efdb56c5_37_flash_fwd_hdim96_bf16_packgqa_sm90_cu_ef95aea4_44734cuda3std3__48in_placeE - _ZN73_INTERNAL_efdb56c5_37_flash_fwd_hdim96_bf16_packgqa_sm90_cu_ef95aea4_44734cuda3std3__45__cpo6cbeginE)
_ZN73_INTERNAL_efdb56c5_37_flash_fwd_hdim96_bf16_packgqa_sm90_cu_ef95aea4_44734cuda3std3__45__cpo6cbeginE:
	.zero		1
	.type		_ZN73_INTERNAL_efdb56c5_37_flash_fwd_hdim96_bf16_packgqa_sm90_cu_ef95aea4_44734cuda3std3__48in_placeE,@object
	.size		_ZN73_INTERNAL_efdb56c5_37_flash_fwd_hdim96_bf16_packgqa_sm90_cu_ef95aea4_44734cuda3std3__48in_placeE,(_ZN73_INTERNAL_efdb56c5_37_flash_fwd_hdim96_bf16_packgqa_sm90_cu_ef95aea4_44734cuda3std6ranges3__45__cpo9iter_moveE - _ZN73_INTERNAL_efdb56c5_37_flash_fwd_hdim96_bf16_packgqa_sm90_cu_ef95aea4_44734cuda3std3__48in_placeE)
_ZN73_INTERNAL_efdb56c5_37_flash_fwd_hdim96_bf16_packgqa_sm90_cu_ef95aea4_44734cuda3std3__48in_placeE:
	.zero		1
	.type		_ZN73_INTERNAL_efdb56c5_37_flash_fwd_hdim96_bf16_packgqa_sm90_cu_ef95aea4_44734cuda3std6ranges3__45__cpo9iter_moveE,@object
	.size		_ZN73_INTERNAL_efdb56c5_37_flash_fwd_hdim96_bf16_packgqa_sm90_cu_ef95aea4_44734cuda3std6ranges3__45__cpo9iter_moveE,(_ZN73_INTERNAL_efdb56c5_37_flash_fwd_hdim96_bf16_packgqa_sm90_cu_ef95aea4_44734cuda3std3__45__cpo5beginE - _ZN73_INTERNAL_efdb56c5_37_flash_fwd_hdim96_bf16_packgqa_sm90_cu_ef95aea4_44734cuda3std6ranges3__45__cpo9iter_moveE)
_ZN73_INTERNAL_efdb56c5_37_flash_fwd_hdim96_bf16_packgqa_sm90_cu_ef95aea4_44734cuda3std6ranges3__45__cpo9iter_moveE:
	.zero		1
	.type		_ZN73_INTERNAL_efdb56c5_37_flash_fwd_hdim96_bf16_packgqa_sm90_cu_ef95aea4_44734cuda3std3__45__cpo5beginE,@object
	.size		_ZN73_INTERNAL_efdb56c5_37_flash_fwd_hdim96_bf16_packgqa_sm90_cu_ef95aea4_44734cuda3std3__45__cpo5beginE,(_ZN73_INTERNAL_efdb56c5_37_flash_fwd_hdim96_bf16_packgqa_sm90_cu_ef95aea4_44734cuda3std3__475_GLOBAL__N__efdb56c5_37_flash_fwd_hdim96_bf16_packgqa_sm90_cu_ef95aea4_44736ignoreE - _ZN73_INTERNAL_efdb56c5_37_flash_fwd_hdim96_bf16_packgqa_sm90_cu_ef95aea4_44734cuda3std3__45__cpo5beginE)
_ZN73_INTERNAL_efdb56c5_37_flash_fwd_hdim96_bf16_packgqa_sm90_cu_ef95aea4_44734cuda3std3__45__cpo5beginE:
	.zero		1
	.type		_ZN73_INTERNAL_efdb56c5_37_flash_fwd_hdim96_bf16_packgqa_sm90_cu_ef95aea4_44734cuda3std3__475_GLOBAL__N__efdb56c5_37_flash_fwd_hdim96_bf16_packgqa_sm90_cu_ef95aea4_44736ignoreE,@object
	.size		_ZN73_INTERNAL_efdb56c5_37_flash_fwd_hdim96_bf16_packgqa_sm90_cu_ef95aea4_44734cuda3std3__475_GLOBAL__N__efdb56c5_37_flash_fwd_hdim96_bf16_packgqa_sm90_cu_ef95aea4_44736ignoreE,(_ZN73_INTERNAL_efdb56c5_37_flash_fwd_hdim96_bf16_packgqa_sm90_cu_ef95aea4_44734cute7productE - _ZN73_INTERNAL_efdb56c5_37_flash_fwd_hdim96_bf16_packgqa_sm90_cu_ef95aea4_44734cuda3std3__475_GLOBAL__N__efdb56c5_37_flash_fwd_hdim96_bf16_packgqa_sm90_cu_ef95aea4_44736ignoreE)
_ZN73_INTERNAL_efdb56c5_37_flash_fwd_hdim96_bf16_packgqa_sm90_cu_ef95aea4_44734cuda3std3__475_GLOBAL__N__efdb56c5_37_flash_fwd_hdim96_bf16_packgqa_sm90_cu_ef95aea4_44736ignoreE:
	.zero		1
	.type		_ZN73_INTERNAL_efdb56c5_37_flash_fwd_hdim96_bf16_packgqa_sm90_cu_ef95aea4_44734cute7productE,@object
	.size		_ZN73_INTERNAL_efdb56c5_37_flash_fwd_hdim96_bf16_packgqa_sm90_cu_ef95aea4_44734cute7productE,(_ZN73_INTERNAL_efdb56c5_37_flash_fwd_hdim96_bf16_packgqa_sm90_cu_ef95aea4_44734cuda3std3__45__cpo3endE - _ZN73_INTERNAL_efdb56c5_37_flash_fwd_hdim96_bf16_packgqa_sm90_cu_ef95aea4_44734cute7productE)
_ZN73_INTERNAL_efdb56c5_37_flash_fwd_hdim96_bf16_packgqa_sm90_cu_ef95aea4_44734cute7productE:
	.zero		1
	.type		_ZN73_INTERNAL_efdb56c5_37_flash_fwd_hdim96_bf16_packgqa_sm90_cu_ef95aea4_44734cuda3std3__45__cpo3endE,@object
	.size		_ZN73_INTERNAL_efdb56c5_37_flash_fwd_hdim96_bf16_packgqa_sm90_cu_ef95aea4_44734cuda3std3__45__cpo3endE,(_ZN73_INTERNAL_efdb56c5_37_flash_fwd_hdim96_bf16_packgqa_sm90_cu_ef95aea4_44734cuda3std3__419piecewise_constructE - _ZN73_INTERNAL_efdb56c5_37_flash_fwd_hdim96_bf16_packgqa_sm90_cu_ef95aea4_44734cuda3std3__45__cpo3endE)
_ZN73_INTERNAL_efdb56c5_37_flash_fwd_hdim96_bf16_packgqa_sm90_cu_ef95aea4_44734cuda3std3__45__cpo3endE:
	.zero		1
	.type		_ZN73_INTERNAL_efdb56c5_37_flash_fwd_hdim96_bf16_packgqa_sm90_cu_ef95aea4_44734cuda3std3__419piecewise_constructE,@object
	.size		_ZN73_INTERNAL_efdb56c5_37_flash_fwd_hdim96_bf16_packgqa_sm90_cu_ef95aea4_44734cuda3std3__419piecewise_constructE,(_ZN73_INTERNAL_efdb56c5_37_flash_fwd_hdim96_bf16_packgqa_sm90_cu_ef95aea4_44734cuda3std3__45__cpo4cendE - _ZN73_INTERNAL_efdb56c5_37_flash_fwd_hdim96_bf16_packgqa_sm90_cu_ef95aea4_44734cuda3std3__419piecewise_constructE)
_ZN73_INTERNAL_efdb56c5_37_flash_fwd_hdim96_bf16_packgqa_sm90_cu_ef95aea4_44734cuda3std3__419piecewise_constructE:
	.zero		1
	.type		_ZN73_INTERNAL_efdb56c5_37_flash_fwd_hdim96_bf16_packgqa_sm90_cu_ef95aea4_44734cuda3std3__45__cpo4cendE,@object
	.size		_ZN73_INTERNAL_efdb56c5_37_flash_fwd_hdim96_bf16_packgqa_sm90_cu_ef95aea4_44734cuda3std3__45__cpo4cendE,(_ZN73_INTERNAL_efdb56c5_37_flash_fwd_hdim96_bf16_packgqa_sm90_cu_ef95aea4_44734cuda3std6ranges3__45__cpo4swapE - _ZN73_INTERNAL_efdb56c5_37_flash_fwd_hdim96_bf16_packgqa_sm90_cu_ef95aea4_44734cuda3std3__45__cpo4cendE)
_ZN73_INTERNAL_efdb56c5_37_flash_fwd_hdim96_bf16_packgqa_sm90_cu_ef95aea4_44734cuda3std3__45__cpo4cendE:
	.zero		1
	.type		_ZN73_INTERNAL_efdb56c5_37_flash_fwd_hdim96_bf16_packgqa_sm90_cu_ef95aea4_44734cuda3std6ranges3__45__cpo4swapE,@object
	.size		_ZN73_INTERNAL_efdb56c5_37_flash_fwd_hdim96_bf16_packgqa_sm90_cu_ef95aea4_44734cuda3std6ranges3__45__cpo4swapE,(.L_16 - _ZN73_INTERNAL_efdb56c5_37_flash_fwd_hdim96_bf16_packgqa_sm90_cu_ef95aea4_44734cuda3std6ranges3__45__cpo4swapE)
_ZN73_INTERNAL_efdb56c5_37_flash_fwd_hdim96_bf16_packgqa_sm90_cu_ef95aea4_44734cuda3std6ranges3__45__cpo4swapE:
	.zero		1
.L_16:


//--------------------- .nv.shared._ZN7cutlass13device_kernelIN5flash11enable_sm90INS1_16FlashAttnFwdSm90INS1_25CollectiveMainloopFwdSm90ILi2EN4cute5tupleIJNS5_1CILi1EEES8_S8_EEENS6_IJNS7_ILi192EEENS7_ILi144EEENS7_ILi96EEEEEELi96ENS_10bfloat16_tEfNS_4arch4Sm90ELb0ELb0ELb0ELb1ELb0ELb0ELb0ELb0ELb1ELb1ELb0ELb0EEENS1_21CollectiveEpilogueFwdINS6_IJSA_SC_SB_EEES9_SE_SG_Li384ELb1ELb1ELb0ELb0EEENS1_36VarlenDynamicPersistentTileSchedulerILi192ELi144ELi384ELi128ELb0ELb1ELb1ELb0ELb1ELb1EEEEEEEEEvNT_6ParamsE --------------------------
	.section	.nv.shared._ZN7cutlass13device_kernelIN5flash11enable_sm90INS1_16FlashAttnFwdSm90INS1_25CollectiveMainloopFwdSm90ILi2EN4cute5tupleIJNS5_1CILi1EEES8_S8_EEENS6_IJNS7_ILi192EEENS7_ILi144EEENS7_ILi96EEEEEELi96ENS_10bfloat16_tEfNS_4arch4Sm90ELb0ELb0ELb0ELb1ELb0ELb0ELb0ELb0ELb1ELb1ELb0ELb0EEENS1_21CollectiveEpilogueFwdINS6_IJSA_SC_SB_EEES9_SE_SG_Li384ELb1ELb1ELb0ELb0EEENS1_36VarlenDynamicPersistentTileSchedulerILi192ELi144ELi384ELi128ELb0ELb1ELb1ELb0ELb1ELb1EEEEEEEEEvNT_6ParamsE,"aw",@nobits
	.sectionflags	@""
	.align	16
	.zero		1024


//--------------------- .nv.shared._ZN7cutlass13device_kernelIN5flash11enable_sm90INS1_16FlashAttnFwdSm90INS1_25CollectiveMainloopFwdSm90ILi2EN4cute5tupleIJNS5_1CILi1EEES8_S8_EEENS6_IJNS7_ILi192EEENS7_ILi144EEENS7_ILi96EEEEEELi96ENS_10bfloat16_tEfNS_4arch4Sm90ELb0ELb0ELb0ELb1ELb0ELb1ELb0ELb0ELb1ELb1ELb0ELb0EEENS1_21CollectiveEpilogueFwdINS6_IJSA_SC_SB_EEES9_SE_SG_Li384ELb1ELb1ELb0ELb0EEENS1_36VarlenDynamicPersistentTileSchedulerILi192ELi144ELi384ELi128ELb0ELb1ELb1ELb0ELb1ELb1EEEEEEEEEvNT_6ParamsE --------------------------
	.section	.nv.shared._ZN7cutlass13device_kernelIN5flash11enable_sm90INS1_16FlashAttnFwdSm90INS1_25CollectiveMainloopFwdSm90ILi2EN4cute5tupleIJNS5_1CILi1EEES8_S8_EEENS6_IJNS7_ILi192EEENS7_ILi144EEENS7_ILi96EEEEEELi96ENS_10bfloat16_tEfNS_4arch4Sm90ELb0ELb0ELb0ELb1ELb0ELb1ELb0ELb0ELb1ELb1ELb0ELb0EEENS1_21CollectiveEpilogueFwdINS6_IJSA_SC_SB_EEES9_SE_SG_Li384ELb1ELb1ELb0ELb0EEENS1_36VarlenDynamicPersistentTileSchedulerILi192ELi144ELi384ELi128ELb0ELb1ELb1ELb0ELb1ELb1EEEEEEEEEvNT_6ParamsE,"aw",@nobits
	.sectionflags	@""
	.align	16
	.zero		1024


//--------------------- .nv.shared._ZN7cutlass13device_kernelIN5flash11enable_sm90INS1_16FlashAttnFwdSm90INS1_25CollectiveMainloopFwdSm90ILi2EN4cute5tupleIJNS5_1CILi1EEES8_S8_EEENS6_IJNS7_ILi192EEENS7_ILi128EEENS7_ILi96EEEEEELi96ENS_10bfloat16_tEfNS_4arch4Sm90ELb0ELb1ELb0ELb0ELb0ELb0ELb0ELb0ELb1ELb1ELb0ELb0EEENS1_21CollectiveEpilogueFwdINS6_IJSA_SC_SB_EEES9_SE_SG_Li384ELb0ELb1ELb0ELb0EEENS1_30DynamicPersistentTileSchedulerILi384ELi128ELb0ELb1ELb1EEEEEEEEEvNT_6ParamsE --------------------------
	.section	.nv.shared._ZN7cutlass13device_kernelIN5flash11enable_sm90INS1_16FlashAttnFwdSm90INS1_25CollectiveMainloopFwdSm90ILi2EN4cute5tupleIJNS5_1CILi1EEES8_S8_EEENS6_IJNS7_ILi192EEENS7_ILi128EEENS7_ILi96EEEEEELi96ENS_10bfloat16_tEfNS_4arch4Sm90ELb0ELb1ELb0ELb0ELb0ELb0ELb0ELb0ELb1ELb1ELb0ELb0EEENS1_21CollectiveEpilogueFwdINS6_IJSA_SC_SB_EEES9_SE_SG_Li384ELb0ELb1ELb0ELb0EEENS1_30DynamicPersistentTileSchedulerILi384ELi128ELb0ELb1ELb1EEEEEEEEEvNT_6ParamsE,"aw",@nobits
	.sectionflags	@""
	.align	16
	.zero		1024


//--------------------- .nv.shared._ZN7cutlass13device_kernelIN5flash11enable_sm90INS1_16FlashAttnFwdSm90INS1_25CollectiveMainloopFwdSm90ILi2EN4cute5tupleIJNS5_1CILi1EEES8_S8_EEENS6_IJNS7_ILi192EEENS7_ILi128EEENS7_ILi96EEEEEELi96ENS_10bfloat16_tEfNS_4arch4Sm90ELb0ELb1ELb0ELb1ELb0ELb0ELb0ELb0ELb1ELb1ELb0ELb0EEENS1_21CollectiveEpilogueFwdINS6_IJSA_SC_SB_EEES9_SE_SG_Li384ELb1ELb1ELb0ELb0EEENS1_36VarlenDynamicPersistentTileSchedulerILi192ELi128ELi384ELi128ELb0ELb1ELb1ELb1ELb0ELb1EEEEEEEEEvNT_6ParamsE --------------------------
	.section	.nv.shared._ZN7cutlass13device_kernelIN5flash11enable_sm90INS1_16FlashAttnFwdSm90INS1_25CollectiveMainloopFwdSm90ILi2EN4cute5tupleIJNS5_1CILi1EEES8_S8_EEENS6_IJNS7_ILi192EEENS7_ILi128EEENS7_ILi96EEEEEELi96ENS_10bfloat16_tEfNS_4arch4Sm90ELb0ELb1ELb0ELb1ELb0ELb0ELb0ELb0ELb1ELb1ELb0ELb0EEENS1_21CollectiveEpilogueFwdINS6_IJSA_SC_SB_EEES9_SE_SG_Li384ELb1ELb1ELb0ELb0EEENS1_36VarlenDynamicPersistentTileSchedulerILi192ELi128ELi384ELi128ELb0ELb1ELb1ELb1ELb0ELb1EEEEEEEEEvNT_6ParamsE,"aw",@nobits
	.sectionflags	@""
	.align	16
	.zero		1024


//--------------------- .nv.shared._ZN7cutlass13device_kernelIN5flash11enable_sm90INS1_16FlashAttnFwdSm90INS1_25CollectiveMainloopFwdSm90ILi2EN4cute5tupleIJNS5_1CILi1EEES8_S8_EEENS6_IJNS7_ILi192EEENS7_ILi128EEENS7_ILi96EEEEEELi96ENS_10bfloat16_tEfNS_4arch4Sm90ELb0ELb1ELb0ELb1ELb0ELb1ELb0ELb0ELb1ELb1ELb0ELb0EEENS1_21CollectiveEpilogueFwdINS6_IJSA_SC_SB_EEES9_SE_SG_Li384ELb1ELb1ELb0ELb0EEENS1_36VarlenDynamicPersistentTileSchedulerILi192ELi128ELi384ELi128ELb0ELb1ELb1ELb1ELb0ELb1EEEEEEEEEvNT_6ParamsE --------------------------
	.section	.nv.shared._ZN7cutlass13device_kernelIN5flash11enable_sm90INS1_16FlashAttnFwdSm90INS1_25CollectiveMainloopFwdSm90ILi2EN4cute5tupleIJNS5_1CILi1EEES8_S8_EEENS6_IJNS7_ILi192EEENS7_ILi128EEENS7_ILi96EEEEEELi96ENS_10bfloat16_tEfNS_4arch4Sm90ELb0ELb1ELb0ELb1ELb0ELb1ELb0ELb0ELb1ELb1ELb0ELb0EEENS1_21CollectiveEpilogueFwdINS6_IJSA_SC_SB_EEES9_SE_SG_Li384ELb1ELb1ELb0ELb0EEENS1_36VarlenDynamicPersistentTileSchedulerILi192ELi128ELi384ELi128ELb0ELb1ELb1ELb1ELb0ELb1EEEEEEEEEvNT_6ParamsE,"aw",@nobits
	.sectionflags	@""
	.align	16
	.zero		1024


//--------------------- .nv.shared._ZN7cutlass13device_kernelIN5flash11enable_sm90INS1_16FlashAttnFwdSm90INS1_25CollectiveMainloopFwdSm90ILi2EN4cute5tupleIJNS5_1CILi1EEES8_S8_EEENS6_IJNS7_ILi192EEENS7_ILi144EEENS7_ILi96EEEEEELi96ENS_10bfloat16_tEfNS_4arch4Sm90ELb1ELb0ELb0ELb0ELb0ELb0ELb0ELb0ELb1ELb1ELb0ELb0EEENS1_21CollectiveEpilogueFwdINS6_IJSA_SC_SB_EEES9_SE_SG_Li384ELb0ELb1ELb0ELb0EEENS1_30DynamicPersistentTileSchedulerILi384ELi128ELb0ELb1ELb1EEEEEEEEEvNT_6ParamsE --------------------------
	.section	.nv.shared._ZN7cutlass13device_kernelIN5flash11enable_sm90INS1_16FlashAttnFwdSm90INS1_25CollectiveMainloopFwdSm90ILi2EN4cute5tupleIJNS5_1CILi1EEES8_S8_EEENS6_IJNS7_ILi192EEENS7_ILi144EEENS7_ILi96EEEEEELi96ENS_10bfloat16_tEfNS_4arch4Sm90ELb1ELb0ELb0ELb0ELb0ELb0ELb0ELb0ELb1ELb1ELb0ELb0EEENS1_21CollectiveEpilogueFwdINS6_IJSA_SC_SB_EEES9_SE_SG_Li384ELb0ELb1ELb0ELb0EEENS1_30DynamicPersistentTileSchedulerILi384ELi128ELb0ELb1ELb1EEEEEEEEEvNT_6ParamsE,"aw",@nobits
	.sectionflags	@""
	.align	16
	.zero		1024


//--------------------- .nv.shared._ZN7cutlass13device_kernelIN5flash11enable_sm90INS1_16FlashAttnFwdSm90INS1_25CollectiveMainloopFwdSm90ILi2EN4cute5tupleIJNS5_1CILi1EEES8_S8_EEENS6_IJNS7_ILi192EEENS7_ILi144EEENS7_ILi96EEEEEELi96ENS_10bfloat16_tEfNS_4arch4Sm90ELb1ELb0ELb0ELb1ELb0ELb0ELb0ELb0ELb1ELb1ELb0ELb0EEENS1_21CollectiveEpilogueFwdINS6_IJSA_SC_SB_EEES9_SE_SG_Li384ELb1ELb1ELb0ELb0EEENS1_36VarlenDynamicPersistentTileSchedulerILi192ELi144ELi384ELi128ELb0ELb1ELb1ELb1ELb1ELb1EEEEEEEEEvNT_6ParamsE --------------------------
	.section	.nv.shared._ZN7cutlass13device_kernelIN5flash11enable_sm90INS1_16FlashAttnFwdSm90INS1_25CollectiveMainloopFwdSm90ILi2EN4cute5tupleIJNS5_1CILi1EEES8_S8_EEENS6_IJNS7_ILi192EEENS7_ILi144EEENS7_ILi96EEEEEELi96ENS_10bfloat16_tEfNS_4arch4Sm90ELb1ELb0ELb0ELb1ELb0ELb0ELb0ELb0ELb1ELb1ELb0ELb0EEENS1_21CollectiveEpilogueFwdINS6_IJSA_SC_SB_EEES9_SE_SG_Li384ELb1ELb1ELb0ELb0EEENS1_36VarlenDynamicPersistentTileSchedulerILi192ELi144ELi384ELi128ELb0ELb1ELb1ELb1ELb1ELb1EEEEEEEEEvNT_6ParamsE,"aw",@nobits
	.sectionflags	@""
	.align	16
	.zero		1024


//--------------------- .nv.shared._ZN7cutlass13device_kernelIN5flash11enable_sm90INS1_16FlashAttnFwdSm90INS1_25CollectiveMainloopFwdSm90ILi2EN4cute5tupleIJNS5_1CILi1EEES8_S8_EEENS6_IJNS7_ILi192EEENS7_ILi144EEENS7_ILi96EEEEEELi96ENS_10bfloat16_tEfNS_4arch4Sm90ELb1ELb0ELb0ELb1ELb0ELb1ELb0ELb0ELb1ELb1ELb0ELb0EEENS1_21CollectiveEpilogueFwdINS6_IJSA_SC_SB_EEES9_SE_SG_Li384ELb1ELb1ELb0ELb0EEENS1_36VarlenDynamicPersistentTileSchedulerILi192ELi144ELi384ELi128ELb0ELb1ELb1ELb1ELb1ELb1EEEEEEEEEvNT_6ParamsE --------------------------
	.section	.nv.shared._ZN7cutlass13device_kernelIN5flash11enable_sm90INS1_16FlashAttnFwdSm90INS1_25CollectiveMainloopFwdSm90ILi2EN4cute5tupleIJNS5_1CILi1EEES8_S8_EEENS6_IJNS7_ILi192EEENS7_ILi144EEENS7_ILi96EEEEEELi96ENS_10bfloat16_tEfNS_4arch4Sm90ELb1ELb0ELb0ELb1ELb0ELb1ELb0ELb0ELb1ELb1ELb0ELb0EEENS1_21CollectiveEpilogueFwdINS6_IJSA_SC_SB_EEES9_SE_SG_Li384ELb1ELb1ELb0ELb0EEENS1_36VarlenDynamicPersistentTileSchedulerILi192ELi144ELi384ELi128ELb0ELb1ELb1ELb1ELb1ELb1EEEEEEEEEvNT_6ParamsE,"aw",@nobits
	.sectionflags	@""
	.align	16
	.zero		1024


//--------------------- .nv.constant0._ZN7cutlass13device_kernelIN5flash11enable_sm90INS1_16FlashAttnFwdSm90INS1_25CollectiveMainloopFwdSm90ILi2EN4cute5tupleIJNS5_1CILi1EEES8_S8_EEENS6_IJNS7_ILi192EEENS7_ILi144EEENS7_ILi96EEEEEELi96ENS_10bfloat16_tEfNS_4arch4Sm90ELb0ELb0ELb0ELb0ELb0ELb0ELb0ELb0ELb1ELb1ELb0ELb0EEENS1_21CollectiveEpilogueFwdINS6_IJSA_SC_SB_EEES9_SE_SG_Li384ELb0ELb1ELb0ELb0EEENS1_29StaticPersistentTileSchedulerILb0EEEEEEEEEvNT_6ParamsE --------------------------
	.section	.nv.constant0._ZN7cutlass13device_kernelIN5flash11enable_sm90INS1_16FlashAttnFwdSm90INS1_25CollectiveMainloopFwdSm90ILi2EN4cute5tupleIJNS5_1CILi1EEES8_S8_EEENS6_IJNS7_ILi192EEENS7_ILi144EEENS7_ILi96EEEEEELi96ENS_10bfloat16_tEfNS_4arch4Sm90ELb0ELb0ELb0ELb0ELb0ELb0ELb0ELb0ELb1ELb1ELb0ELb0EEENS1_21CollectiveEpilogueFwdINS6_IJSA_SC_SB_EEES9_SE_SG_Li384ELb0ELb1ELb0ELb0EEENS1_29StaticPersistentTileSchedulerILb0EEEEEEEEEvNT_6ParamsE,"a",@progbits
	.sectionflags	@""
	.align	4
.nv.constant0._ZN7cutlass13device_kernelIN5flash11enable_sm90INS1_16FlashAttnFwdSm90INS1_25CollectiveMainloopFwdSm90ILi2EN4cute5tupleIJNS5_1CILi1EEES8_S8_EEENS6_IJNS7_ILi192EEENS7_ILi144EEENS7_ILi96EEEEEELi96ENS_10bfloat16_tEfNS_4arch4Sm90ELb0ELb0ELb0ELb0ELb0ELb0ELb0ELb0ELb1ELb1ELb0ELb0EEENS1_21CollectiveEpilogueFwdINS6_IJSA_SC_SB_EEES9_SE_SG_Li384ELb0ELb1ELb0ELb0EEENS1_29StaticPersistentTileSchedulerILb0EEEEEEEEEvNT_6ParamsE:
	.zero		3200


//--------------------- .nv.constant0._ZN7cutlass13device_kernelIN5flash11enable_sm90INS1_16FlashAttnFwdSm90INS1_25CollectiveMainloopFwdSm90ILi2EN4cute5tupleIJNS5_1CILi1EEES8_S8_EEENS6_IJNS7_ILi192EEENS7_ILi144EEENS7_ILi96EEEEEELi96ENS_10bfloat16_tEfNS_4arch4Sm90ELb0ELb0ELb0ELb1ELb0ELb0ELb0ELb0ELb1ELb1ELb0ELb0EEENS1_21CollectiveEpilogueFwdINS6_IJSA_SC_SB_EEES9_SE_SG_Li384ELb1ELb1ELb0ELb0EEENS1_36VarlenDynamicPersistentTileSchedulerILi192ELi144ELi384ELi128ELb0ELb1ELb1ELb0ELb1ELb1EEEEEEEEEvNT_6ParamsE --------------------------
	.section	.nv.constant0._ZN7cutlass13device_kernelIN5flash11enable_sm90INS1_16FlashAttnFwdSm90INS1_25CollectiveMainloopFwdSm90ILi2EN4cute5tupleIJNS5_1CILi1EEES8_S8_EEENS6_IJNS7_ILi192EEENS7_ILi144EEENS7_ILi96EEEEEELi96ENS_10bfloat16_tEfNS_4arch4Sm90ELb0ELb0ELb0ELb1ELb0ELb0ELb0ELb0ELb1ELb1ELb0ELb0EEENS1_21CollectiveEpilogueFwdINS6_IJSA_SC_SB_EEES9_SE_SG_Li384ELb1ELb1ELb0ELb0EEENS1_36VarlenDynamicPersistentTileSchedulerILi192ELi144ELi384ELi128ELb0ELb1ELb1ELb0ELb1ELb1EEEEEEEEEvNT_6ParamsE,"a",@progbits
	.sectionflags	@""
	.align	4
.nv.constant0._ZN7cutlass13device_kernelIN5flash11enable_sm90INS1_16FlashAttnFwdSm90INS1_25CollectiveMainloopFwdSm90ILi2EN4cute5tupleIJNS5_1CILi1EEES8_S8_EEENS6_IJNS7_ILi192EEENS7_ILi144EEENS7_ILi96EEEEEELi96ENS_10bfloat16_tEfNS_4arch4Sm90ELb0ELb0ELb0ELb1ELb0ELb0ELb0ELb0ELb1ELb1ELb0ELb0EEENS1_21CollectiveEpilogueFwdINS6_IJSA_SC_SB_EEES9_SE_SG_Li384ELb1ELb1ELb0ELb0EEENS1_36VarlenDynamicPersistentTileSchedulerILi192ELi144ELi384ELi128ELb0ELb1ELb1ELb0ELb1ELb1EEEEEEEEEvNT_6ParamsE:
	.zero		3328


//--------------------- .nv.constant0._ZN7cutlass13device_kernelIN5flash11enable_sm90INS1_16FlashAttnFwdSm90INS1_25CollectiveMainloopFwdSm90ILi2EN4cute5tupleIJNS5_1CILi1EEES8_S8_EEENS6_IJNS7_ILi192EEENS7_ILi144EEENS7_ILi96EEEEEELi96ENS_10bfloat16_tEfNS_4arch4Sm90ELb0ELb0ELb0ELb1ELb0ELb1ELb0ELb0ELb1ELb1ELb0ELb0EEENS1_21CollectiveEpilogueFwdINS6_IJSA_SC_SB_EEES9_SE_SG_Li384ELb1ELb1ELb0ELb0EEENS1_36VarlenDynamicPersistentTileSchedulerILi192ELi144ELi384ELi128ELb0ELb1ELb1ELb0ELb1ELb1EEEEEEEEEvNT_6ParamsE --------------------------
	.section	.nv.constant0._ZN7cutlass13device_kernelIN5flash11enable_sm90INS1_16FlashAttnFwdSm90INS1_25CollectiveMainloopFwdSm90ILi2EN4cute5tupleIJNS5_1CILi1EEES8_S8_EEENS6_IJNS7_ILi192EEENS7_ILi144EEENS7_ILi96EEEEEELi96ENS_10bfloat16_tEfNS_4arch4Sm90ELb0ELb0ELb0ELb1ELb0ELb1ELb0ELb0ELb1ELb1ELb0ELb0EEENS1_21CollectiveEpilogueFwdINS6_IJSA_SC_SB_EEES9_SE_SG_Li384ELb1ELb1ELb0ELb0EEENS1_36VarlenDynamicPersistentTileSchedulerILi192ELi144ELi384ELi128ELb0ELb1ELb1ELb0ELb1ELb1EEEEEEEEEvNT_6ParamsE,"a",@progbits
	.sectionflags	@""
	.align	4
.nv.constant0._ZN7cutlass13device_kernelIN5flash11enable_sm90INS1_16FlashAttnFwdSm90INS1_25CollectiveMainloopFwdSm90ILi2EN4cute5tupleIJNS5_1CILi1EEES8_S8_EEENS6_IJNS7_ILi192EEENS7_ILi144EEENS7_ILi96EEEEEELi96ENS_10bfloat16_tEfNS_4arch4Sm90ELb0ELb0ELb0ELb1ELb0ELb1ELb0ELb0ELb1ELb1ELb0ELb0EEENS1_21CollectiveEpilogueFwdINS6_IJSA_SC_SB_EEES9_SE_SG_Li384ELb1ELb1ELb0ELb0EEENS1_36VarlenDynamicPersistentTileSchedulerILi192ELi144ELi384ELi128ELb0ELb1ELb1ELb0ELb1ELb1EEEEEEEEEvNT_6ParamsE:
	.zero		3328


//--------------------- .nv.constant0._ZN7cutlass13device_kernelIN5flash11enable_sm90INS1_16FlashAttnFwdSm90INS1_25CollectiveMainloopFwdSm90ILi2EN4cute5tupleIJNS5_1CILi1EEES8_S8_EEENS6_IJNS7_ILi192EEENS7_ILi128EEENS7_ILi96EEEEEELi96ENS_10bfloat16_tEfNS_4arch4Sm90ELb0ELb1ELb0ELb0ELb0ELb0ELb0ELb0ELb1ELb1ELb0ELb0EEENS1_21CollectiveEpilogueFwdINS6_IJSA_SC_SB_EEES9_SE_SG_Li384ELb0ELb1ELb0ELb0EEENS1_30DynamicPersistentTileSchedulerILi384ELi128ELb0ELb1ELb1EEEEEEEEEvNT_6ParamsE --------------------------
	.section	.nv.constant0._ZN7cutlass13device_kernelIN5flash11enable_sm90INS1_16FlashAttnFwdSm90INS1_25CollectiveMainloopFwdSm90ILi2EN4cute5tupleIJNS5_1CILi1EEES8_S8_EEENS6_IJNS7_ILi192EEENS7_ILi128EEENS7_ILi96EEEEEELi96ENS_10bfloat16_tEfNS_4arch4Sm90ELb0ELb1ELb0ELb0ELb0ELb0ELb0ELb0ELb1ELb1ELb0ELb0EEENS1_21CollectiveEpilogueFwdINS6_IJSA_SC_SB_EEES9_SE_SG_Li384ELb0ELb1ELb0ELb0EEENS1_30DynamicPersistentTileSchedulerILi384ELi128ELb0ELb1ELb1EEEEEEEEEvNT_6ParamsE,"a",@progbits
	.sectionflags	@""
	.align	4
.nv.constant0._ZN7cutlass13device_kernelIN5flash11enable_sm90INS1_16FlashAttnFwdSm90INS1_25CollectiveMainloopFwdSm90ILi2EN4cute5tupleIJNS5_1CILi1EEES8_S8_EEENS6_IJNS7_ILi192EEENS7_ILi128EEENS7_ILi96EEEEEELi96ENS_10bfloat16_tEfNS_4arch4Sm90ELb0ELb1ELb0ELb0ELb0ELb0ELb0ELb0ELb1ELb1ELb0ELb0EEENS1_21CollectiveEpilogueFwdINS6_IJSA_SC_SB_EEES9_SE_SG_Li384ELb0ELb1ELb0ELb0EEENS1_30DynamicPersistentTileSchedulerILi384ELi128ELb0ELb1ELb1EEEEEEEEEvNT_6ParamsE:
	.zero		3328


//--------------------- .nv.constant0._ZN7cutlass13device_kernelIN5flash11enable_sm90INS1_16FlashAttnFwdSm90INS1_25CollectiveMainloopFwdSm90ILi2EN4cute5tupleIJNS5_1CILi1EEES8_S8_EEENS6_IJNS7_ILi192EEENS7_ILi128EEENS7_ILi96EEEEEELi96ENS_10bfloat16_tEfNS_4arch4Sm90ELb0ELb1ELb0ELb1ELb0ELb0ELb0ELb0ELb1ELb1ELb0ELb0EEENS1_21CollectiveEpilogueFwdINS6_IJSA_SC_SB_EEES9_SE_SG_Li384ELb1ELb1ELb0ELb0EEENS1_36VarlenDynamicPersistentTileSchedulerILi192ELi128ELi384ELi128ELb0ELb1ELb1ELb1ELb0ELb1EEEEEEEEEvNT_6ParamsE --------------------------
	.section	.nv.constant0._ZN7cutlass13device_kernelIN5flash11enable_sm90INS1_16FlashAttnFwdSm90INS1_25CollectiveMainloopFwdSm90ILi2EN4cute5tupleIJNS5_1CILi1EEES8_S8_EEENS6_IJNS7_ILi192EEENS7_ILi128EEENS7_ILi96EEEEEELi96ENS_10bfloat16_tEfNS_4arch4Sm90ELb0ELb1ELb0ELb1ELb0ELb0ELb0ELb0ELb1ELb1ELb0ELb0EEENS1_21CollectiveEpilogueFwdINS6_IJSA_SC_SB_EEES9_SE_SG_Li384ELb1ELb1ELb0ELb0EEENS1_36VarlenDynamicPersistentTileSchedulerILi192ELi128ELi384ELi128ELb0ELb1ELb1ELb1ELb0ELb1EEEEEEEEEvNT_6ParamsE,"a",@progbits
	.sectionflags	@""
	.align	4
.nv.constant0._ZN7cutlass13device_kernelIN5flash11enable_sm90INS1_16FlashAttnFwdSm90INS1_25CollectiveMainloopFwdSm90ILi2EN4cute5tupleIJNS5_1CILi1EEES8_S8_EEENS6_IJNS7_ILi192EEENS7_ILi128EEENS7_ILi96EEEEEELi96ENS_10bfloat16_tEfNS_4arch4Sm90ELb0ELb1ELb0ELb1ELb0ELb0ELb0ELb0ELb1ELb1ELb0ELb0EEENS1_21CollectiveEpilogueFwdINS6_IJSA_SC_SB_EEES9_SE_SG_Li384ELb1ELb1ELb0ELb0EEENS1_36VarlenDynamicPersistentTileSchedulerILi192ELi128ELi384ELi128ELb0ELb1ELb1ELb1ELb0ELb1EEEEEEEEEvNT_6ParamsE:
	.zero		3328


//--------------------- .nv.constant0._ZN7cutlass13device_kernelIN5flash11enable_sm90INS1_16FlashAttnFwdSm90INS1_25CollectiveMainloopFwdSm90ILi2EN4cute5tupleIJNS5_1CILi1EEES8_S8_EEENS6_IJNS7_ILi192EEENS7_ILi128EEENS7_ILi96EEEEEELi96ENS_10bfloat16_tEfNS_4arch4Sm90ELb0ELb1ELb0ELb1ELb0ELb1ELb0ELb0ELb1ELb1ELb0ELb0EEENS1_21CollectiveEpilogueFwdINS6_IJSA_SC_SB_EEES9_SE_SG_Li384ELb1ELb1ELb0ELb0EEENS1_36VarlenDynamicPersistentTileSchedulerILi192ELi128ELi384ELi128ELb0ELb1ELb1ELb1ELb0ELb1EEEEEEEEEvNT_6ParamsE --------------------------
	.section	.nv.constant0._ZN7cutlass13device_kernelIN5flash11enable_sm90INS1_16FlashAttnFwdSm90INS1_25CollectiveMainloopFwdSm90ILi2EN4cute5tupleIJNS5_1CILi1EEES8_S8_EEENS6_IJNS7_ILi192EEENS7_ILi128EEENS7_ILi96EEEEEELi96ENS_10bfloat16_tEfNS_4arch4Sm90ELb0ELb1ELb0ELb1ELb0ELb1ELb0ELb0ELb1ELb1ELb0ELb0EEENS1_21CollectiveEpilogueFwdINS6_IJSA_SC_SB_EEES9_SE_SG_Li384ELb1ELb1ELb0ELb0EEENS1_36VarlenDynamicPersistentTileSchedulerILi192ELi128ELi384ELi128ELb0ELb1ELb1ELb1ELb0ELb1EEEEEEEEEvNT_6ParamsE,"a",@progbits
	.sectionflags	@""
	.align	4
.nv.constant0._ZN7cutlass13device_kernelIN5flash11enable_sm90INS1_16FlashAttnFwdSm90INS1_25CollectiveMainloopFwdSm90ILi2EN4cute5tupleIJNS5_1CILi1EEES8_S8_EEENS6_IJNS7_ILi192EEENS7_ILi128EEENS7_ILi96EEEEEELi96ENS_10bfloat16_tEfNS_4arch4Sm90ELb0ELb1ELb0ELb1ELb0ELb1ELb0ELb0ELb1ELb1ELb0ELb0EEENS1_21CollectiveEpilogueFwdINS6_IJSA_SC_SB_EEES9_SE_SG_Li384ELb1ELb1ELb0ELb0EEENS1_36VarlenDynamicPersistentTileSchedulerILi192ELi128ELi384ELi128ELb0ELb1ELb1ELb1ELb0ELb1EEEEEEEEEvNT_6ParamsE:
	.zero		3328


//--------------------- .nv.constant0._ZN7cutlass13device_kernelIN5flash11enable_sm90INS1_16FlashAttnFwdSm90INS1_25CollectiveMainloopFwdSm90ILi2EN4cute5tupleIJNS5_1CILi1EEES8_S8_EEENS6_IJNS7_ILi192EEENS7_ILi144EEENS7_ILi96EEEEEELi96ENS_10bfloat16_tEfNS_4arch4Sm90ELb1ELb0ELb0ELb0ELb0ELb0ELb0ELb0ELb1ELb1ELb0ELb0EEENS1_21CollectiveEpilogueFwdINS6_IJSA_SC_SB_EEES9_SE_SG_Li384ELb0ELb1ELb0ELb0EEENS1_30DynamicPersistentTileSchedulerILi384ELi128ELb0ELb1ELb1EEEEEEEEEvNT_6ParamsE --------------------------
	.section	.nv.constant0._ZN7cutlass13device_kernelIN5flash11enable_sm90INS1_16FlashAttnFwdSm90INS1_25CollectiveMainloopFwdSm90ILi2EN4cute5tupleIJNS5_1CILi1EEES8_S8_EEENS6_IJNS7_ILi192EEENS7_ILi144EEENS7_ILi96EEEEEELi96ENS_10bfloat16_tEfNS_4arch4Sm90ELb1ELb0ELb0ELb0ELb0ELb0ELb0ELb0ELb1ELb1ELb0ELb0EEENS1_21CollectiveEpilogueFwdINS6_IJSA_SC_SB_EEES9_SE_SG_Li384ELb0ELb1ELb0ELb0EEENS1_30DynamicPersistentTileSchedulerILi384ELi128ELb0ELb1ELb1EEEEEEEEEvNT_6ParamsE,"a",@progbits
	.sectionflags	@""
	.align	4
.nv.constant0._ZN7cutlass13device_kernelIN5flash11enable_sm90INS1_16FlashAttnFwdSm90INS1_25CollectiveMainloopFwdSm90ILi2EN4cute5tupleIJNS5_1CILi1EEES8_S8_EEENS6_IJNS7_ILi192EEENS7_ILi144EEENS7_ILi96EEEEEELi96ENS_10bfloat16_tEfNS_4arch4Sm90ELb1ELb0ELb0ELb0ELb0ELb0ELb0ELb0ELb1ELb1ELb0ELb0EEENS1_21CollectiveEpilogueFwdINS6_IJSA_SC_SB_EEES9_SE_SG_Li384ELb0ELb1ELb0ELb0EEENS1_30DynamicPersistentTileSchedulerILi384ELi128ELb0ELb1ELb1EEEEEEEEEvNT_6ParamsE:
	.zero		3328


//--------------------- .nv.constant0._ZN7cutlass13device_kernelIN5flash11enable_sm90INS1_16FlashAttnFwdSm90INS1_25CollectiveMainloopFwdSm90ILi2EN4cute5tupleIJNS5_1CILi1EEES8_S8_EEENS6_IJNS7_ILi192EEENS7_ILi144EEENS7_ILi96EEEEEELi96ENS_10bfloat16_tEfNS_4arch4Sm90ELb1ELb0ELb0ELb1ELb0ELb0ELb0ELb0ELb1ELb1ELb0ELb0EEENS1_21CollectiveEpilogueFwdINS6_IJSA_SC_SB_EEES9_SE_SG_Li384ELb1ELb1ELb0ELb0EEENS1_36VarlenDynamicPersistentTileSchedulerILi192ELi144ELi384ELi128ELb0ELb1ELb1ELb1ELb1ELb1EEEEEEEEEvNT_6ParamsE --------------------------
	.section	.nv.constant0._ZN7cutlass13device_kernelIN5flash11enable_sm90INS1_16FlashAttnFwdSm90INS1_25CollectiveMainloopFwdSm90ILi2EN4cute5tupleIJNS5_1CILi1EEES8_S8_EEENS6_IJNS7_ILi192EEENS7_ILi144EEENS7_ILi96EEEEEELi96ENS_10bfloat16_tEfNS_4arch4Sm90ELb1ELb0ELb0ELb1ELb0ELb0ELb0ELb0ELb1ELb1ELb0ELb0EEENS1_21CollectiveEpilogueFwdINS6_IJSA_SC_SB_EEES9_SE_SG_Li384ELb1ELb1ELb0ELb0EEENS1_36VarlenDynamicPersistentTileSchedulerILi192ELi144ELi384ELi128ELb0ELb1ELb1ELb1ELb1ELb1EEEEEEEEEvNT_6ParamsE,"a",@progbits
	.sectionflags	@""
	.align	4
.nv.constant0._ZN7cutlass13device_kernelIN5flash11enable_sm90INS1_16FlashAttnFwdSm90INS1_25CollectiveMainloopFwdSm90ILi2EN4cute5tupleIJNS5_1CILi1EEES8_S8_EEENS6_IJNS7_ILi192EEENS7_ILi144EEENS7_ILi96EEEEEELi96ENS_10bfloat16_tEfNS_4arch4Sm90ELb1ELb0ELb0ELb1ELb0ELb0ELb0ELb0ELb1ELb1ELb0ELb0EEENS1_21CollectiveEpilogueFwdINS6_IJSA_SC_SB_EEES9_SE_SG_Li384ELb1ELb1ELb0ELb0EEENS1_36VarlenDynamicPersistentTileSchedulerILi192ELi144ELi384ELi128ELb0ELb1ELb1ELb1ELb1ELb1EEEEEEEEEvNT_6ParamsE:
	.zero		3328


//--------------------- .nv.constant0._ZN7cutlass13device_kernelIN5flash11enable_sm90INS1_16FlashAttnFwdSm90INS1_25CollectiveMainloopFwdSm90ILi2EN4cute5tupleIJNS5_1CILi1EEES8_S8_EEENS6_IJNS7_ILi192EEENS7_ILi144EEENS7_ILi96EEEEEELi96ENS_10bfloat16_tEfNS_4arch4Sm90ELb1ELb0ELb0ELb1ELb0ELb1ELb0ELb0ELb1ELb1ELb0ELb0EEENS1_21CollectiveEpilogueFwdINS6_IJSA_SC_SB_EEES9_SE_SG_Li384ELb1ELb1ELb0ELb0EEENS1_36VarlenDynamicPersistentTileSchedulerILi192ELi144ELi384ELi128ELb0ELb1ELb1ELb1ELb1ELb1EEEEEEEEEvNT_6ParamsE --------------------------
	.section	.nv.constant0._ZN7cutlass13device_kernelIN5flash11enable_sm90INS1_16FlashAttnFwdSm90INS1_25CollectiveMainloopFwdSm90ILi2EN4cute5tupleIJNS5_1CILi1EEES8_S8_EEENS6_IJNS7_ILi192EEENS7_ILi144EEENS7_ILi96EEEEEELi96ENS_10bfloat16_tEfNS_4arch4Sm90ELb1ELb0ELb0ELb1ELb0ELb1ELb0ELb0ELb1ELb1ELb0ELb0EEENS1_21CollectiveEpilogueFwdINS6_IJSA_SC_SB_EEES9_SE_SG_Li384ELb1ELb1ELb0ELb0EEENS1_36VarlenDynamicPersistentTileSchedulerILi192ELi144ELi384ELi128ELb0ELb1ELb1ELb1ELb1ELb1EEEEEEEEEvNT_6ParamsE,"a",@progbits
	.sectionflags	@""
	.align	4
.nv.constant0._ZN7cutlass13device_kernelIN5flash11enable_sm90INS1_16FlashAttnFwdSm90INS1_25CollectiveMainloopFwdSm90ILi2EN4cute5tupleIJNS5_1CILi1EEES8_S8_EEENS6_IJNS7_ILi192EEENS7_ILi144EEENS7_ILi96EEEEEELi96ENS_10bfloat16_tEfNS_4arch4Sm90ELb1ELb0ELb0ELb1ELb0ELb1ELb0ELb0ELb1ELb1ELb0ELb0EEENS1_21CollectiveEpilogueFwdINS6_IJSA_SC_SB_EEES9_SE_SG_Li384ELb1ELb1ELb0ELb0EEENS1_36VarlenDynamicPersistentTileSchedulerILi192ELi144ELi384ELi128ELb0ELb1ELb1ELb1ELb1ELb1EEEEEEEEEvNT_6ParamsE:
	.zero		3328


//--------------------- SYMBOLS --------------------------

	.type		.nv.reservedSmem.offset0,@object
	.size		.nv.reservedSmem.offset0,0x4
	.type		__assertfail,@function
